	.target	sm_103a

	.elftype	@"ET_EXEC"


//--------------------- .note.nv.tkinfo           --------------------------
	.section	.note.nv.tkinfo,"",@"SHT_NOTE"
	.sectionflags	@"SHF_NOTE_NV_TKINFO"
	.tkinfo
        /*0018*/ 	.word	0x00000002
        /*0030*/ 	.string	""
        /*0030*/ 	.string	"ptxas"
        /*0030*/ 	.string	"Cuda compilation tools, release 13.0, V13.0.88"
        /*0030*/ 	.string	"Build cuda_13.0.r13.0/compiler.36424714_0"
        /*0030*/ 	.string	"-arch sm_103a -m 64 "



//--------------------- .note.nv.cuinfo           --------------------------
	.section	.note.nv.cuinfo,"",@"SHT_NOTE"
	.sectionflags	@"SHF_NOTE_NV_CUINFO"
        /*0018*/ 	.short	0x0002
        /*001a*/ 	.short	0x0067
        /*001c*/ 	.short	0x0082
	.zero		2


//--------------------- .nv.info                  --------------------------
	.section	.nv.info,"",@"SHT_CUDA_INFO"
	.align	4


	//----- nvinfo : EIATTR_REGCOUNT
	.align		4
        /*0000*/ 	.byte	0x04, 0x2f
        /*0002*/ 	.short	(.L_27 - .L_26)
	.align		4
.L_26:
        /*0004*/ 	.word	index@(_ZN4mmha33masked_multihead_attention_kernelIfLi256ELi256ELi4ELi64ELi64ELb0ELb0EEEv26Multihead_attention_paramsIT_XT5_EE)
        /*0008*/ 	.word	0x000000a6


	//----- nvinfo : EIATTR_FRAME_SIZE
	.align		4
.L_27:
        /*000c*/ 	.byte	0x04, 0x11
        /*000e*/ 	.short	(.L_29 - .L_28)
	.align		4
.L_28:
        /*0010*/ 	.word	index@(_ZN4mmha33masked_multihead_attention_kernelIfLi256ELi256ELi4ELi64ELi64ELb0ELb0EEEv26Multihead_attention_paramsIT_XT5_EE)
        /*0014*/ 	.word	0x00000000


	//----- nvinfo : EIATTR_REGCOUNT
	.align		4
.L_29:
        /*0018*/ 	.byte	0x04, 0x2f
        /*001a*/ 	.short	(.L_31 - .L_30)
	.align		4
.L_30:
        /*001c*/ 	.word	index@(_ZN4mmha33masked_multihead_attention_kernelIfLi256ELi256ELi2ELi64ELi128ELb0ELb0EEEv26Multihead_attention_paramsIT_XT5_EE)
        /*0020*/ 	.word	0x000000ff


	//----- nvinfo : EIATTR_FRAME_SIZE
	.align		4
.L_31:
        /*0024*/ 	.byte	0x04, 0x11
        /*0026*/ 	.short	(.L_33 - .L_32)
	.align		4
.L_32:
        /*0028*/ 	.word	index@(_ZN4mmha33masked_multihead_attention_kernelIfLi256ELi256ELi2ELi64ELi128ELb0ELb0EEEv26Multihead_attention_paramsIT_XT5_EE)
        /*002c*/ 	.word	0x00000090


	//----- nvinfo : EIATTR_REGCOUNT
	.align		4
.L_33:
        /*0030*/ 	.byte	0x04, 0x2f
        /*0032*/ 	.short	(.L_35 - .L_34)
	.align		4
.L_34:
        /*0034*/ 	.word	index@(_ZN4mmha33masked_multihead_attention_kernelIfLi256ELi256ELi1ELi64ELi256ELb0ELb0EEEv26Multihead_attention_paramsIT_XT5_EE)
        /*0038*/ 	.word	0x000000ff


	//----- nvinfo : EIATTR_FRAME_SIZE
	.align		4
.L_35:
        /*003c*/ 	.byte	0x04, 0x11
        /*003e*/ 	.short	(.L_37 - .L_36)
	.align		4
.L_36:
        /*0040*/ 	.word	index@(_ZN4mmha33masked_multihead_attention_kernelIfLi256ELi256ELi1ELi64ELi256ELb0ELb0EEEv26Multihead_attention_paramsIT_XT5_EE)
        /*0044*/ 	.word	0x000004b8


	//----- nvinfo : EIATTR_REGCOUNT
	.align		4
.L_37:
        /*0048*/ 	.byte	0x04, 0x2f
        /*004a*/ 	.short	(.L_39 - .L_38)
	.align		4
.L_38:
        /*004c*/ 	.word	index@(_ZN4mmha33masked_multihead_attention_kernelIfLi256ELi256ELi4ELi64ELi64ELb0ELb1EEEv26Multihead_attention_paramsIT_XT5_EE)
        /*0050*/ 	.word	0x0000009f


	//----- nvinfo : EIATTR_FRAME_SIZE
	.align		4
.L_39:
        /*0054*/ 	.byte	0x04, 0x11
        /*0056*/ 	.short	(.L_41 - .L_40)
	.align		4
.L_40:
        /*0058*/ 	.word	index@(_ZN4mmha33masked_multihead_attention_kernelIfLi256ELi256ELi4ELi64ELi64ELb0ELb1EEEv26Multihead_attention_paramsIT_XT5_EE)
        /*005c*/ 	.word	0x00000000


	//----- nvinfo : EIATTR_REGCOUNT
	.align		4
.L_41:
        /*0060*/ 	.byte	0x04, 0x2f
        /*0062*/ 	.short	(.L_43 - .L_42)
	.align		4
.L_42:
        /*0064*/ 	.word	index@(_ZN4mmha33masked_multihead_attention_kernelIfLi256ELi256ELi2ELi64ELi128ELb0ELb1EEEv26Multihead_attention_paramsIT_XT5_EE)
        /*0068*/ 	.word	0x000000ff


	//----- nvinfo : EIATTR_FRAME_SIZE
	.align		4
.L_43:
        /*006c*/ 	.byte	0x04, 0x11
        /*006e*/ 	.short	(.L_45 - .L_44)
	.align		4
.L_44:
        /*0070*/ 	.word	index@(_ZN4mmha33masked_multihead_attention_kernelIfLi256ELi256ELi2ELi64ELi128ELb0ELb1EEEv26Multihead_attention_paramsIT_XT5_EE)
        /*0074*/ 	.word	0x00000070


	//----- nvinfo : EIATTR_REGCOUNT
	.align		4
.L_45:
        /*0078*/ 	.byte	0x04, 0x2f
        /*007a*/ 	.short	(.L_47 - .L_46)
	.align		4
.L_46:
        /*007c*/ 	.word	index@(_ZN4mmha33masked_multihead_attention_kernelIfLi256ELi256ELi1ELi64ELi256ELb0ELb1EEEv26Multihead_attention_paramsIT_XT5_EE)
        /*0080*/ 	.word	0x000000ff


	//----- nvinfo : EIATTR_FRAME_SIZE
	.align		4
.L_47:
        /*0084*/ 	.byte	0x04, 0x11
        /*0086*/ 	.short	(.L_49 - .L_48)
	.align		4
.L_48:
        /*0088*/ 	.word	index@(_ZN4mmha33masked_multihead_attention_kernelIfLi256ELi256ELi1ELi64ELi256ELb0ELb1EEEv26Multihead_attention_paramsIT_XT5_EE)
        /*008c*/ 	.word	0x000004c8


	//----- nvinfo : EIATTR_REGCOUNT
	.align		4
.L_49:
        /*0090*/ 	.byte	0x04, 0x2f
        /*0092*/ 	.short	(.L_51 - .L_50)
	.align		4
.L_50:
        /*0094*/ 	.word	index@(_ZN4mmha33masked_multihead_attention_kernelItLi256ELi256ELi4ELi32ELi64ELb0ELb0EEEv26Multihead_attention_paramsIT_XT5_EE)
        /*0098*/ 	.word	0x00000060


	//----- nvinfo : EIATTR_FRAME_SIZE
	.align		4
.L_51:
        /*009c*/ 	.byte	0x04, 0x11
        /*009e*/ 	.short	(.L_53 - .L_52)
	.align		4
.L_52:
        /*00a0*/ 	.word	index@(_ZN4mmha33masked_multihead_attention_kernelItLi256ELi256ELi4ELi32ELi64ELb0ELb0EEEv26Multihead_attention_paramsIT_XT5_EE)
        /*00a4*/ 	.word	0x00000000


	//----- nvinfo : EIATTR_REGCOUNT
	.align		4
.L_53:
        /*00a8*/ 	.byte	0x04, 0x2f
        /*00aa*/ 	.short	(.L_55 - .L_54)
	.align		4
.L_54:
        /*00ac*/ 	.word	index@(_ZN4mmha33masked_multihead_attention_kernelItLi256ELi256ELi2ELi32ELi128ELb0ELb0EEEv26Multihead_attention_paramsIT_XT5_EE)
        /*00b0*/ 	.word	0x000000a8


	//----- nvinfo : EIATTR_FRAME_SIZE
	.align		4
.L_55:
        /*00b4*/ 	.byte	0x04, 0x11
        /*00b6*/ 	.short	(.L_57 - .L_56)
	.align		4
.L_56:
        /*00b8*/ 	.word	index@(_ZN4mmha33masked_multihead_attention_kernelItLi256ELi256ELi2ELi32ELi128ELb0ELb0EEEv26Multihead_attention_paramsIT_XT5_EE)
        /*00bc*/ 	.word	0x00000000


	//----- nvinfo : EIATTR_REGCOUNT
	.align		4
.L_57:
        /*00c0*/ 	.byte	0x04, 0x2f
        /*00c2*/ 	.short	(.L_59 - .L_58)
	.align		4
.L_58:
        /*00c4*/ 	.word	index@(_ZN4mmha33masked_multihead_attention_kernelItLi256ELi256ELi1ELi32ELi256ELb0ELb0EEEv26Multihead_attention_paramsIT_XT5_EE)
        /*00c8*/ 	.word	0x000000ff


	//----- nvinfo : EIATTR_FRAME_SIZE
	.align		4
.L_59:
        /*00cc*/ 	.byte	0x04, 0x11
        /*00ce*/ 	.short	(.L_61 - .L_60)
	.align		4
.L_60:
        /*00d0*/ 	.word	index@(_ZN4mmha33masked_multihead_attention_kernelItLi256ELi256ELi1ELi32ELi256ELb0ELb0EEEv26Multihead_attention_paramsIT_XT5_EE)
        /*00d4*/ 	.word	0x00000078


	//----- nvinfo : EIATTR_REGCOUNT
	.align		4
.L_61:
        /*00d8*/ 	.byte	0x04, 0x2f
        /*00da*/ 	.short	(.L_63 - .L_62)
	.align		4
.L_62:
        /*00dc*/ 	.word	index@(_ZN4mmha33masked_multihead_attention_kernelItLi256ELi256ELi4ELi32ELi64ELb0ELb1EEEv26Multihead_attention_paramsIT_XT5_EE)
        /*00e0*/ 	.word	0x0000005d


	//----- nvinfo : EIATTR_FRAME_SIZE
	.align		4
.L_63:
        /*00e4*/ 	.byte	0x04, 0x11
        /*00e6*/ 	.short	(.L_65 - .L_64)
	.align		4
.L_64:
        /*00e8*/ 	.word	index@(_ZN4mmha33masked_multihead_attention_kernelItLi256ELi256ELi4ELi32ELi64ELb0ELb1EEEv26Multihead_attention_paramsIT_XT5_EE)
        /*00ec*/ 	.word	0x00000000


	//----- nvinfo : EIATTR_REGCOUNT
	.align		4
.L_65:
        /*00f0*/ 	.byte	0x04, 0x2f
        /*00f2*/ 	.short	(.L_67 - .L_66)
	.align		4
.L_66:
        /*00f4*/ 	.word	index@(_ZN4mmha33masked_multihead_attention_kernelItLi256ELi256ELi2ELi32ELi128ELb0ELb1EEEv26Multihead_attention_paramsIT_XT5_EE)
        /*00f8*/ 	.word	0x0000009d


	//----- nvinfo : EIATTR_FRAME_SIZE
	.align		4
.L_67:
        /*00fc*/ 	.byte	0x04, 0x11
        /*00fe*/ 	.short	(.L_69 - .L_68)
	.align		4
.L_68:
        /*0100*/ 	.word	index@(_ZN4mmha33masked_multihead_attention_kernelItLi256ELi256ELi2ELi32ELi128ELb0ELb1EEEv26Multihead_attention_paramsIT_XT5_EE)
        /*0104*/ 	.word	0x00000000


	//----- nvinfo : EIATTR_REGCOUNT
	.align		4
.L_69:
        /*0108*/ 	.byte	0x04, 0x2f
        /*010a*/ 	.short	(.L_71 - .L_70)
	.align		4
.L_70:
        /*010c*/ 	.word	index@(_ZN4mmha33masked_multihead_attention_kernelItLi256ELi256ELi1ELi32ELi256ELb0ELb1EEEv26Multihead_attention_paramsIT_XT5_EE)
        /*0110*/ 	.word	0x000000ff


	//----- nvinfo : EIATTR_FRAME_SIZE
	.align		4
.L_71:
        /*0114*/ 	.byte	0x04, 0x11
        /*0116*/ 	.short	(.L_73 - .L_72)
	.align		4
.L_72:
        /*0118*/ 	.word	index@(_ZN4mmha33masked_multihead_attention_kernelItLi256ELi256ELi1ELi32ELi256ELb0ELb1EEEv26Multihead_attention_paramsIT_XT5_EE)
        /*011c*/ 	.word	0x00000060


	//----- nvinfo : EIATTR_REGCOUNT
	.align		4
.L_73:
        /*0120*/ 	.byte	0x04, 0x2f
        /*0122*/ 	.short	(.L_75 - .L_74)
	.align		4
.L_74:
        /*0124*/ 	.word	index@(_ZN4mmha33masked_multihead_attention_kernelIfLi256ELi256ELi4ELi64ELi64ELb1ELb0EEEv26Multihead_attention_paramsIT_XT5_EE)
        /*0128*/ 	.word	0x000000ef


	//----- nvinfo : EIATTR_FRAME_SIZE
	.align		4
.L_75:
        /*012c*/ 	.byte	0x04, 0x11
        /*012e*/ 	.short	(.L_77 - .L_76)
	.align		4
.L_76:
        /*0130*/ 	.word	index@(_ZN4mmha33masked_multihead_attention_kernelIfLi256ELi256ELi4ELi64ELi64ELb1ELb0EEEv26Multihead_attention_paramsIT_XT5_EE)
        /*0134*/ 	.word	0x00000000


	//----- nvinfo : EIATTR_REGCOUNT
	.align		4
.L_77:
        /*0138*/ 	.byte	0x04, 0x2f
        /*013a*/ 	.short	(.L_79 - .L_78)
	.align		4
.L_78:
        /*013c*/ 	.word	index@(_ZN4mmha33masked_multihead_attention_kernelIfLi256ELi256ELi2ELi64ELi128ELb1ELb0EEEv26Multihead_attention_paramsIT_XT5_EE)
        /*0140*/ 	.word	0x000000ff


	//----- nvinfo : EIATTR_FRAME_SIZE
	.align		4
.L_79:
        /*0144*/ 	.byte	0x04, 0x11
        /*0146*/ 	.short	(.L_81 - .L_80)
	.align		4
.L_80:
        /*0148*/ 	.word	index@(_ZN4mmha33masked_multihead_attention_kernelIfLi256ELi256ELi2ELi64ELi128ELb1ELb0EEEv26Multihead_attention_paramsIT_XT5_EE)
        /*014c*/ 	.word	0x000002d0


	//----- nvinfo : EIATTR_REGCOUNT
	.align		4
.L_81:
        /*0150*/ 	.byte	0x04, 0x2f
        /*0152*/ 	.short	(.L_83 - .L_82)
	.align		4
.L_82:
        /*0154*/ 	.word	index@(_ZN4mmha33masked_multihead_attention_kernelIfLi256ELi256ELi1ELi64ELi256ELb1ELb0EEEv26Multihead_attention_paramsIT_XT5_EE)
        /*0158*/ 	.word	0x000000ff


	//----- nvinfo : EIATTR_FRAME_SIZE
	.align		4
.L_83:
        /*015c*/ 	.byte	0x04, 0x11
        /*015e*/ 	.short	(.L_85 - .L_84)
	.align		4
.L_84:
        /*0160*/ 	.word	index@(_ZN4mmha33masked_multihead_attention_kernelIfLi256ELi256ELi1ELi64ELi256ELb1ELb0EEEv26Multihead_attention_paramsIT_XT5_EE)
        /*0164*/ 	.word	0x000007f8


	//----- nvinfo : EIATTR_REGCOUNT
	.align		4
.L_85:
        /*0168*/ 	.byte	0x04, 0x2f
        /*016a*/ 	.short	(.L_87 - .L_86)
	.align		4
.L_86:
        /*016c*/ 	.word	index@(_ZN4mmha33masked_multihead_attention_kernelIfLi256ELi256ELi4ELi64ELi64ELb1ELb1EEEv26Multihead_attention_paramsIT_XT5_EE)
        /*0170*/ 	.word	0x000000fe


	//----- nvinfo : EIATTR_FRAME_SIZE
	.align		4
.L_87:
        /*0174*/ 	.byte	0x04, 0x11
        /*0176*/ 	.short	(.L_89 - .L_88)
	.align		4
.L_88:
        /*0178*/ 	.word	index@(_ZN4mmha33masked_multihead_attention_kernelIfLi256ELi256ELi4ELi64ELi64ELb1ELb1EEEv26Multihead_attention_paramsIT_XT5_EE)
        /*017c*/ 	.word	0x00000000


	//----- nvinfo : EIATTR_REGCOUNT
	.align		4
.L_89:
        /*0180*/ 	.byte	0x04, 0x2f
        /*0182*/ 	.short	(.L_91 - .L_90)
	.align		4
.L_90:
        /*0184*/ 	.word	index@(_ZN4mmha33masked_multihead_attention_kernelIfLi256ELi256ELi2ELi64ELi128ELb1ELb1EEEv26Multihead_attention_paramsIT_XT5_EE)
        /*0188*/ 	.word	0x000000ff


	//----- nvinfo : EIATTR_FRAME_SIZE
	.align		4
.L_91:
        /*018c*/ 	.byte	0x04, 0x11
        /*018e*/ 	.short	(.L_93 - .L_92)
	.align		4
.L_92:
        /*0190*/ 	.word	index@(_ZN4mmha33masked_multihead_attention_kernelIfLi256ELi256ELi2ELi64ELi128ELb1ELb1EEEv26Multihead_attention_paramsIT_XT5_EE)
        /*0194*/ 	.word	0x000002d0


	//----- nvinfo : EIATTR_REGCOUNT
	.align		4
.L_93:
        /*0198*/ 	.byte	0x04, 0x2f
        /*019a*/ 	.short	(.L_95 - .L_94)
	.align		4
.L_94:
        /*019c*/ 	.word	index@(_ZN4mmha33masked_multihead_attention_kernelIfLi256ELi256ELi1ELi64ELi256ELb1ELb1EEEv26Multihead_attention_paramsIT_XT5_EE)
        /*01a0*/ 	.word	0x000000ff


	//----- nvinfo : EIATTR_FRAME_SIZE
	.align		4
.L_95:
        /*01a4*/ 	.byte	0x04, 0x11
        /*01a6*/ 	.short	(.L_97 - .L_96)
	.align		4
.L_96:
        /*01a8*/ 	.word	index@(_ZN4mmha33masked_multihead_attention_kernelIfLi256ELi256ELi1ELi64ELi256ELb1ELb1EEEv26Multihead_attention_paramsIT_XT5_EE)
        /*01ac*/ 	.word	0x00000808


	//----- nvinfo : EIATTR_REGCOUNT
	.align		4
.L_97:
        /*01b0*/ 	.byte	0x04, 0x2f
        /*01b2*/ 	.short	(.L_99 - .L_98)
	.align		4
.L_98:
        /*01b4*/ 	.word	index@(_ZN4mmha33masked_multihead_attention_kernelItLi256ELi256ELi4ELi32ELi64ELb1ELb0EEEv26Multihead_attention_paramsIT_XT5_EE)
        /*01b8*/ 	.word	0x0000009a


	//----- nvinfo : EIATTR_FRAME_SIZE
	.align		4
.L_99:
        /*01bc*/ 	.byte	0x04, 0x11
        /*01be*/ 	.short	(.L_101 - .L_100)
	.align		4
.L_100:
        /*01c0*/ 	.word	index@(_ZN4mmha33masked_multihead_attention_kernelItLi256ELi256ELi4ELi32ELi64ELb1ELb0EEEv26Multihead_attention_paramsIT_XT5_EE)
        /*01c4*/ 	.word	0x00000000


	//----- nvinfo : EIATTR_REGCOUNT
	.align		4
.L_101:
        /*01c8*/ 	.byte	0x04, 0x2f
        /*01ca*/ 	.short	(.L_103 - .L_102)
	.align		4
.L_102:
        /*01cc*/ 	.word	index@(_ZN4mmha33masked_multihead_attention_kernelItLi256ELi256ELi2ELi32ELi128ELb1ELb0EEEv26Multihead_attention_paramsIT_XT5_EE)
        /*01d0*/ 	.word	0x000000ed


	//----- nvinfo : EIATTR_FRAME_SIZE
	.align		4
.L_103:
        /*01d4*/ 	.byte	0x04, 0x11
        /*01d6*/ 	.short	(.L_105 - .L_104)
	.align		4
.L_104:
        /*01d8*/ 	.word	index@(_ZN4mmha33masked_multihead_attention_kernelItLi256ELi256ELi2ELi32ELi128ELb1ELb0EEEv26Multihead_attention_paramsIT_XT5_EE)
        /*01dc*/ 	.word	0x00000000


	//----- nvinfo : EIATTR_REGCOUNT
	.align		4
.L_105:
        /*01e0*/ 	.byte	0x04, 0x2f
        /*01e2*/ 	.short	(.L_107 - .L_106)
	.align		4
.L_106:
        /*01e4*/ 	.word	index@(_ZN4mmha33masked_multihead_attention_kernelItLi256ELi256ELi1ELi32ELi256ELb1ELb0EEEv26Multihead_attention_paramsIT_XT5_EE)
        /*01e8*/ 	.word	0x000000ff


	//----- nvinfo : EIATTR_FRAME_SIZE
	.align		4
.L_107:
        /*01ec*/ 	.byte	0x04, 0x11
        /*01ee*/ 	.short	(.L_109 - .L_108)
	.align		4
.L_108:
        /*01f0*/ 	.word	index@(_ZN4mmha33masked_multihead_attention_kernelItLi256ELi256ELi1ELi32ELi256ELb1ELb0EEEv26Multihead_attention_paramsIT_XT5_EE)
        /*01f4*/ 	.word	0x000002c0


	//----- nvinfo : EIATTR_REGCOUNT
	.align		4
.L_109:
        /*01f8*/ 	.byte	0x04, 0x2f
        /*01fa*/ 	.short	(.L_111 - .L_110)
	.align		4
.L_110:
        /*01fc*/ 	.word	index@(_ZN4mmha33masked_multihead_attention_kernelItLi256ELi256ELi4ELi32ELi64ELb1ELb1EEEv26Multihead_attention_paramsIT_XT5_EE)
        /*0200*/ 	.word	0x0000009d


	//----- nvinfo : EIATTR_FRAME_SIZE
	.align		4
.L_111:
        /*0204*/ 	.byte	0x04, 0x11
        /*0206*/ 	.short	(.L_113 - .L_112)
	.align		4
.L_112:
        /*0208*/ 	.word	index@(_ZN4mmha33masked_multihead_attention_kernelItLi256ELi256ELi4ELi32ELi64ELb1ELb1EEEv26Multihead_attention_paramsIT_XT5_EE)
        /*020c*/ 	.word	0x00000000


	//----- nvinfo : EIATTR_REGCOUNT
	.align		4
.L_113:
        /*0210*/ 	.byte	0x04, 0x2f
        /*0212*/ 	.short	(.L_115 - .L_114)
	.align		4
.L_114:
        /*0214*/ 	.word	index@(_ZN4mmha33masked_multihead_attention_kernelItLi256ELi256ELi2ELi32ELi128ELb1ELb1EEEv26Multihead_attention_paramsIT_XT5_EE)
        /*0218*/ 	.word	0x000000f1


	//----- nvinfo : EIATTR_FRAME_SIZE
	.align		4
.L_115:
        /*021c*/ 	.byte	0x04, 0x11
        /*021e*/ 	.short	(.L_117 - .L_116)
	.align		4
.L_116:
        /*0220*/ 	.word	index@(_ZN4mmha33masked_multihead_attention_kernelItLi256ELi256ELi2ELi32ELi128ELb1ELb1EEEv26Multihead_attention_paramsIT_XT5_EE)
        /*0224*/ 	.word	0x00000000


	//----- nvinfo : EIATTR_REGCOUNT
	.align		4
.L_117:
        /*0228*/ 	.byte	0x04, 0x2f
        /*022a*/ 	.short	(.L_119 - .L_118)
	.align		4
.L_118:
        /*022c*/ 	.word	index@(_ZN4mmha33masked_multihead_attention_kernelItLi256ELi256ELi1ELi32ELi256ELb1ELb1EEEv26Multihead_attention_paramsIT_XT5_EE)
        /*0230*/ 	.word	0x000000ff


	//----- nvinfo : EIATTR_FRAME_SIZE
	.align		4
.L_119:
        /*0234*/ 	.byte	0x04, 0x11
        /*0236*/ 	.short	(.L_121 - .L_120)
	.align		4
.L_120:
        /*0238*/ 	.word	index@(_ZN4mmha33masked_multihead_attention_kernelItLi256ELi256ELi1ELi32ELi256ELb1ELb1EEEv26Multihead_attention_paramsIT_XT5_EE)
        /*023c*/ 	.word	0x000002c8


	//----- nvinfo : EIATTR_MIN_STACK_SIZE
	.align		4
.L_121:
        /*0240*/ 	.byte	0x04, 0x12
        /*0242*/ 	.short	(.L_123 - .L_122)
	.align		4
.L_122:
        /*0244*/ 	.word	index@(_ZN4mmha33masked_multihead_attention_kernelItLi256ELi256ELi1ELi32ELi256ELb1ELb1EEEv26Multihead_attention_paramsIT_XT5_EE)
        /*0248*/ 	.word	0x000002c8


	//----- nvinfo : EIATTR_MIN_STACK_SIZE
	.align		4
.L_123:
        /*024c*/ 	.byte	0x04, 0x12
        /*024e*/ 	.short	(.L_125 - .L_124)
	.align		4
.L_124:
        /*0250*/ 	.word	index@(_ZN4mmha33masked_multihead_attention_kernelItLi256ELi256ELi2ELi32ELi128ELb1ELb1EEEv26Multihead_attention_paramsIT_XT5_EE)
        /*0254*/ 	.word	0x00000000


	//----- nvinfo : EIATTR_MIN_STACK_SIZE
	.align		4
.L_125:
        /*0258*/ 	.byte	0x04, 0x12
        /*025a*/ 	.short	(.L_127 - .L_126)
	.align		4
.L_126:
        /*025c*/ 	.word	index@(_ZN4mmha33masked_multihead_attention_kernelItLi256ELi256ELi4ELi32ELi64ELb1ELb1EEEv26Multihead_attention_paramsIT_XT5_EE)
        /*0260*/ 	.word	0x00000000


	//----- nvinfo : EIATTR_MIN_STACK_SIZE
	.align		4
.L_127:
        /*0264*/ 	.byte	0x04, 0x12
        /*0266*/ 	.short	(.L_129 - .L_128)
	.align		4
.L_128:
        /*0268*/ 	.word	index@(_ZN4mmha33masked_multihead_attention_kernelItLi256ELi256ELi1ELi32ELi256ELb1ELb0EEEv26Multihead_attention_paramsIT_XT5_EE)
        /*026c*/ 	.word	0x000002c0


	//----- nvinfo : EIATTR_MIN_STACK_SIZE
	.align		4
.L_129:
        /*0270*/ 	.byte	0x04, 0x12
        /*0272*/ 	.short	(.L_131 - .L_130)
	.align		4
.L_130:
        /*0274*/ 	.word	index@(_ZN4mmha33masked_multihead_attention_kernelItLi256ELi256ELi2ELi32ELi128ELb1ELb0EEEv26Multihead_attention_paramsIT_XT5_EE)
        /*0278*/ 	.word	0x00000000


	//----- nvinfo : EIATTR_MIN_STACK_SIZE
	.align		4
.L_131:
        /*027c*/ 	.byte	0x04, 0x12
        /*027e*/ 	.short	(.L_133 - .L_132)
	.align		4
.L_132:
        /*0280*/ 	.word	index@(_ZN4mmha33masked_multihead_attention_kernelItLi256ELi256ELi4ELi32ELi64ELb1ELb0EEEv26Multihead_attention_paramsIT_XT5_EE)
        /*0284*/ 	.word	0x00000000


	//----- nvinfo : EIATTR_MIN_STACK_SIZE
	.align		4
.L_133:
        /*0288*/ 	.byte	0x04, 0x12
        /*028a*/ 	.short	(.L_135 - .L_134)
	.align		4
.L_134:
        /*028c*/ 	.word	index@(_ZN4mmha33masked_multihead_attention_kernelIfLi256ELi256ELi1ELi64ELi256ELb1ELb1EEEv26Multihead_attention_paramsIT_XT5_EE)
        /*0290*/ 	.word	0x00000808


	//----- nvinfo : EIATTR_MIN_STACK_SIZE
	.align		4
.L_135:
        /*0294*/ 	.byte	0x04, 0x12
        /*0296*/ 	.short	(.L_137 - .L_136)
	.align		4
.L_136:
        /*0298*/ 	.word	index@(_ZN4mmha33masked_multihead_attention_kernelIfLi256ELi256ELi2ELi64ELi128ELb1ELb1EEEv26Multihead_attention_paramsIT_XT5_EE)
        /*029c*/ 	.word	0x000002d0


	//----- nvinfo : EIATTR_MIN_STACK_SIZE
	.align		4
.L_137:
        /*02a0*/ 	.byte	0x04, 0x12
        /*02a2*/ 	.short	(.L_139 - .L_138)
	.align		4
.L_138:
        /*02a4*/ 	.word	index@(_ZN4mmha33masked_multihead_attention_kernelIfLi256ELi256ELi4ELi64ELi64ELb1ELb1EEEv26Multihead_attention_paramsIT_XT5_EE)
        /*02a8*/ 	.word	0x00000000


	//----- nvinfo : EIATTR_MIN_STACK_SIZE
	.align		4
.L_139:
        /*02ac*/ 	.byte	0x04, 0x12
        /*02ae*/ 	.short	(.L_141 - .L_140)
	.align		4
.L_140:
        /*02b0*/ 	.word	index@(_ZN4mmha33masked_multihead_attention_kernelIfLi256ELi256ELi1ELi64ELi256ELb1ELb0EEEv26Multihead_attention_paramsIT_XT5_EE)
        /*02b4*/ 	.word	0x000007f8


	//----- nvinfo : EIATTR_MIN_STACK_SIZE
	.align		4
.L_141:
        /*02b8*/ 	.byte	0x04, 0x12
        /*02ba*/ 	.short	(.L_143 - .L_142)
	.align		4
.L_142:
        /*02bc*/ 	.word	index@(_ZN4mmha33masked_multihead_attention_kernelIfLi256ELi256ELi2ELi64ELi128ELb1ELb0EEEv26Multihead_attention_paramsIT_XT5_EE)
        /*02c0*/ 	.word	0x000002d0


	//----- nvinfo : EIATTR_MIN_STACK_SIZE
	.align		4
.L_143:
        /*02c4*/ 	.byte	0x04, 0x12
        /*02c6*/ 	.short	(.L_145 - .L_144)
	.align		4
.L_144:
        /*02c8*/ 	.word	index@(_ZN4mmha33masked_multihead_attention_kernelIfLi256ELi256ELi4ELi64ELi64ELb1ELb0EEEv26Multihead_attention_paramsIT_XT5_EE)
        /*02cc*/ 	.word	0x00000000


	//----- nvinfo : EIATTR_MIN_STACK_SIZE
	.align		4
.L_145:
        /*02d0*/ 	.byte	0x04, 0x12
        /*02d2*/ 	.short	(.L_147 - .L_146)
	.align		4
.L_146:
        /*02d4*/ 	.word	index@(_ZN4mmha33masked_multihead_attention_kernelItLi256ELi256ELi1ELi32ELi256ELb0ELb1EEEv26Multihead_attention_paramsIT_XT5_EE)
        /*02d8*/ 	.word	0x00000060


	//----- nvinfo : EIATTR_MIN_STACK_SIZE
	.align		4
.L_147:
        /*02dc*/ 	.byte	0x04, 0x12
        /*02de*/ 	.short	(.L_149 - .L_148)
	.align		4
.L_148:
        /*02e0*/ 	.word	index@(_ZN4mmha33masked_multihead_attention_kernelItLi256ELi256ELi2ELi32ELi128ELb0ELb1EEEv26Multihead_attention_paramsIT_XT5_EE)
        /*02e4*/ 	.word	0x00000000


	//----- nvinfo : EIATTR_MIN_STACK_SIZE
	.align		4
.L_149:
        /*02e8*/ 	.byte	0x04, 0x12
        /*02ea*/ 	.short	(.L_151 - .L_150)
	.align		4
.L_150:
        /*02ec*/ 	.word	index@(_ZN4mmha33masked_multihead_attention_kernelItLi256ELi256ELi4ELi32ELi64ELb0ELb1EEEv26Multihead_attention_paramsIT_XT5_EE)
        /*02f0*/ 	.word	0x00000000


	//----- nvinfo : EIATTR_MIN_STACK_SIZE
	.align		4
.L_151:
        /*02f4*/ 	.byte	0x04, 0x12
        /*02f6*/ 	.short	(.L_153 - .L_152)
	.align		4
.L_152:
        /*02f8*/ 	.word	index@(_ZN4mmha33masked_multihead_attention_kernelItLi256ELi256ELi1ELi32ELi256ELb0ELb0EEEv26Multihead_attention_paramsIT_XT5_EE)
        /*02fc*/ 	.word	0x00000078


	//----- nvinfo : EIATTR_MIN_STACK_SIZE
	.align		4
.L_153:
        /*0300*/ 	.byte	0x04, 0x12
        /*0302*/ 	.short	(.L_155 - .L_154)
	.align		4
.L_154:
        /*0304*/ 	.word	index@(_ZN4mmha33masked_multihead_attention_kernelItLi256ELi256ELi2ELi32ELi128ELb0ELb0EEEv26Multihead_attention_paramsIT_XT5_EE)
        /*0308*/ 	.word	0x00000000


	//----- nvinfo : EIATTR_MIN_STACK_SIZE
	.align		4
.L_155:
        /*030c*/ 	.byte	0x04, 0x12
        /*030e*/ 	.short	(.L_157 - .L_156)
	.align		4
.L_156:
        /*0310*/ 	.word	index@(_ZN4mmha33masked_multihead_attention_kernelItLi256ELi256ELi4ELi32ELi64ELb0ELb0EEEv26Multihead_attention_paramsIT_XT5_EE)
        /*0314*/ 	.word	0x00000000


	//----- nvinfo : EIATTR_MIN_STACK_SIZE
	.align		4
.L_157:
        /*0318*/ 	.byte	0x04, 0x12
        /*031a*/ 	.short	(.L_159 - .L_158)
	.align		4
.L_158:
        /*031c*/ 	.word	index@(_ZN4mmha33masked_multihead_attention_kernelIfLi256ELi256ELi1ELi64ELi256ELb0ELb1EEEv26Multihead_attention_paramsIT_XT5_EE)
        /*0320*/ 	.word	0x000004c8


	//----- nvinfo : EIATTR_MIN_STACK_SIZE
	.align		4
.L_159:
        /*0324*/ 	.byte	0x04, 0x12
        /*0326*/ 	.short	(.L_161 - .L_160)
	.align		4
.L_160:
        /*0328*/ 	.word	index@(_ZN4mmha33masked_multihead_attention_kernelIfLi256ELi256ELi2ELi64ELi128ELb0ELb1EEEv26Multihead_attention_paramsIT_XT5_EE)
        /*032c*/ 	.word	0x00000070


	//----- nvinfo : EIATTR_MIN_STACK_SIZE
	.align		4
.L_161:
        /*0330*/ 	.byte	0x04, 0x12
        /*0332*/ 	.short	(.L_163 - .L_162)
	.align		4
.L_162:
        /*0334*/ 	.word	index@(_ZN4mmha33masked_multihead_attention_kernelIfLi256ELi256ELi4ELi64ELi64ELb0ELb1EEEv26Multihead_attention_paramsIT_XT5_EE)
        /*0338*/ 	.word	0x00000000


	//----- nvinfo : EIATTR_MIN_STACK_SIZE
	.align		4
.L_163:
        /*033c*/ 	.byte	0x04, 0x12
        /*033e*/ 	.short	(.L_165 - .L_164)
	.align		4
.L_164:
        /*0340*/ 	.word	index@(_ZN4mmha33masked_multihead_attention_kernelIfLi256ELi256ELi1ELi64ELi256ELb0ELb0EEEv26Multihead_attention_paramsIT_XT5_EE)
        /*0344*/ 	.word	0x000004b8


	//----- nvinfo : EIATTR_MIN_STACK_SIZE
	.align		4
.L_165:
        /*0348*/ 	.byte	0x04, 0x12
        /*034a*/ 	.short	(.L_167 - .L_166)
	.align		4
.L_166:
        /*034c*/ 	.word	index@(_ZN4mmha33masked_multihead_attention_kernelIfLi256ELi256ELi2ELi64ELi128ELb0ELb0EEEv26Multihead_attention_paramsIT_XT5_EE)
        /*0350*/ 	.word	0x00000090


	//----- nvinfo : EIATTR_MIN_STACK_SIZE
	.align		4
.L_167:
        /*0354*/ 	.byte	0x04, 0x12
        /*0356*/ 	.short	(.L_169 - .L_168)
	.align		4
.L_168:
        /*0358*/ 	.word	index@(_ZN4mmha33masked_multihead_attention_kernelIfLi256ELi256ELi4ELi64ELi64ELb0ELb0EEEv26Multihead_attention_paramsIT_XT5_EE)
        /*035c*/ 	.word	0x00000000
.L_169:


//--------------------- .nv.compat                --------------------------
	.section	.nv.compat,"",@"SHT_CUDA_COMPAT_INFO"
	.align	4
        /*0000*/ 	.byte	0x02, 0x09, 0x01, 0x00, 0x02, 0x02, 0x01, 0x00, 0x02, 0x05, 0x05, 0x00, 0x03, 0x07, 0x01, 0x01
        /*0010*/ 	.byte	0x02, 0x03, 0x00, 0x00, 0x02, 0x06, 0x01, 0x00, 0x04, 0x0b, 0x08, 0x00, 0x00, 0x00, 0x00, 0x00
        /*0020*/ 	.byte	0x00, 0x00, 0x00, 0x00


//--------------------- .nv.info._ZN4mmha33masked_multihead_attention_kernelItLi256ELi256ELi1ELi32ELi256ELb1ELb1EEEv26Multihead_attention_paramsIT_XT5_EE --------------------------
	.section	.nv.info._ZN4mmha33masked_multihead_attention_kernelItLi256ELi256ELi1ELi32ELi256ELb1ELb1EEEv26Multihead_attention_paramsIT_XT5_EE,"",@"SHT_CUDA_INFO"
	.sectionflags	@""
	.align	4


	//----- nvinfo : EIATTR_CUDA_API_VERSION
	.align		4
        /*0000*/ 	.byte	0x04, 0x37
        /*0002*/ 	.short	(.L_171 - .L_170)
.L_170:
        /*0004*/ 	.word	0x00000082


	//----- nvinfo : EIATTR_KPARAM_INFO
	.align		4
.L_171:
        /*0008*/ 	.byte	0x04, 0x17
        /*000a*/ 	.short	(.L_173 - .L_172)
.L_172:
        /*000c*/ 	.word	0x00000000
        /*0010*/ 	.short	0x0000
        /*0012*/ 	.short	0x0000
        /*0014*/ 	.byte	0x00, 0xf0, 0xa1, 0x04


	//----- nvinfo : EIATTR_SPARSE_MMA_MASK
	.align		4
.L_173:
        /*0018*/ 	.byte	0x03, 0x50
        /*001a*/ 	.short	0x0000


	//----- nvinfo : EIATTR_MAXREG_COUNT
	.align		4
        /*001c*/ 	.byte	0x03, 0x1b
        /*001e*/ 	.short	0x00ff


	//----- nvinfo : EIATTR_NUM_BARRIERS
	.align		4
        /*0020*/ 	.byte	0x02, 0x4c
        /*0022*/ 	.byte	0x01
	.zero		1


	//----- nvinfo : EIATTR_EXTERNS
	.align		4
        /*0024*/ 	.byte	0x04, 0x0f
        /*0026*/ 	.short	(.L_175 - .L_174)


	//   ....[0]....
	.align		4
.L_174:
        /*0028*/ 	.word	index@(__assertfail)


	//----- nvinfo : EIATTR_ANNOTATIONS
	.align		4
.L_175:
        /*002c*/ 	.byte	0x04, 0x55
        /*002e*/ 	.short	(.L_177 - .L_176)


	//   ....[0]....
.L_176:
        /*0030*/ 	.word	0x00000001
        /*0034*/ 	.byte	0x90, 0x2e, 0x00, 0x00, 0x01, 0x00, 0x00, 0x00, 0xa0, 0x32, 0x00, 0x00, 0x01, 0x00, 0x00, 0x00
        /* <DEDUP_REMOVED lines=180> */
        /*0b84*/ 	.byte	0x00, 0xd3, 0x00, 0x00


	//----- nvinfo : EIATTR_MERCURY_ISA_VERSION
	.align		4
.L_177:
        /*0b88*/ 	.byte	0x03, 0x5f
        /*0b8a*/ 	.short	0x0101


	//----- nvinfo : EIATTR_INT_WARP_WIDE_INSTR_OFFSETS
	.align		4
        /*0b8c*/ 	.byte	0x04, 0x31
        /*0b8e*/ 	.short	(.L_179 - .L_178)


	//   ....[0]....
.L_178:
        /*0b90*/ 	.word	0x00000d40


	//----- nvinfo : EIATTR_COOP_GROUP_MASK_REGIDS
	.align		4
.L_179:
        /*0b94*/ 	.byte	0x04, 0x29
        /*0b96*/ 	.short	(.L_181 - .L_180)


	//   ....[0]....
.L_180:
        /*0b98*/ 	.word	0xffffffff


	//   ....[1]....
        /*0b9c*/ 	.word	0xffffffff


	//   ....[2]....
        /*0ba0*/ 	.word	0xffffffff


	//   ....[3]....
        /*0ba4*/ 	.word	0xffffffff


	//   ....[4]....
        /*0ba8*/ 	.word	0xffffffff


	//   ....[5]....
        /*0bac*/ 	.word	0xffffffff


	//   ....[6]....
        /*0bb0*/ 	.word	0xffffffff


	//   ....[7]....
        /*0bb4*/ 	.word	0xffffffff


	//   ....[8]....
        /*0bb8*/ 	.word	0xffffffff


	//   ....[9]....
        /*0bbc*/ 	.word	0xffffffff


	//   ....[10]....
        /*0bc0*/ 	.word	0xffffffff


	//   ....[11]....
        /*0bc4*/ 	.word	0xffffffff


	//   ....[12]....
        /*0bc8*/ 	.word	0xffffffff


	//   ....[13]....
        /*0bcc*/ 	.word	0xffffffff


	//   ....[14]....
        /*0bd0*/ 	.word	0xffffffff


	//   ....[15]....
        /*0bd4*/ 	.word	0xffffffff


	//   ....[16]....
        /*0bd8*/ 	.word	0xffffffff


	//   ....[17]....
        /*0bdc*/ 	.word	0xffffffff


	//   ....[18]....
        /*0be0*/ 	.word	0xffffffff


	//   ....[19]....
        /*0be4*/ 	.word	0xffffffff


	//   ....[20]....
        /*0be8*/ 	.word	0xffffffff


	//   ....[21]....
        /*0bec*/ 	.word	0xffffffff


	//   ....[22]....
        /*0bf0*/ 	.word	0xffffffff


	//   ....[23]....
        /*0bf4*/ 	.word	0x0500000f


	//   ....[24]....
        /*0bf8*/ 	.word	0x0500000f


	//   ....[25]....
        /*0bfc*/ 	.word	0x0500000f


	//   ....[26]....
        /*0c00*/ 	.word	0x0500000f


	//   ....[27]....
        /*0c04*/ 	.word	0x0500000f


	//----- nvinfo : EIATTR_COOP_GROUP_INSTR_OFFSETS
	.align		4
.L_181:
        /*0c08*/ 	.byte	0x04, 0x28
        /*0c0a*/ 	.short	(.L_183 - .L_182)


	//   ....[0]....
.L_182:
        /*0c0c*/ 	.word	0x00003070


	//   ....[1]....
        /*0c10*/ 	.word	0x00003090


	//   ....[2]....
        /*0c14*/ 	.word	0x000030b0


	//   ....[3]....
        /*0c18*/ 	.word	0x000030d0


	//   ....[4]....
        /*0c1c*/ 	.word	0x000030f0


	//   ....[5]....
        /*0c20*/ 	.word	0x0000d370


	//   ....[6]....
        /*0c24*/ 	.word	0x0000d390


	//   ....[7]....
        /*0c28*/ 	.word	0x0000d3c0


	//   ....[8]....
        /*0c2c*/ 	.word	0x0000d410


	//   ....[9]....
        /*0c30*/ 	.word	0x0000d460


	//   ....[10]....
        /*0c34*/ 	.word	0x0000d4d0


	//   ....[11]....
        /*0c38*/ 	.word	0x0000d500


	//   ....[12]....
        /*0c3c*/ 	.word	0x0000d520


	//   ....[13]....
        /*0c40*/ 	.word	0x0000d540


	//   ....[14]....
        /*0c44*/ 	.word	0x0000e9f0


	//   ....[15]....
        /*0c48*/ 	.word	0x0000ea80


	//   ....[16]....
        /*0c4c*/ 	.word	0x0000eaf0


	//   ....[17]....
        /*0c50*/ 	.word	0x0000eb20


	//   ....[18]....
        /*0c54*/ 	.word	0x0000eb50


	//   ....[19]....
        /*0c58*/ 	.word	0x0000ebc0


	//   ....[20]....
        /*0c5c*/ 	.word	0x0000ebe0


	//   ....[21]....
        /*0c60*/ 	.word	0x0000ec00


	//   ....[22]....
        /*0c64*/ 	.word	0x0000ec20


	//   ....[23]....
        /*0c68*/ 	.word	0x000121c0


	//   ....[24]....
        /*0c6c*/ 	.word	0x00012220


	//   ....[25]....
        /*0c70*/ 	.word	0x00012280


	//   ....[26]....
        /*0c74*/ 	.word	0x000122e0


	//   ....[27]....
        /*0c78*/ 	.word	0x00012340


	//----- nvinfo : EIATTR_VRC_CTA_INIT_COUNT
	.align		4
.L_183:
        /*0c7c*/ 	.byte	0x02, 0x4a
	.zero		1
	.zero		1


	//----- nvinfo : EIATTR_SYSCALL_OFFSETS
	.align		4
        /*0c80*/ 	.byte	0x04, 0x46
        /*0c82*/ 	.short	(.L_185 - .L_184)


	//   ....[0]....
.L_184:
        /*0c84*/ 	.word	0x00001cd0


	//----- nvinfo : EIATTR_EXIT_INSTR_OFFSETS
	.align		4
.L_185:
        /*0c88*/ 	.byte	0x04, 0x1c
        /*0c8a*/ 	.short	(.L_187 - .L_186)


	//   ....[0]....
.L_186:
        /*0c8c*/ 	.word	0x000000c0


	//   ....[1]....
        /*0c90*/ 	.word	0x00011d00


	//   ....[2]....
        /*0c94*/ 	.word	0x000120b0


	//   ....[3]....
        /*0c98*/ 	.word	0x00012170


	//----- nvinfo : EIATTR_CRS_STACK_SIZE
	.align		4
.L_187:
        /*0c9c*/ 	.byte	0x04, 0x1e
        /*0c9e*/ 	.short	(.L_189 - .L_188)
.L_188:
        /*0ca0*/ 	.word	0x00000000


	//----- nvinfo : EIATTR_CBANK_PARAM_SIZE
	.align		4
.L_189:
        /*0ca4*/ 	.byte	0x03, 0x19
        /*0ca6*/ 	.short	0x0128


	//----- nvinfo : EIATTR_PARAM_CBANK
	.align		4
        /*0ca8*/ 	.byte	0x04, 0x0a
        /*0caa*/ 	.short	(.L_191 - .L_190)
	.align		4
.L_190:
        /*0cac*/ 	.word	index@(.nv.constant0._ZN4mmha33masked_multihead_attention_kernelItLi256ELi256ELi1ELi32ELi256ELb1ELb1EEEv26Multihead_attention_paramsIT_XT5_EE)
        /*0cb0*/ 	.short	0x0380
        /*0cb2*/ 	.short	0x0128


	//----- nvinfo : EIATTR_SW_WAR
	.align		4
.L_191:
        /*0cb4*/ 	.byte	0x04, 0x36
        /*0cb6*/ 	.short	(.L_193 - .L_192)
.L_192:
        /*0cb8*/ 	.word	0x00000008
.L_193:


//--------------------- .nv.info._ZN4mmha33masked_multihead_attention_kernelItLi256ELi256ELi2ELi32ELi128ELb1ELb1EEEv26Multihead_attention_paramsIT_XT5_EE --------------------------
	.section	.nv.info._ZN4mmha33masked_multihead_attention_kernelItLi256ELi256ELi2ELi32ELi128ELb1ELb1EEEv26Multihead_attention_paramsIT_XT5_EE,"",@"SHT_CUDA_INFO"
	.sectionflags	@""
	.align	4


	//----- nvinfo : EIATTR_CUDA_API_VERSION
	.align		4
        /*0000*/ 	.byte	0x04, 0x37
        /*0002*/ 	.short	(.L_195 - .L_194)
.L_194:
        /*0004*/ 	.word	0x00000082


	//----- nvinfo : EIATTR_KPARAM_INFO
	.align		4
.L_195:
        /*0008*/ 	.byte	0x04, 0x17
        /*000a*/ 	.short	(.L_197 - .L_196)
.L_196:
        /*000c*/ 	.word	0x00000000
        /*0010*/ 	.short	0x0000
        /*0012*/ 	.short	0x0000
        /*0014*/ 	.byte	0x00, 0xf0, 0xa1, 0x04


	//----- nvinfo : EIATTR_SPARSE_MMA_MASK
	.align		4
.L_197:
        /*0018*/ 	.byte	0x03, 0x50
        /*001a*/ 	.short	0x0000


	//----- nvinfo : EIATTR_MAXREG_COUNT
	.align		4
        /*001c*/ 	.byte	0x03, 0x1b
        /*001e*/ 	.short	0x00ff


	//----- nvinfo : EIATTR_NUM_BARRIERS
	.align		4
        /*0020*/ 	.byte	0x02, 0x4c
        /*0022*/ 	.byte	0x01
	.zero		1


	//----- nvinfo : EIATTR_EXTERNS
	.align		4
        /*0024*/ 	.byte	0x04, 0x0f
        /*0026*/ 	.short	(.L_199 - .L_198)


	//   ....[0]....
	.align		4
.L_198:
        /*0028*/ 	.word	index@(__assertfail)


	//----- nvinfo : EIATTR_MERCURY_ISA_VERSION
	.align		4
.L_199:
        /*002c*/ 	.byte	0x03, 0x5f
        /*002e*/ 	.short	0x0101


	//----- nvinfo : EIATTR_INT_WARP_WIDE_INSTR_OFFSETS
	.align		4
        /*0030*/ 	.byte	0x04, 0x31
        /*0032*/ 	.short	(.L_201 - .L_200)


	//   ....[0]....
.L_200:
        /*0034*/ 	.word	0x00000d80


	//----- nvinfo : EIATTR_COOP_GROUP_MASK_REGIDS
	.align		4
.L_201:
        /*0038*/ 	.byte	0x04, 0x29
        /*003a*/ 	.short	(.L_203 - .L_202)


	//   ....[0]....
.L_202:
        /*003c*/ 	.word	0xffffffff


	//   ....[1]....
        /*0040*/ 	.word	0xffffffff


	//   ....[2]....
        /*0044*/ 	.word	0xffffffff


	//   ....[3]....
        /*0048*/ 	.word	0xffffffff


	//   ....[4]....
        /*004c*/ 	.word	0xffffffff


	//   ....[5]....
        /*0050*/ 	.word	0xffffffff


	//   ....[6]....
        /*0054*/ 	.word	0xffffffff


	//   ....[7]....
        /*0058*/ 	.word	0xffffffff


	//   ....[8]....
        /*005c*/ 	.word	0xffffffff


	//   ....[9]....
        /*0060*/ 	.word	0xffffffff


	//   ....[10]....
        /*0064*/ 	.word	0xffffffff


	//   ....[11]....
        /*0068*/ 	.word	0xffffffff


	//   ....[12]....
        /*006c*/ 	.word	0xffffffff


	//   ....[13]....
        /*0070*/ 	.word	0xffffffff


	//   ....[14]....
        /*0074*/ 	.word	0xffffffff


	//   ....[15]....
        /*0078*/ 	.word	0xffffffff


	//   ....[16]....
        /*007c*/ 	.word	0xffffffff


	//   ....[17]....
        /*0080*/ 	.word	0xffffffff


	//   ....[18]....
        /*0084*/ 	.word	0xffffffff


	//   ....[19]....
        /*0088*/ 	.word	0xffffffff


	//   ....[20]....
        /*008c*/ 	.word	0xffffffff


	//   ....[21]....
        /*0090*/ 	.word	0x0500000f


	//   ....[22]....
        /*0094*/ 	.word	0x0500000f


	//   ....[23]....
        /*0098*/ 	.word	0x0500000f


	//   ....[24]....
        /*009c*/ 	.word	0x0500000f


	//   ....[25]....
        /*00a0*/ 	.word	0x0500000f


	//   ....[26]....
        /*00a4*/ 	.word	0x0500000f


	//   ....[27]....
        /*00a8*/ 	.word	0x0500000f


	//   ....[28]....
        /*00ac*/ 	.word	0x0500000f


	//   ....[29]....
        /*00b0*/ 	.word	0x0500000f


	//   ....[30]....
        /*00b4*/ 	.word	0x0500000f


	//----- nvinfo : EIATTR_COOP_GROUP_INSTR_OFFSETS
	.align		4
.L_203:
        /*00b8*/ 	.byte	0x04, 0x28
        /*00ba*/ 	.short	(.L_205 - .L_204)


	//   ....[0]....
.L_204:
        /*00bc*/ 	.word	0x000030c0


	//   ....[1]....
        /*00c0*/ 	.word	0x000030e0


	//   ....[2]....
        /*00c4*/ 	.word	0x00003100


	//   ....[3]....
        /*00c8*/ 	.word	0x00003120


	//   ....[4]....
        /*00cc*/ 	.word	0x00003140


	//   ....[5]....
        /*00d0*/ 	.word	0x00007c30


	//   ....[6]....
        /*00d4*/ 	.word	0x00007e70


	//   ....[7]....
        /*00d8*/ 	.word	0x00007e90


	//   ....[8]....
        /*00dc*/ 	.word	0x00007eb0


	//   ....[9]....
        /*00e0*/ 	.word	0x00007ed0


	//   ....[10]....
        /*00e4*/ 	.word	0x00007fd0


	//   ....[11]....
        /*00e8*/ 	.word	0x00007ff0


	//   ....[12]....
        /*00ec*/ 	.word	0x00008020


	//   ....[13]....
        /*00f0*/ 	.word	0x000094f0


	//   ....[14]....
        /*00f4*/ 	.word	0x00009570


	//   ....[15]....
        /*00f8*/ 	.word	0x00009590


	//   ....[16]....
        /*00fc*/ 	.word	0x000095b0


	//   ....[17]....
        /*0100*/ 	.word	0x000095e0


	//   ....[18]....
        /*0104*/ 	.word	0x000096a0


	//   ....[19]....
        /*0108*/ 	.word	0x000096c0


	//   ....[20]....
        /*010c*/ 	.word	0x000096e0


	//   ....[21]....
        /*0110*/ 	.word	0x0000ca40


	//   ....[22]....
        /*0114*/ 	.word	0x0000caa0


	//   ....[23]....
        /*0118*/ 	.word	0x0000cb00


	//   ....[24]....
        /*011c*/ 	.word	0x0000cb60


	//   ....[25]....
        /*0120*/ 	.word	0x0000cbc0


	//   ....[26]....
        /*0124*/ 	.word	0x0000cc40


	//   ....[27]....
        /*0128*/ 	.word	0x0000cce0


	//   ....[28]....
        /*012c*/ 	.word	0x0000cd60


	//   ....[29]....
        /*0130*/ 	.word	0x0000cdc0


	//   ....[30]....
        /*0134*/ 	.word	0x0000ce20


	//----- nvinfo : EIATTR_VRC_CTA_INIT_COUNT
	.align		4
.L_205:
        /*0138*/ 	.byte	0x02, 0x4a
	.zero		1
	.zero		1


	//----- nvinfo : EIATTR_SYSCALL_OFFSETS
	.align		4
        /*013c*/ 	.byte	0x04, 0x46
        /*013e*/ 	.short	(.L_207 - .L_206)


	//   ....[0]....
.L_206:
        /*0140*/ 	.word	0x00001d40


	//----- nvinfo : EIATTR_EXIT_INSTR_OFFSETS
	.align		4
.L_207:
        /*0144*/ 	.byte	0x04, 0x1c
        /*0146*/ 	.short	(.L_209 - .L_208)


	//   ....[0]....
.L_208:
        /*0148*/ 	.word	0x000000d0


	//   ....[1]....
        /*014c*/ 	.word	0x0000c580


	//   ....[2]....
        /*0150*/ 	.word	0x0000c930


	//   ....[3]....
        /*0154*/ 	.word	0x0000c9f0


	//----- nvinfo : EIATTR_CRS_STACK_SIZE
	.align		4
.L_209:
        /*0158*/ 	.byte	0x04, 0x1e
        /*015a*/ 	.short	(.L_211 - .L_210)
.L_210:
        /*015c*/ 	.word	0x00000000


	//----- nvinfo : EIATTR_CBANK_PARAM_SIZE
	.align		4
.L_211:
        /*0160*/ 	.byte	0x03, 0x19
        /*0162*/ 	.short	0x0128


	//----- nvinfo : EIATTR_PARAM_CBANK
	.align		4
        /*0164*/ 	.byte	0x04, 0x0a
        /*0166*/ 	.short	(.L_213 - .L_212)
	.align		4
.L_212:
        /*0168*/ 	.word	index@(.nv.constant0._ZN4mmha33masked_multihead_attention_kernelItLi256ELi256ELi2ELi32ELi128ELb1ELb1EEEv26Multihead_attention_paramsIT_XT5_EE)
        /*016c*/ 	.short	0x0380
        /*016e*/ 	.short	0x0128


	//----- nvinfo : EIATTR_SW_WAR
	.align		4
.L_213:
        /*0170*/ 	.byte	0x04, 0x36
        /*0172*/ 	.short	(.L_215 - .L_214)
.L_214:
        /*0174*/ 	.word	0x00000008
.L_215:


//--------------------- .nv.info._ZN4mmha33masked_multihead_attention_kernelItLi256ELi256ELi4ELi32ELi64ELb1ELb1EEEv26Multihead_attention_paramsIT_XT5_EE --------------------------
	.section	.nv.info._ZN4mmha33masked_multihead_attention_kernelItLi256ELi256ELi4ELi32ELi64ELb1ELb1EEEv26Multihead_attention_paramsIT_XT5_EE,"",@"SHT_CUDA_INFO"
	.sectionflags	@""
	.align	4


	//----- nvinfo : EIATTR_CUDA_API_VERSION
	.align		4
        /*0000*/ 	.byte	0x04, 0x37
        /*0002*/ 	.short	(.L_217 - .L_216)
.L_216:
        /*0004*/ 	.word	0x00000082


	//----- nvinfo : EIATTR_KPARAM_INFO
	.align		4
.L_217:
        /*0008*/ 	.byte	0x04, 0x17
        /*000a*/ 	.short	(.L_219 - .L_218)
.L_218:
        /*000c*/ 	.word	0x00000000
        /*0010*/ 	.short	0x0000
        /*0012*/ 	.short	0x0000
        /*0014*/ 	.byte	0x00, 0xf0, 0xa1, 0x04


	//----- nvinfo : EIATTR_SPARSE_MMA_MASK
	.align		4
.L_219:
        /*0018*/ 	.byte	0x03, 0x50
        /*001a*/ 	.short	0x0000


	//----- nvinfo : EIATTR_MAXREG_COUNT
	.align		4
        /*001c*/ 	.byte	0x03, 0x1b
        /*001e*/ 	.short	0x00ff


	//----- nvinfo : EIATTR_NUM_BARRIERS
	.align		4
        /*0020*/ 	.byte	0x02, 0x4c
        /*0022*/ 	.byte	0x01
	.zero		1


	//----- nvinfo : EIATTR_EXTERNS
	.align		4
        /*0024*/ 	.byte	0x04, 0x0f
        /*0026*/ 	.short	(.L_221 - .L_220)


	//   ....[0]....
	.align		4
.L_220:
        /*0028*/ 	.word	index@(__assertfail)


	//----- nvinfo : EIATTR_MERCURY_ISA_VERSION
	.align		4
.L_221:
        /*002c*/ 	.byte	0x03, 0x5f
        /*002e*/ 	.short	0x0101


	//----- nvinfo : EIATTR_COOP_GROUP_MASK_REGIDS
	.align		4
        /*0030*/ 	.byte	0x04, 0x29
        /*0032*/ 	.short	(.L_223 - .L_222)


	//   ....[0]....
.L_222:
        /*0034*/ 	.word	0xffffffff


	//   ....[1]....
        /*0038*/ 	.word	0xffffffff


	//   ....[2]....
        /*003c*/ 	.word	0xffffffff


	//   ....[3]....
        /*0040*/ 	.word	0xffffffff


	//   ....[4]....
        /*0044*/ 	.word	0xffffffff


	//   ....[5]....
        /*0048*/ 	.word	0xffffffff


	//   ....[6]....
        /*004c*/ 	.word	0xffffffff


	//   ....[7]....
        /*0050*/ 	.word	0xffffffff


	//   ....[8]....
        /*0054*/ 	.word	0xffffffff


	//   ....[9]....
        /*0058*/ 	.word	0xffffffff


	//   ....[10]....
        /*005c*/ 	.word	0xffffffff


	//   ....[11]....
        /*0060*/ 	.word	0xffffffff


	//   ....[12]....
        /*0064*/ 	.word	0xffffffff


	//   ....[13]....
        /*0068*/ 	.word	0xffffffff


	//   ....[14]....
        /*006c*/ 	.word	0xffffffff


	//   ....[15]....
        /*0070*/ 	.word	0xffffffff


	//   ....[16]....
        /*0074*/ 	.word	0xffffffff


	//   ....[17]....
        /*0078*/ 	.word	0xffffffff


	//   ....[18]....
        /*007c*/ 	.word	0xffffffff


	//   ....[19]....
        /*0080*/ 	.word	0x0500000f


	//   ....[20]....
        /*0084*/ 	.word	0x0500000f


	//   ....[21]....
        /*0088*/ 	.word	0x0500000f


	//   ....[22]....
        /*008c*/ 	.word	0x0500000f


	//   ....[23]....
        /*0090*/ 	.word	0x0500000f


	//   ....[24]....
        /*0094*/ 	.word	0x0500000f


	//   ....[25]....
        /*0098*/ 	.word	0x0500000f


	//   ....[26]....
        /*009c*/ 	.word	0x0500000f


	//   ....[27]....
        /*00a0*/ 	.word	0x0500000f


	//   ....[28]....
        /*00a4*/ 	.word	0x0500000f


	//----- nvinfo : EIATTR_COOP_GROUP_INSTR_OFFSETS
	.align		4
.L_223:
        /*00a8*/ 	.byte	0x04, 0x28
        /*00aa*/ 	.short	(.L_225 - .L_224)


	//   ....[0]....
.L_224:
        /*00ac*/ 	.word	0x00002e80


	//   ....[1]....
        /*00b0*/ 	.word	0x00002ea0


	//   ....[2]....
        /*00b4*/ 	.word	0x00002ec0


	//   ....[3]....
        /*00b8*/ 	.word	0x00002ee0


	//   ....[4]....
        /*00bc*/ 	.word	0x00002f00


	//   ....[5]....
        /*00c0*/ 	.word	0x00007560


	//   ....[6]....
        /*00c4*/ 	.word	0x00007580


	//   ....[7]....
        /*00c8*/ 	.word	0x00007820


	//   ....[8]....
        /*00cc*/ 	.word	0x00007840


	//   ....[9]....
        /*00d0*/ 	.word	0x00007860


	//   ....[10]....
        /*00d4*/ 	.word	0x000079a0


	//   ....[11]....
        /*00d8*/ 	.word	0x000079d0


	//   ....[12]....
        /*00dc*/ 	.word	0x00008e50


	//   ....[13]....
        /*00e0*/ 	.word	0x00008ee0


	//   ....[14]....
        /*00e4*/ 	.word	0x00008f10


	//   ....[15]....
        /*00e8*/ 	.word	0x00008f30


	//   ....[16]....
        /*00ec*/ 	.word	0x00008f50


	//   ....[17]....
        /*00f0*/ 	.word	0x00008ff0


	//   ....[18]....
        /*00f4*/ 	.word	0x00009020


	//   ....[19]....
        /*00f8*/ 	.word	0x0000be80


	//   ....[20]....
        /*00fc*/ 	.word	0x0000bee0


	//   ....[21]....
        /*0100*/ 	.word	0x0000bf40


	//   ....[22]....
        /*0104*/ 	.word	0x0000bfa0


	//   ....[23]....
        /*0108*/ 	.word	0x0000c000


	//   ....[24]....
        /*010c*/ 	.word	0x0000c080


	//   ....[25]....
        /*0110*/ 	.word	0x0000c100


	//   ....[26]....
        /*0114*/ 	.word	0x0000c190


	//   ....[27]....
        /*0118*/ 	.word	0x0000c210


	//   ....[28]....
        /*011c*/ 	.word	0x0000c270


	//----- nvinfo : EIATTR_VRC_CTA_INIT_COUNT
	.align		4
.L_225:
        /*0120*/ 	.byte	0x02, 0x4a
	.zero		1
	.zero		1


	//----- nvinfo : EIATTR_SYSCALL_OFFSETS
	.align		4
        /*0124*/ 	.byte	0x04, 0x46
        /*0126*/ 	.short	(.L_227 - .L_226)


	//   ....[0]....
.L_226:
        /*0128*/ 	.word	0x00001b10


	//----- nvinfo : EIATTR_EXIT_INSTR_OFFSETS
	.align		4
.L_227:
        /*012c*/ 	.byte	0x04, 0x1c
        /*012e*/ 	.short	(.L_229 - .L_228)


	//   ....[0]....
.L_228:
        /*0130*/ 	.word	0x000000b0


	//   ....[1]....
        /*0134*/ 	.word	0x0000b9c0


	//   ....[2]....
        /*0138*/ 	.word	0x0000bd70


	//   ....[3]....
        /*013c*/ 	.word	0x0000be30


	//----- nvinfo : EIATTR_CRS_STACK_SIZE
	.align		4
.L_229:
        /*0140*/ 	.byte	0x04, 0x1e
        /*0142*/ 	.short	(.L_231 - .L_230)
.L_230:
        /*0144*/ 	.word	0x00000000


	//----- nvinfo : EIATTR_CBANK_PARAM_SIZE
	.align		4
.L_231:
        /*0148*/ 	.byte	0x03, 0x19
        /*014a*/ 	.short	0x0128


	//----- nvinfo : EIATTR_PARAM_CBANK
	.align		4
        /*014c*/ 	.byte	0x04, 0x0a
        /*014e*/ 	.short	(.L_233 - .L_232)
	.align		4
.L_232:
        /*0150*/ 	.word	index@(.nv.constant0._ZN4mmha33masked_multihead_attention_kernelItLi256ELi256ELi4ELi32ELi64ELb1ELb1EEEv26Multihead_attention_paramsIT_XT5_EE)
        /*0154*/ 	.short	0x0380
        /*0156*/ 	.short	0x0128


	//----- nvinfo : EIATTR_SW_WAR
	.align		4
.L_233:
        /*0158*/ 	.byte	0x04, 0x36
        /*015a*/ 	.short	(.L_235 - .L_234)
.L_234:
        /*015c*/ 	.word	0x00000008
.L_235:


//--------------------- .nv.info._ZN4mmha33masked_multihead_attention_kernelItLi256ELi256ELi1ELi32ELi256ELb1ELb0EEEv26Multihead_attention_paramsIT_XT5_EE --------------------------
	.section	.nv.info._ZN4mmha33masked_multihead_attention_kernelItLi256ELi256ELi1ELi32ELi256ELb1ELb0EEEv26Multihead_attention_paramsIT_XT5_EE,"",@"SHT_CUDA_INFO"
	.sectionflags	@""
	.align	4


	//----- nvinfo : EIATTR_CUDA_API_VERSION
	.align		4
        /*0000*/ 	.byte	0x04, 0x37
        /*0002*/ 	.short	(.L_237 - .L_236)
.L_236:
        /*0004*/ 	.word	0x00000082


	//----- nvinfo : EIATTR_KPARAM_INFO
	.align		4
.L_237:
        /*0008*/ 	.byte	0x04, 0x17
        /*000a*/ 	.short	(.L_239 - .L_238)
.L_238:
        /*000c*/ 	.word	0x00000000
        /*0010*/ 	.short	0x0000
        /*0012*/ 	.short	0x0000
        /*0014*/ 	.byte	0x00, 0xf0, 0xa1, 0x04


	//----- nvinfo : EIATTR_SPARSE_MMA_MASK
	.align		4
.L_239:
        /*0018*/ 	.byte	0x03, 0x50
        /*001a*/ 	.short	0x0000


	//----- nvinfo : EIATTR_MAXREG_COUNT
	.align		4
        /*001c*/ 	.byte	0x03, 0x1b
        /*001e*/ 	.short	0x00ff


	//----- nvinfo : EIATTR_NUM_BARRIERS
	.align		4
        /*0020*/ 	.byte	0x02, 0x4c
        /*0022*/ 	.byte	0x01
	.zero		1


	//----- nvinfo : EIATTR_EXTERNS
	.align		4
        /*0024*/ 	.byte	0x04, 0x0f
        /*0026*/ 	.short	(.L_241 - .L_240)


	//   ....[0]....
	.align		4
.L_240:
        /*0028*/ 	.word	index@(__assertfail)


	//----- nvinfo : EIATTR_ANNOTATIONS
	.align		4
.L_241:
        /*002c*/ 	.byte	0x04, 0x55
        /*002e*/ 	.short	(.L_243 - .L_242)


	//   ....[0]....
.L_242:
        /* <DEDUP_REMOVED lines=151> */


	//----- nvinfo : EIATTR_MERCURY_ISA_VERSION
	.align		4
.L_243:
        /*0988*/ 	.byte	0x03, 0x5f
        /*098a*/ 	.short	0x0101


	//----- nvinfo : EIATTR_INT_WARP_WIDE_INSTR_OFFSETS
	.align		4
        /*098c*/ 	.byte	0x04, 0x31
        /*098e*/ 	.short	(.L_245 - .L_244)


	//   ....[0]....
.L_244:
        /*0990*/ 	.word	0x00000d40


	//----- nvinfo : EIATTR_COOP_GROUP_MASK_REGIDS
	.align		4
.L_245:
        /*0994*/ 	.byte	0x04, 0x29
        /*0996*/ 	.short	(.L_247 - .L_246)


	//   ....[0]....
.L_246:
        /*0998*/ 	.word	0xffffffff


	//   ....[1]....
        /*099c*/ 	.word	0xffffffff


	//   ....[2]....
        /*09a0*/ 	.word	0xffffffff


	//   ....[3]....
        /*09a4*/ 	.word	0xffffffff


	//   ....[4]....
        /*09a8*/ 	.word	0xffffffff


	//   ....[5]....
        /*09ac*/ 	.word	0xffffffff


	//   ....[6]....
        /*09b0*/ 	.word	0xffffffff


	//   ....[7]....
        /*09b4*/ 	.word	0xffffffff


	//   ....[8]....
        /*09b8*/ 	.word	0xffffffff


	//   ....[9]....
        /*09bc*/ 	.word	0xffffffff


	//   ....[10]....
        /*09c0*/ 	.word	0xffffffff


	//   ....[11]....
        /*09c4*/ 	.word	0xffffffff


	//   ....[12]....
        /*09c8*/ 	.word	0xffffffff


	//   ....[13]....
        /*09cc*/ 	.word	0xffffffff


	//   ....[14]....
        /*09d0*/ 	.word	0xffffffff


	//   ....[15]....
        /*09d4*/ 	.word	0xffffffff


	//   ....[16]....
        /*09d8*/ 	.word	0xffffffff


	//   ....[17]....
        /*09dc*/ 	.word	0xffffffff


	//   ....[18]....
        /*09e0*/ 	.word	0xffffffff


	//   ....[19]....
        /*09e4*/ 	.word	0xffffffff


	//   ....[20]....
        /*09e8*/ 	.word	0xffffffff


	//   ....[21]....
        /*09ec*/ 	.word	0xffffffff


	//   ....[22]....
        /*09f0*/ 	.word	0xffffffff


	//   ....[23]....
        /*09f4*/ 	.word	0x0500000f


	//   ....[24]....
        /*09f8*/ 	.word	0x0500000f


	//   ....[25]....
        /*09fc*/ 	.word	0x0500000f


	//   ....[26]....
        /*0a00*/ 	.word	0x0500000f


	//   ....[27]....
        /*0a04*/ 	.word	0x0500000f


	//----- nvinfo : EIATTR_COOP_GROUP_INSTR_OFFSETS
	.align		4
.L_247:
        /*0a08*/ 	.byte	0x04, 0x28
        /*0a0a*/ 	.short	(.L_249 - .L_248)


	//   ....[0]....
.L_248:
        /*0a0c*/ 	.word	0x00003070


	//   ....[1]....
        /*0a10*/ 	.word	0x00003090


	//   ....[2]....
        /*0a14*/ 	.word	0x000030b0


	//   ....[3]....
        /*0a18*/ 	.word	0x000030d0


	//   ....[4]....
        /*0a1c*/ 	.word	0x000030f0


	//   ....[5]....
        /*0a20*/ 	.word	0x0000bc50


	//   ....[6]....
        /*0a24*/ 	.word	0x0000bc70


	//   ....[7]....
        /*0a28*/ 	.word	0x0000bcb0


	//   ....[8]....
        /*0a2c*/ 	.word	0x0000bce0


	//   ....[9]....
        /*0a30*/ 	.word	0x0000bd30


	//   ....[10]....
        /*0a34*/ 	.word	0x0000bd90


	//   ....[11]....
        /*0a38*/ 	.word	0x0000bdb0


	//   ....[12]....
        /*0a3c*/ 	.word	0x0000bdd0


	//   ....[13]....
        /*0a40*/ 	.word	0x0000be00


	//   ....[14]....
        /*0a44*/ 	.word	0x0000d2d0


	//   ....[15]....
        /*0a48*/ 	.word	0x0000d360


	//   ....[16]....
        /*0a4c*/ 	.word	0x0000d3d0


	//   ....[17]....
        /*0a50*/ 	.word	0x0000d3f0


	//   ....[18]....
        /*0a54*/ 	.word	0x0000d420


	//   ....[19]....
        /*0a58*/ 	.word	0x0000d4a0


	//   ....[20]....
        /*0a5c*/ 	.word	0x0000d4c0


	//   ....[21]....
        /*0a60*/ 	.word	0x0000d4e0


	//   ....[22]....
        /*0a64*/ 	.word	0x0000d500


	//   ....[23]....
        /*0a68*/ 	.word	0x00010d70


	//   ....[24]....
        /*0a6c*/ 	.word	0x00010dd0


	//   ....[25]....
        /*0a70*/ 	.word	0x00010e30


	//   ....[26]....
        /*0a74*/ 	.word	0x00010e90


	//   ....[27]....
        /*0a78*/ 	.word	0x00010ef0


	//----- nvinfo : EIATTR_VRC_CTA_INIT_COUNT
	.align		4
.L_249:
        /*0a7c*/ 	.byte	0x02, 0x4a
	.zero		1
	.zero		1


	//----- nvinfo : EIATTR_SYSCALL_OFFSETS
	.align		4
        /*0a80*/ 	.byte	0x04, 0x46
        /*0a82*/ 	.short	(.L_251 - .L_250)


	//   ....[0]....
.L_250:
        /*0a84*/ 	.word	0x00001cd0


	//----- nvinfo : EIATTR_EXIT_INSTR_OFFSETS
	.align		4
.L_251:
        /*0a88*/ 	.byte	0x04, 0x1c
        /*0a8a*/ 	.short	(.L_253 - .L_252)


	//   ....[0]....
.L_252:
        /*0a8c*/ 	.word	0x000000c0


	//   ....[1]....
        /*0a90*/ 	.word	0x000108b0


	//   ....[2]....
        /*0a94*/ 	.word	0x00010c60


	//   ....[3]....
        /*0a98*/ 	.word	0x00010d20


	//----- nvinfo : EIATTR_CRS_STACK_SIZE
	.align		4
.L_253:
        /*0a9c*/ 	.byte	0x04, 0x1e
        /*0a9e*/ 	.short	(.L_255 - .L_254)
.L_254:
        /*0aa0*/ 	.word	0x00000000


	//----- nvinfo : EIATTR_CBANK_PARAM_SIZE
	.align		4
.L_255:
        /*0aa4*/ 	.byte	0x03, 0x19
        /*0aa6*/ 	.short	0x0128


	//----- nvinfo : EIATTR_PARAM_CBANK
	.align		4
        /*0aa8*/ 	.byte	0x04, 0x0a
        /*0aaa*/ 	.short	(.L_257 - .L_256)
	.align		4
.L_256:
        /*0aac*/ 	.word	index@(.nv.constant0._ZN4mmha33masked_multihead_attention_kernelItLi256ELi256ELi1ELi32ELi256ELb1ELb0EEEv26Multihead_attention_paramsIT_XT5_EE)
        /*0ab0*/ 	.short	0x0380
        /*0ab2*/ 	.short	0x0128


	//----- nvinfo : EIATTR_SW_WAR
	.align		4
.L_257:
        /*0ab4*/ 	.byte	0x04, 0x36
        /*0ab6*/ 	.short	(.L_259 - .L_258)
.L_258:
        /*0ab8*/ 	.word	0x00000008
.L_259:


//--------------------- .nv.info._ZN4mmha33masked_multihead_attention_kernelItLi256ELi256ELi2ELi32ELi128ELb1ELb0EEEv26Multihead_attention_paramsIT_XT5_EE --------------------------
	.section	.nv.info._ZN4mmha33masked_multihead_attention_kernelItLi256ELi256ELi2ELi32ELi128ELb1ELb0EEEv26Multihead_attention_paramsIT_XT5_EE,"",@"SHT_CUDA_INFO"
	.sectionflags	@""
	.align	4


	//----- nvinfo : EIATTR_CUDA_API_VERSION
	.align		4
        /*0000*/ 	.byte	0x04, 0x37
        /*0002*/ 	.short	(.L_261 - .L_260)
.L_260:
        /*0004*/ 	.word	0x00000082


	//----- nvinfo : EIATTR_KPARAM_INFO
	.align		4
.L_261:
        /*0008*/ 	.byte	0x04, 0x17
        /*000a*/ 	.short	(.L_263 - .L_262)
.L_262:
        /*000c*/ 	.word	0x00000000
        /*0010*/ 	.short	0x0000
        /*0012*/ 	.short	0x0000
        /*0014*/ 	.byte	0x00, 0xf0, 0xa1, 0x04


	//----- nvinfo : EIATTR_SPARSE_MMA_MASK
	.align		4
.L_263:
        /*0018*/ 	.byte	0x03, 0x50
        /*001a*/ 	.short	0x0000


	//----- nvinfo : EIATTR_MAXREG_COUNT
	.align		4
        /*001c*/ 	.byte	0x03, 0x1b
        /*001e*/ 	.short	0x00ff


	//----- nvinfo : EIATTR_NUM_BARRIERS
	.align		4
        /*0020*/ 	.byte	0x02, 0x4c
        /*0022*/ 	.byte	0x01
	.zero		1


	//----- nvinfo : EIATTR_EXTERNS
	.align		4
        /*0024*/ 	.byte	0x04, 0x0f
        /*0026*/ 	.short	(.L_265 - .L_264)


	//   ....[0]....
	.align		4
.L_264:
        /*0028*/ 	.word	index@(__assertfail)


	//----- nvinfo : EIATTR_MERCURY_ISA_VERSION
	.align		4
.L_265:
        /*002c*/ 	.byte	0x03, 0x5f
        /*002e*/ 	.short	0x0101


	//----- nvinfo : EIATTR_INT_WARP_WIDE_INSTR_OFFSETS
	.align		4
        /*0030*/ 	.byte	0x04, 0x31
        /*0032*/ 	.short	(.L_267 - .L_266)


	//   ....[0]....
.L_266:
        /*0034*/ 	.word	0x00000d80


	//----- nvinfo : EIATTR_COOP_GROUP_MASK_REGIDS
	.align		4
.L_267:
        /*0038*/ 	.byte	0x04, 0x29
        /*003a*/ 	.short	(.L_269 - .L_268)


	//   ....[0]....
.L_268:
        /*003c*/ 	.word	0xffffffff


	//   ....[1]....
        /*0040*/ 	.word	0xffffffff


	//   ....[2]....
        /*0044*/ 	.word	0xffffffff


	//   ....[3]....
        /*0048*/ 	.word	0xffffffff


	//   ....[4]....
        /*004c*/ 	.word	0xffffffff


	//   ....[5]....
        /*0050*/ 	.word	0xffffffff


	//   ....[6]....
        /*0054*/ 	.word	0xffffffff


	//   ....[7]....
        /*0058*/ 	.word	0xffffffff


	//   ....[8]....
        /*005c*/ 	.word	0xffffffff


	//   ....[9]....
        /*0060*/ 	.word	0xffffffff


	//   ....[10]....
        /*0064*/ 	.word	0xffffffff


	//   ....[11]....
        /*0068*/ 	.word	0xffffffff


	//   ....[12]....
        /*006c*/ 	.word	0xffffffff


	//   ....[13]....
        /*0070*/ 	.word	0xffffffff


	//   ....[14]....
        /*0074*/ 	.word	0xffffffff


	//   ....[15]....
        /*0078*/ 	.word	0xffffffff


	//   ....[16]....
        /*007c*/ 	.word	0xffffffff


	//   ....[17]....
        /*0080*/ 	.word	0xffffffff


	//   ....[18]....
        /*0084*/ 	.word	0xffffffff


	//   ....[19]....
        /*0088*/ 	.word	0xffffffff


	//   ....[20]....
        /*008c*/ 	.word	0xffffffff


	//   ....[21]....
        /*0090*/ 	.word	0x0500000f


	//   ....[22]....
        /*0094*/ 	.word	0x0500000f


	//   ....[23]....
        /*0098*/ 	.word	0x0500000f


	//   ....[24]....
        /*009c*/ 	.word	0x0500000f


	//   ....[25]....
        /*00a0*/ 	.word	0x0500000f


	//   ....[26]....
        /*00a4*/ 	.word	0x0500000f


	//   ....[27]....
        /*00a8*/ 	.word	0x0500000f


	//   ....[28]....
        /*00ac*/ 	.word	0x0500000f


	//   ....[29]....
        /*00b0*/ 	.word	0x0500000f


	//   ....[30]....
        /*00b4*/ 	.word	0x0500000f


	//----- nvinfo : EIATTR_COOP_GROUP_INSTR_OFFSETS
	.align		4
.L_269:
        /*00b8*/ 	.byte	0x04, 0x28
        /*00ba*/ 	.short	(.L_271 - .L_270)


	//   ....[0]....
.L_270:
        /*00bc*/ 	.word	0x000030c0


	//   ....[1]....
        /*00c0*/ 	.word	0x000030e0


	//   ....[2]....
        /*00c4*/ 	.word	0x00003100


	//   ....[3]....
        /*00c8*/ 	.word	0x00003120


	//   ....[4]....
        /*00cc*/ 	.word	0x00003140


	//   ....[5]....
        /*00d0*/ 	.word	0x000077a0


	//   ....[6]....
        /*00d4*/ 	.word	0x000079e0


	//   ....[7]....
        /*00d8*/ 	.word	0x00007a00


	//   ....[8]....
        /*00dc*/ 	.word	0x00007a20


	//   ....[9]....
        /*00e0*/ 	.word	0x00007a40


	//   ....[10]....
        /*00e4*/ 	.word	0x00007b40


	//   ....[11]....
        /*00e8*/ 	.word	0x00007b70


	//   ....[12]....
        /*00ec*/ 	.word	0x00007ba0


	//   ....[13]....
        /*00f0*/ 	.word	0x00009060


	//   ....[14]....
        /*00f4*/ 	.word	0x00009100


	//   ....[15]....
        /*00f8*/ 	.word	0x00009130


	//   ....[16]....
        /*00fc*/ 	.word	0x00009150


	//   ....[17]....
        /*0100*/ 	.word	0x00009170


	//   ....[18]....
        /*0104*/ 	.word	0x00009210


	//   ....[19]....
        /*0108*/ 	.word	0x00009230


	//   ....[20]....
        /*010c*/ 	.word	0x00009250


	//   ....[21]....
        /*0110*/ 	.word	0x0000c860


	//   ....[22]....
        /*0114*/ 	.word	0x0000c8c0


	//   ....[23]....
        /*0118*/ 	.word	0x0000c920


	//   ....[24]....
        /*011c*/ 	.word	0x0000c980


	//   ....[25]....
        /*0120*/ 	.word	0x0000c9e0


	//   ....[26]....
        /*0124*/ 	.word	0x0000ca60


	//   ....[27]....
        /*0128*/ 	.word	0x0000cb00


	//   ....[28]....
        /*012c*/ 	.word	0x0000cb80


	//   ....[29]....
        /*0130*/ 	.word	0x0000cbe0


	//   ....[30]....
        /*0134*/ 	.word	0x0000cc40


	//----- nvinfo : EIATTR_VRC_CTA_INIT_COUNT
	.align		4
.L_271:
        /*0138*/ 	.byte	0x02, 0x4a
	.zero		1
	.zero		1


	//----- nvinfo : EIATTR_SYSCALL_OFFSETS
	.align		4
        /*013c*/ 	.byte	0x04, 0x46
        /*013e*/ 	.short	(.L_273 - .L_272)


	//   ....[0]....
.L_272:
        /*0140*/ 	.word	0x00001d40


	//----- nvinfo : EIATTR_EXIT_INSTR_OFFSETS
	.align		4
.L_273:
        /*0144*/ 	.byte	0x04, 0x1c
        /*0146*/ 	.short	(.L_275 - .L_274)


	//   ....[0]....
.L_274:
        /*0148*/ 	.word	0x000000d0


	//   ....[1]....
        /*014c*/ 	.word	0x0000c3a0


	//   ....[2]....
        /*0150*/ 	.word	0x0000c750


	//   ....[3]....
        /*0154*/ 	.word	0x0000c810


	//----- nvinfo : EIATTR_CRS_STACK_SIZE
	.align		4
.L_275:
        /*0158*/ 	.byte	0x04, 0x1e
        /*015a*/ 	.short	(.L_277 - .L_276)
.L_276:
        /*015c*/ 	.word	0x00000000


	//----- nvinfo : EIATTR_CBANK_PARAM_SIZE
	.align		4
.L_277:
        /*0160*/ 	.byte	0x03, 0x19
        /*0162*/ 	.short	0x0128


	//----- nvinfo : EIATTR_PARAM_CBANK
	.align		4
        /*0164*/ 	.byte	0x04, 0x0a
        /*0166*/ 	.short	(.L_279 - .L_278)
	.align		4
.L_278:
        /*0168*/ 	.word	index@(.nv.constant0._ZN4mmha33masked_multihead_attention_kernelItLi256ELi256ELi2ELi32ELi128ELb1ELb0EEEv26Multihead_attention_paramsIT_XT5_EE)
        /*016c*/ 	.short	0x0380
        /*016e*/ 	.short	0x0128


	//----- nvinfo : EIATTR_SW_WAR
	.align		4
.L_279:
        /*0170*/ 	.byte	0x04, 0x36
        /*0172*/ 	.short	(.L_281 - .L_280)
.L_280:
        /*0174*/ 	.word	0x00000008
.L_281:


//--------------------- .nv.info._ZN4mmha33masked_multihead_attention_kernelItLi256ELi256ELi4ELi32ELi64ELb1ELb0EEEv26Multihead_attention_paramsIT_XT5_EE --------------------------
	.section	.nv.info._ZN4mmha33masked_multihead_attention_kernelItLi256ELi256ELi4ELi32ELi64ELb1ELb0EEEv26Multihead_attention_paramsIT_XT5_EE,"",@"SHT_CUDA_INFO"
	.sectionflags	@""
	.align	4


	//----- nvinfo : EIATTR_CUDA_API_VERSION
	.align		4
        /*0000*/ 	.byte	0x04, 0x37
        /*0002*/ 	.short	(.L_283 - .L_282)
.L_282:
        /*0004*/ 	.word	0x00000082


	//----- nvinfo : EIATTR_KPARAM_INFO
	.align		4
.L_283:
        /*0008*/ 	.byte	0x04, 0x17
        /*000a*/ 	.short	(.L_285 - .L_284)
.L_284:
        /*000c*/ 	.word	0x00000000
        /*0010*/ 	.short	0x0000
        /*0012*/ 	.short	0x0000
        /*0014*/ 	.byte	0x00, 0xf0, 0xa1, 0x04


	//----- nvinfo : EIATTR_SPARSE_MMA_MASK
	.align		4
.L_285:
        /*0018*/ 	.byte	0x03, 0x50
        /*001a*/ 	.short	0x0000


	//----- nvinfo : EIATTR_MAXREG_COUNT
	.align		4
        /*001c*/ 	.byte	0x03, 0x1b
        /*001e*/ 	.short	0x00ff


	//----- nvinfo : EIATTR_NUM_BARRIERS
	.align		4
        /*0020*/ 	.byte	0x02, 0x4c
        /*0022*/ 	.byte	0x01
	.zero		1


	//----- nvinfo : EIATTR_EXTERNS
	.align		4
        /*0024*/ 	.byte	0x04, 0x0f
        /*0026*/ 	.short	(.L_287 - .L_286)


	//   ....[0]....
	.align		4
.L_286:
        /*0028*/ 	.word	index@(__assertfail)


	//----- nvinfo : EIATTR_MERCURY_ISA_VERSION
	.align		4
.L_287:
        /*002c*/ 	.byte	0x03, 0x5f
        /*002e*/ 	.short	0x0101


	//----- nvinfo : EIATTR_COOP_GROUP_MASK_REGIDS
	.align		4
        /*0030*/ 	.byte	0x04, 0x29
        /*0032*/ 	.short	(.L_289 - .L_288)


	//   ....[0]....
.L_288:
        /*0034*/ 	.word	0xffffffff


	//   ....[1]....
        /*0038*/ 	.word	0xffffffff


	//   ....[2]....
        /*003c*/ 	.word	0xffffffff


	//   ....[3]....
        /*0040*/ 	.word	0xffffffff


	//   ....[4]....
        /*0044*/ 	.word	0xffffffff


	//   ....[5]....
        /*0048*/ 	.word	0xffffffff


	//   ....[6]....
        /*004c*/ 	.word	0xffffffff


	//   ....[7]....
        /*0050*/ 	.word	0xffffffff


	//   ....[8]....
        /*0054*/ 	.word	0xffffffff


	//   ....[9]....
        /*0058*/ 	.word	0xffffffff


	//   ....[10]....
        /*005c*/ 	.word	0xffffffff


	//   ....[11]....
        /*0060*/ 	.word	0xffffffff


	//   ....[12]....
        /*0064*/ 	.word	0xffffffff


	//   ....[13]....
        /*0068*/ 	.word	0xffffffff


	//   ....[14]....
        /*006c*/ 	.word	0xffffffff


	//   ....[15]....
        /*0070*/ 	.word	0xffffffff


	//   ....[16]....
        /*0074*/ 	.word	0xffffffff


	//   ....[17]....
        /*0078*/ 	.word	0xffffffff


	//   ....[18]....
        /*007c*/ 	.word	0xffffffff


	//   ....[19]....
        /*0080*/ 	.word	0x0500000f


	//   ....[20]....
        /*0084*/ 	.word	0x0500000f


	//   ....[21]....
        /*0088*/ 	.word	0x0500000f


	//   ....[22]....
        /*008c*/ 	.word	0x0500000f


	//   ....[23]....
        /*0090*/ 	.word	0x0500000f


	//   ....[24]....
        /*0094*/ 	.word	0x0500000f


	//   ....[25]....
        /*0098*/ 	.word	0x0500000f


	//   ....[26]....
        /*009c*/ 	.word	0x0500000f


	//   ....[27]....
        /*00a0*/ 	.word	0x0500000f


	//   ....[28]....
        /*00a4*/ 	.word	0x0500000f


	//----- nvinfo : EIATTR_COOP_GROUP_INSTR_OFFSETS
	.align		4
.L_289:
        /*00a8*/ 	.byte	0x04, 0x28
        /*00aa*/ 	.short	(.L_291 - .L_290)


	//   ....[0]....
.L_290:
        /*00ac*/ 	.word	0x00002e80


	//   ....[1]....
        /*00b0*/ 	.word	0x00002ea0


	//   ....[2]....
        /*00b4*/ 	.word	0x00002ec0


	//   ....[3]....
        /*00b8*/ 	.word	0x00002ee0


	//   ....[4]....
        /*00bc*/ 	.word	0x00002f00


	//   ....[5]....
        /*00c0*/ 	.word	0x00006830


	//   ....[6]....
        /*00c4*/ 	.word	0x00006850


	//   ....[7]....
        /*00c8*/ 	.word	0x00006af0


	//   ....[8]....
        /*00cc*/ 	.word	0x00006b10


	//   ....[9]....
        /*00d0*/ 	.word	0x00006b30


	//   ....[10]....
        /*00d4*/ 	.word	0x00006c50


	//   ....[11]....
        /*00d8*/ 	.word	0x00006c70


	//   ....[12]....
        /*00dc*/ 	.word	0x00008120


	//   ....[13]....
        /*00e0*/ 	.word	0x00008170


	//   ....[14]....
        /*00e4*/ 	.word	0x00008190


	//   ....[15]....
        /*00e8*/ 	.word	0x000081c0


	//   ....[16]....
        /*00ec*/ 	.word	0x00008210


	//   ....[17]....
        /*00f0*/ 	.word	0x000082b0


	//   ....[18]....
        /*00f4*/ 	.word	0x000082e0


	//   ....[19]....
        /*00f8*/ 	.word	0x0000b310


	//   ....[20]....
        /*00fc*/ 	.word	0x0000b370


	//   ....[21]....
        /*0100*/ 	.word	0x0000b3d0


	//   ....[22]....
        /*0104*/ 	.word	0x0000b430


	//   ....[23]....
        /*0108*/ 	.word	0x0000b490


	//   ....[24]....
        /*010c*/ 	.word	0x0000b510


	//   ....[25]....
        /*0110*/ 	.word	0x0000b590


	//   ....[26]....
        /*0114*/ 	.word	0x0000b620


	//   ....[27]....
        /*0118*/ 	.word	0x0000b6a0


	//   ....[28]....
        /*011c*/ 	.word	0x0000b700


	//----- nvinfo : EIATTR_VRC_CTA_INIT_COUNT
	.align		4
.L_291:
        /*0120*/ 	.byte	0x02, 0x4a
	.zero		1
	.zero		1


	//----- nvinfo : EIATTR_SYSCALL_OFFSETS
	.align		4
        /*0124*/ 	.byte	0x04, 0x46
        /*0126*/ 	.short	(.L_293 - .L_292)


	//   ....[0]....
.L_292:
        /*0128*/ 	.word	0x00001b10


	//----- nvinfo : EIATTR_EXIT_INSTR_OFFSETS
	.align		4
.L_293:
        /*012c*/ 	.byte	0x04, 0x1c
        /*012e*/ 	.short	(.L_295 - .L_294)


	//   ....[0]....
.L_294:
        /*0130*/ 	.word	0x000000b0


	//   ....[1]....
        /*0134*/ 	.word	0x0000ae50


	//   ....[2]....
        /*0138*/ 	.word	0x0000b200


	//   ....[3]....
        /*013c*/ 	.word	0x0000b2c0


	//----- nvinfo : EIATTR_CRS_STACK_SIZE
	.align		4
.L_295:
        /*0140*/ 	.byte	0x04, 0x1e
        /*0142*/ 	.short	(.L_297 - .L_296)
.L_296:
        /*0144*/ 	.word	0x00000000


	//----- nvinfo : EIATTR_CBANK_PARAM_SIZE
	.align		4
.L_297:
        /*0148*/ 	.byte	0x03, 0x19
        /*014a*/ 	.short	0x0128


	//----- nvinfo : EIATTR_PARAM_CBANK
	.align		4
        /*014c*/ 	.byte	0x04, 0x0a
        /*014e*/ 	.short	(.L_299 - .L_298)
	.align		4
.L_298:
        /*0150*/ 	.word	index@(.nv.constant0._ZN4mmha33masked_multihead_attention_kernelItLi256ELi256ELi4ELi32ELi64ELb1ELb0EEEv26Multihead_attention_paramsIT_XT5_EE)
        /*0154*/ 	.short	0x0380
        /*0156*/ 	.short	0x0128


	//----- nvinfo : EIATTR_SW_WAR
	.align		4
.L_299:
        /*0158*/ 	.byte	0x04, 0x36
        /*015a*/ 	.short	(.L_301 - .L_300)
.L_300:
        /*015c*/ 	.word	0x00000008
.L_301:


//--------------------- .nv.info._ZN4mmha33masked_multihead_attention_kernelIfLi256ELi256ELi1ELi64ELi256ELb1ELb1EEEv26Multihead_attention_paramsIT_XT5_EE --------------------------
	.section	.nv.info._ZN4mmha33masked_multihead_attention_kernelIfLi256ELi256ELi1ELi64ELi256ELb1ELb1EEEv26Multihead_attention_paramsIT_XT5_EE,"",@"SHT_CUDA_INFO"
	.sectionflags	@""
	.align	4


	//----- nvinfo : EIATTR_CUDA_API_VERSION
	.align		4
        /*0000*/ 	.byte	0x04, 0x37
        /*0002*/ 	.short	(.L_303 - .L_302)
.L_302:
        /*0004*/ 	.word	0x00000082


	//----- nvinfo : EIATTR_KPARAM_INFO
	.align		4
.L_303:
        /*0008*/ 	.byte	0x04, 0x17
        /*000a*/ 	.short	(.L_305 - .L_304)
.L_304:
        /*000c*/ 	.word	0x00000000
        /*0010*/ 	.short	0x0000
        /*0012*/ 	.short	0x0000
        /*0014*/ 	.byte	0x00, 0xf0, 0xa1, 0x04


	//----- nvinfo : EIATTR_SPARSE_MMA_MASK
	.align		4
.L_305:
        /*0018*/ 	.byte	0x03, 0x50
        /*001a*/ 	.short	0x0000


	//----- nvinfo : EIATTR_MAXREG_COUNT
	.align		4
        /*001c*/ 	.byte	0x03, 0x1b
        /*001e*/ 	.short	0x00ff


	//----- nvinfo : EIATTR_NUM_BARRIERS
	.align		4
        /*0020*/ 	.byte	0x02, 0x4c
        /*0022*/ 	.byte	0x01
	.zero		1


	//----- nvinfo : EIATTR_EXTERNS
	.align		4
        /*0024*/ 	.byte	0x04, 0x0f
        /*0026*/ 	.short	(.L_307 - .L_306)


	//   ....[0]....
	.align		4
.L_306:
        /*0028*/ 	.word	index@(__assertfail)


	//----- nvinfo : EIATTR_ANNOTATIONS
	.align		4
.L_307:
        /*002c*/ 	.byte	0x04, 0x55
        /*002e*/ 	.short	(.L_309 - .L_308)


	//   ....[0]....
.L_308:
        /* <DEDUP_REMOVED lines=900> */
        /*3864*/ 	.byte	0xd0, 0x88, 0x02, 0x00, 0x01, 0x00, 0x00, 0x00, 0x10, 0xd3, 0x02, 0x00


	//----- nvinfo : EIATTR_MERCURY_ISA_VERSION
	.align		4
.L_309:
        /*3870*/ 	.byte	0x03, 0x5f
        /*3872*/ 	.short	0x0101


	//----- nvinfo : EIATTR_INT_WARP_WIDE_INSTR_OFFSETS
	.align		4
        /*3874*/ 	.byte	0x04, 0x31
        /*3876*/ 	.short	(.L_311 - .L_310)


	//   ....[0]....
.L_310:
        /*3878*/ 	.word	0x00000970


	//----- nvinfo : EIATTR_COOP_GROUP_MASK_REGIDS
	.align		4
.L_311:
        /*387c*/ 	.byte	0x04, 0x29
        /*387e*/ 	.short	(.L_313 - .L_312)


	//   ....[0]....
.L_312:
        /*3880*/ 	.word	0xffffffff


	//   ....[1]....
        /*3884*/ 	.word	0xffffffff


	//   ....[2]....
        /*3888*/ 	.word	0xffffffff


	//   ....[3]....
        /*388c*/ 	.word	0xffffffff


	//   ....[4]....
        /*3890*/ 	.word	0xffffffff


	//   ....[5]....
        /*3894*/ 	.word	0xffffffff


	//   ....[6]....
        /*3898*/ 	.word	0xffffffff


	//   ....[7]....
        /*389c*/ 	.word	0xffffffff


	//   ....[8]....
        /*38a0*/ 	.word	0xffffffff


	//   ....[9]....
        /*38a4*/ 	.word	0xffffffff


	//   ....[10]....
        /*38a8*/ 	.word	0xffffffff


	//   ....[11]....
        /*38ac*/ 	.word	0xffffffff


	//   ....[12]....
        /*38b0*/ 	.word	0xffffffff


	//   ....[13]....
        /*38b4*/ 	.word	0xffffffff


	//   ....[14]....
        /*38b8*/ 	.word	0xffffffff


	//   ....[15]....
        /*38bc*/ 	.word	0xffffffff


	//   ....[16]....
        /*38c0*/ 	.word	0xffffffff


	//   ....[17]....
        /*38c4*/ 	.word	0xffffffff


	//   ....[18]....
        /*38c8*/ 	.word	0xffffffff


	//   ....[19]....
        /*38cc*/ 	.word	0xffffffff


	//   ....[20]....
        /*38d0*/ 	.word	0xffffffff


	//   ....[21]....
        /*38d4*/ 	.word	0xffffffff


	//   ....[22]....
        /*38d8*/ 	.word	0xffffffff


	//   ....[23]....
        /*38dc*/ 	.word	0xffffffff


	//   ....[24]....
        /*38e0*/ 	.word	0xffffffff


	//----- nvinfo : EIATTR_COOP_GROUP_INSTR_OFFSETS
	.align		4
.L_313:
        /*38e4*/ 	.byte	0x04, 0x28
        /*38e6*/ 	.short	(.L_315 - .L_314)


	//   ....[0]....
.L_314:
        /*38e8*/ 	.word	0x00001f80


	//   ....[1]....
        /*38ec*/ 	.word	0x00002010


	//   ....[2]....
        /*38f0*/ 	.word	0x00002060


	//   ....[3]....
        /*38f4*/ 	.word	0x00002080


	//   ....[4]....
        /*38f8*/ 	.word	0x000020b0


	//   ....[5]....
        /*38fc*/ 	.word	0x000021a0


	//   ....[6]....
        /*3900*/ 	.word	0x000021c0


	//   ....[7]....
        /*3904*/ 	.word	0x00028930


	//   ....[8]....
        /*3908*/ 	.word	0x00028950


	//   ....[9]....
        /*390c*/ 	.word	0x00028980


	//   ....[10]....
        /*3910*/ 	.word	0x000289b0


	//   ....[11]....
        /*3914*/ 	.word	0x00028a10


	//   ....[12]....
        /*3918*/ 	.word	0x00028a90


	//   ....[13]....
        /*391c*/ 	.word	0x00028ac0


	//   ....[14]....
        /*3920*/ 	.word	0x00028ae0


	//   ....[15]....
        /*3924*/ 	.word	0x00028b10


	//   ....[16]....
        /*3928*/ 	.word	0x00029fe0


	//   ....[17]....
        /*392c*/ 	.word	0x0002a070


	//   ....[18]....
        /*3930*/ 	.word	0x0002a0a0


	//   ....[19]....
        /*3934*/ 	.word	0x0002a0c0


	//   ....[20]....
        /*3938*/ 	.word	0x0002a0e0


	//   ....[21]....
        /*393c*/ 	.word	0x0002a150


	//   ....[22]....
        /*3940*/ 	.word	0x0002a170


	//   ....[23]....
        /*3944*/ 	.word	0x0002a190


	//   ....[24]....
        /*3948*/ 	.word	0x0002a1b0


	//----- nvinfo : EIATTR_VRC_CTA_INIT_COUNT
	.align		4
.L_315:
        /*394c*/ 	.byte	0x02, 0x4a
	.zero		1
	.zero		1


	//----- nvinfo : EIATTR_SYSCALL_OFFSETS
	.align		4
        /*3950*/ 	.byte	0x04, 0x46
        /*3952*/ 	.short	(.L_317 - .L_316)


	//   ....[0]....
.L_316:
        /*3954*/ 	.word	0x00001480


	//----- nvinfo : EIATTR_EXIT_INSTR_OFFSETS
	.align		4
.L_317:
        /*3958*/ 	.byte	0x04, 0x1c
        /*395a*/ 	.short	(.L_319 - .L_318)


	//   ....[0]....
.L_318:
        /*395c*/ 	.word	0x000000c0


	//   ....[1]....
        /*3960*/ 	.word	0x0002d660


	//   ....[2]....
        /*3964*/ 	.word	0x0002d8c0


	//   ....[3]....
        /*3968*/ 	.word	0x0002d910


	//----- nvinfo : EIATTR_CRS_STACK_SIZE
	.align		4
.L_319:
        /*396c*/ 	.byte	0x04, 0x1e
        /*396e*/ 	.short	(.L_321 - .L_320)
.L_320:
        /*3970*/ 	.word	0x00000000


	//----- nvinfo : EIATTR_CBANK_PARAM_SIZE
	.align		4
.L_321:
        /*3974*/ 	.byte	0x03, 0x19
        /*3976*/ 	.short	0x0128


	//----- nvinfo : EIATTR_PARAM_CBANK
	.align		4
        /*3978*/ 	.byte	0x04, 0x0a
        /*397a*/ 	.short	(.L_323 - .L_322)
	.align		4
.L_322:
        /*397c*/ 	.word	index@(.nv.constant0._ZN4mmha33masked_multihead_attention_kernelIfLi256ELi256ELi1ELi64ELi256ELb1ELb1EEEv26Multihead_attention_paramsIT_XT5_EE)
        /*3980*/ 	.short	0x0380
        /*3982*/ 	.short	0x0128


	//----- nvinfo : EIATTR_SW_WAR
	.align		4
.L_323:
        /*3984*/ 	.byte	0x04, 0x36
        /*3986*/ 	.short	(.L_325 - .L_324)
.L_324:
        /*3988*/ 	.word	0x00000008
.L_325:


//--------------------- .nv.info._ZN4mmha33masked_multihead_attention_kernelIfLi256ELi256ELi2ELi64ELi128ELb1ELb1EEEv26Multihead_attention_paramsIT_XT5_EE --------------------------
	.section	.nv.info._ZN4mmha33masked_multihead_attention_kernelIfLi256ELi256ELi2ELi64ELi128ELb1ELb1EEEv26Multihead_attention_paramsIT_XT5_EE,"",@"SHT_CUDA_INFO"
	.sectionflags	@""
	.align	4


	//----- nvinfo : EIATTR_CUDA_API_VERSION
	.align		4
        /*0000*/ 	.byte	0x04, 0x37
        /*0002*/ 	.short	(.L_327 - .L_326)
.L_326:
        /*0004*/ 	.word	0x00000082


	//----- nvinfo : EIATTR_KPARAM_INFO
	.align		4
.L_327:
        /*0008*/ 	.byte	0x04, 0x17
        /*000a*/ 	.short	(.L_329 - .L_328)
.L_328:
        /*000c*/ 	.word	0x00000000
        /*0010*/ 	.short	0x0000
        /*0012*/ 	.short	0x0000
        /*0014*/ 	.byte	0x00, 0xf0, 0xa1, 0x04


	//----- nvinfo : EIATTR_SPARSE_MMA_MASK
	.align		4
.L_329:
        /*0018*/ 	.byte	0x03, 0x50
        /*001a*/ 	.short	0x0000


	//----- nvinfo : EIATTR_MAXREG_COUNT
	.align		4
        /*001c*/ 	.byte	0x03, 0x1b
        /*001e*/ 	.short	0x00ff


	//----- nvinfo : EIATTR_NUM_BARRIERS
	.align		4
        /*0020*/ 	.byte	0x02, 0x4c
        /*0022*/ 	.byte	0x01
	.zero		1


	//----- nvinfo : EIATTR_EXTERNS
	.align		4
        /*0024*/ 	.byte	0x04, 0x0f
        /*0026*/ 	.short	(.L_331 - .L_330)


	//   ....[0]....
	.align		4
.L_330:
        /*0028*/ 	.word	index@(__assertfail)


	//----- nvinfo : EIATTR_ANNOTATIONS
	.align		4
.L_331:
        /*002c*/ 	.byte	0x04, 0x55
        /*002e*/ 	.short	(.L_333 - .L_332)


	//   ....[0]....
.L_332:
        /* <DEDUP_REMOVED lines=161> */


	//----- nvinfo : EIATTR_MERCURY_ISA_VERSION
	.align		4
.L_333:
        /*0a30*/ 	.byte	0x03, 0x5f
        /*0a32*/ 	.short	0x0101


	//----- nvinfo : EIATTR_INT_WARP_WIDE_INSTR_OFFSETS
	.align		4
        /*0a34*/ 	.byte	0x04, 0x31
        /*0a36*/ 	.short	(.L_335 - .L_334)


	//   ....[0]....
.L_334:
        /*0a38*/ 	.word	0x000009e0


	//----- nvinfo : EIATTR_COOP_GROUP_MASK_REGIDS
	.align		4
.L_335:
        /*0a3c*/ 	.byte	0x04, 0x29
        /*0a3e*/ 	.short	(.L_337 - .L_336)


	//   ....[0]....
.L_336:
        /*0a40*/ 	.word	0xffffffff


	//   ....[1]....
        /*0a44*/ 	.word	0xffffffff


	//   ....[2]....
        /*0a48*/ 	.word	0xffffffff


	//   ....[3]....
        /*0a4c*/ 	.word	0xffffffff


	//   ....[4]....
        /*0a50*/ 	.word	0xffffffff


	//   ....[5]....
        /*0a54*/ 	.word	0xffffffff


	//   ....[6]....
        /*0a58*/ 	.word	0xffffffff


	//   ....[7]....
        /*0a5c*/ 	.word	0xffffffff


	//   ....[8]....
        /*0a60*/ 	.word	0xffffffff


	//   ....[9]....
        /*0a64*/ 	.word	0xffffffff


	//   ....[10]....
        /*0a68*/ 	.word	0xffffffff


	//   ....[11]....
        /*0a6c*/ 	.word	0xffffffff


	//   ....[12]....
        /*0a70*/ 	.word	0xffffffff


	//   ....[13]....
        /*0a74*/ 	.word	0xffffffff


	//   ....[14]....
        /*0a78*/ 	.word	0xffffffff


	//   ....[15]....
        /*0a7c*/ 	.word	0xffffffff


	//   ....[16]....
        /*0a80*/ 	.word	0xffffffff


	//   ....[17]....
        /*0a84*/ 	.word	0xffffffff


	//   ....[18]....
        /*0a88*/ 	.word	0xffffffff


	//   ....[19]....
        /*0a8c*/ 	.word	0xffffffff


	//   ....[20]....
        /*0a90*/ 	.word	0xffffffff


	//   ....[21]....
        /*0a94*/ 	.word	0xffffffff


	//   ....[22]....
        /*0a98*/ 	.word	0xffffffff


	//   ....[23]....
        /*0a9c*/ 	.word	0x0500000f


	//   ....[24]....
        /*0aa0*/ 	.word	0x0500000f


	//   ....[25]....
        /*0aa4*/ 	.word	0x0500000f


	//   ....[26]....
        /*0aa8*/ 	.word	0x0500000f


	//   ....[27]....
        /*0aac*/ 	.word	0x0500000f


	//----- nvinfo : EIATTR_COOP_GROUP_INSTR_OFFSETS
	.align		4
.L_337:
        /*0ab0*/ 	.byte	0x04, 0x28
        /*0ab2*/ 	.short	(.L_339 - .L_338)


	//   ....[0]....
.L_338:
        /*0ab4*/ 	.word	0x00001f80


	//   ....[1]....
        /*0ab8*/ 	.word	0x00001ff0


	//   ....[2]....
        /*0abc*/ 	.word	0x00002020


	//   ....[3]....
        /*0ac0*/ 	.word	0x00002040


	//   ....[4]....
        /*0ac4*/ 	.word	0x00002070


	//   ....[5]....
        /*0ac8*/ 	.word	0x000021a0


	//   ....[6]....
        /*0acc*/ 	.word	0x000021c0


	//   ....[7]....
        /*0ad0*/ 	.word	0x0001d230


	//   ....[8]....
        /*0ad4*/ 	.word	0x0001d5a0


	//   ....[9]....
        /*0ad8*/ 	.word	0x0001d5c0


	//   ....[10]....
        /*0adc*/ 	.word	0x0001d5e0


	//   ....[11]....
        /*0ae0*/ 	.word	0x0001d600


	//   ....[12]....
        /*0ae4*/ 	.word	0x0001d720


	//   ....[13]....
        /*0ae8*/ 	.word	0x0001d740


	//   ....[14]....
        /*0aec*/ 	.word	0x0001d780


	//   ....[15]....
        /*0af0*/ 	.word	0x0001ec40


	//   ....[16]....
        /*0af4*/ 	.word	0x0001ed00


	//   ....[17]....
        /*0af8*/ 	.word	0x0001ed20


	//   ....[18]....
        /*0afc*/ 	.word	0x0001ed40


	//   ....[19]....
        /*0b00*/ 	.word	0x0001ed60


	//   ....[20]....
        /*0b04*/ 	.word	0x0001edc0


	//   ....[21]....
        /*0b08*/ 	.word	0x0001ede0


	//   ....[22]....
        /*0b0c*/ 	.word	0x0001ee00


	//   ....[23]....
        /*0b10*/ 	.word	0x000224e0


	//   ....[24]....
        /*0b14*/ 	.word	0x00022590


	//   ....[25]....
        /*0b18*/ 	.word	0x00022610


	//   ....[26]....
        /*0b1c*/ 	.word	0x00022670


	//   ....[27]....
        /*0b20*/ 	.word	0x000226d0


	//----- nvinfo : EIATTR_VRC_CTA_INIT_COUNT
	.align		4
.L_339:
        /*0b24*/ 	.byte	0x02, 0x4a
	.zero		1
	.zero		1


	//----- nvinfo : EIATTR_SYSCALL_OFFSETS
	.align		4
        /*0b28*/ 	.byte	0x04, 0x46
        /*0b2a*/ 	.short	(.L_341 - .L_340)


	//   ....[0]....
.L_340:
        /*0b2c*/ 	.word	0x00001490


	//----- nvinfo : EIATTR_EXIT_INSTR_OFFSETS
	.align		4
.L_341:
        /*0b30*/ 	.byte	0x04, 0x1c
        /*0b32*/ 	.short	(.L_343 - .L_342)


	//   ....[0]....
.L_342:
        /*0b34*/ 	.word	0x000000e0


	//   ....[1]....
        /*0b38*/ 	.word	0x000221c0


	//   ....[2]....
        /*0b3c*/ 	.word	0x00022420


	//   ....[3]....
        /*0b40*/ 	.word	0x00022470


	//----- nvinfo : EIATTR_CRS_STACK_SIZE
	.align		4
.L_343:
        /*0b44*/ 	.byte	0x04, 0x1e
        /*0b46*/ 	.short	(.L_345 - .L_344)
.L_344:
        /*0b48*/ 	.word	0x00000000


	//----- nvinfo : EIATTR_CBANK_PARAM_SIZE
	.align		4
.L_345:
        /*0b4c*/ 	.byte	0x03, 0x19
        /*0b4e*/ 	.short	0x0128


	//----- nvinfo : EIATTR_PARAM_CBANK
	.align		4
        /*0b50*/ 	.byte	0x04, 0x0a
        /*0b52*/ 	.short	(.L_347 - .L_346)
	.align		4
.L_346:
        /*0b54*/ 	.word	index@(.nv.constant0._ZN4mmha33masked_multihead_attention_kernelIfLi256ELi256ELi2ELi64ELi128ELb1ELb1EEEv26Multihead_attention_paramsIT_XT5_EE)
        /*0b58*/ 	.short	0x0380
        /*0b5a*/ 	.short	0x0128


	//----- nvinfo : EIATTR_SW_WAR
	.align		4
.L_347:
        /*0b5c*/ 	.byte	0x04, 0x36
        /*0b5e*/ 	.short	(.L_349 - .L_348)
.L_348:
        /*0b60*/ 	.word	0x00000008
.L_349:


//--------------------- .nv.info._ZN4mmha33masked_multihead_attention_kernelIfLi256ELi256ELi4ELi64ELi64ELb1ELb1EEEv26Multihead_attention_paramsIT_XT5_EE --------------------------
	.section	.nv.info._ZN4mmha33masked_multihead_attention_kernelIfLi256ELi256ELi4ELi64ELi64ELb1ELb1EEEv26Multihead_attention_paramsIT_XT5_EE,"",@"SHT_CUDA_INFO"
	.sectionflags	@""
	.align	4


	//----- nvinfo : EIATTR_CUDA_API_VERSION
	.align		4
        /*0000*/ 	.byte	0x04, 0x37
        /*0002*/ 	.short	(.L_351 - .L_350)
.L_350:
        /*0004*/ 	.word	0x00000082


	//----- nvinfo : EIATTR_KPARAM_INFO
	.align		4
.L_351:
        /*0008*/ 	.byte	0x04, 0x17
        /*000a*/ 	.short	(.L_353 - .L_352)
.L_352:
        /*000c*/ 	.word	0x00000000
        /*0010*/ 	.short	0x0000
        /*0012*/ 	.short	0x0000
        /*0014*/ 	.byte	0x00, 0xf0, 0xa1, 0x04


	//----- nvinfo : EIATTR_SPARSE_MMA_MASK
	.align		4
.L_353:
        /*0018*/ 	.byte	0x03, 0x50
        /*001a*/ 	.short	0x0000


	//----- nvinfo : EIATTR_MAXREG_COUNT
	.align		4
        /*001c*/ 	.byte	0x03, 0x1b
        /*001e*/ 	.short	0x00ff


	//----- nvinfo : EIATTR_NUM_BARRIERS
	.align		4
        /*0020*/ 	.byte	0x02, 0x4c
        /*0022*/ 	.byte	0x01
	.zero		1


	//----- nvinfo : EIATTR_EXTERNS
	.align		4
        /*0024*/ 	.byte	0x04, 0x0f
        /*0026*/ 	.short	(.L_355 - .L_354)


	//   ....[0]....
	.align		4
.L_354:
        /*0028*/ 	.word	index@(__assertfail)


	//----- nvinfo : EIATTR_MERCURY_ISA_VERSION
	.align		4
.L_355:
        /*002c*/ 	.byte	0x03, 0x5f
        /*002e*/ 	.short	0x0101


	//----- nvinfo : EIATTR_COOP_GROUP_MASK_REGIDS
	.align		4
        /*0030*/ 	.byte	0x04, 0x29
        /*0032*/ 	.short	(.L_357 - .L_356)


	//   ....[0]....
.L_356:
        /*0034*/ 	.word	0xffffffff


	//   ....[1]....
        /*0038*/ 	.word	0xffffffff


	//   ....[2]....
        /*003c*/ 	.word	0xffffffff


	//   ....[3]....
        /*0040*/ 	.word	0xffffffff


	//   ....[4]....
        /*0044*/ 	.word	0xffffffff


	//   ....[5]....
        /*0048*/ 	.word	0xffffffff


	//   ....[6]....
        /*004c*/ 	.word	0xffffffff


	//   ....[7]....
        /*0050*/ 	.word	0xffffffff


	//   ....[8]....
        /*0054*/ 	.word	0xffffffff


	//   ....[9]....
        /*0058*/ 	.word	0xffffffff


	//   ....[10]....
        /*005c*/ 	.word	0xffffffff


	//   ....[11]....
        /*0060*/ 	.word	0xffffffff


	//   ....[12]....
        /*0064*/ 	.word	0xffffffff


	//   ....[13]....
        /*0068*/ 	.word	0xffffffff


	//   ....[14]....
        /*006c*/ 	.word	0xffffffff


	//   ....[15]....
        /*0070*/ 	.word	0xffffffff


	//   ....[16]....
        /*0074*/ 	.word	0xffffffff


	//   ....[17]....
        /*0078*/ 	.word	0xffffffff


	//   ....[18]....
        /*007c*/ 	.word	0xffffffff


	//   ....[19]....
        /*0080*/ 	.word	0xffffffff


	//   ....[20]....
        /*0084*/ 	.word	0xffffffff


	//   ....[21]....
        /*0088*/ 	.word	0x0500000f


	//   ....[22]....
        /*008c*/ 	.word	0x0500000f


	//   ....[23]....
        /*0090*/ 	.word	0x0500000f


	//   ....[24]....
        /*0094*/ 	.word	0x0500000f


	//   ....[25]....
        /*0098*/ 	.word	0x0500000f


	//----- nvinfo : EIATTR_COOP_GROUP_INSTR_OFFSETS
	.align		4
.L_357:
        /*009c*/ 	.byte	0x04, 0x28
        /*009e*/ 	.short	(.L_359 - .L_358)


	//   ....[0]....
.L_358:
        /*00a0*/ 	.word	0x00001da0


	//   ....[1]....
        /*00a4*/ 	.word	0x00001e30


	//   ....[2]....
        /*00a8*/ 	.word	0x00001e70


	//   ....[3]....
        /*00ac*/ 	.word	0x00001e90


	//   ....[4]....
        /*00b0*/ 	.word	0x00001ec0


	//   ....[5]....
        /*00b4*/ 	.word	0x00001f80


	//   ....[6]....
        /*00b8*/ 	.word	0x00001fa0


	//   ....[7]....
        /*00bc*/ 	.word	0x00010540


	//   ....[8]....
        /*00c0*/ 	.word	0x00010560


	//   ....[9]....
        /*00c4*/ 	.word	0x000108f0


	//   ....[10]....
        /*00c8*/ 	.word	0x00010910


	//   ....[11]....
        /*00cc*/ 	.word	0x00010930


	//   ....[12]....
        /*00d0*/ 	.word	0x00010a10


	//   ....[13]....
        /*00d4*/ 	.word	0x00010a40


	//   ....[14]....
        /*00d8*/ 	.word	0x00011f10


	//   ....[15]....
        /*00dc*/ 	.word	0x00011fa0


	//   ....[16]....
        /*00e0*/ 	.word	0x00011fc0


	//   ....[17]....
        /*00e4*/ 	.word	0x00011fe0


	//   ....[18]....
        /*00e8*/ 	.word	0x00012000


	//   ....[19]....
        /*00ec*/ 	.word	0x00012070


	//   ....[20]....
        /*00f0*/ 	.word	0x00012090


	//   ....[21]....
        /*00f4*/ 	.word	0x00015330


	//   ....[22]....
        /*00f8*/ 	.word	0x000153b0


	//   ....[23]....
        /*00fc*/ 	.word	0x00015440


	//   ....[24]....
        /*0100*/ 	.word	0x000154c0


	//   ....[25]....
        /*0104*/ 	.word	0x00015520


	//----- nvinfo : EIATTR_VRC_CTA_INIT_COUNT
	.align		4
.L_359:
        /*0108*/ 	.byte	0x02, 0x4a
	.zero		1
	.zero		1


	//----- nvinfo : EIATTR_SYSCALL_OFFSETS
	.align		4
        /*010c*/ 	.byte	0x04, 0x46
        /*010e*/ 	.short	(.L_361 - .L_360)


	//   ....[0]....
.L_360:
        /*0110*/ 	.word	0x000012c0


	//----- nvinfo : EIATTR_EXIT_INSTR_OFFSETS
	.align		4
.L_361:
        /*0114*/ 	.byte	0x04, 0x1c
        /*0116*/ 	.short	(.L_363 - .L_362)


	//   ....[0]....
.L_362:
        /*0118*/ 	.word	0x000000b0


	//   ....[1]....
        /*011c*/ 	.word	0x00015060


	//   ....[2]....
        /*0120*/ 	.word	0x00015280


	//   ....[3]....
        /*0124*/ 	.word	0x000152d0


	//----- nvinfo : EIATTR_CRS_STACK_SIZE
	.align		4
.L_363:
        /*0128*/ 	.byte	0x04, 0x1e
        /*012a*/ 	.short	(.L_365 - .L_364)
.L_364:
        /*012c*/ 	.word	0x00000000


	//----- nvinfo : EIATTR_CBANK_PARAM_SIZE
	.align		4
.L_365:
        /*0130*/ 	.byte	0x03, 0x19
        /*0132*/ 	.short	0x0128


	//----- nvinfo : EIATTR_PARAM_CBANK
	.align		4
        /*0134*/ 	.byte	0x04, 0x0a
        /*0136*/ 	.short	(.L_367 - .L_366)
	.align		4
.L_366:
        /*0138*/ 	.word	index@(.nv.constant0._ZN4mmha33masked_multihead_attention_kernelIfLi256ELi256ELi4ELi64ELi64ELb1ELb1EEEv26Multihead_attention_paramsIT_XT5_EE)
        /*013c*/ 	.short	0x0380
        /*013e*/ 	.short	0x0128


	//----- nvinfo : EIATTR_SW_WAR
	.align		4
.L_367:
        /*0140*/ 	.byte	0x04, 0x36
        /*0142*/ 	.short	(.L_369 - .L_368)
.L_368:
        /*0144*/ 	.word	0x00000008
.L_369:


//--------------------- .nv.info._ZN4mmha33masked_multihead_attention_kernelIfLi256ELi256ELi1ELi64ELi256ELb1ELb0EEEv26Multihead_attention_paramsIT_XT5_EE --------------------------
	.section	.nv.info._ZN4mmha33masked_multihead_attention_kernelIfLi256ELi256ELi1ELi64ELi256ELb1ELb0EEEv26Multihead_attention_paramsIT_XT5_EE,"",@"SHT_CUDA_INFO"
	.sectionflags	@""
	.align	4


	//----- nvinfo : EIATTR_CUDA_API_VERSION
	.align		4
        /*0000*/ 	.byte	0x04, 0x37
        /*0002*/ 	.short	(.L_371 - .L_370)
.L_370:
        /*0004*/ 	.word	0x00000082


	//----- nvinfo : EIATTR_KPARAM_INFO
	.align		4
.L_371:
        /*0008*/ 	.byte	0x04, 0x17
        /*000a*/ 	.short	(.L_373 - .L_372)
.L_372:
        /*000c*/ 	.word	0x00000000
        /*0010*/ 	.short	0x0000
        /*0012*/ 	.short	0x0000
        /*0014*/ 	.byte	0x00, 0xf0, 0xa1, 0x04


	//----- nvinfo : EIATTR_SPARSE_MMA_MASK
	.align		4
.L_373:
        /*0018*/ 	.byte	0x03, 0x50
        /*001a*/ 	.short	0x0000


	//----- nvinfo : EIATTR_MAXREG_COUNT
	.align		4
        /*001c*/ 	.byte	0x03, 0x1b
        /*001e*/ 	.short	0x00ff


	//----- nvinfo : EIATTR_NUM_BARRIERS
	.align		4
        /*0020*/ 	.byte	0x02, 0x4c
        /*0022*/ 	.byte	0x01
	.zero		1


	//----- nvinfo : EIATTR_EXTERNS
	.align		4
        /*0024*/ 	.byte	0x04, 0x0f
        /*0026*/ 	.short	(.L_375 - .L_374)


	//   ....[0]....
	.align		4
.L_374:
        /*0028*/ 	.word	index@(__assertfail)


	//----- nvinfo : EIATTR_ANNOTATIONS
	.align		4
.L_375:
        /*002c*/ 	.byte	0x04, 0x55
        /*002e*/ 	.short	(.L_377 - .L_376)


	//   ....[0]....
.L_376:
        /* <DEDUP_REMOVED lines=585> */


	//----- nvinfo : EIATTR_MERCURY_ISA_VERSION
	.align		4
.L_377:
        /*24a8*/ 	.byte	0x03, 0x5f
        /*24aa*/ 	.short	0x0101


	//----- nvinfo : EIATTR_INT_WARP_WIDE_INSTR_OFFSETS
	.align		4
        /*24ac*/ 	.byte	0x04, 0x31
        /*24ae*/ 	.short	(.L_379 - .L_378)


	//   ....[0]....
.L_378:
        /*24b0*/ 	.word	0x00000970


	//----- nvinfo : EIATTR_COOP_GROUP_MASK_REGIDS
	.align		4
.L_379:
        /*24b4*/ 	.byte	0x04, 0x29
        /*24b6*/ 	.short	(.L_381 - .L_380)


	//   ....[0]....
.L_380:
        /*24b8*/ 	.word	0xffffffff


	//   ....[1]....
        /*24bc*/ 	.word	0xffffffff


	//   ....[2]....
        /*24c0*/ 	.word	0xffffffff


	//   ....[3]....
        /*24c4*/ 	.word	0xffffffff


	//   ....[4]....
        /*24c8*/ 	.word	0xffffffff


	//   ....[5]....
        /*24cc*/ 	.word	0xffffffff


	//   ....[6]....
        /*24d0*/ 	.word	0xffffffff


	//   ....[7]....
        /*24d4*/ 	.word	0xffffffff


	//   ....[8]....
        /*24d8*/ 	.word	0xffffffff


	//   ....[9]....
        /*24dc*/ 	.word	0xffffffff


	//   ....[10]....
        /*24e0*/ 	.word	0xffffffff


	//   ....[11]....
        /*24e4*/ 	.word	0xffffffff


	//   ....[12]....
        /*24e8*/ 	.word	0xffffffff


	//   ....[13]....
        /*24ec*/ 	.word	0xffffffff


	//   ....[14]....
        /*24f0*/ 	.word	0xffffffff


	//   ....[15]....
        /*24f4*/ 	.word	0xffffffff


	//   ....[16]....
        /*24f8*/ 	.word	0xffffffff


	//   ....[17]....
        /*24fc*/ 	.word	0xffffffff


	//   ....[18]....
        /*2500*/ 	.word	0xffffffff


	//   ....[19]....
        /*2504*/ 	.word	0xffffffff


	//   ....[20]....
        /*2508*/ 	.word	0xffffffff


	//   ....[21]....
        /*250c*/ 	.word	0xffffffff


	//   ....[22]....
        /*2510*/ 	.word	0xffffffff


	//   ....[23]....
        /*2514*/ 	.word	0xffffffff


	//   ....[24]....
        /*2518*/ 	.word	0xffffffff


	//----- nvinfo : EIATTR_COOP_GROUP_INSTR_OFFSETS
	.align		4
.L_381:
        /*251c*/ 	.byte	0x04, 0x28
        /*251e*/ 	.short	(.L_383 - .L_382)


	//   ....[0]....
.L_382:
        /*2520*/ 	.word	0x00001f80


	//   ....[1]....
        /*2524*/ 	.word	0x00002010


	//   ....[2]....
        /*2528*/ 	.word	0x00002060


	//   ....[3]....
        /*252c*/ 	.word	0x00002080


	//   ....[4]....
        /*2530*/ 	.word	0x000020b0


	//   ....[5]....
        /*2534*/ 	.word	0x000021a0


	//   ....[6]....
        /*2538*/ 	.word	0x000021c0


	//   ....[7]....
        /*253c*/ 	.word	0x0001ea70


	//   ....[8]....
        /*2540*/ 	.word	0x0001ea90


	//   ....[9]....
        /*2544*/ 	.word	0x0001eac0


	//   ....[10]....
        /*2548*/ 	.word	0x0001eb00


	//   ....[11]....
        /*254c*/ 	.word	0x0001eb50


	//   ....[12]....
        /*2550*/ 	.word	0x0001ebb0


	//   ....[13]....
        /*2554*/ 	.word	0x0001ebd0


	//   ....[14]....
        /*2558*/ 	.word	0x0001ec00


	//   ....[15]....
        /*255c*/ 	.word	0x0001ec30


	//   ....[16]....
        /*2560*/ 	.word	0x00020100


	//   ....[17]....
        /*2564*/ 	.word	0x000201b0


	//   ....[18]....
        /*2568*/ 	.word	0x000201d0


	//   ....[19]....
        /*256c*/ 	.word	0x000201f0


	//   ....[20]....
        /*2570*/ 	.word	0x00020210


	//   ....[21]....
        /*2574*/ 	.word	0x00020270


	//   ....[22]....
        /*2578*/ 	.word	0x00020290


	//   ....[23]....
        /*257c*/ 	.word	0x000202b0


	//   ....[24]....
        /*2580*/ 	.word	0x000202d0


	//----- nvinfo : EIATTR_VRC_CTA_INIT_COUNT
	.align		4
.L_383:
        /*2584*/ 	.byte	0x02, 0x4a
	.zero		1
	.zero		1


	//----- nvinfo : EIATTR_SYSCALL_OFFSETS
	.align		4
        /*2588*/ 	.byte	0x04, 0x46
        /*258a*/ 	.short	(.L_385 - .L_384)


	//   ....[0]....
.L_384:
        /*258c*/ 	.word	0x00001480


	//----- nvinfo : EIATTR_EXIT_INSTR_OFFSETS
	.align		4
.L_385:
        /*2590*/ 	.byte	0x04, 0x1c
        /*2592*/ 	.short	(.L_387 - .L_386)


	//   ....[0]....
.L_386:
        /*2594*/ 	.word	0x000000c0


	//   ....[1]....
        /*2598*/ 	.word	0x000239d0


	//   ....[2]....
        /*259c*/ 	.word	0x00023c30


	//   ....[3]....
        /*25a0*/ 	.word	0x00023c80


	//----- nvinfo : EIATTR_CRS_STACK_SIZE
	.align		4
.L_387:
        /*25a4*/ 	.byte	0x04, 0x1e
        /*25a6*/ 	.short	(.L_389 - .L_388)
.L_388:
        /*25a8*/ 	.word	0x00000000


	//----- nvinfo : EIATTR_CBANK_PARAM_SIZE
	.align		4
.L_389:
        /*25ac*/ 	.byte	0x03, 0x19
        /*25ae*/ 	.short	0x0128


	//----- nvinfo : EIATTR_PARAM_CBANK
	.align		4
        /*25b0*/ 	.byte	0x04, 0x0a
        /*25b2*/ 	.short	(.L_391 - .L_390)
	.align		4
.L_390:
        /*25b4*/ 	.word	index@(.nv.constant0._ZN4mmha33masked_multihead_attention_kernelIfLi256ELi256ELi1ELi64ELi256ELb1ELb0EEEv26Multihead_attention_paramsIT_XT5_EE)
        /*25b8*/ 	.short	0x0380
        /*25ba*/ 	.short	0x0128


	//----- nvinfo : EIATTR_SW_WAR
	.align		4
.L_391:
        /*25bc*/ 	.byte	0x04, 0x36
        /*25be*/ 	.short	(.L_393 - .L_392)
.L_392:
        /*25c0*/ 	.word	0x00000008
.L_393:


//--------------------- .nv.info._ZN4mmha33masked_multihead_attention_kernelIfLi256ELi256ELi2ELi64ELi128ELb1ELb0EEEv26Multihead_attention_paramsIT_XT5_EE --------------------------
	.section	.nv.info._ZN4mmha33masked_multihead_attention_kernelIfLi256ELi256ELi2ELi64ELi128ELb1ELb0EEEv26Multihead_attention_paramsIT_XT5_EE,"",@"SHT_CUDA_INFO"
	.sectionflags	@""
	.align	4


	//----- nvinfo : EIATTR_CUDA_API_VERSION
	.align		4
        /*0000*/ 	.byte	0x04, 0x37
        /*0002*/ 	.short	(.L_395 - .L_394)
.L_394:
        /*0004*/ 	.word	0x00000082


	//----- nvinfo : EIATTR_KPARAM_INFO
	.align		4
.L_395:
        /*0008*/ 	.byte	0x04, 0x17
        /*000a*/ 	.short	(.L_397 - .L_396)
.L_396:
        /*000c*/ 	.word	0x00000000
        /*0010*/ 	.short	0x0000
        /*0012*/ 	.short	0x0000
        /*0014*/ 	.byte	0x00, 0xf0, 0xa1, 0x04


	//----- nvinfo : EIATTR_SPARSE_MMA_MASK
	.align		4
.L_397:
        /*0018*/ 	.byte	0x03, 0x50
        /*001a*/ 	.short	0x0000


	//----- nvinfo : EIATTR_MAXREG_COUNT
	.align		4
        /*001c*/ 	.byte	0x03, 0x1b
        /*001e*/ 	.short	0x00ff


	//----- nvinfo : EIATTR_NUM_BARRIERS
	.align		4
        /*0020*/ 	.byte	0x02, 0x4c
        /*0022*/ 	.byte	0x01
	.zero		1


	//----- nvinfo : EIATTR_EXTERNS
	.align		4
        /*0024*/ 	.byte	0x04, 0x0f
        /*0026*/ 	.short	(.L_399 - .L_398)


	//   ....[0]....
	.align		4
.L_398:
        /*0028*/ 	.word	index@(__assertfail)


	//----- nvinfo : EIATTR_ANNOTATIONS
	.align		4
.L_399:
        /*002c*/ 	.byte	0x04, 0x55
        /*002e*/ 	.short	(.L_401 - .L_400)


	//   ....[0]....
.L_400:
        /* <DEDUP_REMOVED lines=164> */


	//----- nvinfo : EIATTR_MERCURY_ISA_VERSION
	.align		4
.L_401:
        /*0a58*/ 	.byte	0x03, 0x5f
        /*0a5a*/ 	.short	0x0101


	//----- nvinfo : EIATTR_INT_WARP_WIDE_INSTR_OFFSETS
	.align		4
        /*0a5c*/ 	.byte	0x04, 0x31
        /*0a5e*/ 	.short	(.L_403 - .L_402)


	//   ....[0]....
.L_402:
        /*0a60*/ 	.word	0x000009e0


	//----- nvinfo : EIATTR_COOP_GROUP_MASK_REGIDS
	.align		4
.L_403:
        /*0a64*/ 	.byte	0x04, 0x29
        /*0a66*/ 	.short	(.L_405 - .L_404)


	//   ....[0]....
.L_404:
        /*0a68*/ 	.word	0xffffffff


	//   ....[1]....
        /*0a6c*/ 	.word	0xffffffff


	//   ....[2]....
        /*0a70*/ 	.word	0xffffffff


	//   ....[3]....
        /*0a74*/ 	.word	0xffffffff


	//   ....[4]....
        /*0a78*/ 	.word	0xffffffff


	//   ....[5]....
        /*0a7c*/ 	.word	0xffffffff


	//   ....[6]....
        /*0a80*/ 	.word	0xffffffff


	//   ....[7]....
        /*0a84*/ 	.word	0xffffffff


	//   ....[8]....
        /*0a88*/ 	.word	0xffffffff


	//   ....[9]....
        /*0a8c*/ 	.word	0xffffffff


	//   ....[10]....
        /*0a90*/ 	.word	0xffffffff


	//   ....[11]....
        /*0a94*/ 	.word	0xffffffff


	//   ....[12]....
        /*0a98*/ 	.word	0xffffffff


	//   ....[13]....
        /*0a9c*/ 	.word	0xffffffff


	//   ....[14]....
        /*0aa0*/ 	.word	0xffffffff


	//   ....[15]....
        /*0aa4*/ 	.word	0xffffffff


	//   ....[16]....
        /*0aa8*/ 	.word	0xffffffff


	//   ....[17]....
        /*0aac*/ 	.word	0xffffffff


	//   ....[18]....
        /*0ab0*/ 	.word	0xffffffff


	//   ....[19]....
        /*0ab4*/ 	.word	0xffffffff


	//   ....[20]....
        /*0ab8*/ 	.word	0xffffffff


	//   ....[21]....
        /*0abc*/ 	.word	0xffffffff


	//   ....[22]....
        /*0ac0*/ 	.word	0xffffffff


	//   ....[23]....
        /*0ac4*/ 	.word	0x0500000f


	//   ....[24]....
        /*0ac8*/ 	.word	0x0500000f


	//   ....[25]....
        /*0acc*/ 	.word	0x0500000f


	//   ....[26]....
        /*0ad0*/ 	.word	0x0500000f


	//   ....[27]....
        /*0ad4*/ 	.word	0x0500000f


	//----- nvinfo : EIATTR_COOP_GROUP_INSTR_OFFSETS
	.align		4
.L_405:
        /*0ad8*/ 	.byte	0x04, 0x28
        /*0ada*/ 	.short	(.L_407 - .L_406)


	//   ....[0]....
.L_406:
        /*0adc*/ 	.word	0x00001f80


	//   ....[1]....
        /*0ae0*/ 	.word	0x00001ff0


	//   ....[2]....
        /*0ae4*/ 	.word	0x00002020


	//   ....[3]....
        /*0ae8*/ 	.word	0x00002040


	//   ....[4]....
        /*0aec*/ 	.word	0x00002070


	//   ....[5]....
        /*0af0*/ 	.word	0x000021a0


	//   ....[6]....
        /*0af4*/ 	.word	0x000021c0


	//   ....[7]....
        /*0af8*/ 	.word	0x00016420


	//   ....[8]....
        /*0afc*/ 	.word	0x00016770


	//   ....[9]....
        /*0b00*/ 	.word	0x00016790


	//   ....[10]....
        /*0b04*/ 	.word	0x000167b0


	//   ....[11]....
        /*0b08*/ 	.word	0x000167d0


	//   ....[12]....
        /*0b0c*/ 	.word	0x000168c0


	//   ....[13]....
        /*0b10*/ 	.word	0x000168f0


	//   ....[14]....
        /*0b14*/ 	.word	0x00016920


	//   ....[15]....
        /*0b18*/ 	.word	0x00017df0


	//   ....[16]....
        /*0b1c*/ 	.word	0x00017eb0


	//   ....[17]....
        /*0b20*/ 	.word	0x00017ed0


	//   ....[18]....
        /*0b24*/ 	.word	0x00017ef0


	//   ....[19]....
        /*0b28*/ 	.word	0x00017f10


	//   ....[20]....
        /*0b2c*/ 	.word	0x00017f70


	//   ....[21]....
        /*0b30*/ 	.word	0x00017f90


	//   ....[22]....
        /*0b34*/ 	.word	0x00017fb0


	//   ....[23]....
        /*0b38*/ 	.word	0x0001b8e0


	//   ....[24]....
        /*0b3c*/ 	.word	0x0001b990


	//   ....[25]....
        /*0b40*/ 	.word	0x0001ba10


	//   ....[26]....
        /*0b44*/ 	.word	0x0001ba70


	//   ....[27]....
        /*0b48*/ 	.word	0x0001bad0


	//----- nvinfo : EIATTR_VRC_CTA_INIT_COUNT
	.align		4
.L_407:
        /*0b4c*/ 	.byte	0x02, 0x4a
	.zero		1
	.zero		1


	//----- nvinfo : EIATTR_SYSCALL_OFFSETS
	.align		4
        /*0b50*/ 	.byte	0x04, 0x46
        /*0b52*/ 	.short	(.L_409 - .L_408)


	//   ....[0]....
.L_408:
        /*0b54*/ 	.word	0x00001490


	//----- nvinfo : EIATTR_EXIT_INSTR_OFFSETS
	.align		4
.L_409:
        /*0b58*/ 	.byte	0x04, 0x1c
        /*0b5a*/ 	.short	(.L_411 - .L_410)


	//   ....[0]....
.L_410:
        /*0b5c*/ 	.word	0x000000e0


	//   ....[1]....
        /*0b60*/ 	.word	0x0001b5c0


	//   ....[2]....
        /*0b64*/ 	.word	0x0001b820


	//   ....[3]....
        /*0b68*/ 	.word	0x0001b870


	//----- nvinfo : EIATTR_CRS_STACK_SIZE
	.align		4
.L_411:
        /*0b6c*/ 	.byte	0x04, 0x1e
        /*0b6e*/ 	.short	(.L_413 - .L_412)
.L_412:
        /*0b70*/ 	.word	0x00000000


	//----- nvinfo : EIATTR_CBANK_PARAM_SIZE
	.align		4
.L_413:
        /*0b74*/ 	.byte	0x03, 0x19
        /*0b76*/ 	.short	0x0128


	//----- nvinfo : EIATTR_PARAM_CBANK
	.align		4
        /*0b78*/ 	.byte	0x04, 0x0a
        /*0b7a*/ 	.short	(.L_415 - .L_414)
	.align		4
.L_414:
        /*0b7c*/ 	.word	index@(.nv.constant0._ZN4mmha33masked_multihead_attention_kernelIfLi256ELi256ELi2ELi64ELi128ELb1ELb0EEEv26Multihead_attention_paramsIT_XT5_EE)
        /*0b80*/ 	.short	0x0380
        /*0b82*/ 	.short	0x0128


	//----- nvinfo : EIATTR_SW_WAR
	.align		4
.L_415:
        /*0b84*/ 	.byte	0x04, 0x36
        /*0b86*/ 	.short	(.L_417 - .L_416)
.L_416:
        /*0b88*/ 	.word	0x00000008
.L_417:


//--------------------- .nv.info._ZN4mmha33masked_multihead_attention_kernelIfLi256ELi256ELi4ELi64ELi64ELb1ELb0EEEv26Multihead_attention_paramsIT_XT5_EE --------------------------
	.section	.nv.info._ZN4mmha33masked_multihead_attention_kernelIfLi256ELi256ELi4ELi64ELi64ELb1ELb0EEEv26Multihead_attention_paramsIT_XT5_EE,"",@"SHT_CUDA_INFO"
	.sectionflags	@""
	.align	4


	//----- nvinfo : EIATTR_CUDA_API_VERSION
	.align		4
        /*0000*/ 	.byte	0x04, 0x37
        /*0002*/ 	.short	(.L_419 - .L_418)
.L_418:
        /*0004*/ 	.word	0x00000082


	//----- nvinfo : EIATTR_KPARAM_INFO
	.align		4
.L_419:
        /*0008*/ 	.byte	0x04, 0x17
        /*000a*/ 	.short	(.L_421 - .L_420)
.L_420:
        /*000c*/ 	.word	0x00000000
        /*0010*/ 	.short	0x0000
        /*0012*/ 	.short	0x0000
        /*0014*/ 	.byte	0x00, 0xf0, 0xa1, 0x04


	//----- nvinfo : EIATTR_SPARSE_MMA_MASK
	.align		4
.L_421:
        /*0018*/ 	.byte	0x03, 0x50
        /*001a*/ 	.short	0x0000


	//----- nvinfo : EIATTR_MAXREG_COUNT
	.align		4
        /*001c*/ 	.byte	0x03, 0x1b
        /*001e*/ 	.short	0x00ff


	//----- nvinfo : EIATTR_NUM_BARRIERS
	.align		4
        /*0020*/ 	.byte	0x02, 0x4c
        /*0022*/ 	.byte	0x01
	.zero		1


	//----- nvinfo : EIATTR_EXTERNS
	.align		4
        /*0024*/ 	.byte	0x04, 0x0f
        /*0026*/ 	.short	(.L_423 - .L_422)


	//   ....[0]....
	.align		4
.L_422:
        /*0028*/ 	.word	index@(__assertfail)


	//----- nvinfo : EIATTR_MERCURY_ISA_VERSION
	.align		4
.L_423:
        /*002c*/ 	.byte	0x03, 0x5f
        /*002e*/ 	.short	0x0101


	//----- nvinfo : EIATTR_INT_WARP_WIDE_INSTR_OFFSETS
	.align		4
        /*0030*/ 	.byte	0x04, 0x31
        /*0032*/ 	.short	(.L_425 - .L_424)


	//   ....[0]....
.L_424:
        /*0034*/ 	.word	0x000009e0


	//----- nvinfo : EIATTR_COOP_GROUP_MASK_REGIDS
	.align		4
.L_425:
        /*0038*/ 	.byte	0x04, 0x29
        /*003a*/ 	.short	(.L_427 - .L_426)


	//   ....[0]....
.L_426:
        /*003c*/ 	.word	0xffffffff


	//   ....[1]....
        /*0040*/ 	.word	0xffffffff


	//   ....[2]....
        /*0044*/ 	.word	0xffffffff


	//   ....[3]....
        /*0048*/ 	.word	0xffffffff


	//   ....[4]....
        /*004c*/ 	.word	0xffffffff


	//   ....[5]....
        /*0050*/ 	.word	0xffffffff


	//   ....[6]....
        /*0054*/ 	.word	0xffffffff


	//   ....[7]....
        /*0058*/ 	.word	0xffffffff


	//   ....[8]....
        /*005c*/ 	.word	0xffffffff


	//   ....[9]....
        /*0060*/ 	.word	0xffffffff


	//   ....[10]....
        /*0064*/ 	.word	0xffffffff


	//   ....[11]....
        /*0068*/ 	.word	0xffffffff


	//   ....[12]....
        /*006c*/ 	.word	0xffffffff


	//   ....[13]....
        /*0070*/ 	.word	0xffffffff


	//   ....[14]....
        /*0074*/ 	.word	0xffffffff


	//   ....[15]....
        /*0078*/ 	.word	0xffffffff


	//   ....[16]....
        /*007c*/ 	.word	0xffffffff


	//   ....[17]....
        /*0080*/ 	.word	0xffffffff


	//   ....[18]....
        /*0084*/ 	.word	0xffffffff


	//   ....[19]....
        /*0088*/ 	.word	0xffffffff


	//   ....[20]....
        /*008c*/ 	.word	0xffffffff


	//   ....[21]....
        /*0090*/ 	.word	0x0500000f


	//   ....[22]....
        /*0094*/ 	.word	0x0500000f


	//   ....[23]....
        /*0098*/ 	.word	0x0500000f


	//   ....[24]....
        /*009c*/ 	.word	0x0500000f


	//   ....[25]....
        /*00a0*/ 	.word	0x0500000f


	//----- nvinfo : EIATTR_COOP_GROUP_INSTR_OFFSETS
	.align		4
.L_427:
        /*00a4*/ 	.byte	0x04, 0x28
        /*00a6*/ 	.short	(.L_429 - .L_428)


	//   ....[0]....
.L_428:
        /*00a8*/ 	.word	0x00001fd0


	//   ....[1]....
        /*00ac*/ 	.word	0x00002060


	//   ....[2]....
        /*00b0*/ 	.word	0x00002090


	//   ....[3]....
        /*00b4*/ 	.word	0x000020b0


	//   ....[4]....
        /*00b8*/ 	.word	0x000020f0


	//   ....[5]....
        /*00bc*/ 	.word	0x000021e0


	//   ....[6]....
        /*00c0*/ 	.word	0x00002200


	//   ....[7]....
        /*00c4*/ 	.word	0x0000e900


	//   ....[8]....
        /*00c8*/ 	.word	0x0000e920


	//   ....[9]....
        /*00cc*/ 	.word	0x0000ed10


	//   ....[10]....
        /*00d0*/ 	.word	0x0000ed30


	//   ....[11]....
        /*00d4*/ 	.word	0x0000ed50


	//   ....[12]....
        /*00d8*/ 	.word	0x0000ee30


	//   ....[13]....
        /*00dc*/ 	.word	0x0000ee60


	//   ....[14]....
        /*00e0*/ 	.word	0x00010380


	//   ....[15]....
        /*00e4*/ 	.word	0x00010430


	//   ....[16]....
        /*00e8*/ 	.word	0x00010450


	//   ....[17]....
        /*00ec*/ 	.word	0x00010470


	//   ....[18]....
        /*00f0*/ 	.word	0x00010490


	//   ....[19]....
        /*00f4*/ 	.word	0x000104f0


	//   ....[20]....
        /*00f8*/ 	.word	0x00010510


	//   ....[21]....
        /*00fc*/ 	.word	0x00014660


	//   ....[22]....
        /*0100*/ 	.word	0x000146e0


	//   ....[23]....
        /*0104*/ 	.word	0x00014770


	//   ....[24]....
        /*0108*/ 	.word	0x000147f0


	//   ....[25]....
        /*010c*/ 	.word	0x00014850


	//----- nvinfo : EIATTR_VRC_CTA_INIT_COUNT
	.align		4
.L_429:
        /*0110*/ 	.byte	0x02, 0x4a
	.zero		1
	.zero		1


	//----- nvinfo : EIATTR_SYSCALL_OFFSETS
	.align		4
        /*0114*/ 	.byte	0x04, 0x46
        /*0116*/ 	.short	(.L_431 - .L_430)


	//   ....[0]....
.L_430:
        /*0118*/ 	.word	0x000014e0


	//----- nvinfo : EIATTR_EXIT_INSTR_OFFSETS
	.align		4
.L_431:
        /*011c*/ 	.byte	0x04, 0x1c
        /*011e*/ 	.short	(.L_433 - .L_432)


	//   ....[0]....
.L_432:
        /*0120*/ 	.word	0x000000d0


	//   ....[1]....
        /*0124*/ 	.word	0x00014390


	//   ....[2]....
        /*0128*/ 	.word	0x000145b0


	//   ....[3]....
        /*012c*/ 	.word	0x00014600


	//----- nvinfo : EIATTR_CRS_STACK_SIZE
	.align		4
.L_433:
        /*0130*/ 	.byte	0x04, 0x1e
        /*0132*/ 	.short	(.L_435 - .L_434)
.L_434:
        /*0134*/ 	.word	0x00000000


	//----- nvinfo : EIATTR_CBANK_PARAM_SIZE
	.align		4
.L_435:
        /*0138*/ 	.byte	0x03, 0x19
        /*013a*/ 	.short	0x0128


	//----- nvinfo : EIATTR_PARAM_CBANK
	.align		4
        /*013c*/ 	.byte	0x04, 0x0a
        /*013e*/ 	.short	(.L_437 - .L_436)
	.align		4
.L_436:
        /*0140*/ 	.word	index@(.nv.constant0._ZN4mmha33masked_multihead_attention_kernelIfLi256ELi256ELi4ELi64ELi64ELb1ELb0EEEv26Multihead_attention_paramsIT_XT5_EE)
        /*0144*/ 	.short	0x0380
        /*0146*/ 	.short	0x0128


	//----- nvinfo : EIATTR_SW_WAR
	.align		4
.L_437:
        /*0148*/ 	.byte	0x04, 0x36
        /*014a*/ 	.short	(.L_439 - .L_438)
.L_438:
        /*014c*/ 	.word	0x00000008
.L_439:


//--------------------- .nv.info._ZN4mmha33masked_multihead_attention_kernelItLi256ELi256ELi1ELi32ELi256ELb0ELb1EEEv26Multihead_attention_paramsIT_XT5_EE --------------------------
	.section	.nv.info._ZN4mmha33masked_multihead_attention_kernelItLi256ELi256ELi1ELi32ELi256ELb0ELb1EEEv26Multihead_attention_paramsIT_XT5_EE,"",@"SHT_CUDA_INFO"
	.sectionflags	@""
	.align	4


	//----- nvinfo : EIATTR_CUDA_API_VERSION
	.align		4
        /*0000*/ 	.byte	0x04, 0x37
        /*0002*/ 	.short	(.L_441 - .L_440)
.L_440:
        /*0004*/ 	.word	0x00000082


	//----- nvinfo : EIATTR_KPARAM_INFO
	.align		4
.L_441:
        /*0008*/ 	.byte	0x04, 0x17
        /*000a*/ 	.short	(.L_443 - .L_442)
.L_442:
        /*000c*/ 	.word	0x00000000
        /*0010*/ 	.short	0x0000
        /*0012*/ 	.short	0x0000
        /*0014*/ 	.byte	0x00, 0xf0, 0xa1, 0x04


	//----- nvinfo : EIATTR_SPARSE_MMA_MASK
	.align		4
.L_443:
        /*0018*/ 	.byte	0x03, 0x50
        /*001a*/ 	.short	0x0000


	//----- nvinfo : EIATTR_MAXREG_COUNT
	.align		4
        /*001c*/ 	.byte	0x03, 0x1b
        /*001e*/ 	.short	0x00ff


	//----- nvinfo : EIATTR_NUM_BARRIERS
	.align		4
        /*0020*/ 	.byte	0x02, 0x4c
        /*0022*/ 	.byte	0x01
	.zero		1


	//----- nvinfo : EIATTR_EXTERNS
	.align		4
        /*0024*/ 	.byte	0x04, 0x0f
        /*0026*/ 	.short	(.L_445 - .L_444)


	//   ....[0]....
	.align		4
.L_444:
        /*0028*/ 	.word	index@(__assertfail)


	//----- nvinfo : EIATTR_ANNOTATIONS
	.align		4
.L_445:
        /*002c*/ 	.byte	0x04, 0x55
        /*002e*/ 	.short	(.L_447 - .L_446)


	//   ....[0]....
.L_446:
        /* <DEDUP_REMOVED lines=25> */


	//----- nvinfo : EIATTR_MERCURY_ISA_VERSION
	.align		4
.L_447:
        /*01a8*/ 	.byte	0x03, 0x5f
        /*01aa*/ 	.short	0x0101


	//----- nvinfo : EIATTR_INT_WARP_WIDE_INSTR_OFFSETS
	.align		4
        /*01ac*/ 	.byte	0x04, 0x31
        /*01ae*/ 	.short	(.L_449 - .L_448)


	//   ....[0]....
.L_448:
        /*01b0*/ 	.word	0x00000fe0


	//----- nvinfo : EIATTR_COOP_GROUP_MASK_REGIDS
	.align		4
.L_449:
        /*01b4*/ 	.byte	0x04, 0x29
        /*01b6*/ 	.short	(.L_451 - .L_450)


	//   ....[0]....
.L_450:
        /*01b8*/ 	.word	0xffffffff


	//   ....[1]....
        /*01bc*/ 	.word	0xffffffff


	//   ....[2]....
        /*01c0*/ 	.word	0xffffffff


	//   ....[3]....
        /*01c4*/ 	.word	0xffffffff


	//   ....[4]....
        /*01c8*/ 	.word	0xffffffff


	//   ....[5]....
        /*01cc*/ 	.word	0xffffffff


	//   ....[6]....
        /*01d0*/ 	.word	0xffffffff


	//   ....[7]....
        /*01d4*/ 	.word	0xffffffff


	//   ....[8]....
        /*01d8*/ 	.word	0xffffffff


	//   ....[9]....
        /*01dc*/ 	.word	0xffffffff


	//   ....[10]....
        /*01e0*/ 	.word	0xffffffff


	//   ....[11]....
        /*01e4*/ 	.word	0xffffffff


	//   ....[12]....
        /*01e8*/ 	.word	0xffffffff


	//   ....[13]....
        /*01ec*/ 	.word	0xffffffff


	//   ....[14]....
        /*01f0*/ 	.word	0xffffffff


	//   ....[15]....
        /*01f4*/ 	.word	0xffffffff


	//   ....[16]....
        /*01f8*/ 	.word	0xffffffff


	//   ....[17]....
        /*01fc*/ 	.word	0xffffffff


	//   ....[18]....
        /*0200*/ 	.word	0xffffffff


	//   ....[19]....
        /*0204*/ 	.word	0xffffffff


	//   ....[20]....
        /*0208*/ 	.word	0xffffffff


	//   ....[21]....
        /*020c*/ 	.word	0xffffffff


	//   ....[22]....
        /*0210*/ 	.word	0xffffffff


	//   ....[23]....
        /*0214*/ 	.word	0x0500000f


	//   ....[24]....
        /*0218*/ 	.word	0x0500000f


	//   ....[25]....
        /*021c*/ 	.word	0x0500000f


	//   ....[26]....
        /*0220*/ 	.word	0x0500000f


	//   ....[27]....
        /*0224*/ 	.word	0x0500000f


	//----- nvinfo : EIATTR_COOP_GROUP_INSTR_OFFSETS
	.align		4
.L_451:
        /*0228*/ 	.byte	0x04, 0x28
        /*022a*/ 	.short	(.L_453 - .L_452)


	//   ....[0]....
.L_452:
        /*022c*/ 	.word	0x00002a00


	//   ....[1]....
        /*0230*/ 	.word	0x00002a20


	//   ....[2]....
        /*0234*/ 	.word	0x00002a40


	//   ....[3]....
        /*0238*/ 	.word	0x00002a60


	//   ....[4]....
        /*023c*/ 	.word	0x00002a80


	//   ....[5]....
        /*0240*/ 	.word	0x00006b70


	//   ....[6]....
        /*0244*/ 	.word	0x00006b90


	//   ....[7]....
        /*0248*/ 	.word	0x00006bc0


	//   ....[8]....
        /*024c*/ 	.word	0x00006be0


	//   ....[9]....
        /*0250*/ 	.word	0x00006c20


	//   ....[10]....
        /*0254*/ 	.word	0x00006cb0


	//   ....[11]....
        /*0258*/ 	.word	0x00006ce0


	//   ....[12]....
        /*025c*/ 	.word	0x00006d10


	//   ....[13]....
        /*0260*/ 	.word	0x00006d30


	//   ....[14]....
        /*0264*/ 	.word	0x000083a0


	//   ....[15]....
        /*0268*/ 	.word	0x00008450


	//   ....[16]....
        /*026c*/ 	.word	0x000084d0


	//   ....[17]....
        /*0270*/ 	.word	0x000084f0


	//   ....[18]....
        /*0274*/ 	.word	0x00008510


	//   ....[19]....
        /*0278*/ 	.word	0x000085a0


	//   ....[20]....
        /*027c*/ 	.word	0x000085c0


	//   ....[21]....
        /*0280*/ 	.word	0x000085e0


	//   ....[22]....
        /*0284*/ 	.word	0x00008610


	//   ....[23]....
        /*0288*/ 	.word	0x0000c250


	//   ....[24]....
        /*028c*/ 	.word	0x0000c2b0


	//   ....[25]....
        /*0290*/ 	.word	0x0000c310


	//   ....[26]....
        /*0294*/ 	.word	0x0000c370


	//   ....[27]....
        /*0298*/ 	.word	0x0000c3d0


	//----- nvinfo : EIATTR_VRC_CTA_INIT_COUNT
	.align		4
.L_453:
        /*029c*/ 	.byte	0x02, 0x4a
	.zero		1
	.zero		1


	//----- nvinfo : EIATTR_SYSCALL_OFFSETS
	.align		4
        /*02a0*/ 	.byte	0x04, 0x46
        /*02a2*/ 	.short	(.L_455 - .L_454)


	//   ....[0]....
.L_454:
        /*02a4*/ 	.word	0x00001c50


	//----- nvinfo : EIATTR_EXIT_INSTR_OFFSETS
	.align		4
.L_455:
        /*02a8*/ 	.byte	0x04, 0x1c
        /*02aa*/ 	.short	(.L_457 - .L_456)


	//   ....[0]....
.L_456:
        /*02ac*/ 	.word	0x000000e0


	//   ....[1]....
        /*02b0*/ 	.word	0x0000bd90


	//   ....[2]....
        /*02b4*/ 	.word	0x0000c140


	//   ....[3]....
        /*02b8*/ 	.word	0x0000c200


	//----- nvinfo : EIATTR_CRS_STACK_SIZE
	.align		4
.L_457:
        /*02bc*/ 	.byte	0x04, 0x1e
        /*02be*/ 	.short	(.L_459 - .L_458)
.L_458:
        /*02c0*/ 	.word	0x00000000


	//----- nvinfo : EIATTR_CBANK_PARAM_SIZE
	.align		4
.L_459:
        /*02c4*/ 	.byte	0x03, 0x19
        /*02c6*/ 	.short	0x0128


	//----- nvinfo : EIATTR_PARAM_CBANK
	.align		4
        /*02c8*/ 	.byte	0x04, 0x0a
        /*02ca*/ 	.short	(.L_461 - .L_460)
	.align		4
.L_460:
        /*02cc*/ 	.word	index@(.nv.constant0._ZN4mmha33masked_multihead_attention_kernelItLi256ELi256ELi1ELi32ELi256ELb0ELb1EEEv26Multihead_attention_paramsIT_XT5_EE)
        /*02d0*/ 	.short	0x0380
        /*02d2*/ 	.short	0x0128


	//----- nvinfo : EIATTR_SW_WAR
	.align		4
.L_461:
        /*02d4*/ 	.byte	0x04, 0x36
        /*02d6*/ 	.short	(.L_463 - .L_462)
.L_462:
        /*02d8*/ 	.word	0x00000008
.L_463:


//--------------------- .nv.info._ZN4mmha33masked_multihead_attention_kernelItLi256ELi256ELi2ELi32ELi128ELb0ELb1EEEv26Multihead_attention_paramsIT_XT5_EE --------------------------
	.section	.nv.info._ZN4mmha33masked_multihead_attention_kernelItLi256ELi256ELi2ELi32ELi128ELb0ELb1EEEv26Multihead_attention_paramsIT_XT5_EE,"",@"SHT_CUDA_INFO"
	.sectionflags	@""
	.align	4


	//----- nvinfo : EIATTR_CUDA_API_VERSION
	.align		4
        /*0000*/ 	.byte	0x04, 0x37
        /*0002*/ 	.short	(.L_465 - .L_464)
.L_464:
        /*0004*/ 	.word	0x00000082


	//----- nvinfo : EIATTR_KPARAM_INFO
	.align		4
.L_465:
        /*0008*/ 	.byte	0x04, 0x17
        /*000a*/ 	.short	(.L_467 - .L_466)
.L_466:
        /*000c*/ 	.word	0x00000000
        /*0010*/ 	.short	0x0000
        /*0012*/ 	.short	0x0000
        /*0014*/ 	.byte	0x00, 0xf0, 0xa1, 0x04


	//----- nvinfo : EIATTR_SPARSE_MMA_MASK
	.align		4
.L_467:
        /*0018*/ 	.byte	0x03, 0x50
        /*001a*/ 	.short	0x0000


	//----- nvinfo : EIATTR_MAXREG_COUNT
	.align		4
        /*001c*/ 	.byte	0x03, 0x1b
        /*001e*/ 	.short	0x00ff


	//----- nvinfo : EIATTR_NUM_BARRIERS
	.align		4
        /*0020*/ 	.byte	0x02, 0x4c
        /*0022*/ 	.byte	0x01
	.zero		1


	//----- nvinfo : EIATTR_EXTERNS
	.align		4
        /*0024*/ 	.byte	0x04, 0x0f
        /*0026*/ 	.short	(.L_469 - .L_468)


	//   ....[0]....
	.align		4
.L_468:
        /*0028*/ 	.word	index@(__assertfail)


	//----- nvinfo : EIATTR_MERCURY_ISA_VERSION
	.align		4
.L_469:
        /*002c*/ 	.byte	0x03, 0x5f
        /*002e*/ 	.short	0x0101


	//----- nvinfo : EIATTR_COOP_GROUP_MASK_REGIDS
	.align		4
        /*0030*/ 	.byte	0x04, 0x29
        /*0032*/ 	.short	(.L_471 - .L_470)


	//   ....[0]....
.L_470:
        /*0034*/ 	.word	0xffffffff


	//   ....[1]....
        /*0038*/ 	.word	0xffffffff


	//   ....[2]....
        /*003c*/ 	.word	0xffffffff


	//   ....[3]....
        /*0040*/ 	.word	0xffffffff


	//   ....[4]....
        /*0044*/ 	.word	0xffffffff


	//   ....[5]....
        /*0048*/ 	.word	0xffffffff


	//   ....[6]....
        /*004c*/ 	.word	0xffffffff


	//   ....[7]....
        /*0050*/ 	.word	0xffffffff


	//   ....[8]....
        /*0054*/ 	.word	0xffffffff


	//   ....[9]....
        /*0058*/ 	.word	0xffffffff


	//   ....[10]....
        /*005c*/ 	.word	0xffffffff


	//   ....[11]....
        /*0060*/ 	.word	0xffffffff


	//   ....[12]....
        /*0064*/ 	.word	0xffffffff


	//   ....[13]....
        /*0068*/ 	.word	0xffffffff


	//   ....[14]....
        /*006c*/ 	.word	0xffffffff


	//   ....[15]....
        /*0070*/ 	.word	0xffffffff


	//   ....[16]....
        /*0074*/ 	.word	0xffffffff


	//   ....[17]....
        /*0078*/ 	.word	0xffffffff


	//   ....[18]....
        /*007c*/ 	.word	0xffffffff


	//   ....[19]....
        /*0080*/ 	.word	0xffffffff


	//   ....[20]....
        /*0084*/ 	.word	0xffffffff


	//   ....[21]....
        /*0088*/ 	.word	0x0500000f


	//   ....[22]....
        /*008c*/ 	.word	0x0500000f


	//   ....[23]....
        /*0090*/ 	.word	0x0500000f


	//   ....[24]....
        /*0094*/ 	.word	0x0500000f


	//   ....[25]....
        /*0098*/ 	.word	0x0500000f


	//   ....[26]....
        /*009c*/ 	.word	0x0500000f


	//   ....[27]....
        /*00a0*/ 	.word	0x0500000f


	//   ....[28]....
        /*00a4*/ 	.word	0x0500000f


	//   ....[29]....
        /*00a8*/ 	.word	0x0500000f


	//   ....[30]....
        /*00ac*/ 	.word	0x0500000f


	//----- nvinfo : EIATTR_COOP_GROUP_INSTR_OFFSETS
	.align		4
.L_471:
        /*00b0*/ 	.byte	0x04, 0x28
        /*00b2*/ 	.short	(.L_473 - .L_472)


	//   ....[0]....
.L_472:
        /*00b4*/ 	.word	0x00002800


	//   ....[1]....
        /*00b8*/ 	.word	0x00002820


	//   ....[2]....
        /*00bc*/ 	.word	0x00002840


	//   ....[3]....
        /*00c0*/ 	.word	0x00002860


	//   ....[4]....
        /*00c4*/ 	.word	0x00002880


	//   ....[5]....
        /*00c8*/ 	.word	0x00006490


	//   ....[6]....
        /*00cc*/ 	.word	0x00006720


	//   ....[7]....
        /*00d0*/ 	.word	0x00006740


	//   ....[8]....
        /*00d4*/ 	.word	0x00006760


	//   ....[9]....
        /*00d8*/ 	.word	0x00006780


	//   ....[10]....
        /*00dc*/ 	.word	0x000068d0


	//   ....[11]....
        /*00e0*/ 	.word	0x00006900


	//   ....[12]....
        /*00e4*/ 	.word	0x00006940


	//   ....[13]....
        /*00e8*/ 	.word	0x00007f80


	//   ....[14]....
        /*00ec*/ 	.word	0x00007fe0


	//   ....[15]....
        /*00f0*/ 	.word	0x00008000


	//   ....[16]....
        /*00f4*/ 	.word	0x00008040


	//   ....[17]....
        /*00f8*/ 	.word	0x00008080


	//   ....[18]....
        /*00fc*/ 	.word	0x00008110


	//   ....[19]....
        /*0100*/ 	.word	0x00008130


	//   ....[20]....
        /*0104*/ 	.word	0x00008170


	//   ....[21]....
        /*0108*/ 	.word	0x0000bbc0


	//   ....[22]....
        /*010c*/ 	.word	0x0000bc20


	//   ....[23]....
        /*0110*/ 	.word	0x0000bc80


	//   ....[24]....
        /*0114*/ 	.word	0x0000bce0


	//   ....[25]....
        /*0118*/ 	.word	0x0000bd40


	//   ....[26]....
        /*011c*/ 	.word	0x0000bdc0


	//   ....[27]....
        /*0120*/ 	.word	0x0000be60


	//   ....[28]....
        /*0124*/ 	.word	0x0000bee0


	//   ....[29]....
        /*0128*/ 	.word	0x0000bf40


	//   ....[30]....
        /*012c*/ 	.word	0x0000bfa0


	//----- nvinfo : EIATTR_VRC_CTA_INIT_COUNT
	.align		4
.L_473:
        /*0130*/ 	.byte	0x02, 0x4a
	.zero		1
	.zero		1


	//----- nvinfo : EIATTR_SYSCALL_OFFSETS
	.align		4
        /*0134*/ 	.byte	0x04, 0x46
        /*0136*/ 	.short	(.L_475 - .L_474)


	//   ....[0]....
.L_474:
        /*0138*/ 	.word	0x00001a80


	//----- nvinfo : EIATTR_EXIT_INSTR_OFFSETS
	.align		4
.L_475:
        /*013c*/ 	.byte	0x04, 0x1c
        /*013e*/ 	.short	(.L_477 - .L_476)


	//   ....[0]....
.L_476:
        /*0140*/ 	.word	0x000000b0


	//   ....[1]....
        /*0144*/ 	.word	0x0000b700


	//   ....[2]....
        /*0148*/ 	.word	0x0000bab0


	//   ....[3]....
        /*014c*/ 	.word	0x0000bb70


	//----- nvinfo : EIATTR_CRS_STACK_SIZE
	.align		4
.L_477:
        /*0150*/ 	.byte	0x04, 0x1e
        /*0152*/ 	.short	(.L_479 - .L_478)
.L_478:
        /*0154*/ 	.word	0x00000000


	//----- nvinfo : EIATTR_CBANK_PARAM_SIZE
	.align		4
.L_479:
        /*0158*/ 	.byte	0x03, 0x19
        /*015a*/ 	.short	0x0128


	//----- nvinfo : EIATTR_PARAM_CBANK
	.align		4
        /*015c*/ 	.byte	0x04, 0x0a
        /*015e*/ 	.short	(.L_481 - .L_480)
	.align		4
.L_480:
        /*0160*/ 	.word	index@(.nv.constant0._ZN4mmha33masked_multihead_attention_kernelItLi256ELi256ELi2ELi32ELi128ELb0ELb1EEEv26Multihead_attention_paramsIT_XT5_EE)
        /*0164*/ 	.short	0x0380
        /*0166*/ 	.short	0x0128


	//----- nvinfo : EIATTR_SW_WAR
	.align		4
.L_481:
        /*0168*/ 	.byte	0x04, 0x36
        /*016a*/ 	.short	(.L_483 - .L_482)
.L_482:
        /*016c*/ 	.word	0x00000008
.L_483:


//--------------------- .nv.info._ZN4mmha33masked_multihead_attention_kernelItLi256ELi256ELi4ELi32ELi64ELb0ELb1EEEv26Multihead_attention_paramsIT_XT5_EE --------------------------
	.section	.nv.info._ZN4mmha33masked_multihead_attention_kernelItLi256ELi256ELi4ELi32ELi64ELb0ELb1EEEv26Multihead_attention_paramsIT_XT5_EE,"",@"SHT_CUDA_INFO"
	.sectionflags	@""
	.align	4


	//----- nvinfo : EIATTR_CUDA_API_VERSION
	.align		4
        /*0000*/ 	.byte	0x04, 0x37
        /*0002*/ 	.short	(.L_485 - .L_484)
.L_484:
        /*0004*/ 	.word	0x00000082


	//----- nvinfo : EIATTR_KPARAM_INFO
	.align		4
.L_485:
        /*0008*/ 	.byte	0x04, 0x17
        /*000a*/ 	.short	(.L_487 - .L_486)
.L_486:
        /*000c*/ 	.word	0x00000000
        /*0010*/ 	.short	0x0000
        /*0012*/ 	.short	0x0000
        /*0014*/ 	.byte	0x00, 0xf0, 0xa1, 0x04


	//----- nvinfo : EIATTR_SPARSE_MMA_MASK
	.align		4
.L_487:
        /*0018*/ 	.byte	0x03, 0x50
        /*001a*/ 	.short	0x0000


	//----- nvinfo : EIATTR_MAXREG_COUNT
	.align		4
        /*001c*/ 	.byte	0x03, 0x1b
        /*001e*/ 	.short	0x00ff


	//----- nvinfo : EIATTR_NUM_BARRIERS
	.align		4
        /*0020*/ 	.byte	0x02, 0x4c
        /*0022*/ 	.byte	0x01
	.zero		1


	//----- nvinfo : EIATTR_EXTERNS
	.align		4
        /*0024*/ 	.byte	0x04, 0x0f
        /*0026*/ 	.short	(.L_489 - .L_488)


	//   ....[0]....
	.align		4
.L_488:
        /*0028*/ 	.word	index@(__assertfail)


	//----- nvinfo : EIATTR_MERCURY_ISA_VERSION
	.align		4
.L_489:
        /*002c*/ 	.byte	0x03, 0x5f
        /*002e*/ 	.short	0x0101


	//----- nvinfo : EIATTR_COOP_GROUP_MASK_REGIDS
	.align		4
        /*0030*/ 	.byte	0x04, 0x29
        /*0032*/ 	.short	(.L_491 - .L_490)


	//   ....[0]....
.L_490:
        /*0034*/ 	.word	0xffffffff


	//   ....[1]....
        /*0038*/ 	.word	0xffffffff


	//   ....[2]....
        /*003c*/ 	.word	0xffffffff


	//   ....[3]....
        /*0040*/ 	.word	0xffffffff


	//   ....[4]....
        /*0044*/ 	.word	0xffffffff


	//   ....[5]....
        /*0048*/ 	.word	0xffffffff


	//   ....[6]....
        /*004c*/ 	.word	0xffffffff


	//   ....[7]....
        /*0050*/ 	.word	0xffffffff


	//   ....[8]....
        /*0054*/ 	.word	0xffffffff


	//   ....[9]....
        /*0058*/ 	.word	0xffffffff


	//   ....[10]....
        /*005c*/ 	.word	0xffffffff


	//   ....[11]....
        /*0060*/ 	.word	0xffffffff


	//   ....[12]....
        /*0064*/ 	.word	0xffffffff


	//   ....[13]....
        /*0068*/ 	.word	0xffffffff


	//   ....[14]....
        /*006c*/ 	.word	0xffffffff


	//   ....[15]....
        /*0070*/ 	.word	0xffffffff


	//   ....[16]....
        /*0074*/ 	.word	0xffffffff


	//   ....[17]....
        /*0078*/ 	.word	0xffffffff


	//   ....[18]....
        /*007c*/ 	.word	0xffffffff


	//   ....[19]....
        /*0080*/ 	.word	0x0500000f


	//   ....[20]....
        /*0084*/ 	.word	0x0500000f


	//   ....[21]....
        /*0088*/ 	.word	0x0500000f


	//   ....[22]....
        /*008c*/ 	.word	0x0500000f


	//   ....[23]....
        /*0090*/ 	.word	0x0500000f


	//   ....[24]....
        /*0094*/ 	.word	0x0500000f


	//   ....[25]....
        /*0098*/ 	.word	0x0500000f


	//   ....[26]....
        /*009c*/ 	.word	0x0500000f


	//   ....[27]....
        /*00a0*/ 	.word	0x0500000f


	//   ....[28]....
        /*00a4*/ 	.word	0x0500000f


	//----- nvinfo : EIATTR_COOP_GROUP_INSTR_OFFSETS
	.align		4
.L_491:
        /*00a8*/ 	.byte	0x04, 0x28
        /*00aa*/ 	.short	(.L_493 - .L_492)


	//   ....[0]....
.L_492:
        /*00ac*/ 	.word	0x000027e0


	//   ....[1]....
        /*00b0*/ 	.word	0x00002800


	//   ....[2]....
        /*00b4*/ 	.word	0x00002820


	//   ....[3]....
        /*00b8*/ 	.word	0x00002840


	//   ....[4]....
        /*00bc*/ 	.word	0x00002860


	//   ....[5]....
        /*00c0*/ 	.word	0x000062b0


	//   ....[6]....
        /*00c4*/ 	.word	0x000062d0


	//   ....[7]....
        /*00c8*/ 	.word	0x00006590


	//   ....[8]....
        /*00cc*/ 	.word	0x000065b0


	//   ....[9]....
        /*00d0*/ 	.word	0x000065d0


	//   ....[10]....
        /*00d4*/ 	.word	0x00006740


	//   ....[11]....
        /*00d8*/ 	.word	0x00006770


	//   ....[12]....
        /*00dc*/ 	.word	0x00007dc0


	//   ....[13]....
        /*00e0*/ 	.word	0x00007e70


	//   ....[14]....
        /*00e4*/ 	.word	0x00007f00


	//   ....[15]....
        /*00e8*/ 	.word	0x00007f30


	//   ....[16]....
        /*00ec*/ 	.word	0x00007f50


	//   ....[17]....
        /*00f0*/ 	.word	0x00007fd0


	//   ....[18]....
        /*00f4*/ 	.word	0x00007ff0


	//   ....[19]....
        /*00f8*/ 	.word	0x0000b7f0


	//   ....[20]....
        /*00fc*/ 	.word	0x0000b850


	//   ....[21]....
        /*0100*/ 	.word	0x0000b8b0


	//   ....[22]....
        /*0104*/ 	.word	0x0000b910


	//   ....[23]....
        /*0108*/ 	.word	0x0000b970


	//   ....[24]....
        /*010c*/ 	.word	0x0000b9f0


	//   ....[25]....
        /*0110*/ 	.word	0x0000ba70


	//   ....[26]....
        /*0114*/ 	.word	0x0000bb00


	//   ....[27]....
        /*0118*/ 	.word	0x0000bb80


	//   ....[28]....
        /*011c*/ 	.word	0x0000bbe0


	//----- nvinfo : EIATTR_VRC_CTA_INIT_COUNT
	.align		4
.L_493:
        /*0120*/ 	.byte	0x02, 0x4a
	.zero		1
	.zero		1


	//----- nvinfo : EIATTR_SYSCALL_OFFSETS
	.align		4
        /*0124*/ 	.byte	0x04, 0x46
        /*0126*/ 	.short	(.L_495 - .L_494)


	//   ....[0]....
.L_494:
        /*0128*/ 	.word	0x00001a60


	//----- nvinfo : EIATTR_EXIT_INSTR_OFFSETS
	.align		4
.L_495:
        /*012c*/ 	.byte	0x04, 0x1c
        /*012e*/ 	.short	(.L_497 - .L_496)


	//   ....[0]....
.L_496:
        /*0130*/ 	.word	0x000000b0


	//   ....[1]....
        /*0134*/ 	.word	0x0000b330


	//   ....[2]....
        /*0138*/ 	.word	0x0000b6e0


	//   ....[3]....
        /*013c*/ 	.word	0x0000b7a0


	//----- nvinfo : EIATTR_CRS_STACK_SIZE
	.align		4
.L_497:
        /*0140*/ 	.byte	0x04, 0x1e
        /*0142*/ 	.short	(.L_499 - .L_498)
.L_498:
        /*0144*/ 	.word	0x00000000


	//----- nvinfo : EIATTR_CBANK_PARAM_SIZE
	.align		4
.L_499:
        /*0148*/ 	.byte	0x03, 0x19
        /*014a*/ 	.short	0x0128


	//----- nvinfo : EIATTR_PARAM_CBANK
	.align		4
        /*014c*/ 	.byte	0x04, 0x0a
        /*014e*/ 	.short	(.L_501 - .L_500)
	.align		4
.L_500:
        /*0150*/ 	.word	index@(.nv.constant0._ZN4mmha33masked_multihead_attention_kernelItLi256ELi256ELi4ELi32ELi64ELb0ELb1EEEv26Multihead_attention_paramsIT_XT5_EE)
        /*0154*/ 	.short	0x0380
        /*0156*/ 	.short	0x0128


	//----- nvinfo : EIATTR_SW_WAR
	.align		4
.L_501:
        /*0158*/ 	.byte	0x04, 0x36
        /*015a*/ 	.short	(.L_503 - .L_502)
.L_502:
        /*015c*/ 	.word	0x00000008
.L_503:


//--------------------- .nv.info._ZN4mmha33masked_multihead_attention_kernelItLi256ELi256ELi1ELi32ELi256ELb0ELb0EEEv26Multihead_attention_paramsIT_XT5_EE --------------------------
	.section	.nv.info._ZN4mmha33masked_multihead_attention_kernelItLi256ELi256ELi1ELi32ELi256ELb0ELb0EEEv26Multihead_attention_paramsIT_XT5_EE,"",@"SHT_CUDA_INFO"
	.sectionflags	@""
	.align	4


	//----- nvinfo : EIATTR_CUDA_API_VERSION
	.align		4
        /*0000*/ 	.byte	0x04, 0x37
        /*0002*/ 	.short	(.L_505 - .L_504)
.L_504:
        /*0004*/ 	.word	0x00000082


	//----- nvinfo : EIATTR_KPARAM_INFO
	.align		4
.L_505:
        /*0008*/ 	.byte	0x04, 0x17
        /*000a*/ 	.short	(.L_507 - .L_506)
.L_506:
        /*000c*/ 	.word	0x00000000
        /*0010*/ 	.short	0x0000
        /*0012*/ 	.short	0x0000
        /*0014*/ 	.byte	0x00, 0xf0, 0xa1, 0x04


	//----- nvinfo : EIATTR_SPARSE_MMA_MASK
	.align		4
.L_507:
        /*0018*/ 	.byte	0x03, 0x50
        /*001a*/ 	.short	0x0000


	//----- nvinfo : EIATTR_MAXREG_COUNT
	.align		4
        /*001c*/ 	.byte	0x03, 0x1b
        /*001e*/ 	.short	0x00ff


	//----- nvinfo : EIATTR_NUM_BARRIERS
	.align		4
        /*0020*/ 	.byte	0x02, 0x4c
        /*0022*/ 	.byte	0x01
	.zero		1


	//----- nvinfo : EIATTR_EXTERNS
	.align		4
        /*0024*/ 	.byte	0x04, 0x0f
        /*0026*/ 	.short	(.L_509 - .L_508)


	//   ....[0]....
	.align		4
.L_508:
        /*0028*/ 	.word	index@(__assertfail)


	//----- nvinfo : EIATTR_ANNOTATIONS
	.align		4
.L_509:
        /*002c*/ 	.byte	0x04, 0x55
        /*002e*/ 	.short	(.L_511 - .L_510)


	//   ....[0]....
.L_510:
        /* <DEDUP_REMOVED lines=29> */


	//----- nvinfo : EIATTR_MERCURY_ISA_VERSION
	.align		4
.L_511:
        /*01f0*/ 	.byte	0x03, 0x5f
        /*01f2*/ 	.short	0x0101


	//----- nvinfo : EIATTR_INT_WARP_WIDE_INSTR_OFFSETS
	.align		4
        /*01f4*/ 	.byte	0x04, 0x31
        /*01f6*/ 	.short	(.L_513 - .L_512)


	//   ....[0]....
.L_512:
        /*01f8*/ 	.word	0x00000fe0


	//----- nvinfo : EIATTR_COOP_GROUP_MASK_REGIDS
	.align		4
.L_513:
        /*01fc*/ 	.byte	0x04, 0x29
        /*01fe*/ 	.short	(.L_515 - .L_514)


	//   ....[0]....
.L_514:
        /*0200*/ 	.word	0xffffffff


	//   ....[1]....
        /*0204*/ 	.word	0xffffffff


	//   ....[2]....
        /*0208*/ 	.word	0xffffffff


	//   ....[3]....
        /*020c*/ 	.word	0xffffffff


	//   ....[4]....
        /*0210*/ 	.word	0xffffffff


	//   ....[5]....
        /*0214*/ 	.word	0xffffffff


	//   ....[6]....
        /*0218*/ 	.word	0xffffffff


	//   ....[7]....
        /*021c*/ 	.word	0xffffffff


	//   ....[8]....
        /*0220*/ 	.word	0xffffffff


	//   ....[9]....
        /*0224*/ 	.word	0xffffffff


	//   ....[10]....
        /*0228*/ 	.word	0xffffffff


	//   ....[11]....
        /*022c*/ 	.word	0xffffffff


	//   ....[12]....
        /*0230*/ 	.word	0xffffffff


	//   ....[13]....
        /*0234*/ 	.word	0xffffffff


	//   ....[14]....
        /*0238*/ 	.word	0xffffffff


	//   ....[15]....
        /*023c*/ 	.word	0xffffffff


	//   ....[16]....
        /*0240*/ 	.word	0xffffffff


	//   ....[17]....
        /*0244*/ 	.word	0xffffffff


	//   ....[18]....
        /*0248*/ 	.word	0xffffffff


	//   ....[19]....
        /*024c*/ 	.word	0xffffffff


	//   ....[20]....
        /*0250*/ 	.word	0xffffffff


	//   ....[21]....
        /*0254*/ 	.word	0xffffffff


	//   ....[22]....
        /*0258*/ 	.word	0xffffffff


	//   ....[23]....
        /*025c*/ 	.word	0x0500000f


	//   ....[24]....
        /*0260*/ 	.word	0x0500000f


	//   ....[25]....
        /*0264*/ 	.word	0x0500000f


	//   ....[26]....
        /*0268*/ 	.word	0x0500000f


	//   ....[27]....
        /*026c*/ 	.word	0x0500000f


	//----- nvinfo : EIATTR_COOP_GROUP_INSTR_OFFSETS
	.align		4
.L_515:
        /*0270*/ 	.byte	0x04, 0x28
        /*0272*/ 	.short	(.L_517 - .L_516)


	//   ....[0]....
.L_516:
        /*0274*/ 	.word	0x00002a00


	//   ....[1]....
        /*0278*/ 	.word	0x00002a20


	//   ....[2]....
        /*027c*/ 	.word	0x00002a40


	//   ....[3]....
        /*0280*/ 	.word	0x00002a60


	//   ....[4]....
        /*0284*/ 	.word	0x00002a80


	//   ....[5]....
        /*0288*/ 	.word	0x000054d0


	//   ....[6]....
        /*028c*/ 	.word	0x000054f0


	//   ....[7]....
        /*0290*/ 	.word	0x00005520


	//   ....[8]....
        /*0294*/ 	.word	0x00005540


	//   ....[9]....
        /*0298*/ 	.word	0x00005570


	//   ....[10]....
        /*029c*/ 	.word	0x00005620


	//   ....[11]....
        /*02a0*/ 	.word	0x00005640


	//   ....[12]....
        /*02a4*/ 	.word	0x00005660


	//   ....[13]....
        /*02a8*/ 	.word	0x00005690


	//   ....[14]....
        /*02ac*/ 	.word	0x00006d50


	//   ....[15]....
        /*02b0*/ 	.word	0x00006e00


	//   ....[16]....
        /*02b4*/ 	.word	0x00006e90


	//   ....[17]....
        /*02b8*/ 	.word	0x00006eb0


	//   ....[18]....
        /*02bc*/ 	.word	0x00006ee0


	//   ....[19]....
        /*02c0*/ 	.word	0x00006f60


	//   ....[20]....
        /*02c4*/ 	.word	0x00006f80


	//   ....[21]....
        /*02c8*/ 	.word	0x00006fa0


	//   ....[22]....
        /*02cc*/ 	.word	0x00006fd0


	//   ....[23]....
        /*02d0*/ 	.word	0x0000a790


	//   ....[24]....
        /*02d4*/ 	.word	0x0000a7f0


	//   ....[25]....
        /*02d8*/ 	.word	0x0000a850


	//   ....[26]....
        /*02dc*/ 	.word	0x0000a8b0


	//   ....[27]....
        /*02e0*/ 	.word	0x0000a910


	//----- nvinfo : EIATTR_VRC_CTA_INIT_COUNT
	.align		4
.L_517:
        /*02e4*/ 	.byte	0x02, 0x4a
	.zero		1
	.zero		1


	//----- nvinfo : EIATTR_SYSCALL_OFFSETS
	.align		4
        /*02e8*/ 	.byte	0x04, 0x46
        /*02ea*/ 	.short	(.L_519 - .L_518)


	//   ....[0]....
.L_518:
        /*02ec*/ 	.word	0x00001c50


	//----- nvinfo : EIATTR_EXIT_INSTR_OFFSETS
	.align		4
.L_519:
        /*02f0*/ 	.byte	0x04, 0x1c
        /*02f2*/ 	.short	(.L_521 - .L_520)


	//   ....[0]....
.L_520:
        /*02f4*/ 	.word	0x000000e0


	//   ....[1]....
        /*02f8*/ 	.word	0x0000a2d0


	//   ....[2]....
        /*02fc*/ 	.word	0x0000a680


	//   ....[3]....
        /*0300*/ 	.word	0x0000a740


	//----- nvinfo : EIATTR_CRS_STACK_SIZE
	.align		4
.L_521:
        /*0304*/ 	.byte	0x04, 0x1e
        /*0306*/ 	.short	(.L_523 - .L_522)
.L_522:
        /*0308*/ 	.word	0x00000000


	//----- nvinfo : EIATTR_CBANK_PARAM_SIZE
	.align		4
.L_523:
        /*030c*/ 	.byte	0x03, 0x19
        /*030e*/ 	.short	0x0128


	//----- nvinfo : EIATTR_PARAM_CBANK
	.align		4
        /*0310*/ 	.byte	0x04, 0x0a
        /*0312*/ 	.short	(.L_525 - .L_524)
	.align		4
.L_524:
        /*0314*/ 	.word	index@(.nv.constant0._ZN4mmha33masked_multihead_attention_kernelItLi256ELi256ELi1ELi32ELi256ELb0ELb0EEEv26Multihead_attention_paramsIT_XT5_EE)
        /*0318*/ 	.short	0x0380
        /*031a*/ 	.short	0x0128


	//----- nvinfo : EIATTR_SW_WAR
	.align		4
.L_525:
        /*031c*/ 	.byte	0x04, 0x36
        /*031e*/ 	.short	(.L_527 - .L_526)
.L_526:
        /*0320*/ 	.word	0x00000008
.L_527:


//--------------------- .nv.info._ZN4mmha33masked_multihead_attention_kernelItLi256ELi256ELi2ELi32ELi128ELb0ELb0EEEv26Multihead_attention_paramsIT_XT5_EE --------------------------
	.section	.nv.info._ZN4mmha33masked_multihead_attention_kernelItLi256ELi256ELi2ELi32ELi128ELb0ELb0EEEv26Multihead_attention_paramsIT_XT5_EE,"",@"SHT_CUDA_INFO"
	.sectionflags	@""
	.align	4


	//----- nvinfo : EIATTR_CUDA_API_VERSION
	.align		4
        /*0000*/ 	.byte	0x04, 0x37
        /*0002*/ 	.short	(.L_529 - .L_528)
.L_528:
        /*0004*/ 	.word	0x00000082


	//----- nvinfo : EIATTR_KPARAM_INFO
	.align		4
.L_529:
        /*0008*/ 	.byte	0x04, 0x17
        /*000a*/ 	.short	(.L_531 - .L_530)
.L_530:
        /*000c*/ 	.word	0x00000000
        /*0010*/ 	.short	0x0000
        /*0012*/ 	.short	0x0000
        /*0014*/ 	.byte	0x00, 0xf0, 0xa1, 0x04


	//----- nvinfo : EIATTR_SPARSE_MMA_MASK
	.align		4
.L_531:
        /*0018*/ 	.byte	0x03, 0x50
        /*001a*/ 	.short	0x0000


	//----- nvinfo : EIATTR_MAXREG_COUNT
	.align		4
        /*001c*/ 	.byte	0x03, 0x1b
        /*001e*/ 	.short	0x00ff


	//----- nvinfo : EIATTR_NUM_BARRIERS
	.align		4
        /*0020*/ 	.byte	0x02, 0x4c
        /*0022*/ 	.byte	0x01
	.zero		1


	//----- nvinfo : EIATTR_EXTERNS
	.align		4
        /*0024*/ 	.byte	0x04, 0x0f
        /*0026*/ 	.short	(.L_533 - .L_532)


	//   ....[0]....
	.align		4
.L_532:
        /*0028*/ 	.word	index@(__assertfail)


	//----- nvinfo : EIATTR_MERCURY_ISA_VERSION
	.align		4
.L_533:
        /*002c*/ 	.byte	0x03, 0x5f
        /*002e*/ 	.short	0x0101


	//----- nvinfo : EIATTR_COOP_GROUP_MASK_REGIDS
	.align		4
        /*0030*/ 	.byte	0x04, 0x29
        /*0032*/ 	.short	(.L_535 - .L_534)


	//   ....[0]....
.L_534:
        /*0034*/ 	.word	0xffffffff


	//   ....[1]....
        /*0038*/ 	.word	0xffffffff


	//   ....[2]....
        /*003c*/ 	.word	0xffffffff


	//   ....[3]....
        /*0040*/ 	.word	0xffffffff


	//   ....[4]....
        /*0044*/ 	.word	0xffffffff


	//   ....[5]....
        /*0048*/ 	.word	0xffffffff


	//   ....[6]....
        /*004c*/ 	.word	0xffffffff


	//   ....[7]....
        /*0050*/ 	.word	0xffffffff


	//   ....[8]....
        /*0054*/ 	.word	0xffffffff


	//   ....[9]....
        /*0058*/ 	.word	0xffffffff


	//   ....[10]....
        /*005c*/ 	.word	0xffffffff


	//   ....[11]....
        /*0060*/ 	.word	0xffffffff


	//   ....[12]....
        /*0064*/ 	.word	0xffffffff


	//   ....[13]....
        /*0068*/ 	.word	0xffffffff


	//   ....[14]....
        /*006c*/ 	.word	0xffffffff


	//   ....[15]....
        /*0070*/ 	.word	0xffffffff


	//   ....[16]....
        /*0074*/ 	.word	0xffffffff


	//   ....[17]....
        /*0078*/ 	.word	0xffffffff


	//   ....[18]....
        /*007c*/ 	.word	0xffffffff


	//   ....[19]....
        /*0080*/ 	.word	0xffffffff


	//   ....[20]....
        /*0084*/ 	.word	0xffffffff


	//   ....[21]....
        /*0088*/ 	.word	0x0500000f


	//   ....[22]....
        /*008c*/ 	.word	0x0500000f


	//   ....[23]....
        /*0090*/ 	.word	0x0500000f


	//   ....[24]....
        /*0094*/ 	.word	0x0500000f


	//   ....[25]....
        /*0098*/ 	.word	0x0500000f


	//   ....[26]....
        /*009c*/ 	.word	0x0500000f


	//   ....[27]....
        /*00a0*/ 	.word	0x0500000f


	//   ....[28]....
        /*00a4*/ 	.word	0x0500000f


	//   ....[29]....
        /*00a8*/ 	.word	0x0500000f


	//   ....[30]....
        /*00ac*/ 	.word	0x0500000f


	//----- nvinfo : EIATTR_COOP_GROUP_INSTR_OFFSETS
	.align		4
.L_535:
        /*00b0*/ 	.byte	0x04, 0x28
        /*00b2*/ 	.short	(.L_537 - .L_536)


	//   ....[0]....
.L_536:
        /*00b4*/ 	.word	0x00002800


	//   ....[1]....
        /*00b8*/ 	.word	0x00002820


	//   ....[2]....
        /*00bc*/ 	.word	0x00002840


	//   ....[3]....
        /*00c0*/ 	.word	0x00002860


	//   ....[4]....
        /*00c4*/ 	.word	0x00002880


	//   ....[5]....
        /*00c8*/ 	.word	0x00004d00


	//   ....[6]....
        /*00cc*/ 	.word	0x00004f90


	//   ....[7]....
        /*00d0*/ 	.word	0x00004fb0


	//   ....[8]....
        /*00d4*/ 	.word	0x00004fd0


	//   ....[9]....
        /*00d8*/ 	.word	0x00004ff0


	//   ....[10]....
        /*00dc*/ 	.word	0x00005110


	//   ....[11]....
        /*00e0*/ 	.word	0x00005140


	//   ....[12]....
        /*00e4*/ 	.word	0x00005170


	//   ....[13]....
        /*00e8*/ 	.word	0x000067f0


	//   ....[14]....
        /*00ec*/ 	.word	0x00006860


	//   ....[15]....
        /*00f0*/ 	.word	0x00006880


	//   ....[16]....
        /*00f4*/ 	.word	0x000068c0


	//   ....[17]....
        /*00f8*/ 	.word	0x00006900


	//   ....[18]....
        /*00fc*/ 	.word	0x00006990


	//   ....[19]....
        /*0100*/ 	.word	0x000069b0


	//   ....[20]....
        /*0104*/ 	.word	0x000069f0


	//   ....[21]....
        /*0108*/ 	.word	0x00009fa0


	//   ....[22]....
        /*010c*/ 	.word	0x0000a000


	//   ....[23]....
        /*0110*/ 	.word	0x0000a060


	//   ....[24]....
        /*0114*/ 	.word	0x0000a0c0


	//   ....[25]....
        /*0118*/ 	.word	0x0000a120


	//   ....[26]....
        /*011c*/ 	.word	0x0000a1a0


	//   ....[27]....
        /*0120*/ 	.word	0x0000a240


	//   ....[28]....
        /*0124*/ 	.word	0x0000a2c0


	//   ....[29]....
        /*0128*/ 	.word	0x0000a320


	//   ....[30]....
        /*012c*/ 	.word	0x0000a380


	//----- nvinfo : EIATTR_VRC_CTA_INIT_COUNT
	.align		4
.L_537:
        /*0130*/ 	.byte	0x02, 0x4a
	.zero		1
	.zero		1


	//----- nvinfo : EIATTR_SYSCALL_OFFSETS
	.align		4
        /*0134*/ 	.byte	0x04, 0x46
        /*0136*/ 	.short	(.L_539 - .L_538)


	//   ....[0]....
.L_538:
        /*0138*/ 	.word	0x00001a80


	//----- nvinfo : EIATTR_EXIT_INSTR_OFFSETS
	.align		4
.L_539:
        /*013c*/ 	.byte	0x04, 0x1c
        /*013e*/ 	.short	(.L_541 - .L_540)


	//   ....[0]....
.L_540:
        /*0140*/ 	.word	0x000000b0


	//   ....[1]....
        /*0144*/ 	.word	0x00009ae0


	//   ....[2]....
        /*0148*/ 	.word	0x00009e90


	//   ....[3]....
        /*014c*/ 	.word	0x00009f50


	//----- nvinfo : EIATTR_CRS_STACK_SIZE
	.align		4
.L_541:
        /*0150*/ 	.byte	0x04, 0x1e
        /*0152*/ 	.short	(.L_543 - .L_542)
.L_542:
        /*0154*/ 	.word	0x00000000


	//----- nvinfo : EIATTR_CBANK_PARAM_SIZE
	.align		4
.L_543:
        /*0158*/ 	.byte	0x03, 0x19
        /*015a*/ 	.short	0x0128


	//----- nvinfo : EIATTR_PARAM_CBANK
	.align		4
        /*015c*/ 	.byte	0x04, 0x0a
        /*015e*/ 	.short	(.L_545 - .L_544)
	.align		4
.L_544:
        /*0160*/ 	.word	index@(.nv.constant0._ZN4mmha33masked_multihead_attention_kernelItLi256ELi256ELi2ELi32ELi128ELb0ELb0EEEv26Multihead_attention_paramsIT_XT5_EE)
        /*0164*/ 	.short	0x0380
        /*0166*/ 	.short	0x0128


	//----- nvinfo : EIATTR_SW_WAR
	.align		4
.L_545:
        /*0168*/ 	.byte	0x04, 0x36
        /*016a*/ 	.short	(.L_547 - .L_546)
.L_546:
        /*016c*/ 	.word	0x00000008
.L_547:


//--------------------- .nv.info._ZN4mmha33masked_multihead_attention_kernelItLi256ELi256ELi4ELi32ELi64ELb0ELb0EEEv26Multihead_attention_paramsIT_XT5_EE --------------------------
	.section	.nv.info._ZN4mmha33masked_multihead_attention_kernelItLi256ELi256ELi4ELi32ELi64ELb0ELb0EEEv26Multihead_attention_paramsIT_XT5_EE,"",@"SHT_CUDA_INFO"
	.sectionflags	@""
	.align	4


	//----- nvinfo : EIATTR_CUDA_API_VERSION
	.align		4
        /*0000*/ 	.byte	0x04, 0x37
        /*0002*/ 	.short	(.L_549 - .L_548)
.L_548:
        /*0004*/ 	.word	0x00000082


	//----- nvinfo : EIATTR_KPARAM_INFO
	.align		4
.L_549:
        /*0008*/ 	.byte	0x04, 0x17
        /*000a*/ 	.short	(.L_551 - .L_550)
.L_550:
        /*000c*/ 	.word	0x00000000
        /*0010*/ 	.short	0x0000
        /*0012*/ 	.short	0x0000
        /*0014*/ 	.byte	0x00, 0xf0, 0xa1, 0x04


	//----- nvinfo : EIATTR_SPARSE_MMA_MASK
	.align		4
.L_551:
        /*0018*/ 	.byte	0x03, 0x50
        /*001a*/ 	.short	0x0000


	//----- nvinfo : EIATTR_MAXREG_COUNT
	.align		4
        /*001c*/ 	.byte	0x03, 0x1b
        /*001e*/ 	.short	0x00ff


	//----- nvinfo : EIATTR_NUM_BARRIERS
	.align		4
        /*0020*/ 	.byte	0x02, 0x4c
        /*0022*/ 	.byte	0x01
	.zero		1


	//----- nvinfo : EIATTR_EXTERNS
	.align		4
        /*0024*/ 	.byte	0x04, 0x0f
        /*0026*/ 	.short	(.L_553 - .L_552)


	//   ....[0]....
	.align		4
.L_552:
        /*0028*/ 	.word	index@(__assertfail)


	//----- nvinfo : EIATTR_MERCURY_ISA_VERSION
	.align		4
.L_553:
        /*002c*/ 	.byte	0x03, 0x5f
        /*002e*/ 	.short	0x0101


	//----- nvinfo : EIATTR_COOP_GROUP_MASK_REGIDS
	.align		4
        /*0030*/ 	.byte	0x04, 0x29
        /*0032*/ 	.short	(.L_555 - .L_554)


	//   ....[0]....
.L_554:
        /*0034*/ 	.word	0xffffffff


	//   ....[1]....
        /*0038*/ 	.word	0xffffffff


	//   ....[2]....
        /*003c*/ 	.word	0xffffffff


	//   ....[3]....
        /*0040*/ 	.word	0xffffffff


	//   ....[4]....
        /*0044*/ 	.word	0xffffffff


	//   ....[5]....
        /*0048*/ 	.word	0xffffffff


	//   ....[6]....
        /*004c*/ 	.word	0xffffffff


	//   ....[7]....
        /*0050*/ 	.word	0xffffffff


	//   ....[8]....
        /*0054*/ 	.word	0xffffffff


	//   ....[9]....
        /*0058*/ 	.word	0xffffffff


	//   ....[10]....
        /*005c*/ 	.word	0xffffffff


	//   ....[11]....
        /*0060*/ 	.word	0xffffffff


	//   ....[12]....
        /*0064*/ 	.word	0xffffffff


	//   ....[13]....
        /*0068*/ 	.word	0xffffffff


	//   ....[14]....
        /*006c*/ 	.word	0xffffffff


	//   ....[15]....
        /*0070*/ 	.word	0xffffffff


	//   ....[16]....
        /*0074*/ 	.word	0xffffffff


	//   ....[17]....
        /*0078*/ 	.word	0xffffffff


	//   ....[18]....
        /*007c*/ 	.word	0xffffffff


	//   ....[19]....
        /*0080*/ 	.word	0x0500000f


	//   ....[20]....
        /*0084*/ 	.word	0x0500000f


	//   ....[21]....
        /*0088*/ 	.word	0x0500000f


	//   ....[22]....
        /*008c*/ 	.word	0x0500000f


	//   ....[23]....
        /*0090*/ 	.word	0x0500000f


	//   ....[24]....
        /*0094*/ 	.word	0x0500000f


	//   ....[25]....
        /*0098*/ 	.word	0x0500000f


	//   ....[26]....
        /*009c*/ 	.word	0x0500000f


	//   ....[27]....
        /*00a0*/ 	.word	0x0500000f


	//   ....[28]....
        /*00a4*/ 	.word	0x0500000f


	//----- nvinfo : EIATTR_COOP_GROUP_INSTR_OFFSETS
	.align		4
.L_555:
        /*00a8*/ 	.byte	0x04, 0x28
        /*00aa*/ 	.short	(.L_557 - .L_556)


	//   ....[0]....
.L_556:
        /*00ac*/ 	.word	0x000027b0


	//   ....[1]....
        /*00b0*/ 	.word	0x000027d0


	//   ....[2]....
        /*00b4*/ 	.word	0x000027f0


	//   ....[3]....
        /*00b8*/ 	.word	0x00002810


	//   ....[4]....
        /*00bc*/ 	.word	0x00002830


	//   ....[5]....
        /*00c0*/ 	.word	0x00004ad0


	//   ....[6]....
        /*00c4*/ 	.word	0x00004af0


	//   ....[7]....
        /*00c8*/ 	.word	0x00004d80


	//   ....[8]....
        /*00cc*/ 	.word	0x00004da0


	//   ....[9]....
        /*00d0*/ 	.word	0x00004dc0


	//   ....[10]....
        /*00d4*/ 	.word	0x00004ef0


	//   ....[11]....
        /*00d8*/ 	.word	0x00004f20


	//   ....[12]....
        /*00dc*/ 	.word	0x000065b0


	//   ....[13]....
        /*00e0*/ 	.word	0x00006650


	//   ....[14]....
        /*00e4*/ 	.word	0x00006670


	//   ....[15]....
        /*00e8*/ 	.word	0x000066a0


	//   ....[16]....
        /*00ec*/ 	.word	0x000066d0


	//   ....[17]....
        /*00f0*/ 	.word	0x000067b0


	//   ....[18]....
        /*00f4*/ 	.word	0x000067d0


	//   ....[19]....
        /*00f8*/ 	.word	0x00009b40


	//   ....[20]....
        /*00fc*/ 	.word	0x00009ba0


	//   ....[21]....
        /*0100*/ 	.word	0x00009c00


	//   ....[22]....
        /*0104*/ 	.word	0x00009c60


	//   ....[23]....
        /*0108*/ 	.word	0x00009cc0


	//   ....[24]....
        /*010c*/ 	.word	0x00009d40


	//   ....[25]....
        /*0110*/ 	.word	0x00009dc0


	//   ....[26]....
        /*0114*/ 	.word	0x00009e50


	//   ....[27]....
        /*0118*/ 	.word	0x00009ed0


	//   ....[28]....
        /*011c*/ 	.word	0x00009f30


	//----- nvinfo : EIATTR_VRC_CTA_INIT_COUNT
	.align		4
.L_557:
        /*0120*/ 	.byte	0x02, 0x4a
	.zero		1
	.zero		1


	//----- nvinfo : EIATTR_SYSCALL_OFFSETS
	.align		4
        /*0124*/ 	.byte	0x04, 0x46
        /*0126*/ 	.short	(.L_559 - .L_558)


	//   ....[0]....
.L_558:
        /*0128*/ 	.word	0x00001a30


	//----- nvinfo : EIATTR_EXIT_INSTR_OFFSETS
	.align		4
.L_559:
        /*012c*/ 	.byte	0x04, 0x1c
        /*012e*/ 	.short	(.L_561 - .L_560)


	//   ....[0]....
.L_560:
        /*0130*/ 	.word	0x000000b0


	//   ....[1]....
        /*0134*/ 	.word	0x00009680


	//   ....[2]....
        /*0138*/ 	.word	0x00009a30


	//   ....[3]....
        /*013c*/ 	.word	0x00009af0


	//----- nvinfo : EIATTR_CRS_STACK_SIZE
	.align		4
.L_561:
        /*0140*/ 	.byte	0x04, 0x1e
        /*0142*/ 	.short	(.L_563 - .L_562)
.L_562:
        /*0144*/ 	.word	0x00000000


	//----- nvinfo : EIATTR_CBANK_PARAM_SIZE
	.align		4
.L_563:
        /*0148*/ 	.byte	0x03, 0x19
        /*014a*/ 	.short	0x0128


	//----- nvinfo : EIATTR_PARAM_CBANK
	.align		4
        /*014c*/ 	.byte	0x04, 0x0a
        /*014e*/ 	.short	(.L_565 - .L_564)
	.align		4
.L_564:
        /*0150*/ 	.word	index@(.nv.constant0._ZN4mmha33masked_multihead_attention_kernelItLi256ELi256ELi4ELi32ELi64ELb0ELb0EEEv26Multihead_attention_paramsIT_XT5_EE)
        /*0154*/ 	.short	0x0380
        /*0156*/ 	.short	0x0128


	//----- nvinfo : EIATTR_SW_WAR
	.align		4
.L_565:
        /*0158*/ 	.byte	0x04, 0x36
        /*015a*/ 	.short	(.L_567 - .L_566)
.L_566:
        /*015c*/ 	.word	0x00000008
.L_567:


//--------------------- .nv.info._ZN4mmha33masked_multihead_attention_kernelIfLi256ELi256ELi1ELi64ELi256ELb0ELb1EEEv26Multihead_attention_paramsIT_XT5_EE --------------------------
	.section	.nv.info._ZN4mmha33masked_multihead_attention_kernelIfLi256ELi256ELi1ELi64ELi256ELb0ELb1EEEv26Multihead_attention_paramsIT_XT5_EE,"",@"SHT_CUDA_INFO"
	.sectionflags	@""
	.align	4


	//----- nvinfo : EIATTR_CUDA_API_VERSION
	.align		4
        /*0000*/ 	.byte	0x04, 0x37
        /*0002*/ 	.short	(.L_569 - .L_568)
.L_568:
        /*0004*/ 	.word	0x00000082


	//----- nvinfo : EIATTR_KPARAM_INFO
	.align		4
.L_569:
        /*0008*/ 	.byte	0x04, 0x17
        /*000a*/ 	.short	(.L_571 - .L_570)
.L_570:
        /*000c*/ 	.word	0x00000000
        /*0010*/ 	.short	0x0000
        /*0012*/ 	.short	0x0000
        /*0014*/ 	.byte	0x00, 0xf0, 0xa1, 0x04


	//----- nvinfo : EIATTR_SPARSE_MMA_MASK
	.align		4
.L_571:
        /*0018*/ 	.byte	0x03, 0x50
        /*001a*/ 	.short	0x0000


	//----- nvinfo : EIATTR_MAXREG_COUNT
	.align		4
        /*001c*/ 	.byte	0x03, 0x1b
        /*001e*/ 	.short	0x00ff


	//----- nvinfo : EIATTR_NUM_BARRIERS
	.align		4
        /*0020*/ 	.byte	0x02, 0x4c
        /*0022*/ 	.byte	0x01
	.zero		1


	//----- nvinfo : EIATTR_EXTERNS
	.align		4
        /*0024*/ 	.byte	0x04, 0x0f
        /*0026*/ 	.short	(.L_573 - .L_572)


	//   ....[0]....
	.align		4
.L_572:
        /*0028*/ 	.word	index@(__assertfail)


	//----- nvinfo : EIATTR_ANNOTATIONS
	.align		4
.L_573:
        /*002c*/ 	.byte	0x04, 0x55
        /*002e*/ 	.short	(.L_575 - .L_574)


	//   ....[0]....
.L_574:
        /* <DEDUP_REMOVED lines=251> */


	//----- nvinfo : EIATTR_MERCURY_ISA_VERSION
	.align		4
.L_575:
        /*0fc8*/ 	.byte	0x03, 0x5f
        /*0fca*/ 	.short	0x0101


	//----- nvinfo : EIATTR_INT_WARP_WIDE_INSTR_OFFSETS
	.align		4
        /*0fcc*/ 	.byte	0x04, 0x31
        /*0fce*/ 	.short	(.L_577 - .L_576)


	//   ....[0]....
.L_576:
        /*0fd0*/ 	.word	0x00000aa0


	//----- nvinfo : EIATTR_COOP_GROUP_MASK_REGIDS
	.align		4
.L_577:
        /*0fd4*/ 	.byte	0x04, 0x29
        /*0fd6*/ 	.short	(.L_579 - .L_578)


	//   ....[0]....
.L_578:
        /*0fd8*/ 	.word	0xffffffff


	//   ....[1]....
        /*0fdc*/ 	.word	0xffffffff


	//   ....[2]....
        /*0fe0*/ 	.word	0xffffffff


	//   ....[3]....
        /*0fe4*/ 	.word	0xffffffff


	//   ....[4]....
        /*0fe8*/ 	.word	0xffffffff


	//   ....[5]....
        /*0fec*/ 	.word	0xffffffff


	//   ....[6]....
        /*0ff0*/ 	.word	0xffffffff


	//   ....[7]....
        /*0ff4*/ 	.word	0xffffffff


	//   ....[8]....
        /*0ff8*/ 	.word	0xffffffff


	//   ....[9]....
        /*0ffc*/ 	.word	0xffffffff


	//   ....[10]....
        /*1000*/ 	.word	0xffffffff


	//   ....[11]....
        /*1004*/ 	.word	0xffffffff


	//   ....[12]....
        /*1008*/ 	.word	0xffffffff


	//   ....[13]....
        /*100c*/ 	.word	0xffffffff


	//   ....[14]....
        /*1010*/ 	.word	0xffffffff


	//   ....[15]....
        /*1014*/ 	.word	0xffffffff


	//   ....[16]....
        /*1018*/ 	.word	0xffffffff


	//   ....[17]....
        /*101c*/ 	.word	0xffffffff


	//   ....[18]....
        /*1020*/ 	.word	0xffffffff


	//   ....[19]....
        /*1024*/ 	.word	0xffffffff


	//   ....[20]....
        /*1028*/ 	.word	0xffffffff


	//   ....[21]....
        /*102c*/ 	.word	0xffffffff


	//   ....[22]....
        /*1030*/ 	.word	0xffffffff


	//   ....[23]....
        /*1034*/ 	.word	0xffffffff


	//   ....[24]....
        /*1038*/ 	.word	0xffffffff


	//----- nvinfo : EIATTR_COOP_GROUP_INSTR_OFFSETS
	.align		4
.L_579:
        /*103c*/ 	.byte	0x04, 0x28
        /*103e*/ 	.short	(.L_581 - .L_580)


	//   ....[0]....
.L_580:
        /*1040*/ 	.word	0x00001b50


	//   ....[1]....
        /*1044*/ 	.word	0x00001bd0


	//   ....[2]....
        /*1048*/ 	.word	0x00001c10


	//   ....[3]....
        /*104c*/ 	.word	0x00001c30


	//   ....[4]....
        /*1050*/ 	.word	0x00001c70


	//   ....[5]....
        /*1054*/ 	.word	0x00001d20


	//   ....[6]....
        /*1058*/ 	.word	0x00001d40


	//   ....[7]....
        /*105c*/ 	.word	0x0000b910


	//   ....[8]....
        /*1060*/ 	.word	0x0000b930


	//   ....[9]....
        /*1064*/ 	.word	0x0000b960


	//   ....[10]....
        /*1068*/ 	.word	0x0000b990


	//   ....[11]....
        /*106c*/ 	.word	0x0000b9d0


	//   ....[12]....
        /*1070*/ 	.word	0x0000ba70


	//   ....[13]....
        /*1074*/ 	.word	0x0000baa0


	//   ....[14]....
        /*1078*/ 	.word	0x0000bac0


	//   ....[15]....
        /*107c*/ 	.word	0x0000bae0


	//   ....[16]....
        /*1080*/ 	.word	0x0000d150


	//   ....[17]....
        /*1084*/ 	.word	0x0000d1f0


	//   ....[18]....
        /*1088*/ 	.word	0x0000d220


	//   ....[19]....
        /*108c*/ 	.word	0x0000d240


	//   ....[20]....
        /*1090*/ 	.word	0x0000d260


	//   ....[21]....
        /*1094*/ 	.word	0x0000d2c0


	//   ....[22]....
        /*1098*/ 	.word	0x0000d2e0


	//   ....[23]....
        /*109c*/ 	.word	0x0000d310


	//   ....[24]....
        /*10a0*/ 	.word	0x0000d330


	//----- nvinfo : EIATTR_VRC_CTA_INIT_COUNT
	.align		4
.L_581:
        /*10a4*/ 	.byte	0x02, 0x4a
	.zero		1
	.zero		1


	//----- nvinfo : EIATTR_SYSCALL_OFFSETS
	.align		4
        /*10a8*/ 	.byte	0x04, 0x46
        /*10aa*/ 	.short	(.L_583 - .L_582)


	//   ....[0]....
.L_582:
        /*10ac*/ 	.word	0x000013a0


	//----- nvinfo : EIATTR_EXIT_INSTR_OFFSETS
	.align		4
.L_583:
        /*10b0*/ 	.byte	0x04, 0x1c
        /*10b2*/ 	.short	(.L_585 - .L_584)


	//   ....[0]....
.L_584:
        /*10b4*/ 	.word	0x000000e0


	//   ....[1]....
        /*10b8*/ 	.word	0x00010f70


	//   ....[2]....
        /*10bc*/ 	.word	0x000111d0


	//   ....[3]....
        /*10c0*/ 	.word	0x00011220


	//----- nvinfo : EIATTR_CRS_STACK_SIZE
	.align		4
.L_585:
        /*10c4*/ 	.byte	0x04, 0x1e
        /*10c6*/ 	.short	(.L_587 - .L_586)
.L_586:
        /*10c8*/ 	.word	0x00000000


	//----- nvinfo : EIATTR_CBANK_PARAM_SIZE
	.align		4
.L_587:
        /*10cc*/ 	.byte	0x03, 0x19
        /*10ce*/ 	.short	0x0128


	//----- nvinfo : EIATTR_PARAM_CBANK
	.align		4
        /*10d0*/ 	.byte	0x04, 0x0a
        /*10d2*/ 	.short	(.L_589 - .L_588)
	.align		4
.L_588:
        /*10d4*/ 	.word	index@(.nv.constant0._ZN4mmha33masked_multihead_attention_kernelIfLi256ELi256ELi1ELi64ELi256ELb0ELb1EEEv26Multihead_attention_paramsIT_XT5_EE)
        /*10d8*/ 	.short	0x0380
        /*10da*/ 	.short	0x0128


	//----- nvinfo : EIATTR_SW_WAR
	.align		4
.L_589:
        /*10dc*/ 	.byte	0x04, 0x36
        /*10de*/ 	.short	(.L_591 - .L_590)
.L_590:
        /*10e0*/ 	.word	0x00000008
.L_591:


//--------------------- .nv.info._ZN4mmha33masked_multihead_attention_kernelIfLi256ELi256ELi2ELi64ELi128ELb0ELb1EEEv26Multihead_attention_paramsIT_XT5_EE --------------------------
	.section	.nv.info._ZN4mmha33masked_multihead_attention_kernelIfLi256ELi256ELi2ELi64ELi128ELb0ELb1EEEv26Multihead_attention_paramsIT_XT5_EE,"",@"SHT_CUDA_INFO"
	.sectionflags	@""
	.align	4


	//----- nvinfo : EIATTR_CUDA_API_VERSION
	.align		4
        /*0000*/ 	.byte	0x04, 0x37
        /*0002*/ 	.short	(.L_593 - .L_592)
.L_592:
        /*0004*/ 	.word	0x00000082


	//----- nvinfo : EIATTR_KPARAM_INFO
	.align		4
.L_593:
        /*0008*/ 	.byte	0x04, 0x17
        /*000a*/ 	.short	(.L_595 - .L_594)
.L_594:
        /*000c*/ 	.word	0x00000000
        /*0010*/ 	.short	0x0000
        /*0012*/ 	.short	0x0000
        /*0014*/ 	.byte	0x00, 0xf0, 0xa1, 0x04


	//----- nvinfo : EIATTR_SPARSE_MMA_MASK
	.align		4
.L_595:
        /*0018*/ 	.byte	0x03, 0x50
        /*001a*/ 	.short	0x0000


	//----- nvinfo : EIATTR_MAXREG_COUNT
	.align		4
        /*001c*/ 	.byte	0x03, 0x1b
        /*001e*/ 	.short	0x00ff


	//----- nvinfo : EIATTR_NUM_BARRIERS
	.align		4
        /*0020*/ 	.byte	0x02, 0x4c
        /*0022*/ 	.byte	0x01
	.zero		1


	//----- nvinfo : EIATTR_EXTERNS
	.align		4
        /*0024*/ 	.byte	0x04, 0x0f
        /*0026*/ 	.short	(.L_597 - .L_596)


	//   ....[0]....
	.align		4
.L_596:
        /*0028*/ 	.word	index@(__assertfail)


	//----- nvinfo : EIATTR_ANNOTATIONS
	.align		4
.L_597:
        /*002c*/ 	.byte	0x04, 0x55
        /*002e*/ 	.short	(.L_599 - .L_598)


	//   ....[0]....
.L_598:
        /* <DEDUP_REMOVED lines=25> */


	//----- nvinfo : EIATTR_MERCURY_ISA_VERSION
	.align		4
.L_599:
        /*01b0*/ 	.byte	0x03, 0x5f
        /*01b2*/ 	.short	0x0101


	//----- nvinfo : EIATTR_INT_WARP_WIDE_INSTR_OFFSETS
	.align		4
        /*01b4*/ 	.byte	0x04, 0x31
        /*01b6*/ 	.short	(.L_601 - .L_600)


	//   ....[0]....
.L_600:
        /*01b8*/ 	.word	0x00000ab0


	//----- nvinfo : EIATTR_COOP_GROUP_MASK_REGIDS
	.align		4
.L_601:
        /*01bc*/ 	.byte	0x04, 0x29
        /*01be*/ 	.short	(.L_603 - .L_602)


	//   ....[0]....
.L_602:
        /*01c0*/ 	.word	0xffffffff


	//   ....[1]....
        /*01c4*/ 	.word	0xffffffff


	//   ....[2]....
        /*01c8*/ 	.word	0xffffffff


	//   ....[3]....
        /*01cc*/ 	.word	0xffffffff


	//   ....[4]....
        /*01d0*/ 	.word	0xffffffff


	//   ....[5]....
        /*01d4*/ 	.word	0xffffffff


	//   ....[6]....
        /*01d8*/ 	.word	0xffffffff


	//   ....[7]....
        /*01dc*/ 	.word	0xffffffff


	//   ....[8]....
        /*01e0*/ 	.word	0xffffffff


	//   ....[9]....
        /*01e4*/ 	.word	0xffffffff


	//   ....[10]....
        /*01e8*/ 	.word	0xffffffff


	//   ....[11]....
        /*01ec*/ 	.word	0xffffffff


	//   ....[12]....
        /*01f0*/ 	.word	0xffffffff


	//   ....[13]....
        /*01f4*/ 	.word	0xffffffff


	//   ....[14]....
        /*01f8*/ 	.word	0xffffffff


	//   ....[15]....
        /*01fc*/ 	.word	0xffffffff


	//   ....[16]....
        /*0200*/ 	.word	0xffffffff


	//   ....[17]....
        /*0204*/ 	.word	0xffffffff


	//   ....[18]....
        /*0208*/ 	.word	0xffffffff


	//   ....[19]....
        /*020c*/ 	.word	0xffffffff


	//   ....[20]....
        /*0210*/ 	.word	0xffffffff


	//   ....[21]....
        /*0214*/ 	.word	0xffffffff


	//   ....[22]....
        /*0218*/ 	.word	0xffffffff


	//   ....[23]....
        /*021c*/ 	.word	0x0500000f


	//   ....[24]....
        /*0220*/ 	.word	0x0500000f


	//   ....[25]....
        /*0224*/ 	.word	0x0500000f


	//   ....[26]....
        /*0228*/ 	.word	0x0500000f


	//   ....[27]....
        /*022c*/ 	.word	0x0500000f


	//----- nvinfo : EIATTR_COOP_GROUP_INSTR_OFFSETS
	.align		4
.L_603:
        /*0230*/ 	.byte	0x04, 0x28
        /*0232*/ 	.short	(.L_605 - .L_604)


	//   ....[0]....
.L_604:
        /*0234*/ 	.word	0x00001b70


	//   ....[1]....
        /*0238*/ 	.word	0x00001c10


	//   ....[2]....
        /*023c*/ 	.word	0x00001c40


	//   ....[3]....
        /*0240*/ 	.word	0x00001c60


	//   ....[4]....
        /*0244*/ 	.word	0x00001ca0


	//   ....[5]....
        /*0248*/ 	.word	0x00001d30


	//   ....[6]....
        /*024c*/ 	.word	0x00001d50


	//   ....[7]....
        /*0250*/ 	.word	0x00009cc0


	//   ....[8]....
        /*0254*/ 	.word	0x00009fb0


	//   ....[9]....
        /*0258*/ 	.word	0x00009fd0


	//   ....[10]....
        /*025c*/ 	.word	0x00009ff0


	//   ....[11]....
        /*0260*/ 	.word	0x0000a010


	//   ....[12]....
        /*0264*/ 	.word	0x0000a150


	//   ....[13]....
        /*0268*/ 	.word	0x0000a180


	//   ....[14]....
        /*026c*/ 	.word	0x0000a1b0


	//   ....[15]....
        /*0270*/ 	.word	0x0000b830


	//   ....[16]....
        /*0274*/ 	.word	0x0000b8d0


	//   ....[17]....
        /*0278*/ 	.word	0x0000b8f0


	//   ....[18]....
        /*027c*/ 	.word	0x0000b910


	//   ....[19]....
        /*0280*/ 	.word	0x0000b930


	//   ....[20]....
        /*0284*/ 	.word	0x0000b990


	//   ....[21]....
        /*0288*/ 	.word	0x0000b9c0


	//   ....[22]....
        /*028c*/ 	.word	0x0000ba00


	//   ....[23]....
        /*0290*/ 	.word	0x0000f880


	//   ....[24]....
        /*0294*/ 	.word	0x0000f920


	//   ....[25]....
        /*0298*/ 	.word	0x0000f9a0


	//   ....[26]....
        /*029c*/ 	.word	0x0000fa00


	//   ....[27]....
        /*02a0*/ 	.word	0x0000fa60


	//----- nvinfo : EIATTR_VRC_CTA_INIT_COUNT
	.align		4
.L_605:
        /*02a4*/ 	.byte	0x02, 0x4a
	.zero		1
	.zero		1


	//----- nvinfo : EIATTR_SYSCALL_OFFSETS
	.align		4
        /*02a8*/ 	.byte	0x04, 0x46
        /*02aa*/ 	.short	(.L_607 - .L_606)


	//   ....[0]....
.L_606:
        /*02ac*/ 	.word	0x000013c0


	//----- nvinfo : EIATTR_EXIT_INSTR_OFFSETS
	.align		4
.L_607:
        /*02b0*/ 	.byte	0x04, 0x1c
        /*02b2*/ 	.short	(.L_609 - .L_608)


	//   ....[0]....
.L_608:
        /*02b4*/ 	.word	0x000000e0


	//   ....[1]....
        /*02b8*/ 	.word	0x0000f560


	//   ....[2]....
        /*02bc*/ 	.word	0x0000f7c0


	//   ....[3]....
        /*02c0*/ 	.word	0x0000f810


	//----- nvinfo : EIATTR_CRS_STACK_SIZE
	.align		4
.L_609:
        /*02c4*/ 	.byte	0x04, 0x1e
        /*02c6*/ 	.short	(.L_611 - .L_610)
.L_610:
        /*02c8*/ 	.word	0x00000000


	//----- nvinfo : EIATTR_CBANK_PARAM_SIZE
	.align		4
.L_611:
        /*02cc*/ 	.byte	0x03, 0x19
        /*02ce*/ 	.short	0x0128


	//----- nvinfo : EIATTR_PARAM_CBANK
	.align		4
        /*02d0*/ 	.byte	0x04, 0x0a
        /*02d2*/ 	.short	(.L_613 - .L_612)
	.align		4
.L_612:
        /*02d4*/ 	.word	index@(.nv.constant0._ZN4mmha33masked_multihead_attention_kernelIfLi256ELi256ELi2ELi64ELi128ELb0ELb1EEEv26Multihead_attention_paramsIT_XT5_EE)
        /*02d8*/ 	.short	0x0380
        /*02da*/ 	.short	0x0128


	//----- nvinfo : EIATTR_SW_WAR
	.align		4
.L_613:
        /*02dc*/ 	.byte	0x04, 0x36
        /*02de*/ 	.short	(.L_615 - .L_614)
.L_614:
        /*02e0*/ 	.word	0x00000008
.L_615:


//--------------------- .nv.info._ZN4mmha33masked_multihead_attention_kernelIfLi256ELi256ELi4ELi64ELi64ELb0ELb1EEEv26Multihead_attention_paramsIT_XT5_EE --------------------------
	.section	.nv.info._ZN4mmha33masked_multihead_attention_kernelIfLi256ELi256ELi4ELi64ELi64ELb0ELb1EEEv26Multihead_attention_paramsIT_XT5_EE,"",@"SHT_CUDA_INFO"
	.sectionflags	@""
	.align	4


	//----- nvinfo : EIATTR_CUDA_API_VERSION
	.align		4
        /*0000*/ 	.byte	0x04, 0x37
        /*0002*/ 	.short	(.L_617 - .L_616)
.L_616:
        /*0004*/ 	.word	0x00000082


	//----- nvinfo : EIATTR_KPARAM_INFO
	.align		4
.L_617:
        /*0008*/ 	.byte	0x04, 0x17
        /*000a*/ 	.short	(.L_619 - .L_618)
.L_618:
        /*000c*/ 	.word	0x00000000
        /*0010*/ 	.short	0x0000
        /*0012*/ 	.short	0x0000
        /*0014*/ 	.byte	0x00, 0xf0, 0xa1, 0x04


	//----- nvinfo : EIATTR_SPARSE_MMA_MASK
	.align		4
.L_619:
        /*0018*/ 	.byte	0x03, 0x50
        /*001a*/ 	.short	0x0000


	//----- nvinfo : EIATTR_MAXREG_COUNT
	.align		4
        /*001c*/ 	.byte	0x03, 0x1b
        /*001e*/ 	.short	0x00ff


	//----- nvinfo : EIATTR_NUM_BARRIERS
	.align		4
        /*0020*/ 	.byte	0x02, 0x4c
        /*0022*/ 	.byte	0x01
	.zero		1


	//----- nvinfo : EIATTR_EXTERNS
	.align		4
        /*0024*/ 	.byte	0x04, 0x0f
        /*0026*/ 	.short	(.L_621 - .L_620)


	//   ....[0]....
	.align		4
.L_620:
        /*0028*/ 	.word	index@(__assertfail)


	//----- nvinfo : EIATTR_MERCURY_ISA_VERSION
	.align		4
.L_621:
        /*002c*/ 	.byte	0x03, 0x5f
        /*002e*/ 	.short	0x0101


	//----- nvinfo : EIATTR_COOP_GROUP_MASK_REGIDS
	.align		4
        /*0030*/ 	.byte	0x04, 0x29
        /*0032*/ 	.short	(.L_623 - .L_622)


	//   ....[0]....
.L_622:
        /*0034*/ 	.word	0xffffffff


	//   ....[1]....
        /*0038*/ 	.word	0xffffffff


	//   ....[2]....
        /*003c*/ 	.word	0xffffffff


	//   ....[3]....
        /*0040*/ 	.word	0xffffffff


	//   ....[4]....
        /*0044*/ 	.word	0xffffffff


	//   ....[5]....
        /*0048*/ 	.word	0xffffffff


	//   ....[6]....
        /*004c*/ 	.word	0xffffffff


	//   ....[7]....
        /*0050*/ 	.word	0xffffffff


	//   ....[8]....
        /*0054*/ 	.word	0xffffffff


	//   ....[9]....
        /*0058*/ 	.word	0xffffffff


	//   ....[10]....
        /*005c*/ 	.word	0xffffffff


	//   ....[11]....
        /*0060*/ 	.word	0xffffffff


	//   ....[12]....
        /*0064*/ 	.word	0xffffffff


	//   ....[13]....
        /*0068*/ 	.word	0xffffffff


	//   ....[14]....
        /*006c*/ 	.word	0xffffffff


	//   ....[15]....
        /*0070*/ 	.word	0xffffffff


	//   ....[16]....
        /*0074*/ 	.word	0xffffffff


	//   ....[17]....
        /*0078*/ 	.word	0xffffffff


	//   ....[18]....
        /*007c*/ 	.word	0xffffffff


	//   ....[19]....
        /*0080*/ 	.word	0xffffffff


	//   ....[20]....
        /*0084*/ 	.word	0xffffffff


	//   ....[21]....
        /*0088*/ 	.word	0x0500000f


	//   ....[22]....
        /*008c*/ 	.word	0x0500000f


	//   ....[23]....
        /*0090*/ 	.word	0x0500000f


	//   ....[24]....
        /*0094*/ 	.word	0x0500000f


	//   ....[25]....
        /*0098*/ 	.word	0x0500000f


	//----- nvinfo : EIATTR_COOP_GROUP_INSTR_OFFSETS
	.align		4
.L_623:
        /*009c*/ 	.byte	0x04, 0x28
        /*009e*/ 	.short	(.L_625 - .L_624)


	//   ....[0]....
.L_624:
        /*00a0*/ 	.word	0x000019a0


	//   ....[1]....
        /*00a4*/ 	.word	0x00001a10


	//   ....[2]....
        /*00a8*/ 	.word	0x00001a40


	//   ....[3]....
        /*00ac*/ 	.word	0x00001a60


	//   ....[4]....
        /*00b0*/ 	.word	0x00001a90


	//   ....[5]....
        /*00b4*/ 	.word	0x00001b50


	//   ....[6]....
        /*00b8*/ 	.word	0x00001b80


	//   ....[7]....
        /*00bc*/ 	.word	0x00008fe0


	//   ....[8]....
        /*00c0*/ 	.word	0x00009000


	//   ....[9]....
        /*00c4*/ 	.word	0x00009290


	//   ....[10]....
        /*00c8*/ 	.word	0x000092b0


	//   ....[11]....
        /*00cc*/ 	.word	0x000092d0


	//   ....[12]....
        /*00d0*/ 	.word	0x00009410


	//   ....[13]....
        /*00d4*/ 	.word	0x00009460


	//   ....[14]....
        /*00d8*/ 	.word	0x0000aaa0


	//   ....[15]....
        /*00dc*/ 	.word	0x0000ab50


	//   ....[16]....
        /*00e0*/ 	.word	0x0000ab80


	//   ....[17]....
        /*00e4*/ 	.word	0x0000aba0


	//   ....[18]....
        /*00e8*/ 	.word	0x0000abc0


	//   ....[19]....
        /*00ec*/ 	.word	0x0000ac30


	//   ....[20]....
        /*00f0*/ 	.word	0x0000ac50


	//   ....[21]....
        /*00f4*/ 	.word	0x0000e8f0


	//   ....[22]....
        /*00f8*/ 	.word	0x0000e970


	//   ....[23]....
        /*00fc*/ 	.word	0x0000ea00


	//   ....[24]....
        /*0100*/ 	.word	0x0000ea80


	//   ....[25]....
        /*0104*/ 	.word	0x0000eae0


	//----- nvinfo : EIATTR_VRC_CTA_INIT_COUNT
	.align		4
.L_625:
        /*0108*/ 	.byte	0x02, 0x4a
	.zero		1
	.zero		1


	//----- nvinfo : EIATTR_SYSCALL_OFFSETS
	.align		4
        /*010c*/ 	.byte	0x04, 0x46
        /*010e*/ 	.short	(.L_627 - .L_626)


	//   ....[0]....
.L_626:
        /*0110*/ 	.word	0x00001210


	//----- nvinfo : EIATTR_EXIT_INSTR_OFFSETS
	.align		4
.L_627:
        /*0114*/ 	.byte	0x04, 0x1c
        /*0116*/ 	.short	(.L_629 - .L_628)


	//   ....[0]....
.L_628:
        /*0118*/ 	.word	0x000000b0


	//   ....[1]....
        /*011c*/ 	.word	0x0000e620


	//   ....[2]....
        /*0120*/ 	.word	0x0000e840


	//   ....[3]....
        /*0124*/ 	.word	0x0000e890


	//----- nvinfo : EIATTR_CRS_STACK_SIZE
	.align		4
.L_629:
        /*0128*/ 	.byte	0x04, 0x1e
        /*012a*/ 	.short	(.L_631 - .L_630)
.L_630:
        /*012c*/ 	.word	0x00000000


	//----- nvinfo : EIATTR_CBANK_PARAM_SIZE
	.align		4
.L_631:
        /*0130*/ 	.byte	0x03, 0x19
        /*0132*/ 	.short	0x0128


	//----- nvinfo : EIATTR_PARAM_CBANK
	.align		4
        /*0134*/ 	.byte	0x04, 0x0a
        /*0136*/ 	.short	(.L_633 - .L_632)
	.align		4
.L_632:
        /*0138*/ 	.word	index@(.nv.constant0._ZN4mmha33masked_multihead_attention_kernelIfLi256ELi256ELi4ELi64ELi64ELb0ELb1EEEv26Multihead_attention_paramsIT_XT5_EE)
        /*013c*/ 	.short	0x0380
        /*013e*/ 	.short	0x0128


	//----- nvinfo : EIATTR_SW_WAR
	.align		4
.L_633:
        /*0140*/ 	.byte	0x04, 0x36
        /*0142*/ 	.short	(.L_635 - .L_634)
.L_634:
        /*0144*/ 	.word	0x00000008
.L_635:


//--------------------- .nv.info._ZN4mmha33masked_multihead_attention_kernelIfLi256ELi256ELi1ELi64ELi256ELb0ELb0EEEv26Multihead_attention_paramsIT_XT5_EE --------------------------
	.section	.nv.info._ZN4mmha33masked_multihead_attention_kernelIfLi256ELi256ELi1ELi64ELi256ELb0ELb0EEEv26Multihead_attention_paramsIT_XT5_EE,"",@"SHT_CUDA_INFO"
	.sectionflags	@""
	.align	4


	//----- nvinfo : EIATTR_CUDA_API_VERSION
	.align		4
        /*0000*/ 	.byte	0x04, 0x37
        /*0002*/ 	.short	(.L_637 - .L_636)
.L_636:
        /*0004*/ 	.word	0x00000082


	//----- nvinfo : EIATTR_KPARAM_INFO
	.align		4
.L_637:
        /*0008*/ 	.byte	0x04, 0x17
        /*000a*/ 	.short	(.L_639 - .L_638)
.L_638:
        /*000c*/ 	.word	0x00000000
        /*0010*/ 	.short	0x0000
        /*0012*/ 	.short	0x0000
        /*0014*/ 	.byte	0x00, 0xf0, 0xa1, 0x04


	//----- nvinfo : EIATTR_SPARSE_MMA_MASK
	.align		4
.L_639:
        /*0018*/ 	.byte	0x03, 0x50
        /*001a*/ 	.short	0x0000


	//----- nvinfo : EIATTR_MAXREG_COUNT
	.align		4
        /*001c*/ 	.byte	0x03, 0x1b
        /*001e*/ 	.short	0x00ff


	//----- nvinfo : EIATTR_NUM_BARRIERS
	.align		4
        /*0020*/ 	.byte	0x02, 0x4c
        /*0022*/ 	.byte	0x01
	.zero		1


	//----- nvinfo : EIATTR_EXTERNS
	.align		4
        /*0024*/ 	.byte	0x04, 0x0f
        /*0026*/ 	.short	(.L_641 - .L_640)


	//   ....[0]....
	.align		4
.L_640:
        /*0028*/ 	.word	index@(__assertfail)


	//----- nvinfo : EIATTR_ANNOTATIONS
	.align		4
.L_641:
        /*002c*/ 	.byte	0x04, 0x55
        /*002e*/ 	.short	(.L_643 - .L_642)


	//   ....[0]....
.L_642:
        /* <DEDUP_REMOVED lines=251> */


	//----- nvinfo : EIATTR_MERCURY_ISA_VERSION
	.align		4
.L_643:
        /*0fd0*/ 	.byte	0x03, 0x5f
        /*0fd2*/ 	.short	0x0101


	//----- nvinfo : EIATTR_INT_WARP_WIDE_INSTR_OFFSETS
	.align		4
        /*0fd4*/ 	.byte	0x04, 0x31
        /*0fd6*/ 	.short	(.L_645 - .L_644)


	//   ....[0]....
.L_644:
        /*0fd8*/ 	.word	0x00000aa0


	//----- nvinfo : EIATTR_COOP_GROUP_MASK_REGIDS
	.align		4
.L_645:
        /*0fdc*/ 	.byte	0x04, 0x29
        /*0fde*/ 	.short	(.L_647 - .L_646)


	//   ....[0]....
.L_646:
        /*0fe0*/ 	.word	0xffffffff


	//   ....[1]....
        /*0fe4*/ 	.word	0xffffffff


	//   ....[2]....
        /*0fe8*/ 	.word	0xffffffff


	//   ....[3]....
        /*0fec*/ 	.word	0xffffffff


	//   ....[4]....
        /*0ff0*/ 	.word	0xffffffff


	//   ....[5]....
        /*0ff4*/ 	.word	0xffffffff


	//   ....[6]....
        /*0ff8*/ 	.word	0xffffffff


	//   ....[7]....
        /*0ffc*/ 	.word	0xffffffff


	//   ....[8]....
        /*1000*/ 	.word	0xffffffff


	//   ....[9]....
        /*1004*/ 	.word	0xffffffff


	//   ....[10]....
        /*1008*/ 	.word	0xffffffff


	//   ....[11]....
        /*100c*/ 	.word	0xffffffff


	//   ....[12]....
        /*1010*/ 	.word	0xffffffff


	//   ....[13]....
        /*1014*/ 	.word	0xffffffff


	//   ....[14]....
        /*1018*/ 	.word	0xffffffff


	//   ....[15]....
        /*101c*/ 	.word	0xffffffff


	//   ....[16]....
        /*1020*/ 	.word	0xffffffff


	//   ....[17]....
        /*1024*/ 	.word	0xffffffff


	//   ....[18]....
        /*1028*/ 	.word	0xffffffff


	//   ....[19]....
        /*102c*/ 	.word	0xffffffff


	//   ....[20]....
        /*1030*/ 	.word	0xffffffff


	//   ....[21]....
        /*1034*/ 	.word	0xffffffff


	//   ....[22]....
        /*1038*/ 	.word	0xffffffff


	//   ....[23]....
        /*103c*/ 	.word	0xffffffff


	//   ....[24]....
        /*1040*/ 	.word	0xffffffff


	//----- nvinfo : EIATTR_COOP_GROUP_INSTR_OFFSETS
	.align		4
.L_647:
        /*1044*/ 	.byte	0x04, 0x28
        /*1046*/ 	.short	(.L_649 - .L_648)


	//   ....[0]....
.L_648:
        /*1048*/ 	.word	0x00001b50


	//   ....[1]....
        /*104c*/ 	.word	0x00001bd0


	//   ....[2]....
        /*1050*/ 	.word	0x00001c10


	//   ....[3]....
        /*1054*/ 	.word	0x00001c30


	//   ....[4]....
        /*1058*/ 	.word	0x00001c70


	//   ....[5]....
        /*105c*/ 	.word	0x00001d20


	//   ....[6]....
        /*1060*/ 	.word	0x00001d40


	//   ....[7]....
        /*1064*/ 	.word	0x00008d80


	//   ....[8]....
        /*1068*/ 	.word	0x00008da0


	//   ....[9]....
        /*106c*/ 	.word	0x00008dd0


	//   ....[10]....
        /*1070*/ 	.word	0x00008e00


	//   ....[11]....
        /*1074*/ 	.word	0x00008e40


	//   ....[12]....
        /*1078*/ 	.word	0x00008ee0


	//   ....[13]....
        /*107c*/ 	.word	0x00008f10


	//   ....[14]....
        /*1080*/ 	.word	0x00008f30


	//   ....[15]....
        /*1084*/ 	.word	0x00008f50


	//   ....[16]....
        /*1088*/ 	.word	0x0000a600


	//   ....[17]....
        /*108c*/ 	.word	0x0000a6a0


	//   ....[18]....
        /*1090*/ 	.word	0x0000a6c0


	//   ....[19]....
        /*1094*/ 	.word	0x0000a6e0


	//   ....[20]....
        /*1098*/ 	.word	0x0000a700


	//   ....[21]....
        /*109c*/ 	.word	0x0000a780


	//   ....[22]....
        /*10a0*/ 	.word	0x0000a7a0


	//   ....[23]....
        /*10a4*/ 	.word	0x0000a7d0


	//   ....[24]....
        /*10a8*/ 	.word	0x0000a7f0


	//----- nvinfo : EIATTR_VRC_CTA_INIT_COUNT
	.align		4
.L_649:
        /*10ac*/ 	.byte	0x02, 0x4a
	.zero		1
	.zero		1


	//----- nvinfo : EIATTR_SYSCALL_OFFSETS
	.align		4
        /*10b0*/ 	.byte	0x04, 0x46
        /*10b2*/ 	.short	(.L_651 - .L_650)


	//   ....[0]....
.L_650:
        /*10b4*/ 	.word	0x000013a0


	//----- nvinfo : EIATTR_EXIT_INSTR_OFFSETS
	.align		4
.L_651:
        /*10b8*/ 	.byte	0x04, 0x1c
        /*10ba*/ 	.short	(.L_653 - .L_652)


	//   ....[0]....
.L_652:
        /*10bc*/ 	.word	0x000000e0


	//   ....[1]....
        /*10c0*/ 	.word	0x0000e3d0


	//   ....[2]....
        /*10c4*/ 	.word	0x0000e630


	//   ....[3]....
        /*10c8*/ 	.word	0x0000e680


	//----- nvinfo : EIATTR_CRS_STACK_SIZE
	.align		4
.L_653:
        /*10cc*/ 	.byte	0x04, 0x1e
        /*10ce*/ 	.short	(.L_655 - .L_654)
.L_654:
        /*10d0*/ 	.word	0x00000000


	//----- nvinfo : EIATTR_CBANK_PARAM_SIZE
	.align		4
.L_655:
        /*10d4*/ 	.byte	0x03, 0x19
        /*10d6*/ 	.short	0x0128


	//----- nvinfo : EIATTR_PARAM_CBANK
	.align		4
        /*10d8*/ 	.byte	0x04, 0x0a
        /*10da*/ 	.short	(.L_657 - .L_656)
	.align		4
.L_656:
        /*10dc*/ 	.word	index@(.nv.constant0._ZN4mmha33masked_multihead_attention_kernelIfLi256ELi256ELi1ELi64ELi256ELb0ELb0EEEv26Multihead_attention_paramsIT_XT5_EE)
        /*10e0*/ 	.short	0x0380
        /*10e2*/ 	.short	0x0128


	//----- nvinfo : EIATTR_SW_WAR
	.align		4
.L_657:
        /*10e4*/ 	.byte	0x04, 0x36
        /*10e6*/ 	.short	(.L_659 - .L_658)
.L_658:
        /*10e8*/ 	.word	0x00000008
.L_659:


//--------------------- .nv.info._ZN4mmha33masked_multihead_attention_kernelIfLi256ELi256ELi2ELi64ELi128ELb0ELb0EEEv26Multihead_attention_paramsIT_XT5_EE --------------------------
	.section	.nv.info._ZN4mmha33masked_multihead_attention_kernelIfLi256ELi256ELi2ELi64ELi128ELb0ELb0EEEv26Multihead_attention_paramsIT_XT5_EE,"",@"SHT_CUDA_INFO"
	.sectionflags	@""
	.align	4


	//----- nvinfo : EIATTR_CUDA_API_VERSION
	.align		4
        /*0000*/ 	.byte	0x04, 0x37
        /*0002*/ 	.short	(.L_661 - .L_660)
.L_660:
        /*0004*/ 	.word	0x00000082


	//----- nvinfo : EIATTR_KPARAM_INFO
	.align		4
.L_661:
        /*0008*/ 	.byte	0x04, 0x17
        /*000a*/ 	.short	(.L_663 - .L_662)
.L_662:
        /*000c*/ 	.word	0x00000000
        /*0010*/ 	.short	0x0000
        /*0012*/ 	.short	0x0000
        /*0014*/ 	.byte	0x00, 0xf0, 0xa1, 0x04


	//----- nvinfo : EIATTR_SPARSE_MMA_MASK
	.align		4
.L_663:
        /*0018*/ 	.byte	0x03, 0x50
        /*001a*/ 	.short	0x0000


	//----- nvinfo : EIATTR_MAXREG_COUNT
	.align		4
        /*001c*/ 	.byte	0x03, 0x1b
        /*001e*/ 	.short	0x00ff


	//----- nvinfo : EIATTR_NUM_BARRIERS
	.align		4
        /*0020*/ 	.byte	0x02, 0x4c
        /*0022*/ 	.byte	0x01
	.zero		1


	//----- nvinfo : EIATTR_EXTERNS
	.align		4
        /*0024*/ 	.byte	0x04, 0x0f
        /*0026*/ 	.short	(.L_665 - .L_664)


	//   ....[0]....
	.align		4
.L_664:
        /*0028*/ 	.word	index@(__assertfail)


	//----- nvinfo : EIATTR_ANNOTATIONS
	.align		4
.L_665:
        /*002c*/ 	.byte	0x04, 0x55
        /*002e*/ 	.short	(.L_667 - .L_666)


	//   ....[0]....
.L_666:
        /* <DEDUP_REMOVED lines=30> */


	//----- nvinfo : EIATTR_MERCURY_ISA_VERSION
	.align		4
.L_667:
        /*01f8*/ 	.byte	0x03, 0x5f
        /*01fa*/ 	.short	0x0101


	//----- nvinfo : EIATTR_INT_WARP_WIDE_INSTR_OFFSETS
	.align		4
        /*01fc*/ 	.byte	0x04, 0x31
        /*01fe*/ 	.short	(.L_669 - .L_668)


	//   ....[0]....
.L_668:
        /*0200*/ 	.word	0x00000ab0


	//----- nvinfo : EIATTR_COOP_GROUP_MASK_REGIDS
	.align		4
.L_669:
        /*0204*/ 	.byte	0x04, 0x29
        /*0206*/ 	.short	(.L_671 - .L_670)


	//   ....[0]....
.L_670:
        /*0208*/ 	.word	0xffffffff


	//   ....[1]....
        /*020c*/ 	.word	0xffffffff


	//   ....[2]....
        /*0210*/ 	.word	0xffffffff


	//   ....[3]....
        /*0214*/ 	.word	0xffffffff


	//   ....[4]....
        /*0218*/ 	.word	0xffffffff


	//   ....[5]....
        /*021c*/ 	.word	0xffffffff


	//   ....[6]....
        /*0220*/ 	.word	0xffffffff


	//   ....[7]....
        /*0224*/ 	.word	0xffffffff


	//   ....[8]....
        /*0228*/ 	.word	0xffffffff


	//   ....[9]....
        /*022c*/ 	.word	0xffffffff


	//   ....[10]....
        /*0230*/ 	.word	0xffffffff


	//   ....[11]....
        /*0234*/ 	.word	0xffffffff


	//   ....[12]....
        /*0238*/ 	.word	0xffffffff


	//   ....[13]....
        /*023c*/ 	.word	0xffffffff


	//   ....[14]....
        /*0240*/ 	.word	0xffffffff


	//   ....[15]....
        /*0244*/ 	.word	0xffffffff


	//   ....[16]....
        /*0248*/ 	.word	0xffffffff


	//   ....[17]....
        /*024c*/ 	.word	0xffffffff


	//   ....[18]....
        /*0250*/ 	.word	0xffffffff


	//   ....[19]....
        /*0254*/ 	.word	0xffffffff


	//   ....[20]....
        /*0258*/ 	.word	0xffffffff


	//   ....[21]....
        /*025c*/ 	.word	0xffffffff


	//   ....[22]....
        /*0260*/ 	.word	0xffffffff


	//   ....[23]....
        /*0264*/ 	.word	0x0500000f


	//   ....[24]....
        /*0268*/ 	.word	0x0500000f


	//   ....[25]....
        /*026c*/ 	.word	0x0500000f


	//   ....[26]....
        /*0270*/ 	.word	0x0500000f


	//   ....[27]....
        /*0274*/ 	.word	0x0500000f


	//----- nvinfo : EIATTR_COOP_GROUP_INSTR_OFFSETS
	.align		4
.L_671:
        /*0278*/ 	.byte	0x04, 0x28
        /*027a*/ 	.short	(.L_673 - .L_672)


	//   ....[0]....
.L_672:
        /*027c*/ 	.word	0x00001b70


	//   ....[1]....
        /*0280*/ 	.word	0x00001bf0


	//   ....[2]....
        /*0284*/ 	.word	0x00001c20


	//   ....[3]....
        /*0288*/ 	.word	0x00001c40


	//   ....[4]....
        /*028c*/ 	.word	0x00001c80


	//   ....[5]....
        /*0290*/ 	.word	0x00001d30


	//   ....[6]....
        /*0294*/ 	.word	0x00001d50


	//   ....[7]....
        /*0298*/ 	.word	0x00007150


	//   ....[8]....
        /*029c*/ 	.word	0x00007420


	//   ....[9]....
        /*02a0*/ 	.word	0x00007440


	//   ....[10]....
        /*02a4*/ 	.word	0x00007460


	//   ....[11]....
        /*02a8*/ 	.word	0x00007480


	//   ....[12]....
        /*02ac*/ 	.word	0x000075a0


	//   ....[13]....
        /*02b0*/ 	.word	0x000075d0


	//   ....[14]....
        /*02b4*/ 	.word	0x000075f0


	//   ....[15]....
        /*02b8*/ 	.word	0x00008ca0


	//   ....[16]....
        /*02bc*/ 	.word	0x00008d30


	//   ....[17]....
        /*02c0*/ 	.word	0x00008d60


	//   ....[18]....
        /*02c4*/ 	.word	0x00008d80


	//   ....[19]....
        /*02c8*/ 	.word	0x00008da0


	//   ....[20]....
        /*02cc*/ 	.word	0x00008e10


	//   ....[21]....
        /*02d0*/ 	.word	0x00008e30


	//   ....[22]....
        /*02d4*/ 	.word	0x00008e70


	//   ....[23]....
        /*02d8*/ 	.word	0x0000cce0


	//   ....[24]....
        /*02dc*/ 	.word	0x0000cd80


	//   ....[25]....
        /*02e0*/ 	.word	0x0000ce00


	//   ....[26]....
        /*02e4*/ 	.word	0x0000ce60


	//   ....[27]....
        /*02e8*/ 	.word	0x0000cec0


	//----- nvinfo : EIATTR_VRC_CTA_INIT_COUNT
	.align		4
.L_673:
        /*02ec*/ 	.byte	0x02, 0x4a
	.zero		1
	.zero		1


	//----- nvinfo : EIATTR_SYSCALL_OFFSETS
	.align		4
        /*02f0*/ 	.byte	0x04, 0x46
        /*02f2*/ 	.short	(.L_675 - .L_674)


	//   ....[0]....
.L_674:
        /*02f4*/ 	.word	0x000013c0


	//----- nvinfo : EIATTR_EXIT_INSTR_OFFSETS
	.align		4
.L_675:
        /*02f8*/ 	.byte	0x04, 0x1c
        /*02fa*/ 	.short	(.L_677 - .L_676)


	//   ....[0]....
.L_676:
        /*02fc*/ 	.word	0x000000e0


	//   ....[1]....
        /*0300*/ 	.word	0x0000c9c0


	//   ....[2]....
        /*0304*/ 	.word	0x0000cc20


	//   ....[3]....
        /*0308*/ 	.word	0x0000cc70


	//----- nvinfo : EIATTR_CRS_STACK_SIZE
	.align		4
.L_677:
        /*030c*/ 	.byte	0x04, 0x1e
        /*030e*/ 	.short	(.L_679 - .L_678)
.L_678:
        /*0310*/ 	.word	0x00000000


	//----- nvinfo : EIATTR_CBANK_PARAM_SIZE
	.align		4
.L_679:
        /*0314*/ 	.byte	0x03, 0x19
        /*0316*/ 	.short	0x0128


	//----- nvinfo : EIATTR_PARAM_CBANK
	.align		4
        /*0318*/ 	.byte	0x04, 0x0a
        /*031a*/ 	.short	(.L_681 - .L_680)
	.align		4
.L_680:
        /*031c*/ 	.word	index@(.nv.constant0._ZN4mmha33masked_multihead_attention_kernelIfLi256ELi256ELi2ELi64ELi128ELb0ELb0EEEv26Multihead_attention_paramsIT_XT5_EE)
        /*0320*/ 	.short	0x0380
        /*0322*/ 	.short	0x0128


	//----- nvinfo : EIATTR_SW_WAR
	.align		4
.L_681:
        /*0324*/ 	.byte	0x04, 0x36
        /*0326*/ 	.short	(.L_683 - .L_682)
.L_682:
        /*0328*/ 	.word	0x00000008
.L_683:


//--------------------- .nv.info._ZN4mmha33masked_multihead_attention_kernelIfLi256ELi256ELi4ELi64ELi64ELb0ELb0EEEv26Multihead_attention_paramsIT_XT5_EE --------------------------
	.section	.nv.info._ZN4mmha33masked_multihead_attention_kernelIfLi256ELi256ELi4ELi64ELi64ELb0ELb0EEEv26Multihead_attention_paramsIT_XT5_EE,"",@"SHT_CUDA_INFO"
	.sectionflags	@""
	.align	4


	//----- nvinfo : EIATTR_CUDA_API_VERSION
	.align		4
        /*0000*/ 	.byte	0x04, 0x37
        /*0002*/ 	.short	(.L_685 - .L_684)
.L_684:
        /*0004*/ 	.word	0x00000082


	//----- nvinfo : EIATTR_KPARAM_INFO
	.align		4
.L_685:
        /*0008*/ 	.byte	0x04, 0x17
        /*000a*/ 	.short	(.L_687 - .L_686)
.L_686:
        /*000c*/ 	.word	0x00000000
        /*0010*/ 	.short	0x0000
        /*0012*/ 	.short	0x0000
        /*0014*/ 	.byte	0x00, 0xf0, 0xa1, 0x04


	//----- nvinfo : EIATTR_SPARSE_MMA_MASK
	.align		4
.L_687:
        /*0018*/ 	.byte	0x03, 0x50
        /*001a*/ 	.short	0x0000


	//----- nvinfo : EIATTR_MAXREG_COUNT
	.align		4
        /*001c*/ 	.byte	0x03, 0x1b
        /*001e*/ 	.short	0x00ff


	//----- nvinfo : EIATTR_NUM_BARRIERS
	.align		4
        /*0020*/ 	.byte	0x02, 0x4c
        /*0022*/ 	.byte	0x01
	.zero		1


	//----- nvinfo : EIATTR_EXTERNS
	.align		4
        /*0024*/ 	.byte	0x04, 0x0f
        /*0026*/ 	.short	(.L_689 - .L_688)


	//   ....[0]....
	.align		4
.L_688:
        /*0028*/ 	.word	index@(__assertfail)


	//----- nvinfo : EIATTR_MERCURY_ISA_VERSION
	.align		4
.L_689:
        /*002c*/ 	.byte	0x03, 0x5f
        /*002e*/ 	.short	0x0101


	//----- nvinfo : EIATTR_COOP_GROUP_MASK_REGIDS
	.align		4
        /*0030*/ 	.byte	0x04, 0x29
        /*0032*/ 	.short	(.L_691 - .L_690)


	//   ....[0]....
.L_690:
        /*0034*/ 	.word	0xffffffff


	//   ....[1]....
        /*0038*/ 	.word	0xffffffff


	//   ....[2]....
        /*003c*/ 	.word	0xffffffff


	//   ....[3]....
        /*0040*/ 	.word	0xffffffff


	//   ....[4]....
        /*0044*/ 	.word	0xffffffff


	//   ....[5]....
        /*0048*/ 	.word	0xffffffff


	//   ....[6]....
        /*004c*/ 	.word	0xffffffff


	//   ....[7]....
        /*0050*/ 	.word	0xffffffff


	//   ....[8]....
        /*0054*/ 	.word	0xffffffff


	//   ....[9]....
        /*0058*/ 	.word	0xffffffff


	//   ....[10]....
        /*005c*/ 	.word	0xffffffff


	//   ....[11]....
        /*0060*/ 	.word	0xffffffff


	//   ....[12]....
        /*0064*/ 	.word	0xffffffff


	//   ....[13]....
        /*0068*/ 	.word	0xffffffff


	//   ....[14]....
        /*006c*/ 	.word	0xffffffff


	//   ....[15]....
        /*0070*/ 	.word	0xffffffff


	//   ....[16]....
        /*0074*/ 	.word	0xffffffff


	//   ....[17]....
        /*0078*/ 	.word	0xffffffff


	//   ....[18]....
        /*007c*/ 	.word	0xffffffff


	//   ....[19]....
        /*0080*/ 	.word	0xffffffff


	//   ....[20]....
        /*0084*/ 	.word	0xffffffff


	//   ....[21]....
        /*0088*/ 	.word	0x0500000f


	//   ....[22]....
        /*008c*/ 	.word	0x0500000f


	//   ....[23]....
        /*0090*/ 	.word	0x0500000f


	//   ....[24]....
        /*0094*/ 	.word	0x0500000f


	//   ....[25]....
        /*0098*/ 	.word	0x0500000f


	//----- nvinfo : EIATTR_COOP_GROUP_INSTR_OFFSETS
	.align		4
.L_691:
        /*009c*/ 	.byte	0x04, 0x28
        /*009e*/ 	.short	(.L_693 - .L_692)


	//   ....[0]....
.L_692:
        /*00a0*/ 	.word	0x000019b0


	//   ....[1]....
        /*00a4*/ 	.word	0x00001a30


	//   ....[2]....
        /*00a8*/ 	.word	0x00001a60


	//   ....[3]....
        /*00ac*/ 	.word	0x00001a80


	//   ....[4]....
        /*00b0*/ 	.word	0x00001ab0


	//   ....[5]....
        /*00b4*/ 	.word	0x00001b70


	//   ....[6]....
        /*00b8*/ 	.word	0x00001b90


	//   ....[7]....
        /*00bc*/ 	.word	0x00006380


	//   ....[8]....
        /*00c0*/ 	.word	0x000063a0


	//   ....[9]....
        /*00c4*/ 	.word	0x00006630


	//   ....[10]....
        /*00c8*/ 	.word	0x00006650


	//   ....[11]....
        /*00cc*/ 	.word	0x00006670


	//   ....[12]....
        /*00d0*/ 	.word	0x00006790


	//   ....[13]....
        /*00d4*/ 	.word	0x000067c0


	//   ....[14]....
        /*00d8*/ 	.word	0x00007e20


	//   ....[15]....
        /*00dc*/ 	.word	0x00007ec0


	//   ....[16]....
        /*00e0*/ 	.word	0x00007ee0


	//   ....[17]....
        /*00e4*/ 	.word	0x00007f10


	//   ....[18]....
        /*00e8*/ 	.word	0x00007f30


	//   ....[19]....
        /*00ec*/ 	.word	0x00007fc0


	//   ....[20]....
        /*00f0*/ 	.word	0x00007fe0


	//   ....[21]....
        /*00f4*/ 	.word	0x0000bc40


	//   ....[22]....
        /*00f8*/ 	.word	0x0000bcc0


	//   ....[23]....
        /*00fc*/ 	.word	0x0000bd50


	//   ....[24]....
        /*0100*/ 	.word	0x0000bdd0


	//   ....[25]....
        /*0104*/ 	.word	0x0000be30


	//----- nvinfo : EIATTR_VRC_CTA_INIT_COUNT
	.align		4
.L_693:
        /*0108*/ 	.byte	0x02, 0x4a
	.zero		1
	.zero		1


	//----- nvinfo : EIATTR_SYSCALL_OFFSETS
	.align		4
        /*010c*/ 	.byte	0x04, 0x46
        /*010e*/ 	.short	(.L_695 - .L_694)


	//   ....[0]....
.L_694:
        /*0110*/ 	.word	0x00001220


	//----- nvinfo : EIATTR_EXIT_INSTR_OFFSETS
	.align		4
.L_695:
        /*0114*/ 	.byte	0x04, 0x1c
        /*0116*/ 	.short	(.L_697 - .L_696)


	//   ....[0]....
.L_696:
        /*0118*/ 	.word	0x000000b0


	//   ....[1]....
        /*011c*/ 	.word	0x0000b970


	//   ....[2]....
        /*0120*/ 	.word	0x0000bb90


	//   ....[3]....
        /*0124*/ 	.word	0x0000bbe0


	//----- nvinfo : EIATTR_CRS_STACK_SIZE
	.align		4
.L_697:
        /*0128*/ 	.byte	0x04, 0x1e
        /*012a*/ 	.short	(.L_699 - .L_698)
.L_698:
        /*012c*/ 	.word	0x00000000


	//----- nvinfo : EIATTR_CBANK_PARAM_SIZE
	.align		4
.L_699:
        /*0130*/ 	.byte	0x03, 0x19
        /*0132*/ 	.short	0x0128


	//----- nvinfo : EIATTR_PARAM_CBANK
	.align		4
        /*0134*/ 	.byte	0x04, 0x0a
        /*0136*/ 	.short	(.L_701 - .L_700)
	.align		4
.L_700:
        /*0138*/ 	.word	index@(.nv.constant0._ZN4mmha33masked_multihead_attention_kernelIfLi256ELi256ELi4ELi64ELi64ELb0ELb0EEEv26Multihead_attention_paramsIT_XT5_EE)
        /*013c*/ 	.short	0x0380
        /*013e*/ 	.short	0x0128


	//----- nvinfo : EIATTR_SW_WAR
	.align		4
.L_701:
        /*0140*/ 	.byte	0x04, 0x36
        /*0142*/ 	.short	(.L_703 - .L_702)
.L_702:
        /*0144*/ 	.word	0x00000008
.L_703:


//--------------------- .nv.callgraph             --------------------------
	.section	.nv.callgraph,"",@"SHT_CUDA_CALLGRAPH"
	.align	4
	.sectionentsize	8
	.align		4
        /*0000*/ 	.word	0x00000000
	.align		4
        /*0004*/ 	.word	0xffffffff
	.align		4
        /*0008*/ 	.word	index@(_ZN4mmha33masked_multihead_attention_kernelItLi256ELi256ELi1ELi32ELi256ELb1ELb1EEEv26Multihead_attention_paramsIT_XT5_EE)
	.align		4
        /*000c*/ 	.word	index@(__assertfail)
	.align		4
        /*0010*/ 	.word	index@(_ZN4mmha33masked_multihead_attention_kernelItLi256ELi256ELi2ELi32ELi128ELb1ELb1EEEv26Multihead_attention_paramsIT_XT5_EE)
	.align		4
        /*0014*/ 	.word	index@(__assertfail)
	.align		4
        /*0018*/ 	.word	index@(_ZN4mmha33masked_multihead_attention_kernelItLi256ELi256ELi4ELi32ELi64ELb1ELb1EEEv26Multihead_attention_paramsIT_XT5_EE)
	.align		4
        /*001c*/ 	.word	index@(__assertfail)
	.align		4
        /*0020*/ 	.word	index@(_ZN4mmha33masked_multihead_attention_kernelItLi256ELi256ELi1ELi32ELi256ELb1ELb0EEEv26Multihead_attention_paramsIT_XT5_EE)
	.align		4
        /*0024*/ 	.word	index@(__assertfail)
	.align		4
        /*0028*/ 	.word	index@(_ZN4mmha33masked_multihead_attention_kernelItLi256ELi256ELi2ELi32ELi128ELb1ELb0EEEv26Multihead_attention_paramsIT_XT5_EE)
	.align		4
        /*002c*/ 	.word	index@(__assertfail)
	.align		4
        /*0030*/ 	.word	index@(_ZN4mmha33masked_multihead_attention_kernelItLi256ELi256ELi4ELi32ELi64ELb1ELb0EEEv26Multihead_attention_paramsIT_XT5_EE)
	.align		4
        /*0034*/ 	.word	index@(__assertfail)
	.align		4
        /*0038*/ 	.word	index@(_ZN4mmha33masked_multihead_attention_kernelIfLi256ELi256ELi1ELi64ELi256ELb1ELb1EEEv26Multihead_attention_paramsIT_XT5_EE)
	.align		4
        /*003c*/ 	.word	index@(__assertfail)
	.align		4
        /*0040*/ 	.word	index@(_ZN4mmha33masked_multihead_attention_kernelIfLi256ELi256ELi2ELi64ELi128ELb1ELb1EEEv26Multihead_attention_paramsIT_XT5_EE)
	.align		4
        /*0044*/ 	.word	index@(__assertfail)
	.align		4
        /*0048*/ 	.word	index@(_ZN4mmha33masked_multihead_attention_kernelIfLi256ELi256ELi4ELi64ELi64ELb1ELb1EEEv26Multihead_attention_paramsIT_XT5_EE)
	.align		4
        /*004c*/ 	.word	index@(__assertfail)
	.align		4
        /*0050*/ 	.word	index@(_ZN4mmha33masked_multihead_attention_kernelIfLi256ELi256ELi1ELi64ELi256ELb1ELb0EEEv26Multihead_attention_paramsIT_XT5_EE)
	.align		4
        /*0054*/ 	.word	index@(__assertfail)
	.align		4
        /*0058*/ 	.word	index@(_ZN4mmha33masked_multihead_attention_kernelIfLi256ELi256ELi2ELi64ELi128ELb1ELb0EEEv26Multihead_attention_paramsIT_XT5_EE)
	.align		4
        /*005c*/ 	.word	index@(__assertfail)
	.align		4
        /*0060*/ 	.word	index@(_ZN4mmha33masked_multihead_attention_kernelIfLi256ELi256ELi4ELi64ELi64ELb1ELb0EEEv26Multihead_attention_paramsIT_XT5_EE)
	.align		4
        /*0064*/ 	.word	index@(__assertfail)
	.align		4
        /*0068*/ 	.word	index@(_ZN4mmha33masked_multihead_attention_kernelItLi256ELi256ELi1ELi32ELi256ELb0ELb1EEEv26Multihead_attention_paramsIT_XT5_EE)
	.align		4
        /*006c*/ 	.word	index@(__assertfail)
	.align		4
        /*0070*/ 	.word	index@(_ZN4mmha33masked_multihead_attention_kernelItLi256ELi256ELi2ELi32ELi128ELb0ELb1EEEv26Multihead_attention_paramsIT_XT5_EE)
	.align		4
        /*0074*/ 	.word	index@(__assertfail)
	.align		4
        /*0078*/ 	.word	index@(_ZN4mmha33masked_multihead_attention_kernelItLi256ELi256ELi4ELi32ELi64ELb0ELb1EEEv26Multihead_attention_paramsIT_XT5_EE)
	.align		4
        /*007c*/ 	.word	index@(__assertfail)
	.align		4
        /*0080*/ 	.word	index@(_ZN4mmha33masked_multihead_attention_kernelItLi256ELi256ELi1ELi32ELi256ELb0ELb0EEEv26Multihead_attention_paramsIT_XT5_EE)
	.align		4
        /*0084*/ 	.word	index@(__assertfail)
	.align		4
        /*0088*/ 	.word	index@(_ZN4mmha33masked_multihead_attention_kernelItLi256ELi256ELi2ELi32ELi128ELb0ELb0EEEv26Multihead_attention_paramsIT_XT5_EE)
	.align		4
        /*008c*/ 	.word	index@(__assertfail)
	.align		4
        /*0090*/ 	.word	index@(_ZN4mmha33masked_multihead_attention_kernelItLi256ELi256ELi4ELi32ELi64ELb0ELb0EEEv26Multihead_attention_paramsIT_XT5_EE)
	.align		4
        /*0094*/ 	.word	index@(__assertfail)
	.align		4
        /*0098*/ 	.word	index@(_ZN4mmha33masked_multihead_attention_kernelIfLi256ELi256ELi1ELi64ELi256ELb0ELb1EEEv26Multihead_attention_paramsIT_XT5_EE)
	.align		4
        /*009c*/ 	.word	index@(__assertfail)
	.align		4
        /*00a0*/ 	.word	index@(_ZN4mmha33masked_multihead_attention_kernelIfLi256ELi256ELi2ELi64ELi128ELb0ELb1EEEv26Multihead_attention_paramsIT_XT5_EE)
	.align		4
        /*00a4*/ 	.word	index@(__assertfail)
	.align		4
        /*00a8*/ 	.word	index@(_ZN4mmha33masked_multihead_attention_kernelIfLi256ELi256ELi4ELi64ELi64ELb0ELb1EEEv26Multihead_attention_paramsIT_XT5_EE)
	.align		4
        /*00ac*/ 	.word	index@(__assertfail)
	.align		4
        /*00b0*/ 	.word	index@(_ZN4mmha33masked_multihead_attention_kernelIfLi256ELi256ELi1ELi64ELi256ELb0ELb0EEEv26Multihead_attention_paramsIT_XT5_EE)
	.align		4
        /*00b4*/ 	.word	index@(__assertfail)
	.align		4
        /*00b8*/ 	.word	index@(_ZN4mmha33masked_multihead_attention_kernelIfLi256ELi256ELi2ELi64ELi128ELb0ELb0EEEv26Multihead_attention_paramsIT_XT5_EE)
	.align		4
        /*00bc*/ 	.word	index@(__assertfail)
	.align		4
        /*00c0*/ 	.word	index@(_ZN4mmha33masked_multihead_attention_kernelIfLi256ELi256ELi4ELi64ELi64ELb0ELb0EEEv26Multihead_attention_paramsIT_XT5_EE)
	.align		4
        /*00c4*/ 	.word	index@(__assertfail)
	.align		4
        /*00c8*/ 	.word	0x00000000
	.align		4
        /*00cc*/ 	.word	0xfffffffe
	.align		4
        /*00d0*/ 	.word	0x00000000
	.align		4
        /*00d4*/ 	.word	0xfffffffd
	.align		4
        /*00d8*/ 	.word	0x00000000
	.align		4
        /*00dc*/ 	.word	0xfffffffc


//--------------------- .nv.constant4             --------------------------
	.section	.nv.constant4,"a",@progbits
	.align	8
	.align		8
.nv.constant4:
        /*0000*/ 	.dword	__assertfail
	.align		8
        /*0008*/ 	.dword	__unnamed_1
	.align		8
        /*0010*/ 	.dword	__unnamed_2
	.align		8
        /*0018*/ 	.dword	__unnamed_3
	.align		8
        /*0020*/ 	.dword	__unnamed_4
	.align		8
        /*0028*/ 	.dword	__unnamed_5
	.align		8
        /*0030*/ 	.dword	__unnamed_6
	.align		8
        /*0038*/ 	.dword	__unnamed_7
	.align		8
        /*0040*/ 	.dword	__unnamed_8
	.align		8
        /*0048*/ 	.dword	__unnamed_9
	.align		8
        /*0050*/ 	.dword	__unnamed_10
	.align		8
        /*0058*/ 	.dword	__unnamed_11
	.align		8
        /*0060*/ 	.dword	__unnamed_12
	.align		8
        /*0068*/ 	.dword	__unnamed_13
	.align		8
        /*0070*/ 	.dword	__unnamed_14
	.align		8
        /*0078*/ 	.dword	__unnamed_15
	.align		8
        /*0080*/ 	.dword	__unnamed_16
	.align		8
        /*0088*/ 	.dword	__unnamed_17
	.align		8
        /*0090*/ 	.dword	__unnamed_18
	.align		8
        /*0098*/ 	.dword	__unnamed_19
	.align		8
        /*00a0*/ 	.dword	__unnamed_20
	.align		8
        /*00a8*/ 	.dword	__unnamed_21
	.align		8
        /*00b0*/ 	.dword	__unnamed_22
	.align		8
        /*00b8*/ 	.dword	__unnamed_23
	.align		8
        /*00c0*/ 	.dword	__unnamed_24
	.align		8
        /*00c8*/ 	.dword	$str
	.align		8
        /*00d0*/ 	.dword	$str$1


//--------------------- .text._ZN4mmha33masked_multihead_attention_kernelItLi256ELi256ELi1ELi32ELi256ELb1ELb1EEEv26Multihead_attention_paramsIT_XT5_EE --------------------------
	.section	.text._ZN4mmha33masked_multihead_attention_kernelItLi256ELi256ELi1ELi32ELi256ELb1ELb1EEEv26Multihead_attention_paramsIT_XT5_EE,"ax",@progbits
	.align	128
        .global         _ZN4mmha33masked_multihead_attention_kernelItLi256ELi256ELi1ELi32ELi256ELb1ELb1EEEv26Multihead_attention_paramsIT_XT5_EE
        .type           _ZN4mmha33masked_multihead_attention_kernelItLi256ELi256ELi1ELi32ELi256ELb1ELb1EEEv26Multihead_attention_paramsIT_XT5_EE,@function
        .size           _ZN4mmha33masked_multihead_attention_kernelItLi256ELi256ELi1ELi32ELi256ELb1ELb1EEEv26Multihead_attention_paramsIT_XT5_EE,(.L_x_4638 - _ZN4mmha33masked_multihead_attention_kernelItLi256ELi256ELi1ELi32ELi256ELb1ELb1EEEv26Multihead_attention_paramsIT_XT5_EE)
        .other          _ZN4mmha33masked_multihead_attention_kernelItLi256ELi256ELi1ELi32ELi256ELb1ELb1EEEv26Multihead_attention_paramsIT_XT5_EE,@"STO_CUDA_ENTRY STV_DEFAULT"
_ZN4mmha33masked_multihead_attention_kernelItLi256ELi256ELi1ELi32ELi256ELb1ELb1EEEv26Multihead_attention_paramsIT_XT5_EE:
.text._ZN4mmha33masked_multihead_attention_kernelItLi256ELi256ELi1ELi32ELi256ELb1ELb1EEEv26Multihead_attention_paramsIT_XT5_EE:
[----:B------:R-:W0:Y:S01]  /*0000*/  LDC R1, c[0x0][0x37c] ;  /* 0x0000df00ff017b82 */ /* 0x000e220000000800 */
[----:B------:R-:W1:Y:S01]  /*0010*/  LDCU.64 UR4, c[0x0][0x490] ;  /* 0x00009200ff0477ac */ /* 0x000e620008000a00 */
[----:B------:R-:W2:Y:S01]  /*0020*/  S2R R33, SR_CTAID.Y ;  /* 0x0000000000217919 */ /* 0x000ea20000002600 */
[----:B0-----:R-:W-:Y:S01]  /*0030*/  IADD3 R1, PT, PT, R1, -0x2c8, RZ ;  /* 0xfffffd3801017810 */ /* 0x001fe20007ffe0ff */
[----:B------:R-:W0:Y:S01]  /*0040*/  LDCU.64 UR36, c[0x0][0x358] ;  /* 0x00006b00ff2477ac */ /* 0x000e220008000a00 */
[----:B-1----:R-:W-:-:S04]  /*0050*/  UISETP.NE.U32.AND UP0, UPT, UR4, URZ, UPT ;  /* 0x000000ff0400728c */ /* 0x002fc8000bf05070 */
[----:B------:R-:W-:-:S09]  /*0060*/  UISETP.NE.AND.EX UP0, UPT, UR5, URZ, UPT, UP0 ;  /* 0x000000ff0500728c */ /* 0x000fd2000bf05300 */
[----:B--2---:R-:W-:Y:S05]  /*0070*/  BRA.U !UP0, `(.L_x_0) ;  /* 0x0000000108147547 */ /* 0x004fea000b800000 */
[----:B------:R-:W-:-:S05]  /*0080*/  IADD3 R2, P0, PT, R33, UR4, RZ ;  /* 0x0000000421027c10 */ /* 0x000fca000ff1e0ff */
[----:B------:R-:W-:-:S05]  /*0090*/  IMAD.X R3, RZ, RZ, UR5, P0 ;  /* 0x00000005ff037e24 */ /* 0x000fca00080e06ff */
[----:B0-----:R-:W2:Y:S02]  /*00a0*/  LDG.E.U8 R2, desc[UR36][R2.64] ;  /* 0x0000002402027981 */ /* 0x001ea4000c1e1100 */
[----:B--2---:R-:W-:-:S13]  /*00b0*/  ISETP.NE.AND P0, PT, R2, 0x1, PT ;  /* 0x000000010200780c */ /* 0x004fda0003f05270 */
[----:B------:R-:W-:Y:S05]  /*00c0*/  @!P0 EXIT ;  /* 0x000000000000894d */ /* 0x000fea0003800000 */
.L_x_0:
[----:B------:R-:W1:Y:S01]  /*00d0*/  LDCU UR7, c[0x0][0x3f0] ;  /* 0x00007e00ff0777ac */ /* 0x000e620008000800 */
[----:B------:R-:W2:Y:S01]  /*00e0*/  LDC.64 R2, c[0x0][0x498] ;  /* 0x00012600ff027b82 */ /* 0x000ea20000000a00 */
[----:B------:R-:W3:Y:S07]  /*00f0*/  LDCU UR9, c[0x0][0x3f4] ;  /* 0x00007e80ff0977ac */ /* 0x000eee0008000800 */
[----:B------:R-:W4:Y:S01]  /*0100*/  LDC R20, c[0x0][0x40c] ;  /* 0x00010300ff147b82 */ /* 0x000f220000000800 */
[----:B-1----:R-:W-:-:S04]  /*0110*/  MOV R0, UR7 ;  /* 0x0000000700007c02 */ /* 0x002fc80008000f00 */
[----:B------:R-:W-:Y:S01]  /*0120*/  IABS R7, R0 ;  /* 0x0000000000077213 */ /* 0x000fe20000000000 */
[----:B--2---:R-:W-:-:S03]  /*0130*/  IMAD.WIDE.U32 R2, R33, 0x4, R2 ;  /* 0x0000000421027825 */ /* 0x004fc600078e0002 */
[----:B------:R-:W1:Y:S02]  /*0140*/  I2F.RP R0, R7 ;  /* 0x0000000700007306 */ /* 0x000e640000209400 */
[----:B0-----:R0:W2:Y:S06]  /*0150*/  LDG.E R8, desc[UR36][R2.64] ;  /* 0x0000002402087981 */ /* 0x0010ac000c1e1900 */
[----:B-1----:R-:W1:Y:S02]  /*0160*/  MUFU.RCP R0, R0 ;  /* 0x0000000000007308 */ /* 0x002e640000001000 */
[----:B-1----:R-:W-:-:S06]  /*0170*/  VIADD R4, R0, 0xffffffe ;  /* 0x0ffffffe00047836 */ /* 0x002fcc0000000000 */
[----:B------:R1:W5:Y:S02]  /*0180*/  F2I.FTZ.U32.TRUNC.NTZ R5, R4 ;  /* 0x0000000400057305 */ /* 0x000364000021f000 */
[----:B-1----:R-:W-:Y:S01]  /*0190*/  IMAD.MOV.U32 R4, RZ, RZ, RZ ;  /* 0x000000ffff047224 */ /* 0x002fe200078e00ff */
[----:B-----5:R-:W-:-:S05]  /*01a0*/  IADD3 R6, PT, PT, RZ, -R5, RZ ;  /* 0x80000005ff067210 */ /* 0x020fca0007ffe0ff */
[----:B------:R-:W-:Y:S01]  /*01b0*/  IMAD R9, R6, R7, RZ ;  /* 0x0000000706097224 */ /* 0x000fe200078e02ff */
[----:B------:R-:W-:-:S03]  /*01c0*/  IABS R6, R33 ;  /* 0x0000002100067213 */ /* 0x000fc60000000000 */
[----:B------:R-:W-:-:S06]  /*01d0*/  IMAD.HI.U32 R5, R5, R9, R4 ;  /* 0x0000000905057227 */ /* 0x000fcc00078e0004 */
[----:B------:R-:W-:-:S05]  /*01e0*/  IMAD.HI.U32 R5, R5, R6, RZ ;  /* 0x0000000605057227 */ /* 0x000fca00078e00ff */
[----:B------:R-:W-:Y:S02]  /*01f0*/  R2UR UR6, R5 ;  /* 0x00000000050672ca */ /* 0x000fe400000e0000 */
[----:B------:R-:W1:Y:S11]  /*0200*/  LDC.64 R4, c[0x0][0x460] ;  /* 0x00011800ff047b82 */ /* 0x000e760000000a00 */
[----:B------:R-:W-:-:S05]  /*0210*/  IADD3 R0, PT, PT, RZ, -UR6, RZ ;  /* 0x80000006ff007c10 */ /* 0x000fca000fffe0ff */
[----:B------:R-:W-:-:S05]  /*0220*/  IMAD R0, R7, R0, R6 ;  /* 0x0000000007007224 */ /* 0x000fca00078e0206 */
[----:B------:R-:W-:Y:S01]  /*0230*/  ISETP.GT.U32.AND P0, PT, R7, R0, PT ;  /* 0x000000000700720c */ /* 0x000fe20003f04070 */
[----:B------:R-:W-:-:S12]  /*0240*/  IMAD.U32 R6, RZ, RZ, UR6 ;  /* 0x00000006ff067e24 */ /* 0x000fd8000f8e00ff */
[----:B------:R-:W-:Y:S01]  /*0250*/  @!P0 IADD3 R6, PT, PT, R6, 0x1, RZ ;  /* 0x0000000106068810 */ /* 0x000fe20007ffe0ff */
[----:B------:R-:W-:-:S03]  /*0260*/  @!P0 IMAD.IADD R0, R0, 0x1, -R7 ;  /* 0x0000000100008824 */ /* 0x000fc600078e0a07 */
[----:B------:R-:W-:Y:S02]  /*0270*/  @!P0 R2UR UR6, R6 ;  /* 0x00000000060682ca */ /* 0x000fe400000e0000 */
[----:B-1----:R-:W-:Y:S02]  /*0280*/  ISETP.NE.U32.AND P0, PT, R4, RZ, PT ;  /* 0x000000ff0400720c */ /* 0x002fe40003f05070 */
[----:B------:R-:W-:Y:S02]  /*0290*/  ISETP.GE.U32.AND P1, PT, R0, R7, PT ;  /* 0x000000070000720c */ /* 0x000fe40003f26070 */
[----:B------:R-:W-:-:S04]  /*02a0*/  ISETP.NE.AND.EX P0, PT, R5, RZ, PT, P0 ;  /* 0x000000ff0500720c */ /* 0x000fc80003f05300 */
[----:B----4-:R-:W-:-:S03]  /*02b0*/  ISETP.EQ.AND P3, PT, R20, RZ, P0 ;  /* 0x000000ff1400720c */ /* 0x010fc60000762270 */
[----:B------:R-:W-:Y:S02]  /*02c0*/  MOV R0, UR6 ;  /* 0x0000000600007c02 */ /* 0x000fe40008000f00 */
[----:B0-----:R-:W-:-:S03]  /*02d0*/  LOP3.LUT R3, R33, UR7, RZ, 0x3c, !PT ;  /* 0x0000000721037c12 */ /* 0x001fc6000f8e3cff */
[----:B------:R-:W-:Y:S01]  /*02e0*/  @P1 VIADD R0, R0, 0x1 ;  /* 0x0000000100001836 */ /* 0x000fe20000000000 */
[----:B------:R-:W-:-:S04]  /*02f0*/  ISETP.GE.AND P0, PT, R3, RZ, PT ;  /* 0x000000ff0300720c */ /* 0x000fc80003f06270 */
[----:B------:R-:W-:Y:S01]  /*0300*/  VOTEU.ANY UP3, P3 ;  /* 0x0000000000ff7886 */ /* 0x000fe20001860100 */
[----:B------:R-:W-:Y:S01]  /*0310*/  @P1 R2UR UR6, R0 ;  /* 0x00000000000612ca */ /* 0x000fe200000e0000 */
[----:B------:R-:W-:-:S03]  /*0320*/  UISETP.NE.AND UP0, UPT, UR7, URZ, UPT ;  /* 0x000000ff0700728c */ /* 0x000fc6000bf05270 */
[----:B------:R-:W0:Y:S04]  /*0330*/  @UP3 LDCU.64 UR4, c[0x0][0x460] ;  /* 0x00008c00ff0437ac */ /* 0x000e280008000a00 */
[----:B------:R-:W-:-:S05]  /*0340*/  VOTEU.ANY UP1, P0 ;  /* 0x0000000000ff7886 */ /* 0x000fca0000020100 */
[----:B------:R-:W-:Y:S02]  /*0350*/  UMOV UR41, UR6 ;  /* 0x0000000600297c82 */ /* 0x000fe40008000000 */
[----:B------:R-:W-:Y:S02]  /*0360*/  @!UP1 UIADD3 UR41, UPT, UPT, -UR41, URZ, URZ ;  /* 0x000000ff29299290 */ /* 0x000fe4000fffe1ff */
[----:B------:R-:W-:Y:S01]  /*0370*/  @!UP0 ULOP3.LUT UR41, URZ, UR7, URZ, 0x33, !UPT ;  /* 0x00000007ff298292 */ /* 0x000fe2000f8e33ff */
[----:B------:R-:W-:Y:S01]  /*0380*/  PLOP3.LUT P0, PT, PT, PT, UP3, 0x80, 0x8 ;  /* 0x000000000008781c */ /* 0x000fe20003f0f038 */
[----:B------:R-:W1:Y:S01]  /*0390*/  S2R R23, SR_TID.X ;  /* 0x0000000000177919 */ /* 0x000e620000002100 */
[----:B---3--:R-:W-:Y:S01]  /*03a0*/  MOV R25, UR9 ;  /* 0x0000000900197c02 */ /* 0x008fe20008000f00 */
[----:B------:R-:W3:Y:S01]  /*03b0*/  LDCU UR7, c[0x0][0x3e8] ;  /* 0x00007d00ff0777ac */ /* 0x000ee20008000800 */
[----:B0-----:R-:W-:-:S06]  /*03c0*/  @UP3 UIMAD.WIDE UR4, UR41, 0x4, UR4 ;  /* 0x00000004290438a5 */ /* 0x001fcc000f8e0204 */
[----:B------:R-:W-:Y:S01]  /*03d0*/  MOV R4, UR4 ;  /* 0x0000000400047c02 */ /* 0x000fe20008000f00 */
[----:B------:R-:W-:-:S05]  /*03e0*/  IMAD.U32 R5, RZ, RZ, UR5 ;  /* 0x00000005ff057e24 */ /* 0x000fca000f8e00ff */
[----:B------:R0:W4:Y:S01]  /*03f0*/  @P0 LDG.E R4, desc[UR36][R4.64] ;  /* 0x0000002404040981 */ /* 0x000122000c1e1900 */
[----:B------:R-:W-:-:S04]  /*0400*/  IABS R0, R25 ;  /* 0x0000001900007213 */ /* 0x000fc80000000000 */
[----:B------:R-:W-:-:S13]  /*0410*/  R2UR UR8, R0 ;  /* 0x00000000000872ca */ /* 0x000fda00000e0000 */
[----:B------:R-:W5:Y:S08]  /*0420*/  I2F.RP R0, UR8 ;  /* 0x0000000800007d06 */ /* 0x000f700008209400 */
[----:B-----5:R-:W5:Y:S02]  /*0430*/  MUFU.RCP R0, R0 ;  /* 0x0000000000007308 */ /* 0x020f640000001000 */
[----:B-----5:R-:W-:-:S06]  /*0440*/  VIADD R3, R0, 0xffffffe ;  /* 0x0ffffffe00037836 */ /* 0x020fcc0000000000 */
[----:B------:R-:W5:Y:S02]  /*0450*/  F2I.FTZ.U32.TRUNC.NTZ R3, R3 ;  /* 0x0000000300037305 */ /* 0x000f64000021f000 */
[----:B-----5:R-:W-:Y:S01]  /*0460*/  R2UR UR5, R3 ;  /* 0x00000000030572ca */ /* 0x020fe200000e0000 */
[----:B------:R-:W-:-:S12]  /*0470*/  UMOV UR4, URZ ;  /* 0x000000ff00047c82 */ /* 0x000fd80008000000 */
[----:B------:R-:W-:-:S04]  /*0480*/  UIADD3 UR6, UPT, UPT, URZ, -UR5, URZ ;  /* 0x80000005ff067290 */ /* 0x000fc8000fffe0ff */
[----:B------:R-:W-:-:S04]  /*0490*/  UIMAD UR6, UR6, UR8, URZ ;  /* 0x00000008060672a4 */ /* 0x000fc8000f8e02ff */
[----:B------:R-:W-:Y:S01]  /*04a0*/  UIMAD.WIDE.U32 UR4, UR5, UR6, UR4 ;  /* 0x00000006050472a5 */ /* 0x000fe2000f8e0004 */
[----:B--2---:R-:W-:-:S13]  /*04b0*/  R2UR UR44, R8 ;  /* 0x00000000082c72ca */ /* 0x004fda00000e0000 */
[----:B------:R-:W-:-:S06]  /*04c0*/  UIADD3 UR45, UPT, UPT, UR44, -0x1, URZ ;  /* 0xffffffff2c2d7890 */ /* 0x000fcc000fffe0ff */
[----:B------:R-:W-:-:S04]  /*04d0*/  MOV R16, UR45 ;  /* 0x0000002d00107c02 */ /* 0x000fc80008000f00 */
[----:B0-----:R-:W-:-:S04]  /*04e0*/  IABS R5, R16 ;  /* 0x0000001000057213 */ /* 0x001fc80000000000 */
[----:B------:R-:W-:-:S13]  /*04f0*/  R2UR UR40, R5 ;  /* 0x00000000052872ca */ /* 0x000fda00000e0000 */
[----:B------:R-:W-:-:S04]  /*0500*/  UIMAD.WIDE.U32 UR4, UR5, UR40, URZ ;  /* 0x00000028050472a5 */ /* 0x000fc8000f8e00ff */
[----:B------:R-:W-:-:S04]  /*0510*/  UIADD3 UR5, UPT, UPT, -UR5, URZ, URZ ;  /* 0x000000ff05057290 */ /* 0x000fc8000fffe1ff */
[----:B------:R-:W-:Y:S01]  /*0520*/  UIMAD UR40, UR8, UR5, UR40 ;  /* 0x00000005082872a4 */ /* 0x000fe2000f8e0228 */
[----:B------:R-:W0:Y:S01]  /*0530*/  S2UR UR46, SR_CTAID.X ;  /* 0x00000000002e79c3 */ /* 0x000e220000002500 */
[----:B------:R-:W2:Y:S01]  /*0540*/  S2R R0, SR_CTAID.X ;  /* 0x0000000000007919 */ /* 0x000ea20000002500 */
[----:B------:R-:W5:Y:S01]  /*0550*/  LDCU UR4, c[0x0][0x3f8] ;  /* 0x00007f00ff0477ac */ /* 0x000f620008000800 */
[----:B------:R-:W-:-:S05]  /*0560*/  UISETP.GT.U32.AND UP0, UPT, UR8, UR40, UPT ;  /* 0x000000280800728c */ /* 0x000fca000bf04070 */
[----:B------:R-:W5:Y:S01]  /*0570*/  S2UR UR10, SR_CTAID.Y ;  /* 0x00000000000a79c3 */ /* 0x000f620000002600 */
[----:B---3--:R-:W-:Y:S01]  /*0580*/  UISETP.NE.AND UP1, UPT, UR7, URZ, UPT ;  /* 0x000000ff0700728c */ /* 0x008fe2000bf25270 */
[----:B------:R-:W-:-:S04]  /*0590*/  PLOP3.LUT P0, PT, PT, PT, UP3, 0x80, 0x8 ;  /* 0x000000000008781c */ /* 0x000fc80003f0f038 */
[----:B------:R-:W-:-:S04]  /*05a0*/  @!UP0 UIADD3 UR40, UPT, UPT, UR40, -UR8, URZ ;  /* 0x8000000828288290 */ /* 0x000fc8000fffe0ff */
[----:B------:R-:W-:Y:S01]  /*05b0*/  UISETP.GT.U32.AND UP2, UPT, UR8, UR40, UPT ;  /* 0x000000280800728c */ /* 0x000fe2000bf44070 */
[----:B-1----:R-:W-:Y:S01]  /*05c0*/  ISETP.GT.U32.AND P4, PT, R23, 0x1f, PT ;  /* 0x0000001f1700780c */ /* 0x002fe20003f84070 */
[----:B------:R-:W-:Y:S02]  /*05d0*/  UP2UR UR43, UPR, URZ, 0x8 ;  /* 0x00000008ff2b7883 */ /* 0x000fe40008000000 */
[----:B------:R-:W-:Y:S02]  /*05e0*/  UISETP.GE.AND UP3, UPT, UR45, URZ, UPT ;  /* 0x000000ff2d00728c */ /* 0x000fe4000bf66270 */
[----:B------:R-:W-:Y:S02]  /*05f0*/  UISETP.NE.AND UP0, UPT, UR9, URZ, UPT ;  /* 0x000000ff0900728c */ /* 0x000fe4000bf05270 */
[----:B0-----:R-:W-:Y:S02]  /*0600*/  @UP1 USHF.L.U32 UR6, UR46, 0x8, URZ ;  /* 0x000000082e061899 */ /* 0x001fe400080006ff */
[----:B-----5:R-:W-:-:S02]  /*0610*/  UIMAD UR42, UR10, UR4, UR46 ;  /* 0x000000040a2a72a4 */ /* 0x020fc4000f8e022e */
[----:B------:R-:W-:Y:S01]  /*0620*/  @!UP2 UIADD3 UR40, UPT, UPT, UR40, -UR8, URZ ;  /* 0x800000082828a290 */ /* 0x000fe2000fffe0ff */
[----:B------:R-:W-:Y:S01]  /*0630*/  IMAD.SHL.U32 R3, R23, 0x8, RZ ;  /* 0x0000000817037824 */ /* 0x000fe200078e00ff */
[----:B------:R-:W-:Y:S01]  /*0640*/  @!UP1 USHF.L.U32 UR5, UR42, 0x8, URZ ;  /* 0x000000082a059899 */ /* 0x000fe200080006ff */
[----:B------:R-:W-:Y:S01]  /*0650*/  BSSY.RECONVERGENT B0, `(.L_x_1) ;  /* 0x0000048000007945 */ /* 0x000fe20003800200 */
[----:B------:R-:W-:Y:S01]  /*0660*/  UMOV UR38, URZ ;  /* 0x000000ff00267c82 */ /* 0x000fe20008000000 */
[----:B------:R-:W-:Y:S02]  /*0670*/  @!UP3 UIADD3 UR40, UPT, UPT, -UR40, URZ, URZ ;  /* 0x000000ff2828b290 */ /* 0x000fe4000fffe1ff */
[----:B------:R-:W-:Y:S02]  /*0680*/  @UP1 UIMAD UR5, UR10, UR7, UR6 ;  /* 0x000000070a0512a4 */ /* 0x000fe4000f8e0206 */
[----:B------:R-:W-:Y:S02]  /*0690*/  UIMAD UR41, UR41, UR4, URZ ;  /* 0x00000004292972a4 */ /* 0x000fe4000f8e02ff */
[----:B------:R-:W-:Y:S01]  /*06a0*/  @!UP0 ULOP3.LUT UR40, URZ, UR9, URZ, 0x33, !UPT ;  /* 0x00000009ff288292 */ /* 0x000fe2000f8e33ff */
[----:B------:R-:W-:-:S02]  /*06b0*/  P2R R2, PR, RZ, 0x8 ;  /* 0x00000008ff027803 */ /* 0x000fc40000000000 */
[----:B------:R-:W-:Y:S02]  /*06c0*/  CS2R R30, SRZ ;  /* 0x00000000001e7805 */ /* 0x000fe4000001ff00 */
[----:B------:R-:W-:Y:S02]  /*06d0*/  CS2R R28, SRZ ;  /* 0x00000000001c7805 */ /* 0x000fe4000001ff00 */
[----:B--2---:R-:W-:Y:S02]  /*06e0*/  LEA R15, R0, R3, 0x8 ;  /* 0x00000003000f7211 */ /* 0x004fe400078e40ff */
[----:B----4-:R-:W-:Y:S01]  /*06f0*/  @P0 R2UR UR38, R4 ;  /* 0x00000000042602ca */ /* 0x010fe200000e0000 */
[----:B------:R-:W-:-:S14]  /*0700*/  @P4 BRA `(.L_x_2) ;  /* 0x0000000000f04947 */ /* 0x000fdc0003800000 */
[----:B------:R-:W0:Y:S01]  /*0710*/  LDCU UR6, c[0x0][0x478] ;  /* 0x00008f00ff0677ac */ /* 0x000e220008000800 */
[----:B------:R-:W-:Y:S01]  /*0720*/  VIADD R7, R3, UR5 ;  /* 0x0000000503077c36 */ /* 0x000fe20008000000 */
[----:B0-----:R-:W-:-:S09]  /*0730*/  UISETP.NE.AND UP0, UPT, UR6, 0x2, UPT ;  /* 0x000000020600788c */ /* 0x001fd2000bf05270 */
[----:B------:R-:W-:Y:S05]  /*0740*/  BRA.U UP0, `(.L_x_3) ;  /* 0x0000000100d47547 */ /* 0x000fea000b800000 */
[----:B------:R-:W0:Y:S02]  /*0750*/  LDCU.64 UR6, c[0x0][0x388] ;  /* 0x00007100ff0677ac */ /* 0x000e240008000a00 */
[----:B0-----:R-:W-:-:S04]  /*0760*/  IADD3 R6, P0, PT, R7, UR6, RZ ;  /* 0x0000000607067c10 */ /* 0x001fc8000ff1e0ff */
[----:B------:R-:W-:-:S05]  /*0770*/  LEA.HI.X.SX32 R7, R7, UR7, 0x1, P0 ;  /* 0x0000000707077c11 */ /* 0x000fca00080f0eff */
[----:B------:R-:W2:Y:S01]  /*0780*/  LDG.E.64 R10, desc[UR36][R6.64] ;  /* 0x00000024060a7981 */ /* 0x000ea2000c1e1b00 */
[----:B------:R-:W0:Y:S03]  /*0790*/  LDC.64 R4, c[0x0][0x468] ;  /* 0x00011a00ff047b82 */ /* 0x000e260000000a00 */
[----:B0-----:R-:W3:Y:S01]  /*07a0*/  LDG.E R4, desc[UR36][R4.64] ;  /* 0x0000002404047981 */ /* 0x001ee2000c1e1900 */
[C-C-:B--2---:R-:W-:Y:S01]  /*07b0*/  SHF.R.S64 R14, R10.reuse, 0x10, R11.reuse ;  /* 0x000000100a0e7819 */ /* 0x144fe2000000100b */
[----:B------:R0:W3:Y:S01]  /*07c0*/  I2F.S8 R9, R10 ;  /* 0x0000000a00097306 */ /* 0x0000e20000001400 */
[----:B------:R-:W-:Y:S02]  /*07d0*/  PRMT R0, R10, 0x9910, RZ ;  /* 0x000099100a007816 */ /* 0x000fe400000000ff */
[----:B------:R-:W-:Y:S02]  /*07e0*/  LOP3.LUT R14, R14, 0xff, RZ, 0xc0, !PT ;  /* 0x000000ff0e0e7812 */ /* 0x000fe400078ec0ff */
[----:B------:R-:W-:-:S02]  /*07f0*/  SHF.R.U64 R7, R10, 0x10, R11 ;  /* 0x000000100a077819 */ /* 0x000fc4000000120b */
[----:B------:R-:W-:Y:S02]  /*0800*/  SHF.R.U64 R6, R14, 0x7, RZ ;  /* 0x000000070e067819 */ /* 0x000fe400000012ff */
[----:B0-----:R-:W-:Y:S02]  /*0810*/  SHF.R.S32.HI R10, RZ, 0x10, R11 ;  /* 0x00000010ff0a7819 */ /* 0x001fe4000001140b */
[----:B------:R-:W-:Y:S02]  /*0820*/  PRMT R7, R7, 0x9910, RZ ;  /* 0x0000991007077816 */ /* 0x000fe400000000ff */
[----:B------:R-:W-:Y:S02]  /*0830*/  LOP3.LUT R12, R11, 0xff, RZ, 0xc0, !PT ;  /* 0x000000ff0b0c7812 */ /* 0x000fe400078ec0ff */
[----:B------:R-:W-:Y:S02]  /*0840*/  LOP3.LUT R10, R10, 0xff, RZ, 0xc0, !PT ;  /* 0x000000ff0a0a7812 */ /* 0x000fe400078ec0ff */
[----:B------:R-:W-:-:S02]  /*0850*/  ISETP.NE.U32.AND P0, PT, R6, RZ, PT ;  /* 0x000000ff0600720c */ /* 0x000fc40003f05070 */
[----:B------:R-:W-:Y:S02]  /*0860*/  MOV R6, R7 ;  /* 0x0000000700067202 */ /* 0x000fe40000000f00 */
[----:B------:R-:W-:Y:S02]  /*0870*/  SHF.R.U64 R8, R12, 0x7, RZ ;  /* 0x000000070c087819 */ /* 0x000fe400000012ff */
[----:B------:R-:W-:Y:S01]  /*0880*/  SHF.R.U64 R7, R10, 0x7, RZ ;  /* 0x000000070a077819 */ /* 0x000fe200000012ff */
[----:B---3--:R-:W-:Y:S01]  /*0890*/  FMUL.FTZ R9, R4, R9 ;  /* 0x0000000904097220 */ /* 0x008fe20000410000 */
[----:B------:R-:W-:Y:S02]  /*08a0*/  ISETP.NE.U32.AND P1, PT, R8, RZ, PT ;  /* 0x000000ff0800720c */ /* 0x000fe40003f25070 */
[----:B------:R-:W-:Y:S02]  /*08b0*/  ISETP.NE.U32.AND P2, PT, R7, RZ, PT ;  /* 0x000000ff0700720c */ /* 0x000fe40003f45070 */
[----:B------:R-:W-:-:S02]  /*08c0*/  ISETP.NE.U32.AND.EX P1, PT, RZ, RZ, PT, P1 ;  /* 0x000000ffff00720c */ /* 0x000fc40003f25110 */
[----:B------:R-:W-:Y:S02]  /*08d0*/  ISETP.NE.U32.AND.EX P0, PT, RZ, RZ, PT, P0 ;  /* 0x000000ffff00720c */ /* 0x000fe40003f05100 */
[----:B------:R-:W-:Y:S02]  /*08e0*/  ISETP.NE.U32.AND.EX P2, PT, RZ, RZ, PT, P2 ;  /* 0x000000ffff00720c */ /* 0x000fe40003f45120 */
[----:B------:R-:W-:Y:S02]  /*08f0*/  PRMT R8, R11, 0x9910, RZ ;  /* 0x000099100b087816 */ /* 0x000fe400000000ff */
[----:B------:R-:W-:Y:S02]  /*0900*/  SHF.R.S32.HI R21, RZ, 0x18, R11 ;  /* 0x00000018ff157819 */ /* 0x000fe4000001140b */
[----:B------:R-:W-:Y:S02]  /*0910*/  SHF.R.S32.HI R0, RZ, 0x8, R0 ;  /* 0x00000008ff007819 */ /* 0x000fe40000011400 */
[----:B------:R-:W-:-:S02]  /*0920*/  SHF.R.S32.HI R8, RZ, 0x8, R8 ;  /* 0x00000008ff087819 */ /* 0x000fc40000011408 */
[----:B------:R-:W-:Y:S01]  /*0930*/  SHF.R.S32.HI R6, RZ, 0x8, R6 ;  /* 0x00000008ff067819 */ /* 0x000fe20000011406 */
[----:B------:R-:W-:Y:S01]  /*0940*/  I2F.S16 R21, R21 ;  /* 0x0000001500157306 */ /* 0x000fe20000101400 */
[----:B------:R-:W-:Y:S02]  /*0950*/  @P1 LOP3.LUT R12, R12, 0xffffff00, RZ, 0xfc, !PT ;  /* 0xffffff000c0c1812 */ /* 0x000fe400078efcff */
[----:B------:R-:W-:Y:S02]  /*0960*/  @P0 LOP3.LUT R14, R14, 0xffffff00, RZ, 0xfc, !PT ;  /* 0xffffff000e0e0812 */ /* 0x000fe400078efcff */
[----:B------:R-:W-:-:S03]  /*0970*/  @P2 LOP3.LUT R10, R10, 0xffffff00, RZ, 0xfc, !PT ;  /* 0xffffff000a0a2812 */ /* 0x000fc600078efcff */
[----:B------:R-:W0:Y:S08]  /*0980*/  I2F.S16 R5, R0 ;  /* 0x0000000000057306 */ /* 0x000e300000101400 */
[----:B------:R1:W2:Y:S01]  /*0990*/  I2F.S16 R17, R8 ;  /* 0x0000000800117306 */ /* 0x0002a20000101400 */
[----:B0-----:R-:W-:-:S07]  /*09a0*/  FMUL.FTZ R28, R4, R5 ;  /* 0x00000005041c7220 */ /* 0x001fce0000410000 */
[----:B------:R-:W0:Y:S01]  /*09b0*/  I2F.S16 R11, R6 ;  /* 0x00000006000b7306 */ /* 0x000e220000101400 */
[----:B-1----:R-:W-:Y:S01]  /*09c0*/  FMUL.FTZ R8, R4, R21 ;  /* 0x0000001504087220 */ /* 0x002fe20000410000 */
[----:B------:R-:W-:Y:S01]  /*09d0*/  F2FP.F16.F32.PACK_AB R28, R28, R9 ;  /* 0x000000091c1c723e */ /* 0x000fe200000000ff */
[----:B--2---:R-:W-:-:S05]  /*09e0*/  FMUL.FTZ R30, R4, R17 ;  /* 0x00000011041e7220 */ /* 0x004fca0000410000 */
[----:B------:R-:W1:Y:S01]  /*09f0*/  I2F.S8 R13, R12 ;  /* 0x0000000c000d7306 */ /* 0x000e620000001400 */
[----:B0-----:R-:W-:-:S07]  /*0a00*/  FMUL.FTZ R0, R4, R11 ;  /* 0x0000000b04007220 */ /* 0x001fce0000410000 */
[----:B------:R-:W0:Y:S01]  /*0a10*/  I2F.S8 R7, R14 ;  /* 0x0000000e00077306 */ /* 0x000e220000001400 */
[----:B-1----:R-:W-:-:S07]  /*0a20*/  FMUL.FTZ R13, R4, R13 ;  /* 0x0000000d040d7220 */ /* 0x002fce0000410000 */
[----:B------:R-:W1:Y:S01]  /*0a30*/  I2F.S8 R19, R10 ;  /* 0x0000000a00137306 */ /* 0x000e620000001400 */
[----:B------:R-:W-:Y:S01]  /*0a40*/  F2FP.F16.F32.PACK_AB R30, R30, R13 ;  /* 0x0000000d1e1e723e */ /* 0x000fe200000000ff */
[----:B0-----:R-:W-:-:S05]  /*0a50*/  FMUL.FTZ R7, R4, R7 ;  /* 0x0000000704077220 */ /* 0x001fca0000410000 */
[----:B------:R-:W-:Y:S01]  /*0a60*/  F2FP.F16.F32.PACK_AB R29, R0, R7 ;  /* 0x00000007001d723e */ /* 0x000fe200000000ff */
[----:B-1----:R-:W-:-:S05]  /*0a70*/  FMUL.FTZ R19, R4, R19 ;  /* 0x0000001304137220 */ /* 0x002fca0000410000 */
[----:B------:R-:W-:Y:S01]  /*0a80*/  F2FP.F16.F32.PACK_AB R31, R8, R19 ;  /* 0x00000013081f723e */ /* 0x000fe200000000ff */
[----:B------:R-:W-:Y:S06]  /*0a90*/  BRA `(.L_x_2) ;  /* 0x00000000000c7947 */ /* 0x000fec0003800000 */
.L_x_3:
[----:B------:R-:W0:Y:S02]  /*0aa0*/  LDC.64 R4, c[0x0][0x388] ;  /* 0x0000e200ff047b82 */ /* 0x000e240000000a00 */
[----:B0-----:R-:W-:-:S05]  /*0ab0*/  IMAD.WIDE R4, R7, 0x2, R4 ;  /* 0x0000000207047825 */ /* 0x001fca00078e0204 */
[----:B------:R0:W5:Y:S02]  /*0ac0*/  LDG.E.128 R28, desc[UR36][R4.64] ;  /* 0x00000024041c7981 */ /* 0x000164000c1e1d00 */
.L_x_2:
[----:B------:R-:W-:Y:S05]  /*0ad0*/  BSYNC.RECONVERGENT B0 ;  /* 0x0000000000007941 */ /* 0x000fea0003800200 */
.L_x_1:
[----:B------:R-:W1:Y:S01]  /*0ae0*/  LDCU.64 UR10, c[0x0][0x3a0] ;  /* 0x00007400ff0a77ac */ /* 0x000e620008000a00 */
[----:B------:R-:W2:Y:S01]  /*0af0*/  LDC.64 R6, c[0x0][0x418] ;  /* 0x00010600ff067b82 */ /* 0x000ea20000000a00 */
[----:B------:R-:W-:Y:S01]  /*0b00*/  @!P4 IMAD R0, R23, UR9, R16 ;  /* 0x000000091700cc24 */ /* 0x000fe2000f8e0210 */
[----:B------:R-:W-:Y:S01]  /*0b10*/  CS2R R26, SRZ ;  /* 0x00000000001a7805 */ /* 0x000fe2000001ff00 */
[----:B------:R-:W-:Y:S01]  /*0b20*/  USHF.L.U32 UR42, UR42, 0x8, URZ ;  /* 0x000000082a2a7899 */ /* 0x000fe200080006ff */
[----:B------:R-:W-:Y:S01]  /*0b30*/  CS2R R18, SRZ ;  /* 0x0000000000127805 */ /* 0x000fe2000001ff00 */
[----:B------:R-:W-:Y:S01]  /*0b40*/  @!P4 IMAD.SHL.U32 R0, R0, 0x8, RZ ;  /* 0x000000080000c824 */ /* 0x000fe200078e00ff */
[----:B------:R-:W3:Y:S01]  /*0b50*/  LDCU.64 UR6, c[0x0][0x390] ;  /* 0x00007200ff0677ac */ /* 0x000ee20008000a00 */
[----:B------:R-:W-:Y:S01]  /*0b60*/  ISETP.NE.AND P5, PT, R20, RZ, PT ;  /* 0x000000ff1400720c */ /* 0x000fe20003fa5270 */
[----:B0-----:R-:W0:Y:S01]  /*0b70*/  @!P4 LDC.64 R4, c[0x0][0x3b8] ;  /* 0x0000ee00ff04cb82 */ /* 0x001e220000000a00 */
[----:B------:R-:W-:Y:S01]  /*0b80*/  @!P4 IMAD R17, R25, UR42, R0 ;  /* 0x0000002a1911cc24 */ /* 0x000fe2000f8e0200 */
[----:B------:R-:W-:Y:S01]  /*0b90*/  CS2R R24, SRZ ;  /* 0x0000000000187805 */ /* 0x000fe2000001ff00 */
[----:B------:R-:W-:Y:S01]  /*0ba0*/  VOTEU.ANY UP0, P3 ;  /* 0x0000000000ff7886 */ /* 0x000fe20001800100 */
[----:B------:R-:W-:-:S04]  /*0bb0*/  PLOP3.LUT P2, PT, PT, PT, UP0, 0x40, 0x4 ;  /* 0x000000000004781c */ /* 0x000fc80003f4e808 */
[----:B------:R-:W-:Y:S02]  /*0bc0*/  ISETP.GT.U32.OR P2, PT, R23, 0x1f, P2 ;  /* 0x0000001f1700780c */ /* 0x000fe40001744470 */
[----:B-1----:R-:W-:-:S04]  /*0bd0*/  ISETP.NE.U32.AND P1, PT, RZ, UR10, PT ;  /* 0x0000000aff007c0c */ /* 0x002fc8000bf25070 */
[----:B------:R-:W-:Y:S02]  /*0be0*/  ISETP.NE.AND.EX P1, PT, RZ, UR11, PT, P1 ;  /* 0x0000000bff007c0c */ /* 0x000fe4000bf25310 */
[----:B--2---:R-:W-:Y:S02]  /*0bf0*/  ISETP.NE.U32.AND P0, PT, R6, RZ, PT ;  /* 0x000000ff0600720c */ /* 0x004fe40003f05070 */
[----:B------:R-:W-:Y:S02]  /*0c00*/  ISETP.GT.U32.OR P1, PT, R23, 0x1f, !P1 ;  /* 0x0000001f1700780c */ /* 0x000fe40004f24470 */
[----:B------:R-:W-:Y:S01]  /*0c10*/  ISETP.NE.AND.EX P0, PT, R7, RZ, PT, P0 ;  /* 0x000000ff0700720c */ /* 0x000fe20003f05300 */
[----:B------:R-:W1:Y:S01]  /*0c20*/  @!P2 LDC.64 R12, c[0x0][0x450] ;  /* 0x00011400ff0cab82 */ /* 0x000e620000000a00 */
[----:B------:R-:W-:Y:S01]  /*0c30*/  ISETP.NE.OR P1, PT, R20, RZ, P1 ;  /* 0x000000ff1400720c */ /* 0x000fe20000f25670 */
[----:B0-----:R-:W-:Y:S01]  /*0c40*/  @!P4 IMAD.WIDE R4, R17, 0x2, R4 ;  /* 0x000000021104c825 */ /* 0x001fe200078e0204 */
[----:B------:R-:W-:-:S02]  /*0c50*/  CS2R R16, SRZ ;  /* 0x0000000000107805 */ /* 0x000fc4000001ff00 */
[----:B---3--:R-:W-:Y:S02]  /*0c60*/  ISETP.NE.U32.AND P3, PT, RZ, UR6, PT ;  /* 0x00000006ff007c0c */ /* 0x008fe4000bf65070 */
[----:B------:R0:W5:Y:S02]  /*0c70*/  @!P4 LDG.E.128 R24, desc[UR36][R4.64] ;  /* 0x000000240418c981 */ /* 0x000164000c1e1d00 */
[----:B------:R-:W-:-:S03]  /*0c80*/  ISETP.NE.AND.EX P3, PT, RZ, UR7, PT, P3 ;  /* 0x00000007ff007c0c */ /* 0x000fc6000bf65330 */
[----:B------:R-:W2:Y:S01]  /*0c90*/  @P0 LDC.64 R8, c[0x0][0x418] ;  /* 0x00010600ff080b82 */ /* 0x000ea20000000a00 */
[----:B------:R-:W-:-:S07]  /*0ca0*/  ISETP.GT.U32.OR P3, PT, R23, 0x1f, !P3 ;  /* 0x0000001f1700780c */ /* 0x000fce0005f64470 */
[----:B------:R-:W3:Y:S08]  /*0cb0*/  @!P1 LDC.64 R6, c[0x0][0x3a0] ;  /* 0x0000e800ff069b82 */ /* 0x000ef00000000a00 */
[----:B------:R-:W4:Y:S01]  /*0cc0*/  @!P3 LDC.64 R10, c[0x0][0x390] ;  /* 0x0000e400ff0abb82 */ /* 0x000f220000000a00 */
[----:B---3--:R-:W-:-:S05]  /*0cd0*/  @!P1 IMAD.WIDE.U32 R6, R15, 0x2, R6 ;  /* 0x000000020f069825 */ /* 0x008fca00078e0006 */
[----:B------:R0:W5:Y:S01]  /*0ce0*/  @!P1 LDG.E.128 R16, desc[UR36][R6.64] ;  /* 0x0000002406109981 */ /* 0x000162000c1e1d00 */
[----:B-12---:R-:W-:Y:S05]  /*0cf0*/  @P5 BRA `(.L_x_4) ;  /* 0x0000000000105947 */ /* 0x006fea0003800000 */
[----:B-----5:R-:W-:Y:S02]  /*0d00*/  HFMA2 R24, R24, 1, 1, R16 ;  /* 0x3c003c0018187831 */ /* 0x020fe40000000010 */
[----:B------:R-:W-:Y:S02]  /*0d10*/  HADD2 R25, R25, R17 ;  /* 0x0000001119197230 */ /* 0x000fe40000000000 */
[----:B------:R-:W-:Y:S02]  /*0d20*/  HFMA2 R26, R26, 1, 1, R18 ;  /* 0x3c003c001a1a7831 */ /* 0x000fe40000000012 */
[----:B------:R-:W-:-:S07]  /*0d30*/  HADD2 R27, R27, R19 ;  /* 0x000000131b1b7230 */ /* 0x000fce0000000000 */
.L_x_4:
[----:B------:R-:W-:Y:S01]  /*0d40*/  VOTEU.ALL UP0, P2 ;  /* 0x0000000000ff7886 */ /* 0x000fe20001000000 */
[----:B------:R-:W-:Y:S01]  /*0d50*/  @P0 IMAD.WIDE.U32 R8, R33, 0x4, R8 ;  /* 0x0000000421080825 */ /* 0x000fe200078e0008 */
[----:B------:R-:W-:Y:S02]  /*0d60*/  CS2R R34, SRZ ;  /* 0x0000000000227805 */ /* 0x000fe4000001ff00 */
[----:B------:R-:W-:Y:S01]  /*0d70*/  CS2R R32, SRZ ;  /* 0x0000000000207805 */ /* 0x000fe2000001ff00 */
[----:B------:R-:W-:Y:S01]  /*0d80*/  @!UP0 UIMAD UR4, UR38, UR4, URZ ;  /* 0x00000004260482a4 */ /* 0x000fe2000f8e02ff */
[----:B0---4-:R-:W-:Y:S01]  /*0d90*/  @!P3 IMAD.WIDE.U32 R4, R15, 0x2, R10 ;  /* 0x000000020f04b825 */ /* 0x011fe200078e000a */
[----:B------:R-:W2:Y:S01]  /*0da0*/  @P0 LDG.E R8, desc[UR36][R8.64] ;  /* 0x0000002408080981 */ /* 0x000ea2000c1e1900 */
[----:B------:R-:W0:Y:S03]  /*0db0*/  LDC R10, c[0x0][0x400] ;  /* 0x00010000ff0a7b82 */ /* 0x000e260000000800 */
[----:B------:R-:W-:Y:S01]  /*0dc0*/  MOV R0, UR4 ;  /* 0x0000000400007c02 */ /* 0x000fe20008000f00 */
[----:B------:R-:W3:Y:S04]  /*0dd0*/  @!P3 LDG.E.128 R32, desc[UR36][R4.64] ;  /* 0x000000240420b981 */ /* 0x000ee8000c1e1d00 */
[----:B------:R-:W-:Y:S01]  /*0de0*/  @!P2 IMAD R7, R0, 0x100, R15 ;  /* 0x000001000007a824 */ /* 0x000fe200078e020f */
[----:B------:R-:W1:Y:S03]  /*0df0*/  LDCU.U8 UR4, c[0x0][0x404] ;  /* 0x00008080ff0477ac */ /* 0x000e660008000000 */
[----:B------:R-:W-:-:S05]  /*0e00*/  @!P2 IMAD.WIDE R6, R7, 0x2, R12 ;  /* 0x000000020706a825 */ /* 0x000fca00078e020c */
[----:B------:R-:W4:Y:S01]  /*0e10*/  @!P2 LDG.E.128 R12, desc[UR36][R6.64] ;  /* 0x00000024060ca981 */ /* 0x000f22000c1e1d00 */
[----:B-1----:R-:W-:-:S04]  /*0e20*/  ISETP.NE.AND P1, PT, RZ, UR4, PT ;  /* 0x00000004ff007c0c */ /* 0x002fc8000bf25270 */
[----:B0-----:R-:W-:Y:S01]  /*0e30*/  ISETP.LT.OR P1, PT, R10, 0x1, P1 ;  /* 0x000000010a00780c */ /* 0x001fe20000f21670 */
[----:B------:R-:W-:Y:S01]  /*0e40*/  UMOV UR39, URZ ;  /* 0x000000ff00277c82 */ /* 0x000fe20008000000 */
[----:B------:R-:W-:Y:S01]  /*0e50*/  BSSY.RECONVERGENT B6, `(.L_x_5) ;  /* 0x00001fc000067945 */ /* 0x000fe20003800200 */
[----:B--2---:R-:W-:Y:S01]  /*0e60*/  @P0 R2UR UR39, R8 ;  /* 0x00000000082702ca */ /* 0x004fe200000e0000 */
[----:B---3-5:R-:W-:Y:S02]  /*0e70*/  HFMA2 R28, R28, 1, 1, R32 ;  /* 0x3c003c001c1c7831 */ /* 0x028fe40000000020 */
[----:B------:R-:W-:Y:S02]  /*0e80*/  HFMA2 R30, R30, 1, 1, R34 ;  /* 0x3c003c001e1e7831 */ /* 0x000fe40000000022 */
[----:B------:R-:W-:Y:S02]  /*0e90*/  HADD2 R29, R29, R33 ;  /* 0x000000211d1d7230 */ /* 0x000fe40000000000 */
[----:B------:R-:W-:-:S02]  /*0ea0*/  HADD2 R31, R31, R35 ;  /* 0x000000231f1f7230 */ /* 0x000fc40000000000 */
[----:B----4-:R-:W-:Y:S02]  /*0eb0*/  @!P2 HFMA2 R25, R25, R13, -RZ ;  /* 0x0000000d1919a231 */ /* 0x010fe400001000ff */
[----:B------:R-:W-:Y:S02]  /*0ec0*/  @!P2 HFMA2 R27, R27, R15, -RZ ;  /* 0x0000000f1b1ba231 */ /* 0x000fe400001000ff */
[----:B------:R-:W-:Y:S02]  /*0ed0*/  @!P2 HMUL2 R24, R24, R12 ;  /* 0x0000000c1818a232 */ /* 0x000fe40000000000 */
[----:B------:R-:W-:Y:S01]  /*0ee0*/  @!P2 HMUL2 R26, R26, R14 ;  /* 0x0000000e1a1aa232 */ /* 0x000fe20000000000 */
[----:B------:R-:W-:Y:S06]  /*0ef0*/  @P1 BRA `(.L_x_6) ;  /* 0x0000000800a41947 */ /* 0x000fec0003800000 */
[----:B------:R-:W-:Y:S05]  /*0f00*/  @P5 BRA `(.L_x_7) ;  /* 0x0000000400885947 */ /* 0x000fea0003800000 */
[----:B------:R-:W-:-:S13]  /*0f10*/  ISETP.GE.AND P0, PT, R3, R10, PT ;  /* 0x0000000a0300720c */ /* 0x000fda0003f06270 */
[----:B------:R-:W-:Y:S05]  /*0f20*/  @P0 BRA `(.L_x_8) ;  /* 0x0000001c00b80947 */ /* 0x000fea0003800000 */
[----:B------:R-:W-:Y:S01]  /*0f30*/  I2FP.F32.U32 R4, R10 ;  /* 0x0000000a00047245 */ /* 0x000fe20000201000 */
[C---:B------:R-:W-:Y:S01]  /*0f40*/  VIADD R6, R3.reuse, 0x4 ;  /* 0x0000000403067836 */ /* 0x040fe20000000000 */
[----:B------:R-:W-:Y:S01]  /*0f50*/  I2FP.F32.U32 R0, R3 ;  /* 0x0000000300007245 */ /* 0x000fe20000201000 */
[--C-:B------:R-:W-:Y:S01]  /*0f60*/  HADD2.F32 R21, -RZ, R30.reuse.H1_H1 ;  /* 0x3000001eff157230 */ /* 0x100fe20000004100 */
[C---:B------:R-:W-:Y:S01]  /*0f70*/  IADD3 R5, PT, PT, R3.reuse, 0x2, RZ ;  /* 0x0000000203057810 */ /* 0x040fe20007ffe0ff */
[----:B------:R-:W-:Y:S01]  /*0f80*/  HADD2.F32 R15, -RZ, R30.H0_H0 ;  /* 0x2000001eff0f7230 */ /* 0x000fe20000004100 */
[----:B------:R-:W0:Y:S01]  /*0f90*/  MUFU.RCP R4, R4 ;  /* 0x0000000400047308 */ /* 0x000e220000001000 */
[----:B------:R-:W-:Y:S01]  /*0fa0*/  IADD3 R7, PT, PT, R3, 0x6, RZ ;  /* 0x0000000603077810 */ /* 0x000fe20007ffe0ff */
[--C-:B------:R-:W-:Y:S01]  /*0fb0*/  HADD2.F32 R11, -RZ, R29.reuse.H1_H1 ;  /* 0x3000001dff0b7230 */ /* 0x100fe20000004100 */
[----:B------:R-:W-:Y:S01]  /*0fc0*/  I2FP.F32.U32 R5, R5 ;  /* 0x0000000500057245 */ /* 0x000fe20000201000 */
[----:B------:R-:W-:Y:S01]  /*0fd0*/  HADD2.F32 R29, -RZ, R29.H0_H0 ;  /* 0x2000001dff1d7230 */ /* 0x000fe20000004100 */
[----:B------:R-:W-:Y:S01]  /*0fe0*/  I2FP.F32.U32 R6, R6 ;  /* 0x0000000600067245 */ /* 0x000fe20000201000 */
[----:B------:R-:W-:Y:S01]  /*0ff0*/  HADD2.F32 R33, -RZ, R26.H1_H1 ;  /* 0x3000001aff217230 */ /* 0x000fe20000004100 */
[----:B------:R-:W-:Y:S01]  /*1000*/  I2FP.F32.U32 R7, R7 ;  /* 0x0000000700077245 */ /* 0x000fe20000201000 */
[----:B------:R-:W-:-:S02]  /*1010*/  HADD2.F32 R37, -RZ, R31.H1_H1 ;  /* 0x3000001fff257230 */ /* 0x000fc40000004100 */
[----:B------:R-:W-:Y:S02]  /*1020*/  HADD2.F32 R35, -RZ, R31.H0_H0 ;  /* 0x2000001fff237230 */ /* 0x000fe40000004100 */
[----:B------:R-:W-:Y:S02]  /*1030*/  HADD2.F32 R31, -RZ, R26.H0_H0 ;  /* 0x2000001aff1f7230 */ /* 0x000fe40000004100 */
[--C-:B------:R-:W-:Y:S02]  /*1040*/  HADD2.F32 R39, -RZ, R27.reuse.H1_H1 ;  /* 0x3000001bff277230 */ /* 0x100fe40000004100 */
[----:B------:R-:W-:Y:S02]  /*1050*/  HADD2.F32 R27, -RZ, R27.H0_H0 ;  /* 0x2000001bff1b7230 */ /* 0x000fe40000004100 */
[-C--:B0-----:R-:W-:Y:S01]  /*1060*/  FMUL.FTZ R0, R0, R4.reuse ;  /* 0x0000000400007220 */ /* 0x081fe20000410000 */
[-C--:B------:R-:W-:Y:S01]  /*1070*/  FMUL.FTZ R5, R5, R4.reuse ;  /* 0x0000000405057220 */ /* 0x080fe20000410000 */
[-C--:B------:R-:W-:Y:S01]  /*1080*/  FMUL.FTZ R6, R6, R4.reuse ;  /* 0x0000000406067220 */ /* 0x080fe20000410000 */
[----:B------:R-:W-:Y:S01]  /*1090*/  FMUL.FTZ R4, R7, R4 ;  /* 0x0000000407047220 */ /* 0x000fe20000410000 */
[----:B------:R-:W-:Y:S01]  /*10a0*/  FMUL.FTZ R3, R0, 13.28771209716796875 ;  /* 0x41549a7800037820 */ /* 0x000fe20000410000 */
[----:B------:R-:W-:Y:S01]  /*10b0*/  FMUL.FTZ R5, R5, 13.28771209716796875 ;  /* 0x41549a7805057820 */ /* 0x000fe20000410000 */
[----:B------:R-:W-:-:S02]  /*10c0*/  VIADD R0, R20, -UR39 ;  /* 0x8000002714007c36 */ /* 0x000fc40008000000 */
[----:B------:R-:W-:Y:S01]  /*10d0*/  FMUL.FTZ R7, R6, 13.28771209716796875 ;  /* 0x41549a7806077820 */ /* 0x000fe20000410000 */
[----:B------:R-:W-:Y:S01]  /*10e0*/  FMUL.FTZ R9, R4, 13.28771209716796875 ;  /* 0x41549a7804097820 */ /* 0x000fe20000410000 */
[----:B------:R-:W0:Y:S01]  /*10f0*/  MUFU.EX2 R3, -R3 ;  /* 0x8000000300037308 */ /* 0x000e220000000800 */
[----:B------:R-:W-:-:S03]  /*1100*/  I2FP.F32.S32 R0, R0 ;  /* 0x0000000000007245 */ /* 0x000fc60000201400 */
[----:B------:R-:W1:Y:S04]  /*1110*/  MUFU.EX2 R5, -R5 ;  /* 0x8000000500057308 */ /* 0x000e680000000800 */
[----:B------:R-:W2:Y:S04]  /*1120*/  MUFU.EX2 R7, -R7 ;  /* 0x8000000700077308 */ /* 0x000ea80000000800 */
[----:B------:R-:W3:Y:S01]  /*1130*/  MUFU.EX2 R9, -R9 ;  /* 0x8000000900097308 */ /* 0x000ee20000000800 */
[----:B0-----:R-:W-:-:S04]  /*1140*/  FMUL.FTZ R3, R0, R3 ;  /* 0x0000000300037220 */ /* 0x001fc80000410000 */
[----:B------:R-:W-:Y:S01]  /*1150*/  FMUL.RZ R13, R3, 0.15915493667125701904 ;  /* 0x3e22f983030d7820 */ /* 0x000fe2000040c000 */
[----:B-1----:R-:W-:Y:S01]  /*1160*/  FMUL.FTZ R6, R0, R5 ;  /* 0x0000000500067220 */ /* 0x002fe20000410000 */
[--C-:B------:R-:W-:Y:S02]  /*1170*/  HADD2.F32 R5, -RZ, R28.reuse.H1_H1 ;  /* 0x3000001cff057230 */ /* 0x100fe40000004100 */
[----:B------:R-:W0:Y:S01]  /*1180*/  MUFU.SIN R4, R13 ;  /* 0x0000000d00047308 */ /* 0x000e220000000400 */
[----:B------:R-:W-:Y:S01]  /*1190*/  FMUL.RZ R14, R6, 0.15915493667125701904 ;  /* 0x3e22f983060e7820 */ /* 0x000fe2000040c000 */
[C---:B--2---:R-:W-:Y:S01]  /*11a0*/  FMUL.FTZ R6, R0.reuse, R7 ;  /* 0x0000000700067220 */ /* 0x044fe20000410000 */
[----:B------:R-:W-:Y:S02]  /*11b0*/  HADD2.F32 R28, -RZ, R28.H0_H0 ;  /* 0x2000001cff1c7230 */ /* 0x000fe40000004100 */
[----:B---3--:R-:W-:Y:S01]  /*11c0*/  FMUL.FTZ R0, R0, R9 ;  /* 0x0000000900007220 */ /* 0x008fe20000410000 */
[----:B------:R-:W-:Y:S01]  /*11d0*/  FMUL.RZ R7, R6, 0.15915493667125701904 ;  /* 0x3e22f98306077820 */ /* 0x000fe2000040c000 */
[--C-:B------:R-:W-:Y:S01]  /*11e0*/  HADD2.F32 R6, -RZ, R24.reuse.H1_H1 ;  /* 0x30000018ff067230 */ /* 0x100fe20000004100 */
[----:B------:R1:W2:Y:S01]  /*11f0*/  MUFU.COS R3, R13 ;  /* 0x0000000d00037308 */ /* 0x0002a20000000000 */
[----:B------:R-:W-:Y:S01]  /*1200*/  FMUL.RZ R30, R0, 0.15915493667125701904 ;  /* 0x3e22f983001e7820 */ /* 0x000fe2000040c000 */
[----:B------:R-:W-:-:S06]  /*1210*/  HADD2.F32 R24, -RZ, R24.H0_H0 ;  /* 0x20000018ff187230 */ /* 0x000fcc0000004100 */
[----:B------:R-:W3:Y:S01]  /*1220*/  MUFU.SIN R10, R14 ;  /* 0x0000000e000a7308 */ /* 0x000ee20000000400 */
[--C-:B-1----:R-:W-:Y:S02]  /*1230*/  HADD2.F32 R13, -RZ, R25.reuse.H1_H1 ;  /* 0x30000019ff0d7230 */ /* 0x102fe40000004100 */
[----:B0-----:R-:W-:Y:S01]  /*1240*/  FMUL.FTZ R0, R4, R5 ;  /* 0x0000000504007220 */ /* 0x001fe20000410000 */
[----:B------:R-:W-:-:S04]  /*1250*/  HADD2.F32 R25, -RZ, R25.H0_H0 ;  /* 0x20000019ff197230 */ /* 0x000fc80000004100 */
[----:B------:R-:W0:Y:S01]  /*1260*/  MUFU.COS R8, R14 ;  /* 0x0000000e00087308 */ /* 0x000e220000000000 */
[C---:B--2---:R-:W-:Y:S01]  /*1270*/  FMUL.FTZ R5, R3.reuse, R5 ;  /* 0x0000000503057220 */ /* 0x044fe20000410000 */
[C---:B------:R-:W-:Y:S01]  /*1280*/  FMUL.FTZ R9, R3.reuse, R6 ;  /* 0x0000000603097220 */ /* 0x040fe20000410000 */
[-C--:B------:R-:W-:Y:S02]  /*1290*/  FFMA.FTZ R0, R3, R28.reuse, -R0 ;  /* 0x0000001c03007223 */ /* 0x080fe40000010800 */
[----:B------:R-:W-:-:S03]  /*12a0*/  FFMA.FTZ R5, R4, R28, R5 ;  /* 0x0000001c04057223 */ /* 0x000fc60000010005 */
[----:B------:R-:W1:Y:S02]  /*12b0*/  MUFU.SIN R14, R7 ;  /* 0x00000007000e7308 */ /* 0x000e640000000400 */
[----:B------:R-:W-:-:S06]  /*12c0*/  F2FP.F16.F32.PACK_AB R28, R5, R0 ;  /* 0x00000000051c723e */ /* 0x000fcc00000000ff */
[----:B------:R2:W4:Y:S08]  /*12d0*/  MUFU.COS R12, R7 ;  /* 0x00000007000c7308 */ /* 0x0005300000000000 */
[----:B------:R-:W5:Y:S01]  /*12e0*/  MUFU.SIN R22, R30 ;  /* 0x0000001e00167308 */ /* 0x000f620000000400 */
[----:B--2---:R-:W-:Y:S01]  /*12f0*/  FMUL.FTZ R7, R4, R6 ;  /* 0x0000000604077220 */ /* 0x004fe20000410000 */
[-C--:B---3--:R-:W-:Y:S01]  /*1300*/  FMUL.FTZ R6, R10, R13.reuse ;  /* 0x0000000d0a067220 */ /* 0x088fe20000410000 */
[----:B0-----:R-:W-:-:S02]  /*1310*/  FMUL.FTZ R13, R8, R13 ;  /* 0x0000000d080d7220 */ /* 0x001fc40000410000 */
[-C--:B------:R-:W-:Y:S01]  /*1320*/  FFMA.FTZ R7, R3, R24.reuse, -R7 ;  /* 0x0000001803077223 */ /* 0x080fe20000010807 */
[-C--:B------:R-:W-:Y:S01]  /*1330*/  FMUL.FTZ R3, R10, R11.reuse ;  /* 0x0000000b0a037220 */ /* 0x080fe20000410000 */
[----:B------:R-:W-:Y:S01]  /*1340*/  FFMA.FTZ R24, R4, R24, R9 ;  /* 0x0000001804187223 */ /* 0x000fe20000010009 */
[----:B------:R0:W2:Y:S01]  /*1350*/  MUFU.COS R20, R30 ;  /* 0x0000001e00147308 */ /* 0x0000a20000000000 */
[C---:B------:R-:W-:Y:S01]  /*1360*/  FMUL.FTZ R11, R8.reuse, R11 ;  /* 0x0000000b080b7220 */ /* 0x040fe20000410000 */
[C---:B------:R-:W-:Y:S01]  /*1370*/  FFMA.FTZ R3, R8.reuse, R29, -R3 ;  /* 0x0000001d08037223 */ /* 0x040fe20000010803 */
[----:B------:R-:W-:Y:S01]  /*1380*/  FFMA.FTZ R6, R8, R25, -R6 ;  /* 0x0000001908067223 */ /* 0x000fe20000010806 */
[C---:B-1----:R-:W-:Y:S01]  /*1390*/  FMUL.FTZ R9, R14.reuse, R21 ;  /* 0x000000150e097220 */ /* 0x042fe20000410000 */
[----:B------:R-:W-:Y:S01]  /*13a0*/  FMUL.FTZ R8, R14, R33 ;  /* 0x000000210e087220 */ /* 0x000fe20000410000 */
[----:B------:R-:W-:Y:S01]  /*13b0*/  FFMA.FTZ R4, R10, R29, R11 ;  /* 0x0000001d0a047223 */ /* 0x000fe2000001000b */
[C---:B----4-:R-:W-:Y:S01]  /*13c0*/  FMUL.FTZ R21, R12.reuse, R21 ;  /* 0x000000150c157220 */ /* 0x050fe20000410000 */
[C---:B------:R-:W-:Y:S01]  /*13d0*/  FMUL.FTZ R33, R12.reuse, R33 ;  /* 0x000000210c217220 */ /* 0x040fe20000410000 */
[C---:B------:R-:W-:Y:S01]  /*13e0*/  FFMA.FTZ R9, R12.reuse, R15, -R9 ;  /* 0x0000000f0c097223 */ /* 0x040fe20000010809 */
[----:B------:R-:W-:Y:S01]  /*13f0*/  FFMA.FTZ R8, R12, R31, -R8 ;  /* 0x0000001f0c087223 */ /* 0x000fe20000010808 */
[C---:B-----5:R-:W-:Y:S01]  /*1400*/  FMUL.FTZ R11, R22.reuse, R37 ;  /* 0x00000025160b7220 */ /* 0x060fe20000410000 */
[----:B------:R-:W-:Y:S01]  /*1410*/  FMUL.FTZ R12, R22, R39 ;  /* 0x00000027160c7220 */ /* 0x000fe20000410000 */
[----:B------:R-:W-:Y:S01]  /*1420*/  FFMA.FTZ R25, R10, R25, R13 ;  /* 0x000000190a197223 */ /* 0x000fe2000001000d */
[C---:B0-----:R-:W-:Y:S01]  /*1430*/  FFMA.FTZ R30, R14.reuse, R15, R21 ;  /* 0x0000000f0e1e7223 */ /* 0x041fe20000010015 */
[----:B------:R-:W-:Y:S01]  /*1440*/  FFMA.FTZ R33, R14, R31, R33 ;  /* 0x0000001f0e217223 */ /* 0x000fe20000010021 */
[----:B------:R-:W-:Y:S01]  /*1450*/  F2FP.F16.F32.PACK_AB R24, R24, R7 ;  /* 0x000000071818723e */ /* 0x000fe200000000ff */
[C---:B--2---:R-:W-:Y:S01]  /*1460*/  FMUL.FTZ R37, R20.reuse, R37 ;  /* 0x0000002514257220 */ /* 0x044fe20000410000 */
[C---:B------:R-:W-:Y:S01]  /*1470*/  FMUL.FTZ R39, R20.reuse, R39 ;  /* 0x0000002714277220 */ /* 0x040fe20000410000 */
[C---:B------:R-:W-:Y:S01]  /*1480*/  FFMA.FTZ R12, R20.reuse, R27, -R12 ;  /* 0x0000001b140c7223 */ /* 0x040fe2000001080c */
[-C--:B------:R-:W-:Y:S01]  /*1490*/  FFMA.FTZ R11, R20, R35.reuse, -R11 ;  /* 0x00000023140b7223 */ /* 0x080fe2000001080b */
[C---:B------:R-:W-:Y:S01]  /*14a0*/  FFMA.FTZ R10, R22.reuse, R35, R37 ;  /* 0x00000023160a7223 */ /* 0x040fe20000010025 */
[----:B------:R-:W-:Y:S01]  /*14b0*/  FFMA.FTZ R27, R22, R27, R39 ;  /* 0x0000001b161b7223 */ /* 0x000fe20000010027 */
[----:B------:R-:W-:-:S02]  /*14c0*/  F2FP.F16.F32.PACK_AB R29, R4, R3 ;  /* 0x00000003041d723e */ /* 0x000fc400000000ff */
[----:B------:R-:W-:Y:S02]  /*14d0*/  F2FP.F16.F32.PACK_AB R25, R25, R6 ;  /* 0x000000061919723e */ /* 0x000fe400000000ff */
[----:B------:R-:W-:Y:S02]  /*14e0*/  F2FP.F16.F32.PACK_AB R30, R30, R9 ;  /* 0x000000091e1e723e */ /* 0x000fe400000000ff */
[----:B------:R-:W-:Y:S02]  /*14f0*/  F2FP.F16.F32.PACK_AB R26, R33, R8 ;  /* 0x00000008211a723e */ /* 0x000fe400000000ff */
[----:B------:R-:W-:Y:S02]  /*1500*/  F2FP.F16.F32.PACK_AB R31, R10, R11 ;  /* 0x0000000b0a1f723e */ /* 0x000fe400000000ff */
[----:B------:R-:W-:Y:S01]  /*1510*/  F2FP.F16.F32.PACK_AB R27, R27, R12 ;  /* 0x0000000c1b1b723e */ /* 0x000fe200000000ff */
[----:B------:R-:W-:Y:S06]  /*1520*/  BRA `(.L_x_8) ;  /* 0x0000001800387947 */ /* 0x000fec0003800000 */
.L_x_7:
[----:B------:R-:W-:-:S13]  /*1530*/  ISETP.GE.AND P0, PT, R3, R10, PT ;  /* 0x0000000a0300720c */ /* 0x000fda0003f06270 */
[----:B------:R-:W-:Y:S05]  /*1540*/  @P0 BRA `(.L_x_8) ;  /* 0x0000001800300947 */ /* 0x000fea0003800000 */
[----:B------:R-:W-:Y:S01]  /*1550*/  I2FP.F32.U32 R10, R10 ;  /* 0x0000000a000a7245 */ /* 0x000fe20000201000 */
[C---:B------:R-:W-:Y:S01]  /*1560*/  VIADD R6, R3.reuse, 0x4 ;  /* 0x0000000403067836 */ /* 0x040fe20000000000 */
[C---:B------:R-:W-:Y:S01]  /*1570*/  IADD3 R4, PT, PT, R3.reuse, 0x2, RZ ;  /* 0x0000000203047810 */ /* 0x040fe20007ffe0ff */
[----:B------:R-:W-:Y:S01]  /*1580*/  VIADD R20, R20, -UR39 ;  /* 0x8000002714147c36 */ /* 0x000fe20008000000 */
[----:B------:R-:W0:Y:S01]  /*1590*/  MUFU.RCP R5, R10 ;  /* 0x0000000a00057308 */ /* 0x000e220000001000 */
[----:B------:R-:W-:Y:S01]  /*15a0*/  I2FP.F32.U32 R0, R3 ;  /* 0x0000000300007245 */ /* 0x000fe20000201000 */
[--C-:B------:R-:W-:Y:S01]  /*15b0*/  HADD2.F32 R14, -RZ, R30.reuse.H1_H1 ;  /* 0x3000001eff0e7230 */ /* 0x100fe20000004100 */
[----:B------:R-:W-:Y:S01]  /*15c0*/  IADD3 R3, PT, PT, R3, 0x6, RZ ;  /* 0x0000000603037810 */ /* 0x000fe20007ffe0ff */
[--C-:B------:R-:W-:Y:S01]  /*15d0*/  HADD2.F32 R22, -RZ, R31.reuse.H1_H1 ;  /* 0x3000001fff167230 */ /* 0x100fe20000004100 */
[----:B------:R-:W-:Y:S01]  /*15e0*/  I2FP.F32.U32 R4, R4 ;  /* 0x0000000400047245 */ /* 0x000fe20000201000 */
[----:B------:R-:W-:Y:S01]  /*15f0*/  HADD2.F32 R30, -RZ, R30.H0_H0 ;  /* 0x2000001eff1e7230 */ /* 0x000fe20000004100 */
[----:B------:R-:W-:Y:S01]  /*1600*/  I2FP.F32.U32 R6, R6 ;  /* 0x0000000600067245 */ /* 0x000fe20000201000 */
[----:B------:R-:W-:Y:S01]  /*1610*/  HADD2.F32 R31, -RZ, R31.H0_H0 ;  /* 0x2000001fff1f7230 */ /* 0x000fe20000004100 */
[----:B------:R-:W-:-:S02]  /*1620*/  I2FP.F32.U32 R8, R3 ;  /* 0x0000000300087245 */ /* 0x000fc40000201000 */
[----:B------:R-:W-:Y:S01]  /*1630*/  I2FP.F32.S32 R20, R20 ;  /* 0x0000001400147245 */ /* 0x000fe20000201400 */
[-C--:B0-----:R-:W-:Y:S01]  /*1640*/  FMUL.FTZ R0, R0, R5.reuse ;  /* 0x0000000500007220 */ /* 0x081fe20000410000 */
[-C--:B------:R-:W-:Y:S01]  /*1650*/  FMUL.FTZ R4, R4, R5.reuse ;  /* 0x0000000504047220 */ /* 0x080fe20000410000 */
[-C--:B------:R-:W-:Y:S01]  /*1660*/  FMUL.FTZ R7, R6, R5.reuse ;  /* 0x0000000506077220 */ /* 0x080fe20000410000 */
[----:B------:R-:W-:Y:S01]  /*1670*/  FMUL.FTZ R8, R8, R5 ;  /* 0x0000000508087220 */ /* 0x000fe20000410000 */
[----:B------:R-:W-:Y:S01]  /*1680*/  FMUL.FTZ R0, R0, 13.28771209716796875 ;  /* 0x41549a7800007820 */ /* 0x000fe20000410000 */
[----:B------:R-:W-:Y:S01]  /*1690*/  FMUL.FTZ R6, R4, 13.28771209716796875 ;  /* 0x41549a7804067820 */ /* 0x000fe20000410000 */
[----:B------:R-:W-:Y:S01]  /*16a0*/  FMUL.FTZ R9, R7, 13.28771209716796875 ;  /* 0x41549a7807097820 */ /* 0x000fe20000410000 */
[----:B------:R-:W-:Y:S01]  /*16b0*/  FMUL.FTZ R11, R8, 13.28771209716796875 ;  /* 0x41549a78080b7820 */ /* 0x000fe20000410000 */
[----:B------:R-:W0:Y:S04]  /*16c0*/  MUFU.EX2 R3, -R0 ;  /* 0x8000000000037308 */ /* 0x000e280000000800 */
[----:B------:R-:W1:Y:S04]  /*16d0*/  MUFU.EX2 R5, -R6 ;  /* 0x8000000600057308 */ /* 0x000e680000000800 */
[----:B------:R-:W2:Y:S04]  /*16e0*/  MUFU.EX2 R9, -R9 ;  /* 0x8000000900097308 */ /* 0x000ea80000000800 */
[----:B------:R-:W3:Y:S01]  /*16f0*/  MUFU.EX2 R11, -R11 ;  /* 0x8000000b000b7308 */ /* 0x000ee20000000800 */
[C---:B0-----:R-:W-:Y:S01]  /*1700*/  FMUL.FTZ R3, R20.reuse, R3 ;  /* 0x0000000314037220 */ /* 0x041fe20000410000 */
[----:B-1----:R-:W-:-:S03]  /*1710*/  FMUL.FTZ R5, R20, R5 ;  /* 0x0000000514057220 */ /* 0x002fc60000410000 */
[----:B------:R-:W-:Y:S01]  /*1720*/  FMUL.RZ R3, R3, 0.15915493667125701904 ;  /* 0x3e22f98303037820 */ /* 0x000fe2000040c000 */
[----:B------:R-:W-:Y:S01]  /*1730*/  FMUL.RZ R7, R5, 0.15915493667125701904 ;  /* 0x3e22f98305077820 */ /* 0x000fe2000040c000 */
[C---:B--2---:R-:W-:Y:S02]  /*1740*/  FMUL.FTZ R5, R20.reuse, R9 ;  /* 0x0000000914057220 */ /* 0x044fe40000410000 */
[----:B------:R-:W-:Y:S01]  /*1750*/  MUFU.SIN R4, R3 ;  /* 0x0000000300047308 */ /* 0x000fe20000000400 */
[--C-:B------:R-:W-:Y:S02]  /*1760*/  HADD2.F32 R9, -RZ, R29.reuse.H1_H1 ;  /* 0x3000001dff097230 */ /* 0x100fe40000004100 */
[----:B---3--:R-:W-:Y:S01]  /*1770*/  FMUL.FTZ R11, R20, R11 ;  /* 0x0000000b140b7220 */ /* 0x008fe20000410000 */
[----:B------:R-:W-:Y:S01]  /*1780*/  FMUL.RZ R10, R5, 0.15915493667125701904 ;  /* 0x3e22f983050a7820 */ /* 0x000fe2000040c000 */
[--C-:B------:R-:W-:Y:S02]  /*1790*/  HADD2.F32 R5, -RZ, R28.reuse.H1_H1 ;  /* 0x3000001cff057230 */ /* 0x100fe40000004100 */
[----:B------:R-:W-:Y:S01]  /*17a0*/  FMUL.RZ R15, R11, 0.15915493667125701904 ;  /* 0x3e22f9830b0f7820 */ /* 0x000fe2000040c000 */
[----:B------:R-:W-:Y:S01]  /*17b0*/  HADD2.F32 R29, -RZ, R29.H0_H0 ;  /* 0x2000001dff1d7230 */ /* 0x000fe20000004100 */
[----:B------:R0:W-:Y:S08]  /*17c0*/  MUFU.COS R0, R3 ;  /* 0x0000000300007308 */ /* 0x0001f00000000000 */
[----:B------:R-:W1:Y:S01]  /*17d0*/  MUFU.SIN R6, R7 ;  /* 0x0000000700067308 */ /* 0x000e620000000400 */
[----:B0-----:R-:W-:-:S07]  /*17e0*/  HADD2.F32 R3, -RZ, R28.H0_H0 ;  /* 0x2000001cff037230 */ /* 0x001fce0000004100 */
[----:B------:R-:W0:Y:S08]  /*17f0*/  MUFU.SIN R13, R10 ;  /* 0x0000000a000d7308 */ /* 0x000e300000000400 */
[----:B------:R-:W2:Y:S01]  /*1800*/  MUFU.SIN R21, R15 ;  /* 0x0000000f00157308 */ /* 0x000ea20000000400 */
[----:B-1----:R-:W-:-:S07]  /*1810*/  FMUL.FTZ R11, R6, R9 ;  /* 0x00000009060b7220 */ /* 0x002fce0000410000 */
[----:B------:R1:W3:Y:S08]  /*1820*/  MUFU.COS R8, R7 ;  /* 0x0000000700087308 */ /* 0x0002f00000000000 */
[----:B------:R-:W4:Y:S01]  /*1830*/  MUFU.COS R12, R10 ;  /* 0x0000000a000c7308 */ /* 0x000f220000000000 */
[-C--:B-1----:R-:W-:Y:S01]  /*1840*/  FMUL.FTZ R7, R4, R5.reuse ;  /* 0x0000000504077220 */ /* 0x082fe20000410000 */
[----:B------:R-:W-:-:S03]  /*1850*/  FMUL.FTZ R5, R0, R5 ;  /* 0x0000000500057220 */ /* 0x000fc60000410000 */
[-C--:B------:R-:W-:Y:S01]  /*1860*/  FFMA.FTZ R7, R0, R3.reuse, -R7 ;  /* 0x0000000300077223 */ /* 0x080fe20000010807 */
[----:B------:R-:W-:Y:S01]  /*1870*/  FFMA.FTZ R28, R4, R3, R5 ;  /* 0x00000003041c7223 */ /* 0x000fe20000010005 */
[----:B0-----:R-:W-:Y:S01]  /*1880*/  FMUL.FTZ R3, R13, R14 ;  /* 0x0000000e0d037220 */ /* 0x001fe20000410000 */
[----:B------:R-:W0:Y:S01]  /*1890*/  MUFU.COS R20, R15 ;  /* 0x0000000f00147308 */ /* 0x000e220000000000 */
[----:B--2---:R-:W-:Y:S01]  /*18a0*/  FMUL.FTZ R5, R21, R22 ;  /* 0x0000001615057220 */ /* 0x004fe20000410000 */
[C---:B---3--:R-:W-:Y:S01]  /*18b0*/  FMUL.FTZ R9, R8.reuse, R9 ;  /* 0x0000000908097220 */ /* 0x048fe20000410000 */
[----:B------:R-:W-:Y:S01]  /*18c0*/  FFMA.FTZ R11, R8, R29, -R11 ;  /* 0x0000001d080b7223 */ /* 0x000fe2000001080b */
[----:B------:R-:W-:Y:S02]  /*18d0*/  F2FP.F16.F32.PACK_AB R28, R28, R7 ;  /* 0x000000071c1c723e */ /* 0x000fe400000000ff */
[----:B------:R-:W-:Y:S01]  /*18e0*/  FFMA.FTZ R6, R6, R29, R9 ;  /* 0x0000001d06067223 */ /* 0x000fe20000010009 */
[C---:B----4-:R-:W-:Y:S01]  /*18f0*/  FMUL.FTZ R14, R12.reuse, R14 ;  /* 0x0000000e0c0e7220 */ /* 0x050fe20000410000 */
[----:B------:R-:W-:-:S03]  /*1900*/  FFMA.FTZ R3, R12, R30, -R3 ;  /* 0x0000001e0c037223 */ /* 0x000fc60000010803 */
[----:B------:R-:W-:Y:S01]  /*1910*/  F2FP.F16.F32.PACK_AB R29, R6, R11 ;  /* 0x0000000b061d723e */ /* 0x000fe200000000ff */
[----:B------:R-:W-:Y:S01]  /*1920*/  FFMA.FTZ R30, R13, R30, R14 ;  /* 0x0000001e0d1e7223 */ /* 0x000fe2000001000e */
[C---:B0-----:R-:W-:Y:S01]  /*1930*/  FMUL.FTZ R22, R20.reuse, R22 ;  /* 0x0000001614167220 */ /* 0x041fe20000410000 */
[----:B------:R-:W-:-:S03]  /*1940*/  FFMA.FTZ R5, R20, R31, -R5 ;  /* 0x0000001f14057223 */ /* 0x000fc60000010805 */
[----:B------:R-:W-:Y:S01]  /*1950*/  F2FP.F16.F32.PACK_AB R30, R30, R3 ;  /* 0x000000031e1e723e */ /* 0x000fe200000000ff */
[----:B------:R-:W-:-:S05]  /*1960*/  FFMA.FTZ R22, R21, R31, R22 ;  /* 0x0000001f15167223 */ /* 0x000fca0000010016 */
[----:B------:R-:W-:Y:S01]  /*1970*/  F2FP.F16.F32.PACK_AB R31, R22, R5 ;  /* 0x00000005161f723e */ /* 0x000fe200000000ff */
[----:B------:R-:W-:Y:S06]  /*1980*/  BRA `(.L_x_8) ;  /* 0x0000001400207947 */ /* 0x000fec0003800000 */
.L_x_6:
[----:B------:R-:W-:-:S04]  /*1990*/  ISETP.NE.AND P0, PT, RZ, UR4, PT ;  /* 0x00000004ff007c0c */ /* 0x000fc8000bf05270 */
[----:B------:R-:W-:-:S13]  /*19a0*/  ISETP.LT.OR P0, PT, R10, 0x1, !P0 ;  /* 0x000000010a00780c */ /* 0x000fda0004701670 */
[----:B------:R-:W-:Y:S05]  /*19b0*/  @P0 BRA `(.L_x_8) ;  /* 0x0000001400140947 */ /* 0x000fea0003800000 */
[----:B------:R-:W-:Y:S02]  /*19c0*/  LEA.HI R22, R10, R10, RZ, 0x1 ;  /* 0x0000000a0a167211 */ /* 0x000fe400078f08ff */
[----:B------:R-:W-:Y:S02]  /*19d0*/  IABS R8, R3 ;  /* 0x0000000300087213 */ /* 0x000fe40000000000 */
[----:B------:R-:W-:-:S04]  /*19e0*/  SHF.R.S32.HI R22, RZ, 0x1, R22 ;  /* 0x00000001ff167819 */ /* 0x000fc80000011416 */
[-C--:B------:R-:W-:Y:S02]  /*19f0*/  IABS R7, R22.reuse ;  /* 0x0000001600077213 */ /* 0x080fe40000000000 */
[----:B------:R-:W-:Y:S02]  /*1a00*/  IABS R11, R22 ;  /* 0x00000016000b7213 */ /* 0x000fe40000000000 */
[----:B------:R-:W0:Y:S08]  /*1a10*/  I2F.RP R0, R7 ;  /* 0x0000000700007306 */ /* 0x000e300000209400 */
[----:B0-----:R-:W0:Y:S02]  /*1a20*/  MUFU.RCP R0, R0 ;  /* 0x0000000000007308 */ /* 0x001e240000001000 */
[----:B0-----:R-:W-:-:S02]  /*1a30*/  IADD3 R4, PT, PT, R0, 0xffffffe, RZ ;  /* 0x0ffffffe00047810 */ /* 0x001fc40007ffe0ff */
[----:B------:R-:W-:-:S04]  /*1a40*/  IADD3 R0, PT, PT, RZ, -R11, RZ ;  /* 0x8000000bff007210 */ /* 0x000fc80007ffe0ff */
[----:B------:R0:W1:Y:S02]  /*1a50*/  F2I.FTZ.U32.TRUNC.NTZ R5, R4 ;  /* 0x0000000400057305 */ /* 0x000064000021f000 */
[----:B0-----:R-:W-:Y:S02]  /*1a60*/  IMAD.MOV.U32 R4, RZ, RZ, RZ ;  /* 0x000000ffff047224 */ /* 0x001fe400078e00ff */
[----:B-1----:R-:W-:-:S04]  /*1a70*/  IMAD.MOV R6, RZ, RZ, -R5 ;  /* 0x000000ffff067224 */ /* 0x002fc800078e0a05 */
[----:B------:R-:W-:Y:S01]  /*1a80*/  IMAD R9, R6, R7, RZ ;  /* 0x0000000706097224 */ /* 0x000fe200078e02ff */
[----:B------:R-:W-:-:S03]  /*1a90*/  MOV R6, R8 ;  /* 0x0000000800067202 */ /* 0x000fc60000000f00 */
[----:B------:R-:W-:-:S06]  /*1aa0*/  IMAD.HI.U32 R5, R5, R9, R4 ;  /* 0x0000000905057227 */ /* 0x000fcc00078e0004 */
[----:B------:R-:W-:-:S04]  /*1ab0*/  IMAD.HI.U32 R33, R5, R6, RZ ;  /* 0x0000000605217227 */ /* 0x000fc800078e00ff */
[----:B------:R-:W-:-:S05]  /*1ac0*/  IMAD R0, R33, R0, R6 ;  /* 0x0000000021007224 */ /* 0x000fca00078e0206 */
[----:B------:R-:W-:-:S13]  /*1ad0*/  ISETP.GT.U32.AND P1, PT, R7, R0, PT ;  /* 0x000000000700720c */ /* 0x000fda0003f24070 */
[----:B------:R-:W-:Y:S01]  /*1ae0*/  @!P1 IMAD.IADD R0, R0, 0x1, -R7 ;  /* 0x0000000100009824 */ /* 0x000fe200078e0a07 */
[----:B------:R-:W-:Y:S02]  /*1af0*/  @!P1 IADD3 R33, PT, PT, R33, 0x1, RZ ;  /* 0x0000000121219810 */ /* 0x000fe40007ffe0ff */
[----:B------:R-:W-:Y:S02]  /*1b00*/  ISETP.NE.AND P1, PT, R22, RZ, PT ;  /* 0x000000ff1600720c */ /* 0x000fe40003f25270 */
[----:B------:R-:W-:Y:S02]  /*1b10*/  ISETP.GE.U32.AND P0, PT, R0, R7, PT ;  /* 0x000000070000720c */ /* 0x000fe40003f06070 */
[----:B------:R-:W-:-:S04]  /*1b20*/  LOP3.LUT R0, R3, R22, RZ, 0x3c, !PT ;  /* 0x0000001603007212 */ /* 0x000fc800078e3cff */
[----:B------:R-:W-:-:S07]  /*1b30*/  ISETP.GE.AND P2, PT, R0, RZ, PT ;  /* 0x000000ff0000720c */ /* 0x000fce0003f46270 */
[----:B------:R-:W-:Y:S01]  /*1b40*/  @P0 VIADD R33, R33, 0x1 ;  /* 0x0000000121210836 */ /* 0x000fe20000000000 */
[----:B------:R-:W-:-:S05]  /*1b50*/  ISETP.GE.AND P0, PT, R3, R10, PT ;  /* 0x0000000a0300720c */ /* 0x000fca0003f06270 */
[----:B------:R-:W-:Y:S02]  /*1b60*/  @!P2 IADD3 R33, PT, PT, -R33, RZ, RZ ;  /* 0x000000ff2121a210 */ /* 0x000fe40007ffe1ff */
[----:B------:R-:W-:Y:S02]  /*1b70*/  @!P1 LOP3.LUT R33, RZ, R22, RZ, 0x33, !PT ;  /* 0x00000016ff219212 */ /* 0x000fe400078e33ff */
[----:B------:R-:W-:Y:S02]  /*1b80*/  ISETP.GT.U32.OR P1, PT, R23, 0x1f, P0 ;  /* 0x0000001f1700780c */ /* 0x000fe40000724470 */
[----:B------:R-:W-:Y:S01]  /*1b90*/  LOP3.LUT P0, RZ, R22, 0x7, RZ, 0xc0, !PT ;  /* 0x0000000716ff7812 */ /* 0x000fe2000780c0ff */
[----:B------:R-:W-:Y:S01]  /*1ba0*/  IMAD.MOV R32, RZ, RZ, -R33 ;  /* 0x000000ffff207224 */ /* 0x000fe200078e0a21 */
[----:B------:R-:W-:-:S03]  /*1bb0*/  P2R R34, PR, RZ, 0x2 ;  /* 0x00000002ff227803 */ /* 0x000fc60000000000 */
[----:B------:R-:W-:-:S08]  /*1bc0*/  IMAD R32, R22, R32, R3 ;  /* 0x0000002016207224 */ /* 0x000fd000078e0203 */
[----:B------:R-:W-:Y:S05]  /*1bd0*/  @!P0 BRA `(.L_x_9) ;  /* 0x0000000000408947 */ /* 0x000fea0003800000 */
[----:B------:R-:W-:Y:S01]  /*1be0*/  MOV R0, 0x0 ;  /* 0x0000000000007802 */ /* 0x000fe20000000f00 */
[----:B------:R-:W0:Y:S01]  /*1bf0*/  LDCU.64 UR4, c[0x4][0xc8] ;  /* 0x01001900ff0477ac */ /* 0x000e220008000a00 */
[----:B------:R-:W-:Y:S02]  /*1c00*/  HFMA2 R8, -RZ, RZ, 0, 8.0049037933349609375e-05 ;  /* 0x0000053fff087431 */ /* 0x000fe400000001ff */
[----:B------:R-:W-:Y:S01]  /*1c10*/  IMAD.MOV.U32 R12, RZ, RZ, 0x1 ;  /* 0x00000001ff0c7424 */ /* 0x000fe200078e00ff */
[----:B------:R1:W2:Y:S01]  /*1c20*/  LDC.64 R14, c[0x4][R0] ;  /* 0x01000000000e7b82 */ /* 0x0002a20000000a00 */
[----:B------:R-:W3:Y:S01]  /*1c30*/  LDCU.64 UR6, c[0x4][0xd0] ;  /* 0x01001a00ff0677ac */ /* 0x000ee20008000a00 */
[----:B------:R-:W-:Y:S01]  /*1c40*/  MOV R13, RZ ;  /* 0x000000ff000d7202 */ /* 0x000fe20000000f00 */
[----:B------:R-:W4:Y:S01]  /*1c50*/  LDCU.64 UR8, c[0x4][0xc0] ;  /* 0x01001800ff0877ac */ /* 0x000f220008000a00 */
[----:B0-----:R-:W-:Y:S01]  /*1c60*/  MOV R4, UR4 ;  /* 0x0000000400047c02 */ /* 0x001fe20008000f00 */
[----:B------:R-:W-:Y:S01]  /*1c70*/  IMAD.U32 R5, RZ, RZ, UR5 ;  /* 0x00000005ff057e24 */ /* 0x000fe2000f8e00ff */
[----:B---3--:R-:W-:Y:S01]  /*1c80*/  MOV R6, UR6 ;  /* 0x0000000600067c02 */ /* 0x008fe20008000f00 */
[----:B------:R-:W-:Y:S01]  /*1c90*/  IMAD.U32 R7, RZ, RZ, UR7 ;  /* 0x00000007ff077e24 */ /* 0x000fe2000f8e00ff */
[----:B----4-:R-:W-:Y:S01]  /*1ca0*/  MOV R10, UR8 ;  /* 0x00000008000a7c02 */ /* 0x010fe20008000f00 */
[----:B-1----:R-:W-:-:S07]  /*1cb0*/  IMAD.U32 R11, RZ, RZ, UR9 ;  /* 0x00000009ff0b7e24 */ /* 0x002fce000f8e00ff */
[----:B------:R-:W-:-:S07]  /*1cc0*/  LEPC R20, `(.L_x_9) ;  /* 0x000000001014794e */ /* 0x000fce0000000000 */
[----:B--2---:R-:W-:Y:S05]  /*1cd0*/  CALL.ABS.NOINC R14 ;  /* 0x000000000e007343 */ /* 0x004fea0003c00000 */
.L_x_9:
[----:B------:R-:W0:Y:S01]  /*1ce0*/  S2R R3, SR_CgaCtaId ;  /* 0x0000000000037919 */ /* 0x000e220000008800 */
[----:B------:R-:W1:Y:S01]  /*1cf0*/  LDC R7, c[0x0][0x400] ;  /* 0x00010000ff077b82 */ /* 0x000e620000000800 */
[----:B------:R-:W-:Y:S02]  /*1d00*/  ISETP.NE.AND P6, PT, R34, RZ, PT ;  /* 0x000000ff2200720c */ /* 0x000fe40003fc5270 */
[----:B------:R-:W-:-:S05]  /*1d10*/  MOV R0, 0x400 ;  /* 0x0000040000007802 */ /* 0x000fca0000000f00 */
[----:B------:R-:W-:-:S05]  /*1d20*/  VIADD R0, R0, 0x440 ;  /* 0x0000044000007836 */ /* 0x000fca0000000000 */
[----:B0-----:R-:W-:-:S04]  /*1d30*/  LEA R0, R3, R0, 0x18 ;  /* 0x0000000003007211 */ /* 0x001fc800078ec0ff */
[----:B-1----:R-:W-:Y:S01]  /*1d40*/  LEA R3, R7, R0, 0x1 ;  /* 0x0000000007037211 */ /* 0x002fe200078e08ff */
[----:B------:R-:W-:Y:S06]  /*1d50*/  @P6 BRA `(.L_x_10) ;  /* 0x00000000001c6947 */ /* 0x000fec0003800000 */
[----:B------:R-:W0:Y:S01]  /*1d60*/  LDCU UR4, c[0x0][0x40c] ;  /* 0x00008180ff0477ac */ /* 0x000e220008000800 */
[----:B------:R-:W-:-:S04]  /*1d70*/  IMAD R5, R22, R33, R32 ;  /* 0x0000002116057224 */ /* 0x000fc800078e0220 */
[----:B------:R-:W-:-:S05]  /*1d80*/  IMAD R4, R5, 0x2, R0 ;  /* 0x0000000205047824 */ /* 0x000fca00078e0200 */
[----:B------:R1:W-:Y:S01]  /*1d90*/  STS.128 [R4], R28 ;  /* 0x0000001c04007388 */ /* 0x0003e20000000c00 */
[----:B0-----:R-:W-:-:S13]  /*1da0*/  ISETP.NE.AND P0, PT, RZ, UR4, PT ;  /* 0x00000004ff007c0c */ /* 0x001fda000bf05270 */
[----:B------:R-:W-:-:S05]  /*1db0*/  @!P0 LEA R5, R5, R3, 0x1 ;  /* 0x0000000305058211 */ /* 0x000fca00078e08ff */
[----:B------:R1:W-:Y:S02]  /*1dc0*/  @!P0 STS.128 [R5], R24 ;  /* 0x0000001805008388 */ /* 0x0003e40000000c00 */
.L_x_10:
[----:B------:R-:W-:Y:S05]  /*1dd0*/  WARPSYNC.ALL ;  /* 0x0000000000007948 */ /* 0x000fea0003800000 */
[----:B------:R-:W-:Y:S06]  /*1de0*/  BAR.SYNC.DEFER_BLOCKING 0x0 ;  /* 0x0000000000007b1d */ /* 0x000fec0000010000 */
[----:B------:R-:W-:Y:S05]  /*1df0*/  @P6 BRA.U `(.L_x_11) ;  /* 0x0000000d00d46947 */ /* 0x000fea0003800000 */
[----:B-1----:R-:W-:Y:S01]  /*1e00*/  SHF.R.S32.HI R4, RZ, 0x1f, R7 ;  /* 0x0000001fff047819 */ /* 0x002fe20000011407 */
[----:B------:R-:W-:Y:S01]  /*1e10*/  BSSY.RECONVERGENT B0, `(.L_x_11) ;  /* 0x00000f3000007945 */ /* 0x000fe20003800200 */
[----:B------:R-:W-:Y:S02]  /*1e20*/  SHF.R.U32.HI R5, RZ, 0x1, R32 ;  /* 0x00000001ff057819 */ /* 0x000fe40000011620 */
[----:B------:R-:W-:-:S04]  /*1e30*/  LEA.HI R4, R4, R7, RZ, 0x2 ;  /* 0x0000000704047211 */ /* 0x000fc800078f10ff */
[----:B------:R-:W-:-:S05]  /*1e40*/  SHF.R.S32.HI R4, RZ, 0x2, R4 ;  /* 0x00000002ff047819 */ /* 0x000fca0000011404 */
[----:B------:R-:W-:Y:S01]  /*1e50*/  IMAD R5, R33, R4, R5 ;  /* 0x0000000421057224 */ /* 0x000fe200078e0205 */
[----:B------:R-:W-:Y:S06]  /*1e60*/  @P6 BRA `(.L_x_12) ;  /* 0x0000000c00b46947 */ /* 0x000fec0003800000 */
[----:B------:R-:W-:Y:S01]  /*1e70*/  IMAD R35, R5, 0x2, R0 ;  /* 0x0000000205237824 */ /* 0x000fe200078e0200 */
[----:B------:R-:W0:Y:S01]  /*1e80*/  LDC R9, c[0x0][0x40c] ;  /* 0x00010300ff097b82 */ /* 0x000e220000000800 */
[----:B------:R-:W-:Y:S03]  /*1e90*/  BSSY.RECONVERGENT B1, `(.L_x_13) ;  /* 0x00000da000017945 */ /* 0x000fe60003800200 */
[----:B------:R-:W-:Y:S01]  /*1ea0*/  LEA R37, R22, R35, 0x1 ;  /* 0x0000002316257211 */ /* 0x000fe200078e08ff */
[----:B------:R-:W1:Y:S04]  /*1eb0*/  LDS.64 R10, [R35] ;  /* 0x00000000230a7984 */ /* 0x000e680000000a00 */
[----:B------:R-:W2:Y:S01]  /*1ec0*/  LDS.64 R12, [R37] ;  /* 0x00000000250c7984 */ /* 0x000ea20000000a00 */
[----:B0-----:R-:W-:-:S02]  /*1ed0*/  ISETP.NE.AND P0, PT, R9, RZ, PT ;  /* 0x000000ff0900720c */ /* 0x001fc40003f05270 */
[--C-:B-1----:R-:W-:Y:S02]  /*1ee0*/  SHF.R.U64 R6, R10, 0x10, R11.reuse ;  /* 0x000000100a067819 */ /* 0x102fe4000000120b */
[----:B------:R-:W-:Y:S02]  /*1ef0*/  SHF.R.U32.HI R4, RZ, 0x10, R11 ;  /* 0x00000010ff047819 */ /* 0x000fe4000001160b */
[--C-:B--2---:R-:W-:Y:S02]  /*1f00*/  SHF.R.U64 R29, R12, 0x10, R13.reuse ;  /* 0x000000100c1d7819 */ /* 0x104fe4000000120d */
[--C-:B------:R-:W-:Y:S02]  /*1f10*/  SHF.R.U32.HI R31, RZ, 0x10, R13.reuse ;  /* 0x00000010ff1f7819 */ /* 0x100fe4000001160d */
[----:B------:R-:W-:Y:S02]  /*1f20*/  PRMT R28, R10, 0x5410, R12 ;  /* 0x000054100a1c7816 */ /* 0x000fe4000000000c */
[----:B------:R-:W-:-:S02]  /*1f30*/  PRMT R30, R11, 0x5410, R13 ;  /* 0x000054100b1e7816 */ /* 0x000fc4000000000d */
[----:B------:R-:W-:Y:S02]  /*1f40*/  PRMT R29, R6, 0x5410, R29 ;  /* 0x00005410061d7816 */ /* 0x000fe4000000001d */
[----:B------:R-:W-:Y:S01]  /*1f50*/  PRMT R31, R4, 0x5410, R31 ;  /* 0x00005410041f7816 */ /* 0x000fe2000000001f */
[----:B------:R-:W-:Y:S06]  /*1f60*/  @P0 BRA `(.L_x_14) ;  /* 0x0000000800100947 */ /* 0x000fec0003800000 */
[----:B------:R-:W-:Y:S01]  /*1f70*/  IMAD R39, R5, 0x2, R3 ;  /* 0x0000000205277824 */ /* 0x000fe200078e0203 */
[----:B------:R-:W-:Y:S01]  /*1f80*/  SHF.R.S32.HI R4, RZ, 0x1f, R5 ;  /* 0x0000001fff047819 */ /* 0x000fe20000011405 */
[----:B------:R-:W-:Y:S03]  /*1f90*/  BSSY.RECONVERGENT B2, `(.L_x_15) ;  /* 0x0000070000027945 */ /* 0x000fe60003800200 */
[----:B------:R-:W-:Y:S01]  /*1fa0*/  LEA R41, R22, R39, 0x1 ;  /* 0x0000002716297211 */ /* 0x000fe200078e08ff */
[----:B------:R-:W0:Y:S01]  /*1fb0*/  LDS.64 R10, [R39] ;  /* 0x00000000270a7984 */ /* 0x000e220000000a00 */
[----:B------:R-:W-:-:S03]  /*1fc0*/  LEA.HI R4, R4, R5, RZ, 0x2 ;  /* 0x0000000504047211 */ /* 0x000fc600078f10ff */
[----:B------:R-:W1:Y:S02]  /*1fd0*/  LDS.64 R12, [R41] ;  /* 0x00000000290c7984 */ /* 0x000e640000000a00 */
[----:B------:R-:W-:-:S05]  /*1fe0*/  IMAD.SHL.U32 R4, R4, 0x2, RZ ;  /* 0x0000000204047824 */ /* 0x000fca00078e00ff */
[----:B------:R-:W-:-:S04]  /*1ff0*/  LOP3.LUT R8, R4, 0xfffffff8, RZ, 0xc0, !PT ;  /* 0xfffffff804087812 */ /* 0x000fc800078ec0ff */
[----:B------:R-:W-:Y:S02]  /*2000*/  ISETP.GE.AND P0, PT, R8, R7, PT ;  /* 0x000000070800720c */ /* 0x000fe40003f06270 */
[--C-:B0-----:R-:W-:Y:S02]  /*2010*/  SHF.R.U64 R6, R10, 0x10, R11.reuse ;  /* 0x000000100a067819 */ /* 0x101fe4000000120b */
[----:B------:R-:W-:Y:S02]  /*2020*/  SHF.R.U32.HI R4, RZ, 0x10, R11 ;  /* 0x00000010ff047819 */ /* 0x000fe4000001160b */
[--C-:B-1----:R-:W-:Y:S02]  /*2030*/  SHF.R.U64 R25, R12, 0x10, R13.reuse ;  /* 0x000000100c197819 */ /* 0x102fe4000000120d */
[----:B------:R-:W-:Y:S02]  /*2040*/  SHF.R.U32.HI R27, RZ, 0x10, R13 ;  /* 0x00000010ff1b7819 */ /* 0x000fe4000001160d */
[----:B------:R-:W-:-:S02]  /*2050*/  PRMT R24, R10, 0x5410, R12 ;  /* 0x000054100a187816 */ /* 0x000fc4000000000c */
[----:B------:R-:W-:Y:S02]  /*2060*/  PRMT R26, R11, 0x5410, R13 ;  /* 0x000054100b1a7816 */ /* 0x000fe4000000000d */
[----:B------:R-:W-:Y:S02]  /*2070*/  PRMT R25, R6, 0x5410, R25 ;  /* 0x0000541006197816 */ /* 0x000fe40000000019 */
[----:B------:R-:W-:Y:S01]  /*2080*/  PRMT R27, R4, 0x5410, R27 ;  /* 0x00005410041b7816 */ /* 0x000fe2000000001b */
[----:B------:R-:W-:Y:S06]  /*2090*/  @P0 BRA `(.L_x_16) ;  /* 0x00000004007c0947 */ /* 0x000fec0003800000 */
[----:B------:R-:W-:Y:S01]  /*20a0*/  I2FP.F32.S32 R5, R7 ;  /* 0x0000000700057245 */ /* 0x000fe20000201400 */
[C---:B------:R-:W-:Y:S01]  /*20b0*/  VIADD R7, R8.reuse, 0x4 ;  /* 0x0000000408077836 */ /* 0x040fe20000000000 */
[----:B------:R-:W-:Y:S01]  /*20c0*/  I2FP.F32.S32 R4, R8 ;  /* 0x0000000800047245 */ /* 0x000fe20000201400 */
[----:B------:R-:W-:Y:S01]  /*20d0*/  VIADD R9, R9, -UR39 ;  /* 0x8000002709097c36 */ /* 0x000fe20008000000 */
[C---:B------:R-:W-:Y:S01]  /*20e0*/  IADD3 R6, PT, PT, R8.reuse, 0x2, RZ ;  /* 0x0000000208067810 */ /* 0x040fe20007ffe0ff */
[----:B------:R-:W-:Y:S01]  /*20f0*/  HADD2.F32 R21, -RZ, R28.H1_H1 ;  /* 0x3000001cff157230 */ /* 0x000fe20000004100 */
[----:B------:R-:W0:Y:S01]  /*2100*/  MUFU.RCP R5, R5 ;  /* 0x0000000500057308 */ /* 0x000e220000001000 */
[----:B------:R-:W-:Y:S01]  /*2110*/  IADD3 R8, PT, PT, R8, 0x6, RZ ;  /* 0x0000000608087810 */ /* 0x000fe20007ffe0ff */
[--C-:B------:R-:W-:Y:S01]  /*2120*/  HADD2.F32 R36, -RZ, R29.reuse.H1_H1 ;  /* 0x3000001dff247230 */ /* 0x100fe20000004100 */
[----:B------:R-:W-:Y:S01]  /*2130*/  I2FP.F32.S32 R6, R6 ;  /* 0x0000000600067245 */ /* 0x000fe20000201400 */
[----:B------:R-:W-:Y:S01]  /*2140*/  HADD2.F32 R34, -RZ, R29.H0_H0 ;  /* 0x2000001dff227230 */ /* 0x000fe20000004100 */
[----:B------:R-:W-:Y:S01]  /*2150*/  I2FP.F32.S32 R7, R7 ;  /* 0x0000000700077245 */ /* 0x000fe20000201400 */
[--C-:B------:R-:W-:Y:S01]  /*2160*/  HADD2.F32 R40, -RZ, R30.reuse.H1_H1 ;  /* 0x3000001eff287230 */ /* 0x100fe20000004100 */
[----:B------:R-:W-:Y:S01]  /*2170*/  I2FP.F32.S32 R8, R8 ;  /* 0x0000000800087245 */ /* 0x000fe20000201400 */
[----:B------:R-:W-:Y:S01]  /*2180*/  HADD2.F32 R38, -RZ, R30.H0_H0 ;  /* 0x2000001eff267230 */ /* 0x000fe20000004100 */
[----:B------:R-:W-:Y:S01]  /*2190*/  I2FP.F32.S32 R13, R9 ;  /* 0x00000009000d7245 */ /* 0x000fe20000201400 */
[----:B------:R-:W-:-:S02]  /*21a0*/  HADD2.F32 R29, -RZ, R25.H1_H1 ;  /* 0x30000019ff1d7230 */ /* 0x000fc40000004100 */
[----:B------:R-:W-:Y:S02]  /*21b0*/  HADD2.F32 R30, -RZ, R25.H0_H0 ;  /* 0x20000019ff1e7230 */ /* 0x000fe40000004100 */
[----:B------:R-:W-:Y:S02]  /*21c0*/  HADD2.F32 R28, -RZ, R28.H0_H0 ;  /* 0x2000001cff1c7230 */ /* 0x000fe40000004100 */
[--C-:B------:R-:W-:Y:S02]  /*21d0*/  HADD2.F32 R43, -RZ, R31.reuse.H1_H1 ;  /* 0x3000001fff2b7230 */ /* 0x100fe40000004100 */
        /* <DEDUP_REMOVED lines=8> */
[----:B------:R-:W-:-:S02]  /*2260*/  HADD2.F32 R42, -RZ, R31.H0_H0 ;  /* 0x2000001fff2a7230 */ /* 0x000fc40000004100 */
[----:B------:R-:W0:Y:S01]  /*2270*/  MUFU.EX2 R4, -R4 ;  /* 0x8000000400047308 */ /* 0x000e220000000800 */
[--C-:B------:R-:W-:Y:S02]  /*2280*/  HADD2.F32 R31, -RZ, R26.reuse.H1_H1 ;  /* 0x3000001aff1f7230 */ /* 0x100fe40000004100 */
[----:B------:R-:W-:Y:S01]  /*2290*/  HADD2.F32 R26, -RZ, R26.H0_H0 ;  /* 0x2000001aff1a7230 */ /* 0x000fe20000004100 */
[----:B------:R-:W1:Y:S01]  /*22a0*/  MUFU.EX2 R6, -R6 ;  /* 0x8000000600067308 */ /* 0x000e620000000800 */
[--C-:B------:R-:W-:Y:S02]  /*22b0*/  HADD2.F32 R45, -RZ, R27.reuse.H1_H1 ;  /* 0x3000001bff2d7230 */ /* 0x100fe40000004100 */
[----:B------:R-:W-:Y:S01]  /*22c0*/  HADD2.F32 R44, -RZ, R27.H0_H0 ;  /* 0x2000001bff2c7230 */ /* 0x000fe20000004100 */
[----:B------:R-:W2:Y:S04]  /*22d0*/  MUFU.EX2 R8, -R8 ;  /* 0x8000000800087308 */ /* 0x000ea80000000800 */
[----:B------:R-:W3:Y:S01]  /*22e0*/  MUFU.EX2 R9, -R9 ;  /* 0x8000000900097308 */ /* 0x000ee20000000800 */
[----:B0-----:R-:W-:-:S04]  /*22f0*/  FMUL.FTZ R4, R13, R4 ;  /* 0x000000040d047220 */ /* 0x001fc80000410000 */
[----:B------:R-:W-:Y:S01]  /*2300*/  FMUL.RZ R12, R4, 0.15915493667125701904 ;  /* 0x3e22f983040c7820 */ /* 0x000fe2000040c000 */
[----:B-1----:R-:W-:-:S03]  /*2310*/  FMUL.FTZ R7, R13, R6 ;  /* 0x000000060d077220 */ /* 0x002fc60000410000 */
[----:B------:R-:W0:Y:S01]  /*2320*/  MUFU.COS R4, R12 ;  /* 0x0000000c00047308 */ /* 0x000e220000000000 */
[----:B------:R-:W-:Y:S01]  /*2330*/  FMUL.RZ R7, R7, 0.15915493667125701904 ;  /* 0x3e22f98307077820 */ /* 0x000fe2000040c000 */
[----:B--2---:R-:W-:-:S04]  /*2340*/  FMUL.FTZ R6, R13, R8 ;  /* 0x000000080d067220 */ /* 0x004fc80000410000 */
[----:B------:R-:W-:Y:S01]  /*2350*/  FMUL.RZ R8, R6, 0.15915493667125701904 ;  /* 0x3e22f98306087820 */ /* 0x000fe2000040c000 */
[----:B---3--:R-:W-:Y:S01]  /*2360*/  FMUL.FTZ R6, R13, R9 ;  /* 0x000000090d067220 */ /* 0x008fe20000410000 */
[----:B------:R1:W2:Y:S03]  /*2370*/  MUFU.SIN R5, R12 ;  /* 0x0000000c00057308 */ /* 0x0002a60000000400 */
[----:B------:R-:W-:-:S05]  /*2380*/  FMUL.RZ R20, R6, 0.15915493667125701904 ;  /* 0x3e22f98306147820 */ /* 0x000fca000040c000 */
[----:B------:R-:W-:Y:S01]  /*2390*/  MUFU.COS R10, R7 ;  /* 0x00000007000a7308 */ /* 0x000fe20000000000 */
[--C-:B-1----:R-:W-:Y:S02]  /*23a0*/  HADD2.F32 R12, -RZ, R24.reuse.H1_H1 ;  /* 0x30000018ff0c7230 */ /* 0x102fe40000004100 */
[----:B0-----:R-:W-:Y:S01]  /*23b0*/  FMUL.FTZ R6, R21, R4 ;  /* 0x0000000415067220 */ /* 0x001fe20000410000 */
[----:B------:R-:W-:-:S04]  /*23c0*/  HADD2.F32 R24, -RZ, R24.H0_H0 ;  /* 0x20000018ff187230 */ /* 0x000fc80000004100 */
[----:B------:R0:W1:Y:S01]  /*23d0*/  MUFU.SIN R11, R7 ;  /* 0x00000007000b7308 */ /* 0x0000620000000400 */
[-C--:B--2---:R-:W-:Y:S01]  /*23e0*/  FMUL.FTZ R9, R12, R5.reuse ;  /* 0x000000050c097220 */ /* 0x084fe20000410000 */
[----:B------:R-:W-:-:S03]  /*23f0*/  FFMA.FTZ R6, R28, R5, R6 ;  /* 0x000000051c067223 */ /* 0x000fc60000010006 */
[----:B------:R-:W-:-:S03]  /*2400*/  FFMA.FTZ R9, R24, R4, -R9 ;  /* 0x0000000418097223 */ /* 0x000fc60000010809 */
[----:B------:R-:W-:Y:S01]  /*2410*/  MUFU.COS R14, R8 ;  /* 0x00000008000e7308 */ /* 0x000fe20000000000 */
[----:B0-----:R-:W-:-:S04]  /*2420*/  FMUL.FTZ R7, R21, R5 ;  /* 0x0000000515077220 */ /* 0x001fc80000410000 */
[----:B------:R-:W-:-:S03]  /*2430*/  FFMA.FTZ R7, R28, R4, -R7 ;  /* 0x000000041c077223 */ /* 0x000fc60000010807 */
[----:B------:R0:W2:Y:S01]  /*2440*/  MUFU.SIN R15, R8 ;  /* 0x00000008000f7308 */ /* 0x0000a20000000400 */
[----:B-1----:R-:W-:Y:S01]  /*2450*/  FMUL.FTZ R13, R29, R11 ;  /* 0x0000000b1d0d7220 */ /* 0x002fe20000410000 */
[----:B------:R-:W-:-:S03]  /*2460*/  F2FP.F16.F32.PACK_AB R28, R6, R7 ;  /* 0x00000007061c723e */ /* 0x000fc600000000ff */
[----:B------:R-:W-:-:S03]  /*2470*/  FFMA.FTZ R13, R30, R10, -R13 ;  /* 0x0000000a1e0d7223 */ /* 0x000fc6000001080d */
[----:B------:R-:W1:Y:S01]  /*2480*/  MUFU.SIN R25, R20 ;  /* 0x0000001400197308 */ /* 0x000e620000000400 */
[----:B0-----:R-:W-:Y:S01]  /*2490*/  FMUL.FTZ R8, R12, R4 ;  /* 0x000000040c087220 */ /* 0x001fe20000410000 */
[-C--:B------:R-:W-:Y:S01]  /*24a0*/  FMUL.FTZ R4, R36, R10.reuse ;  /* 0x0000000a24047220 */ /* 0x080fe20000410000 */
[-C--:B------:R-:W-:Y:S02]  /*24b0*/  FMUL.FTZ R12, R29, R10.reuse ;  /* 0x0000000a1d0c7220 */ /* 0x080fe40000410000 */
[----:B------:R-:W-:Y:S01]  /*24c0*/  FFMA.FTZ R8, R24, R5, R8 ;  /* 0x0000000518087223 */ /* 0x000fe20000010008 */
[-C--:B------:R-:W-:Y:S01]  /*24d0*/  FMUL.FTZ R5, R36, R11.reuse ;  /* 0x0000000b24057220 */ /* 0x080fe20000410000 */
[-C--:B------:R-:W-:Y:S01]  /*24e0*/  FFMA.FTZ R4, R34, R11.reuse, R4 ;  /* 0x0000000b22047223 */ /* 0x080fe20000010004 */
[----:B------:R0:W3:Y:S01]  /*24f0*/  MUFU.COS R24, R20 ;  /* 0x0000001400187308 */ /* 0x0000e20000000000 */
[----:B------:R-:W-:Y:S01]  /*2500*/  FFMA.FTZ R12, R30, R11, R12 ;  /* 0x0000000b1e0c7223 */ /* 0x000fe2000001000c */
[----:B------:R-:W-:Y:S01]  /*2510*/  FFMA.FTZ R5, R34, R10, -R5 ;  /* 0x0000000a22057223 */ /* 0x000fe20000010805 */
[CC--:B--2---:R-:W-:Y:S01]  /*2520*/  FMUL.FTZ R11, R40.reuse, R15.reuse ;  /* 0x0000000f280b7220 */ /* 0x0c4fe20000410000 */
[----:B------:R-:W-:Y:S01]  /*2530*/  FMUL.FTZ R10, R40, R14 ;  /* 0x0000000e280a7220 */ /* 0x000fe20000410000 */
[----:B------:R-:W-:-:S02]  /*2540*/  FMUL.FTZ R21, R31, R15 ;  /* 0x0000000f1f157220 */ /* 0x000fc40000410000 */
[CC--:B------:R-:W-:Y:S01]  /*2550*/  FFMA.FTZ R11, R38.reuse, R14.reuse, -R11 ;  /* 0x0000000e260b7223 */ /* 0x0c0fe2000001080b */
[----:B------:R-:W-:Y:S01]  /*2560*/  FFMA.FTZ R10, R38, R15, R10 ;  /* 0x0000000f260a7223 */ /* 0x000fe2000001000a */
[-C--:B0-----:R-:W-:Y:S01]  /*2570*/  FMUL.FTZ R20, R31, R14.reuse ;  /* 0x0000000e1f147220 */ /* 0x081fe20000410000 */
[----:B------:R-:W-:Y:S01]  /*2580*/  FFMA.FTZ R21, R26, R14, -R21 ;  /* 0x0000000e1a157223 */ /* 0x000fe20000010815 */
[----:B-1----:R-:W-:Y:S01]  /*2590*/  FMUL.FTZ R27, R45, R25 ;  /* 0x000000192d1b7220 */ /* 0x002fe20000410000 */
[----:B------:R-:W-:Y:S01]  /*25a0*/  F2FP.F16.F32.PACK_AB R29, R4, R5 ;  /* 0x00000005041d723e */ /* 0x000fe200000000ff */
[----:B------:R-:W-:Y:S01]  /*25b0*/  FFMA.FTZ R20, R26, R15, R20 ;  /* 0x0000000f1a147223 */ /* 0x000fe20000010014 */
[C---:B------:R-:W-:Y:S01]  /*25c0*/  FMUL.FTZ R15, R43.reuse, R25 ;  /* 0x000000192b0f7220 */ /* 0x040fe20000410000 */
[----:B------:R-:W-:Y:S01]  /*25d0*/  F2FP.F16.F32.PACK_AB R30, R10, R11 ;  /* 0x0000000b0a1e723e */ /* 0x000fe200000000ff */
[-C--:B---3--:R-:W-:Y:S01]  /*25e0*/  FMUL.FTZ R14, R43, R24.reuse ;  /* 0x000000182b0e7220 */ /* 0x088fe20000410000 */
[-C--:B------:R-:W-:Y:S01]  /*25f0*/  FMUL.FTZ R26, R45, R24.reuse ;  /* 0x000000182d1a7220 */ /* 0x080fe20000410000 */
[-C--:B------:R-:W-:Y:S01]  /*2600*/  FFMA.FTZ R15, R42, R24.reuse, -R15 ;  /* 0x000000182a0f7223 */ /* 0x080fe2000001080f */
[----:B------:R-:W-:Y:S01]  /*2610*/  FFMA.FTZ R27, R44, R24, -R27 ;  /* 0x000000182c1b7223 */ /* 0x000fe2000001081b */
[-C--:B------:R-:W-:Y:S01]  /*2620*/  FFMA.FTZ R14, R42, R25.reuse, R14 ;  /* 0x000000192a0e7223 */ /* 0x080fe2000001000e */
[----:B------:R-:W-:Y:S01]  /*2630*/  FFMA.FTZ R34, R44, R25, R26 ;  /* 0x000000192c227223 */ /* 0x000fe2000001001a */
[----:B------:R-:W-:-:S02]  /*2640*/  F2FP.F16.F32.PACK_AB R24, R8, R9 ;  /* 0x000000090818723e */ /* 0x000fc400000000ff */
[----:B------:R-:W-:Y:S02]  /*2650*/  F2FP.F16.F32.PACK_AB R25, R12, R13 ;  /* 0x0000000d0c19723e */ /* 0x000fe400000000ff */
[----:B------:R-:W-:Y:S02]  /*2660*/  F2FP.F16.F32.PACK_AB R26, R20, R21 ;  /* 0x00000015141a723e */ /* 0x000fe400000000ff */
[----:B------:R-:W-:Y:S02]  /*2670*/  F2FP.F16.F32.PACK_AB R31, R14, R15 ;  /* 0x0000000f0e1f723e */ /* 0x000fe400000000ff */
[----:B------:R-:W-:-:S07]  /*2680*/  F2FP.F16.F32.PACK_AB R27, R34, R27 ;  /* 0x0000001b221b723e */ /* 0x000fce00000000ff */
.L_x_16:
[----:B------:R-:W-:Y:S05]  /*2690*/  BSYNC.RECONVERGENT B2 ;  /* 0x0000000000027941 */ /* 0x000fea0003800200 */
.L_x_15:
[C---:B------:R-:W-:Y:S02]  /*26a0*/  LOP3.LUT R4, R25.reuse, 0xffff, RZ, 0xc0, !PT ;  /* 0x0000ffff19047812 */ /* 0x040fe400078ec0ff */
[----:B------:R-:W-:Y:S02]  /*26b0*/  PRMT R6, R25, 0x7732, RZ ;  /* 0x0000773219067816 */ /* 0x000fe400000000ff */
[----:B------:R-:W-:Y:S01]  /*26c0*/  PRMT R8, R27, 0x7732, RZ ;  /* 0x000077321b087816 */ /* 0x000fe200000000ff */
[----:B------:R-:W-:Y:S01]  /*26d0*/  IMAD.WIDE.U32 R4, R4, 0x10000, RZ ;  /* 0x0001000004047825 */ /* 0x000fe200078e00ff */
[----:B------:R-:W-:Y:S02]  /*26e0*/  PRMT R9, R26, 0x7732, RZ ;  /* 0x000077321a097816 */ /* 0x000fe400000000ff */
[----:B------:R-:W-:Y:S01]  /*26f0*/  PRMT R10, R24, 0x7732, RZ ;  /* 0x00007732180a7816 */ /* 0x000fe200000000ff */
[----:B------:R-:W-:Y:S01]  /*2700*/  IMAD.WIDE.U32 R6, R6, 0x10000, RZ ;  /* 0x0001000006067825 */ /* 0x000fe200078e00ff */
[----:B------:R-:W-:-:S02]  /*2710*/  PRMT R13, R26, 0x5410, R27 ;  /* 0x000054101a0d7816 */ /* 0x000fc4000000001b */
[----:B------:R-:W-:Y:S02]  /*2720*/  PRMT R11, R9, 0x5410, R8 ;  /* 0x00005410090b7816 */ /* 0x000fe40000000008 */
[----:B------:R-:W-:Y:S02]  /*2730*/  MOV R9, R10 ;  /* 0x0000000a00097202 */ /* 0x000fe40000000f00 */
[----:B------:R-:W-:Y:S02]  /*2740*/  LOP3.LUT R5, R13, R5, RZ, 0xfc, !PT ;  /* 0x000000050d057212 */ /* 0x000fe400078efcff */
[----:B------:R-:W-:Y:S02]  /*2750*/  LOP3.LUT R4, R4, 0xffff, R24, 0xf8, !PT ;  /* 0x0000ffff04047812 */ /* 0x000fe400078ef818 */
[----:B------:R-:W-:Y:S02]  /*2760*/  LOP3.LUT R7, R11, R7, RZ, 0xfc, !PT ;  /* 0x000000070b077212 */ /* 0x000fe400078efcff */
[----:B------:R-:W-:Y:S01]  /*2770*/  LOP3.LUT R6, R6, R9, RZ, 0xfc, !PT ;  /* 0x0000000906067212 */ /* 0x000fe200078efcff */
[----:B------:R0:W-:Y:S04]  /*2780*/  STS.64 [R39], R4 ;  /* 0x0000000427007388 */ /* 0x0001e80000000a00 */
[----:B------:R0:W-:Y:S01]  /*2790*/  STS.64 [R41], R6 ;  /* 0x0000000629007388 */ /* 0x0001e20000000a00 */
[----:B------:R-:W-:Y:S05]  /*27a0*/  BRA `(.L_x_17) ;  /* 0x0000000400207947 */ /* 0x000fea0003800000 */
.L_x_14:
[----:B------:R-:W-:-:S04]  /*27b0*/  SHF.R.S32.HI R4, RZ, 0x1f, R5 ;  /* 0x0000001fff047819 */ /* 0x000fc80000011405 */
[----:B------:R-:W-:-:S05]  /*27c0*/  LEA.HI R4, R4, R5, RZ, 0x2 ;  /* 0x0000000504047211 */ /* 0x000fca00078f10ff */
[----:B------:R-:W-:-:S05]  /*27d0*/  IMAD.SHL.U32 R4, R4, 0x2, RZ ;  /* 0x0000000204047824 */ /* 0x000fca00078e00ff */
[----:B------:R-:W-:-:S04]  /*27e0*/  LOP3.LUT R8, R4, 0xfffffff8, RZ, 0xc0, !PT ;  /* 0xfffffff804087812 */ /* 0x000fc800078ec0ff */
[----:B------:R-:W-:-:S13]  /*27f0*/  ISETP.GE.AND P0, PT, R8, R7, PT ;  /* 0x000000070800720c */ /* 0x000fda0003f06270 */
[----:B------:R-:W-:Y:S05]  /*2800*/  @P0 BRA `(.L_x_17) ;  /* 0x0000000400080947 */ /* 0x000fea0003800000 */
[----:B------:R-:W-:Y:S01]  /*2810*/  I2FP.F32.S32 R10, R7 ;  /* 0x00000007000a7245 */ /* 0x000fe20000201400 */
[C---:B------:R-:W-:Y:S01]  /*2820*/  VIADD R7, R8.reuse, 0x4 ;  /* 0x0000000408077836 */ /* 0x040fe20000000000 */
[----:B------:R-:W-:Y:S01]  /*2830*/  I2FP.F32.S32 R4, R8 ;  /* 0x0000000800047245 */ /* 0x000fe20000201400 */
[----:B------:R-:W-:Y:S01]  /*2840*/  HADD2.F32 R39, -RZ, R28.H0_H0 ;  /* 0x2000001cff277230 */ /* 0x000fe20000004100 */
[----:B------:R-:W0:Y:S01]  /*2850*/  MUFU.RCP R11, R10 ;  /* 0x0000000a000b7308 */ /* 0x000e220000001000 */
[C---:B------:R-:W-:Y:S01]  /*2860*/  IADD3 R5, PT, PT, R8.reuse, 0x2, RZ ;  /* 0x0000000208057810 */ /* 0x040fe20007ffe0ff */
[--C-:B------:R-:W-:Y:S01]  /*2870*/  HADD2.F32 R36, -RZ, R31.reuse.H1_H1 ;  /* 0x3000001fff247230 */ /* 0x100fe20000004100 */
[----:B------:R-:W-:Y:S01]  /*2880*/  IADD3 R8, PT, PT, R8, 0x6, RZ ;  /* 0x0000000608087810 */ /* 0x000fe20007ffe0ff */
[----:B------:R-:W-:Y:S01]  /*2890*/  HADD2.F32 R34, -RZ, R31.H0_H0 ;  /* 0x2000001fff227230 */ /* 0x000fe20000004100 */
[----:B------:R-:W-:Y:S02]  /*28a0*/  I2FP.F32.S32 R6, R5 ;  /* 0x0000000500067245 */ /* 0x000fe40000201400 */
[----:B------:R-:W-:Y:S01]  /*28b0*/  I2FP.F32.S32 R7, R7 ;  /* 0x0000000700077245 */ /* 0x000fe20000201400 */
[----:B0-----:R-:W-:-:S02]  /*28c0*/  FMUL.FTZ R4, R4, R11 ;  /* 0x0000000b04047220 */ /* 0x001fc40000410000 */
[-C--:B------:R-:W-:Y:S02]  /*28d0*/  FMUL.FTZ R6, R6, R11.reuse ;  /* 0x0000000b06067220 */ /* 0x080fe40000410000 */
[----:B------:R-:W-:Y:S01]  /*28e0*/  FMUL.FTZ R5, R4, 13.28771209716796875 ;  /* 0x41549a7804057820 */ /* 0x000fe20000410000 */
[----:B------:R-:W-:Y:S01]  /*28f0*/  I2FP.F32.S32 R4, R8 ;  /* 0x0000000800047245 */ /* 0x000fe20000201400 */
[----:B------:R-:W-:Y:S01]  /*2900*/  FMUL.FTZ R8, R7, R11 ;  /* 0x0000000b07087220 */ /* 0x000fe20000410000 */
[----:B------:R-:W-:-:S03]  /*2910*/  FMUL.FTZ R7, R6, 13.28771209716796875 ;  /* 0x41549a7806077820 */ /* 0x000fc60000410000 */
[----:B------:R-:W-:Y:S01]  /*2920*/  FMUL.FTZ R6, R4, R11 ;  /* 0x0000000b04067220 */ /* 0x000fe20000410000 */
[----:B------:R-:W0:Y:S01]  /*2930*/  MUFU.EX2 R5, -R5 ;  /* 0x8000000500057308 */ /* 0x000e220000000800 */
[----:B------:R-:W-:Y:S01]  /*2940*/  FMUL.FTZ R10, R8, 13.28771209716796875 ;  /* 0x41549a78080a7820 */ /* 0x000fe20000410000 */
[----:B------:R-:W-:Y:S01]  /*2950*/  I2FP.F32.S32 R4, R9 ;  /* 0x0000000900047245 */ /* 0x000fe20000201400 */
[----:B------:R-:W-:Y:S01]  /*2960*/  FMUL.FTZ R11, R6, 13.28771209716796875 ;  /* 0x41549a78060b7820 */ /* 0x000fe20000410000 */
[----:B------:R-:W1:Y:S04]  /*2970*/  MUFU.EX2 R7, -R7 ;  /* 0x8000000700077308 */ /* 0x000e680000000800 */
[----:B------:R2:W3:Y:S04]  /*2980*/  MUFU.EX2 R9, -R10 ;  /* 0x8000000a00097308 */ /* 0x0004e80000000800 */
[----:B------:R-:W4:Y:S01]  /*2990*/  MUFU.EX2 R11, -R11 ;  /* 0x8000000b000b7308 */ /* 0x000f220000000800 */
[----:B0-----:R-:W-:Y:S01]  /*29a0*/  FMUL.FTZ R6, R4, R5 ;  /* 0x0000000504067220 */ /* 0x001fe20000410000 */
[----:B--2---:R-:W-:-:S02]  /*29b0*/  HADD2.F32 R10, -RZ, R28.H1_H1 ;  /* 0x3000001cff0a7230 */ /* 0x004fc40000004100 */
[----:B-1----:R-:W-:Y:S01]  /*29c0*/  FMUL.FTZ R8, R4, R7 ;  /* 0x0000000704087220 */ /* 0x002fe20000410000 */
[----:B------:R-:W-:Y:S01]  /*29d0*/  FMUL.RZ R14, R6, 0.15915493667125701904 ;  /* 0x3e22f983060e7820 */ /* 0x000fe2000040c000 */
[----:B------:R-:W-:Y:S02]  /*29e0*/  HADD2.F32 R28, -RZ, R29.H1_H1 ;  /* 0x3000001dff1c7230 */ /* 0x000fe40000004100 */
[----:B------:R-:W-:Y:S01]  /*29f0*/  FMUL.RZ R20, R8, 0.15915493667125701904 ;  /* 0x3e22f98308147820 */ /* 0x000fe2000040c000 */
[C---:B---3--:R-:W-:Y:S01]  /*2a00*/  FMUL.FTZ R7, R4.reuse, R9 ;  /* 0x0000000904077220 */ /* 0x048fe20000410000 */
[----:B------:R-:W-:Y:S01]  /*2a10*/  MUFU.COS R5, R14 ;  /* 0x0000000e00057308 */ /* 0x000fe20000000000 */
[----:B----4-:R-:W-:Y:S02]  /*2a20*/  FMUL.FTZ R4, R4, R11 ;  /* 0x0000000b04047220 */ /* 0x010fe40000410000 */
[----:B------:R-:W-:Y:S02]  /*2a30*/  FMUL.RZ R7, R7, 0.15915493667125701904 ;  /* 0x3e22f98307077820 */ /* 0x000fe4000040c000 */
[----:B------:R-:W-:-:S03]  /*2a40*/  FMUL.RZ R21, R4, 0.15915493667125701904 ;  /* 0x3e22f98304157820 */ /* 0x000fc6000040c000 */
[----:B------:R-:W0:Y:S08]  /*2a50*/  MUFU.SIN R6, R14 ;  /* 0x0000000e00067308 */ /* 0x000e300000000400 */
[----:B------:R-:W-:Y:S08]  /*2a60*/  MUFU.COS R8, R20 ;  /* 0x0000001400087308 */ /* 0x000ff00000000000 */
[----:B------:R1:W2:Y:S01]  /*2a70*/  MUFU.SIN R9, R20 ;  /* 0x0000001400097308 */ /* 0x0002a20000000400 */
[----:B0-----:R-:W-:-:S04]  /*2a80*/  FMUL.FTZ R4, R10, R6 ;  /* 0x000000060a047220 */ /* 0x001fc80000410000 */
[----:B------:R-:W-:-:S03]  /*2a90*/  FFMA.FTZ R4, R39, R5, -R4 ;  /* 0x0000000527047223 */ /* 0x000fc60000010804 */
[----:B------:R-:W0:Y:S01]  /*2aa0*/  MUFU.COS R12, R7 ;  /* 0x00000007000c7308 */ /* 0x000e220000000000 */
[----:B-1----:R-:W-:Y:S02]  /*2ab0*/  HADD2.F32 R20, -RZ, R29.H0_H0 ;  /* 0x2000001dff147230 */ /* 0x002fe40000004100 */
[--C-:B------:R-:W-:Y:S02]  /*2ac0*/  HADD2.F32 R29, -RZ, R30.reuse.H1_H1 ;  /* 0x3000001eff1d7230 */ /* 0x100fe40000004100 */
[----:B------:R-:W-:-:S03]  /*2ad0*/  HADD2.F32 R30, -RZ, R30.H0_H0 ;  /* 0x2000001eff1e7230 */ /* 0x000fc60000004100 */
[----:B------:R1:W3:Y:S01]  /*2ae0*/  MUFU.SIN R13, R7 ;  /* 0x00000007000d7308 */ /* 0x0002e20000000400 */
[----:B--2---:R-:W-:-:S04]  /*2af0*/  FMUL.FTZ R11, R28, R9 ;  /* 0x000000091c0b7220 */ /* 0x004fc80000410000 */
[----:B------:R-:W-:-:S03]  /*2b00*/  FFMA.FTZ R11, R20, R8, -R11 ;  /* 0x00000008140b7223 */ /* 0x000fc6000001080b */
[----:B------:R-:W2:Y:S01]  /*2b10*/  MUFU.SIN R15, R21 ;  /* 0x00000015000f7308 */ /* 0x000ea20000000400 */
[----:B-1----:R-:W-:Y:S01]  /*2b20*/  FMUL.FTZ R7, R10, R5 ;  /* 0x000000050a077220 */ /* 0x002fe20000410000 */
[----:B------:R-:W-:-:S03]  /*2b30*/  FMUL.FTZ R10, R28, R8 ;  /* 0x000000081c0a7220 */ /* 0x000fc60000410000 */
[----:B------:R-:W-:Y:S01]  /*2b40*/  FFMA.FTZ R7, R39, R6, R7 ;  /* 0x0000000627077223 */ /* 0x000fe20000010007 */
[----:B------:R-:W-:Y:S01]  /*2b50*/  FFMA.FTZ R10, R20, R9, R10 ;  /* 0x00000009140a7223 */ /* 0x000fe2000001000a */
[C---:B0-----:R-:W-:Y:S01]  /*2b60*/  FMUL.FTZ R6, R29.reuse, R12 ;  /* 0x0000000c1d067220 */ /* 0x041fe20000410000 */
[----:B------:R-:W0:Y:S01]  /*2b70*/  MUFU.COS R14, R21 ;  /* 0x00000015000e7308 */ /* 0x000e220000000000 */
[-C--:B---3--:R-:W-:Y:S02]  /*2b80*/  FMUL.FTZ R5, R29, R13.reuse ;  /* 0x0000000d1d057220 */ /* 0x088fe40000410000 */
[C---:B------:R-:W-:Y:S01]  /*2b90*/  FFMA.FTZ R6, R30.reuse, R13, R6 ;  /* 0x0000000d1e067223 */ /* 0x040fe20000010006 */
[----:B------:R-:W-:Y:S01]  /*2ba0*/  F2FP.F16.F32.PACK_AB R28, R7, R4 ;  /* 0x00000004071c723e */ /* 0x000fe200000000ff */
[----:B------:R-:W-:Y:S01]  /*2bb0*/  FFMA.FTZ R5, R30, R12, -R5 ;  /* 0x0000000c1e057223 */ /* 0x000fe20000010805 */
[----:B------:R-:W-:Y:S01]  /*2bc0*/  F2FP.F16.F32.PACK_AB R29, R10, R11 ;  /* 0x0000000b0a1d723e */ /* 0x000fe200000000ff */
[----:B--2---:R-:W-:-:S03]  /*2bd0*/  FMUL.FTZ R9, R36, R15 ;  /* 0x0000000f24097220 */ /* 0x004fc60000410000 */
[----:B------:R-:W-:Y:S01]  /*2be0*/  F2FP.F16.F32.PACK_AB R30, R6, R5 ;  /* 0x00000005061e723e */ /* 0x000fe200000000ff */
[-C--:B0-----:R-:W-:Y:S01]  /*2bf0*/  FMUL.FTZ R8, R36, R14.reuse ;  /* 0x0000000e24087220 */ /* 0x081fe20000410000 */
[----:B------:R-:W-:-:S03]  /*2c00*/  FFMA.FTZ R9, R34, R14, -R9 ;  /* 0x0000000e22097223 */ /* 0x000fc60000010809 */
[----:B------:R-:W-:-:S05]  /*2c10*/  FFMA.FTZ R8, R34, R15, R8 ;  /* 0x0000000f22087223 */ /* 0x000fca0000010008 */
[----:B------:R-:W-:-:S07]  /*2c20*/  F2FP.F16.F32.PACK_AB R31, R8, R9 ;  /* 0x00000009081f723e */ /* 0x000fce00000000ff */
.L_x_17:
[----:B------:R-:W-:Y:S05]  /*2c30*/  BSYNC.RECONVERGENT B1 ;  /* 0x0000000000017941 */ /* 0x000fea0003800200 */
.L_x_13:
[C---:B0-----:R-:W-:Y:S02]  /*2c40*/  LOP3.LUT R4, R29.reuse, 0xffff, RZ, 0xc0, !PT ;  /* 0x0000ffff1d047812 */ /* 0x041fe400078ec0ff */
[----:B------:R-:W-:Y:S02]  /*2c50*/  PRMT R6, R29, 0x7732, RZ ;  /* 0x000077321d067816 */ /* 0x000fe400000000ff */
[----:B------:R-:W-:Y:S01]  /*2c60*/  PRMT R8, R31, 0x7732, RZ ;  /* 0x000077321f087816 */ /* 0x000fe200000000ff */
[----:B------:R-:W-:Y:S01]  /*2c70*/  IMAD.WIDE.U32 R4, R4, 0x10000, RZ ;  /* 0x0001000004047825 */ /* 0x000fe200078e00ff */
[----:B------:R-:W-:Y:S02]  /*2c80*/  PRMT R9, R30, 0x7732, RZ ;  /* 0x000077321e097816 */ /* 0x000fe400000000ff */
[----:B------:R-:W-:Y:S01]  /*2c90*/  PRMT R10, R28, 0x7732, RZ ;  /* 0x000077321c0a7816 */ /* 0x000fe200000000ff */
[----:B------:R-:W-:Y:S01]  /*2ca0*/  IMAD.WIDE.U32 R6, R6, 0x10000, RZ ;  /* 0x0001000006067825 */ /* 0x000fe200078e00ff */
[----:B------:R-:W-:-:S02]  /*2cb0*/  PRMT R11, R9, 0x5410, R8 ;  /* 0x00005410090b7816 */ /* 0x000fc40000000008 */
[----:B------:R-:W-:Y:S01]  /*2cc0*/  PRMT R13, R30, 0x5410, R31 ;  /* 0x000054101e0d7816 */ /* 0x000fe2000000001f */
[----:B------:R-:W-:Y:S01]  /*2cd0*/  IMAD.MOV.U32 R9, RZ, RZ, R10 ;  /* 0x000000ffff097224 */ /* 0x000fe200078e000a */
[----:B------:R-:W-:Y:S02]  /*2ce0*/  LOP3.LUT R4, R4, 0xffff, R28, 0xf8, !PT ;  /* 0x0000ffff04047812 */ /* 0x000fe400078ef81c */
[----:B------:R-:W-:Y:S02]  /*2cf0*/  LOP3.LUT R5, R13, R5, RZ, 0xfc, !PT ;  /* 0x000000050d057212 */ /* 0x000fe400078efcff */
[----:B------:R-:W-:Y:S02]  /*2d00*/  LOP3.LUT R7, R11, R7, RZ, 0xfc, !PT ;  /* 0x000000070b077212 */ /* 0x000fe400078efcff */
[----:B------:R-:W-:Y:S01]  /*2d10*/  LOP3.LUT R6, R6, R9, RZ, 0xfc, !PT ;  /* 0x0000000906067212 */ /* 0x000fe200078efcff */
[----:B------:R0:W-:Y:S04]  /*2d20*/  STS.64 [R35], R4 ;  /* 0x0000000423007388 */ /* 0x0001e80000000a00 */
[----:B------:R0:W-:Y:S02]  /*2d30*/  STS.64 [R37], R6 ;  /* 0x0000000625007388 */ /* 0x0001e40000000a00 */
.L_x_12:
[----:B------:R-:W-:Y:S05]  /*2d40*/  BSYNC.RECONVERGENT B0 ;  /* 0x0000000000007941 */ /* 0x000fea0003800200 */
.L_x_11:
[----:B------:R-:W-:Y:S06]  /*2d50*/  BAR.SYNC.DEFER_BLOCKING 0x0 ;  /* 0x0000000000007b1d */ /* 0x000fec0000010000 */
[----:B------:R-:W-:Y:S04]  /*2d60*/  BSSY.RECONVERGENT B0, `(.L_x_18) ;  /* 0x0000009000007945 */ /* 0x000fe80003800200 */
[----:B------:R-:W-:Y:S05]  /*2d70*/  @P6 BRA `(.L_x_19) ;  /* 0x00000000001c6947 */ /* 0x000fea0003800000 */
[----:B------:R-:W2:Y:S01]  /*2d80*/  LDCU UR4, c[0x0][0x40c] ;  /* 0x00008180ff0477ac */ /* 0x000ea20008000800 */
[----:B------:R-:W-:-:S05]  /*2d90*/  IMAD R22, R22, R33, R32 ;  /* 0x0000002116167224 */ /* 0x000fca00078e0220 */
[----:B------:R-:W-:-:S05]  /*2da0*/  LEA R0, R22, R0, 0x1 ;  /* 0x0000000016007211 */ /* 0x000fca00078e08ff */
[----:B-1----:R3:W4:Y:S01]  /*2db0*/  LDS.128 R28, [R0] ;  /* 0x00000000001c7984 */ /* 0x0027220000000c00 */
[----:B--2---:R-:W-:-:S13]  /*2dc0*/  ISETP.NE.AND P0, PT, RZ, UR4, PT ;  /* 0x00000004ff007c0c */ /* 0x004fda000bf05270 */
[----:B------:R-:W-:-:S05]  /*2dd0*/  @!P0 IMAD R3, R22, 0x2, R3 ;  /* 0x0000000216038824 */ /* 0x000fca00078e0203 */
[----:B------:R3:W2:Y:S02]  /*2de0*/  @!P0 LDS.128 R24, [R3] ;  /* 0x0000000003188984 */ /* 0x0006a40000000c00 */
.L_x_19:
[----:B------:R-:W-:Y:S05]  /*2df0*/  BSYNC.RECONVERGENT B0 ;  /* 0x0000000000007941 */ /* 0x000fea0003800200 */
.L_x_18:
[----:B------:R-:W-:Y:S06]  /*2e00*/  BAR.SYNC.DEFER_BLOCKING 0x0 ;  /* 0x0000000000007b1d */ /* 0x000fec0000010000 */
.L_x_8:
[----:B------:R-:W-:Y:S05]  /*2e10*/  BSYNC.RECONVERGENT B6 ;  /* 0x0000000000067941 */ /* 0x000fea0003800200 */
.L_x_5:
[----:B------:R-:W3:Y:S01]  /*2e20*/  LDCU UR4, c[0x0][0x3f4] ;  /* 0x00007e80ff0477ac */ /* 0x000ee20008000800 */
[----:B------:R-:W-:Y:S02]  /*2e30*/  ISETP.GT.U32.AND P0, PT, R23, 0x1f, PT ;  /* 0x0000001f1700780c */ /* 0x000fe40003f04070 */
[----:B---3--:R-:W-:-:S05]  /*2e40*/  MOV R0, UR4 ;  /* 0x0000000400007c02 */ /* 0x008fca0008000f00 */
[----:B------:R-:W-:-:S05]  /*2e50*/  IMAD.MOV R3, RZ, RZ, -R0 ;  /* 0x000000ffff037224 */ /* 0x000fca00078e0a00 */
[----:B------:R-:W-:-:S04]  /*2e60*/  VIADDMNMX R3, R3, UR44, RZ, !PT ;  /* 0x0000002c03037c46 */ /* 0x000fc8000f8001ff */
[----:B------:R-:W-:Y:S02]  /*2e70*/  R2UR UR11, R3 ;  /* 0x00000000030b72ca */ /* 0x000fe400000e0000 */
[----:B------:R-:W-:-:S05]  /*2e80*/  MOV R3, 0xff7fffff ;  /* 0xff7fffff00037802 */ /* 0x000fca0000000f00 */
[----:B------:R3:W-:Y:S01]  /*2e90*/  STL [R1+0x250], R3 ;  /* 0x0002500301007387 */ /* 0x0007e20000100800 */
[----:B------:R-:W-:Y:S07]  /*2ea0*/  @P0 BRA `(.L_x_20) ;  /* 0x0000000400040947 */ /* 0x000fee0003800000 */
[----:B------:R-:W0:Y:S01]  /*2eb0*/  S2R R10, SR_CgaCtaId ;  /* 0x00000000000a7919 */ /* 0x000e220000008800 */
[----:B------:R-:W-:Y:S01]  /*2ec0*/  MOV R9, 0x400 ;  /* 0x0000040000097802 */ /* 0x000fe20000000f00 */
[----:B------:R-:W5:Y:S01]  /*2ed0*/  LDCU UR4, c[0x0][0x40c] ;  /* 0x00008180ff0477ac */ /* 0x000f620008000800 */
[----:B--2-4-:R-:W-:-:S03]  /*2ee0*/  HMUL2 R12, R29, R25 ;  /* 0x000000191d0c7232 */ /* 0x014fc60000000000 */
[----:B---3--:R-:W-:Y:S02]  /*2ef0*/  VIADD R3, R9, 0x40 ;  /* 0x0000004009037836 */ /* 0x008fe40000000000 */
[----:B------:R-:W-:-:S04]  /*2f00*/  HFMA2 R13, R28, R24, R12 ;  /* 0x000000181c0d7231 */ /* 0x000fc8000000000c */
[----:B------:R-:W-:-:S04]  /*2f10*/  HFMA2 R13, R30, R26, R13 ;  /* 0x0000001a1e0d7231 */ /* 0x000fc8000000000d */
[----:B------:R-:W-:Y:S01]  /*2f20*/  HFMA2 R13, R31, R27, R13 ;  /* 0x0000001b1f0d7231 */ /* 0x000fe2000000000d */
[----:B-----5:R-:W-:-:S04]  /*2f30*/  UISETP.NE.AND UP0, UPT, UR4, URZ, UPT ;  /* 0x000000ff0400728c */ /* 0x020fc8000bf05270 */
[--C-:B------:R-:W-:Y:S02]  /*2f40*/  HADD2.F32 R8, -RZ, R13.reuse.H0_H0 ;  /* 0x2000000dff087230 */ /* 0x100fe40000004100 */
[----:B------:R-:W-:Y:S01]  /*2f50*/  HADD2.F32 R13, -RZ, R13.H1_H1 ;  /* 0x3000000dff0d7230 */ /* 0x000fe20000004100 */
[----:B01----:R-:W-:-:S04]  /*2f60*/  LEA R4, R10, R3, 0x18 ;  /* 0x000000030a047211 */ /* 0x003fc800078ec0ff */
[----:B------:R-:W-:-:S05]  /*2f70*/  LEA R4, R23, R4, 0x4 ;  /* 0x0000000417047211 */ /* 0x000fca00078e20ff */
[----:B------:R0:W-:Y:S01]  /*2f80*/  STS.128 [R4], R28 ;  /* 0x0000001c04007388 */ /* 0x0001e20000000c00 */
[----:B------:R-:W-:Y:S05]  /*2f90*/  BRA.U UP0, `(.L_x_21) ;  /* 0x0000000100287547 */ /* 0x000fea000b800000 */
[----:B0-----:R-:W0:Y:S01]  /*2fa0*/  LDC.64 R4, c[0x0][0x3b8] ;  /* 0x0000ee00ff047b82 */ /* 0x001e220000000a00 */
[----:B------:R-:W-:Y:S02]  /*2fb0*/  IMAD R6, R23, R0, UR40 ;  /* 0x0000002817067e24 */ /* 0x000fe4000f8e0200 */
[----:B------:R-:W-:-:S03]  /*2fc0*/  VIADD R3, R9, 0x240 ;  /* 0x0000024009037836 */ /* 0x000fc60000000000 */
[----:B------:R-:W-:Y:S02]  /*2fd0*/  SHF.L.U32 R7, R6, 0x3, RZ ;  /* 0x0000000306077819 */ /* 0x000fe400000006ff */
[----:B------:R-:W-:-:S03]  /*2fe0*/  LEA R6, R10, R3, 0x18 ;  /* 0x000000030a067211 */ /* 0x000fc600078ec0ff */
[----:B------:R-:W-:Y:S02]  /*2ff0*/  IMAD R7, R0, UR42, R7 ;  /* 0x0000002a00077c24 */ /* 0x000fe4000f8e0207 */
[----:B------:R-:W-:-:S05]  /*3000*/  IMAD R6, R23, 0x10, R6 ;  /* 0x0000001017067824 */ /* 0x000fca00078e0206 */
[----:B------:R1:W-:Y:S01]  /*3010*/  STS.128 [R6], R16 ;  /* 0x0000001006007388 */ /* 0x0003e20000000c00 */
[----:B0-----:R-:W-:-:S05]  /*3020*/  IMAD.WIDE R4, R7, 0x2, R4 ;  /* 0x0000000207047825 */ /* 0x001fca00078e0204 */
[----:B------:R1:W-:Y:S02]  /*3030*/  STG.E.128 desc[UR36][R4.64], R24 ;  /* 0x0000001804007986 */ /* 0x0003e4000c101d24 */
.L_x_21:
[----:B------:R-:W-:Y:S01]  /*3040*/  UMOV UR4, 0xffffffff ;  /* 0xffffffff00047882 */ /* 0x000fe20000000000 */
[----:B------:R-:W-:Y:S02]  /*3050*/  FADD.FTZ R13, R8, R13 ;  /* 0x0000000d080d7221 */ /* 0x000fe40000010000 */
[----:B------:R-:W-:Y:S05]  /*3060*/  BRA.DIV UR4, `(.L_x_22) ;  /* 0x000000f204447947 */ /* 0x000fea000b800000 */
[----:B------:R-:W2:Y:S02]  /*3070*/  SHFL.BFLY PT, R14, R13, 0x10, 0x1f ;  /* 0x0e001f000d0e7f89 */ /* 0x000ea400000e0000 */
[----:B--2---:R-:W-:-:S05]  /*3080*/  FADD.FTZ R3, R13, R14 ;  /* 0x0000000e0d037221 */ /* 0x004fca0000010000 */
[----:B------:R-:W0:Y:S02]  /*3090*/  SHFL.BFLY PT, R14, R3, 0x8, 0x1f ;  /* 0x0d001f00030e7f89 */ /* 0x000e2400000e0000 */
[----:B01----:R-:W-:-:S05]  /*30a0*/  FADD.FTZ R4, R3, R14 ;  /* 0x0000000e03047221 */ /* 0x003fca0000010000 */
[----:B------:R-:W0:Y:S02]  /*30b0*/  SHFL.BFLY PT, R14, R4, 0x4, 0x1f ;  /* 0x0c801f00040e7f89 */ /* 0x000e2400000e0000 */
[----:B0-----:R-:W-:-:S05]  /*30c0*/  FADD.FTZ R5, R4, R14 ;  /* 0x0000000e04057221 */ /* 0x001fca0000010000 */
[----:B------:R-:W0:Y:S02]  /*30d0*/  SHFL.BFLY PT, R14, R5, 0x2, 0x1f ;  /* 0x0c401f00050e7f89 */ /* 0x000e2400000e0000 */
[----:B0-----:R-:W-:-:S05]  /*30e0*/  FADD.FTZ R6, R5, R14 ;  /* 0x0000000e05067221 */ /* 0x001fca0000010000 */
[----:B------:R0:W1:Y:S02]  /*30f0*/  SHFL.BFLY PT, R14, R6, 0x1, 0x1f ;  /* 0x0c201f00060e7f89 */ /* 0x00006400000e0000 */
.L_x_147:
[----:B------:R-:W-:Y:S01]  /*3100*/  ISETP.NE.AND P0, PT, R23, RZ, PT ;  /* 0x000000ff1700720c */ /* 0x000fe20003f05270 */
[----:B-1----:R-:W-:-:S12]  /*3110*/  FADD.FTZ R14, R6, R14 ;  /* 0x0000000e060e7221 */ /* 0x002fd80000010000 */
[----:B------:R-:W-:Y:S05]  /*3120*/  @P0 BRA `(.L_x_20) ;  /* 0x0000000000640947 */ /* 0x000fea0003800000 */
[----:B------:R-:W1:Y:S02]  /*3130*/  LDCU.64 UR4, c[0x0][0x438] ;  /* 0x00008700ff0477ac */ /* 0x000e640008000a00 */
[----:B-1----:R-:W-:-:S04]  /*3140*/  UISETP.NE.U32.AND UP0, UPT, UR4, URZ, UPT ;  /* 0x000000ff0400728c */ /* 0x002fc8000bf05070 */
[----:B------:R-:W-:-:S06]  /*3150*/  UISETP.NE.AND.EX UP0, UPT, UR5, URZ, UPT, UP0 ;  /* 0x000000ff0500728c */ /* 0x000fcc000bf05300 */
[----:B------:R-:W-:-:S05]  /*3160*/  PLOP3.LUT P0, PT, PT, PT, UP0, 0x80, 0x8 ;  /* 0x000000000008781c */ /* 0x000fca0003f0f008 */
[----:B------:R-:W1:Y:S01]  /*3170*/  @UP0 LDCU UR8, c[0x0][0x440] ;  /* 0x00008800ff0807ac */ /* 0x000e620008000800 */
[----:B------:R-:W2:Y:S01]  /*3180*/  @UP0 LDCU.64 UR4, c[0x0][0x438] ;  /* 0x00008700ff0407ac */ /* 0x000ea20008000a00 */
[----:B------:R-:W-:-:S04]  /*3190*/  @UP0 UIADD3 UR6, UPT, UPT, UR45, -UR39, URZ ;  /* 0x800000272d060290 */ /* 0x000fc8000fffe0ff */
[----:B-1----:R-:W-:-:S04]  /*31a0*/  @UP0 UIMAD UR7, UR46, UR8, UR6 ;  /* 0x000000082e0702a4 */ /* 0x002fc8000f8e0206 */
[----:B------:R-:W-:-:S04]  /*31b0*/  @UP0 UIMAD UR7, UR7, UR8, UR6 ;  /* 0x00000008070702a4 */ /* 0x000fc8000f8e0206 */
[----:B--2---:R-:W-:-:S06]  /*31c0*/  @UP0 UIMAD.WIDE UR4, UR7, 0x2, UR4 ;  /* 0x00000002070408a5 */ /* 0x004fcc000f8e0204 */
[----:B------:R-:W-:Y:S01]  /*31d0*/  MOV R4, UR4 ;  /* 0x0000000400047c02 */ /* 0x000fe20008000f00 */
[----:B------:R-:W-:Y:S01]  /*31e0*/  IMAD.U32 R5, RZ, RZ, UR5 ;  /* 0x00000005ff057e24 */ /* 0x000fe2000f8e00ff */
[----:B------:R-:W1:Y:S01]  /*31f0*/  S2UR UR6, SR_CgaCtaId ;  /* 0x00000000000679c3 */ /* 0x000e620000008800 */
[----:B------:R-:W0:Y:S03]  /*3200*/  LDCU UR7, c[0x0][0x410] ;  /* 0x00008200ff0777ac */ /* 0x000e260008000800 */
[----:B------:R-:W2:Y:S01]  /*3210*/  @P0 LDG.E.U16 R4, desc[UR36][R4.64] ;  /* 0x0000002404040981 */ /* 0x000ea2000c1e1500 */
[----:B------:R-:W-:Y:S01]  /*3220*/  R2UR UR5, R9 ;  /* 0x00000000090572ca */ /* 0x000fe200000e0000 */
[----:B------:R-:W-:-:S12]  /*3230*/  UIADD3 UR4, UPT, UPT, UR44, -UR11, URZ ;  /* 0x8000000b2c047290 */ /* 0x000fd8000fffe0ff */
[----:B------:R-:W-:Y:S01]  /*3240*/  UIADD3 UR5, UPT, UPT, UR5, 0x440, URZ ;  /* 0x0000044005057890 */ /* 0x000fe2000fffe0ff */
[----:B0-----:R-:W-:-:S03]  /*3250*/  FMUL.FTZ R6, R14, UR7 ;  /* 0x000000070e067c20 */ /* 0x001fc60008410000 */
[----:B-1----:R-:W-:-:S04]  /*3260*/  ULEA UR5, UR6, UR5, 0x18 ;  /* 0x0000000506057291 */ /* 0x002fc8000f8ec0ff */
[----:B------:R-:W-:Y:S01]  /*3270*/  ULEA UR4, UR4, UR5, 0x2 ;  /* 0x0000000504047291 */ /* 0x000fe2000f8e10ff */
[----:B--2---:R-:W-:-:S05]  /*3280*/  @P0 HADD2.F32 R3, -RZ, R4.H0_H0 ;  /* 0x20000004ff030230 */ /* 0x004fca0000004100 */
[----:B------:R-:W-:-:S05]  /*3290*/  @P0 FADD.FTZ R6, R6, R3 ;  /* 0x0000000306060221 */ /* 0x000fca0000010000 */
[----:B------:R0:W-:Y:S04]  /*32a0*/  STL [R1+0x250], R6 ;  /* 0x0002500601007387 */ /* 0x0001e80000100800 */
[----:B------:R0:W-:Y:S02]  /*32b0*/  STS [UR4+-0x4], R6 ;  /* 0xfffffc06ff007988 */ /* 0x0001e40008000804 */
.L_x_20:
[----:B------:R-:W-:Y:S05]  /*32c0*/  WARPSYNC.ALL ;  /* 0x0000000000007948 */ /* 0x000fea0003800000 */
[----:B------:R-:W5:Y:S08]  /*32d0*/  S2UR UR18, SR_CgaCtaId ;  /* 0x00000000001279c3 */ /* 0x000f700000008800 */
[----:B------:R-:W-:Y:S01]  /*32e0*/  BAR.SYNC.DEFER_BLOCKING 0x0 ;  /* 0x0000000000007b1d */ /* 0x000fe20000010000 */
[----:B------:R-:W-:-:S05]  /*32f0*/  ULOP3.LUT UR4, URZ, UR11, URZ, 0x33, !UPT ;  /* 0x0000000bff047292 */ /* 0x000fca000f8e33ff */
[----:B------:R-:W-:Y:S01]  /*3300*/  UMOV UR10, 0x400 ;  /* 0x00000400000a7882 */ /* 0x000fe20000000000 */
[----:B------:R-:W1:Y:S01]  /*3310*/  LDCU UR7, c[0x0][0x40c] ;  /* 0x00008180ff0777ac */ /* 0x000e620008000800 */
[----:B------:R-:W0:Y:S01]  /*3320*/  S2UR UR19, SR_CTAID.X ;  /* 0x00000000001379c3 */ /* 0x000e220000002500 */
[----:B------:R-:W0:Y:S01]  /*3330*/  LDCU UR6, c[0x0][0x3f0] ;  /* 0x00007e00ff0677ac */ /* 0x000e220008000800 */
[----:B------:R-:W0:Y:S01]  /*3340*/  LDCU UR21, c[0x0][0x40c] ;  /* 0x00008180ff1577ac */ /* 0x000e220008000800 */
[----:B------:R-:W0:Y:S01]  /*3350*/  LDCU UR23, c[0x0][0x3f4] ;  /* 0x00007e80ff1777ac */ /* 0x000e220008000800 */
[----:B-----5:R-:W-:Y:S02]  /*3360*/  ULEA UR5, UR18, UR10, 0x18 ;  /* 0x0000000a12057291 */ /* 0x020fe4000f8ec0ff */
[----:B-1----:R-:W-:Y:S01]  /*3370*/  UISETP.NE.AND UP0, UPT, UR7, URZ, UPT ;  /* 0x000000ff0700728c */ /* 0x002fe2000bf05270 */
[----:B------:R-:W1:Y:S06]  /*3380*/  LDCU UR22, c[0x0][0x410] ;  /* 0x00008200ff1677ac */ /* 0x000e6c0008000800 */
[----:B------:R-:W5:Y:S04]  /*3390*/  LDS.128 R12, [UR5+0x40] ;  /* 0x00004005ff0c7984 */ /* 0x000f680008000c00 */
[----:B------:R-:W2:Y:S04]  /*33a0*/  LDS.128 R8, [UR5+0x50] ;  /* 0x00005005ff087984 */ /* 0x000ea80008000c00 */
[----:B0-----:R-:W0:Y:S04]  /*33b0*/  LDS.128 R4, [UR5+0x60] ;  /* 0x00006005ff047984 */ /* 0x001e280008000c00 */
[----:B-----5:R-:W-:Y:S04]  /*33c0*/  STL.64 [R1+0x240], R12 ;  /* 0x0002400c01007387 */ /* 0x020fe80000100a00 */
[----:B------:R-:W-:Y:S04]  /*33d0*/  STL.64 [R1+0x248], R14 ;  /* 0x0002480e01007387 */ /* 0x000fe80000100a00 */
[----:B------:R-:W5:Y:S04]  /*33e0*/  LDS.128 R12, [UR5+0x70] ;  /* 0x00007005ff0c7984 */ /* 0x000f680008000c00 */
[----:B--2---:R-:W-:Y:S04]  /*33f0*/  STL.64 [R1+0x230], R8 ;  /* 0x0002300801007387 */ /* 0x004fe80000100a00 */
[----:B------:R-:W-:Y:S04]  /*3400*/  STL.64 [R1+0x238], R10 ;  /* 0x0002380a01007387 */ /* 0x000fe80000100a00 */
[----:B------:R-:W2:Y:S04]  /*3410*/  LDS.128 R8, [UR5+0x80] ;  /* 0x00008005ff087984 */ /* 0x000ea80008000c00 */
[----:B0-----:R-:W-:Y:S04]  /*3420*/  STL.64 [R1+0x220], R4 ;  /* 0x0002200401007387 */ /* 0x001fe80000100a00 */
[----:B------:R-:W-:Y:S04]  /*3430*/  STL.64 [R1+0x228], R6 ;  /* 0x0002280601007387 */ /* 0x000fe80000100a00 */
[----:B------:R-:W0:Y:S04]  /*3440*/  LDS.128 R4, [UR5+0x90] ;  /* 0x00009005ff047984 */ /* 0x000e280008000c00 */
        /* <DEDUP_REMOVED lines=61> */
[----:B------:R0:W-:Y:S02]  /*3820*/  STL.64 [R1+0xd8], R6 ;  /* 0x0000d80601007387 */ /* 0x0001e40000100a00 */
[----:B0-----:R-:W0:Y:S02]  /*3830*/  S2R R6, SR_TID.X ;  /* 0x0000000000067919 */ /* 0x001e240000002100 */
[----:B-----5:R0:W-:Y:S04]  /*3840*/  STL.64 [R1+0xc0], R12 ;  /* 0x0000c00c01007387 */ /* 0x0201e80000100a00 */
[----:B------:R0:W-:Y:S04]  /*3850*/  STL.64 [R1+0xc8], R14 ;  /* 0x0000c80e01007387 */ /* 0x0001e80000100a00 */
[----:B--2---:R2:W-:Y:S04]  /*3860*/  STL.64 [R1+0xb0], R8 ;  /* 0x0000b00801007387 */ /* 0x0045e80000100a00 */
[----:B------:R2:W-:Y:S01]  /*3870*/  STL.64 [R1+0xb8], R10 ;  /* 0x0000b80a01007387 */ /* 0x0005e20000100a00 */
[----:B-1----:R-:W-:Y:S05]  /*3880*/  BRA.U UP0, `(.L_x_23) ;  /* 0x0000000100a07547 */ /* 0x002fea000b800000 */
[----:B--2---:R-:W1:Y:S04]  /*3890*/  LDS.128 R8, [UR5+0x240] ;  /* 0x00024005ff087984 */ /* 0x004e680008000c00 */
[----:B------:R-:W2:Y:S04]  /*38a0*/  LDS.128 R16, [UR5+0x250] ;  /* 0x00025005ff107984 */ /* 0x000ea80008000c00 */
[----:B0-----:R-:W0:Y:S04]  /*38b0*/  LDS.128 R12, [UR5+0x260] ;  /* 0x00026005ff0c7984 */ /* 0x001e280008000c00 */
[----:B------:R-:W-:Y:S04]  /*38c0*/  LDS.128 R244, [UR5+0x280] ;  /* 0x00028005fff47984 */ /* 0x000fe80008000c00 */
[----:B------:R-:W-:Y:S04]  /*38d0*/  LDS.128 R240, [UR5+0x290] ;  /* 0x00029005fff07984 */ /* 0x000fe80008000c00 */
[----:B------:R-:W-:Y:S04]  /*38e0*/  LDS.128 R20, [UR5+0x2d0] ;  /* 0x0002d005ff147984 */ /* 0x000fe80008000c00 */
[----:B------:R-:W-:Y:S04]  /*38f0*/  LDS.128 R24, [UR5+0x2e0] ;  /* 0x0002e005ff187984 */ /* 0x000fe80008000c00 */
[----:B----4-:R-:W-:Y:S04]  /*3900*/  LDS.128 R28, [UR5+0x2f0] ;  /* 0x0002f005ff1c7984 */ /* 0x010fe80008000c00 */
[----:B------:R-:W-:Y:S04]  /*3910*/  LDS.128 R32, [UR5+0x300] ;  /* 0x00030005ff207984 */ /* 0x000fe80008000c00 */
[----:B------:R-:W-:Y:S04]  /*3920*/  LDS.128 R36, [UR5+0x310] ;  /* 0x00031005ff247984 */ /* 0x000fe80008000c00 */
[----:B-1----:R-:W-:Y:S04]  /*3930*/  STL.64 [R1+0x40], R8 ;  /* 0x0000400801007387 */ /* 0x002fe80000100a00 */
[----:B------:R-:W-:Y:S04]  /*3940*/  STL.64 [R1+0x48], R10 ;  /* 0x0000480a01007387 */ /* 0x000fe80000100a00 */
[----:B------:R-:W1:Y:S04]  /*3950*/  LDS.128 R8, [UR5+0x270] ;  /* 0x00027005ff087984 */ /* 0x000e680008000c00 */
[----:B--2---:R2:W-:Y:S04]  /*3960*/  STL.64 [R1+0x30], R16 ;  /* 0x0000301001007387 */ /* 0x0045e80000100a00 */
[----:B------:R2:W-:Y:S04]  /*3970*/  STL.64 [R1+0x38], R18 ;  /* 0x0000381201007387 */ /* 0x0005e80000100a00 */
[----:B0-----:R2:W-:Y:S04]  /*3980*/  STL.64 [R1+0x20], R12 ;  /* 0x0000200c01007387 */ /* 0x0015e80000100a00 */
[----:B------:R2:W-:Y:S04]  /*3990*/  STL.64 [R1+0x28], R14 ;  /* 0x0000280e01007387 */ /* 0x0005e80000100a00 */
[----:B------:R-:W0:Y:S04]  /*39a0*/  LDS.128 R12, [UR5+0x2b0] ;  /* 0x0002b005ff0c7984 */ /* 0x000e280008000c00 */
[----:B------:R-:W4:Y:S04]  /*39b0*/  LDS.128 R16, [UR5+0x2c0] ;  /* 0x0002c005ff107984 */ /* 0x000f280008000c00 */
[----:B------:R-:W0:Y:S04]  /*39c0*/  LDS.128 R40, [UR5+0x320] ;  /* 0x00032005ff287984 */ /* 0x000e280008000c00 */
[----:B------:R-:W0:Y:S04]  /*39d0*/  LDS.128 R44, [UR5+0x330] ;  /* 0x00033005ff2c7984 */ /* 0x000e280008000c00 */
[----:B------:R-:W0:Y:S04]  /*39e0*/  LDS.128 R48, [UR5+0x340] ;  /* 0x00034005ff307984 */ /* 0x000e280008000c00 */
[----:B-1----:R2:W-:Y:S04]  /*39f0*/  STL.64 [R1], R8 ;  /* 0x0000000801007387 */ /* 0x0025e80000100a00 */
[----:B------:R2:W-:Y:S04]  /*3a00*/  STL.64 [R1+0x8], R10 ;  /* 0x0000080a01007387 */ /* 0x0005e80000100a00 */
[----:B------:R-:W1:Y:S04]  /*3a10*/  LDS.128 R8, [UR5+0x2a0] ;  /* 0x0002a005ff087984 */ /* 0x000e680008000c00 */
[----:B------:R-:W0:Y:S04]  /*3a20*/  LDS.128 R52, [UR5+0x350] ;  /* 0x00035005ff347984 */ /* 0x000e280008000c00 */
        /* <DEDUP_REMOVED lines=13> */
[----:B-12-4-:R-:W0:Y:S02]  /*3b00*/  LDS.128 R108, [UR5+0x430] ;  /* 0x00043005ff6c7984 */ /* 0x016e240008000c00 */
.L_x_23:
[----:B------:R-:W1:Y:S01]  /*3b10*/  LDS.128 R120, [UR5+0x1e0] ;  /* 0x0001e005ff787984 */ /* 0x000e620008000c00 */
[----:B------:R-:W-:Y:S01]  /*3b20*/  UIADD3 UR4, UPT, UPT, UR4, 0x1f, UR44 ;  /* 0x0000001f04047890 */ /* 0x000fe2000fffe02c */
[----:B------:R-:W-:Y:S01]  /*3b30*/  BSSY.RECONVERGENT B0, `(.L_x_24) ;  /* 0x000097b000007945 */ /* 0x000fe20003800200 */
[----:B------:R-:W-:Y:S01]  /*3b40*/  UIMAD UR6, UR41, UR6, UR19 ;  /* 0x00000006290672a4 */ /* 0x000fe2000f8e0213 */
[----:B------:R-:W5:Y:S01]  /*3b50*/  LDS.128 R116, [UR5+0x1f0] ;  /* 0x0001f005ff747984 */ /* 0x000f620008000c00 */
[----:B------:R-:W0:Y:S03]  /*3b60*/  LDCU.64 UR12, c[0x0][0x3c8] ;  /* 0x00007900ff0c77ac */ /* 0x000e260008000a00 */
[----:B------:R-:W3:Y:S01]  /*3b70*/  LDS.128 R112, [UR5+0x200] ;  /* 0x00020005ff707984 */ /* 0x000ee20008000c00 */
[----:B------:R-:W0:Y:S01]  /*3b80*/  LDCU.64 UR14, c[0x0][0x3b8] ;  /* 0x00007700ff0e77ac */ /* 0x000e220008000a00 */
[----:B------:R-:W0:Y:S01]  /*3b90*/  LDCU.64 UR24, c[0x0][0x438] ;  /* 0x00008700ff1877ac */ /* 0x000e220008000a00 */
[----:B------:R-:W0:Y:S01]  /*3ba0*/  LDCU.64 UR16, c[0x0][0x448] ;  /* 0x00008900ff1077ac */ /* 0x000e220008000a00 */
[----:B------:R-:W-:Y:S01]  /*3bb0*/  USHF.L.U32 UR6, UR6, 0x8, URZ ;  /* 0x0000000806067899 */ /* 0x000fe200080006ff */
[----:B-1----:R-:W-:Y:S04]  /*3bc0*/  STL.64 [R1+0xa0], R120 ;  /* 0x0000a07801007387 */ /* 0x002fe80000100a00 */
[----:B------:R-:W-:Y:S04]  /*3bd0*/  STL.64 [R1+0xa8], R122 ;  /* 0x0000a87a01007387 */ /* 0x000fe80000100a00 */
[----:B------:R-:W1:Y:S04]  /*3be0*/  LDS.128 R120, [UR5+0x210] ;  /* 0x00021005ff787984 */ /* 0x000e680008000c00 */
[----:B-----5:R-:W-:Y:S04]  /*3bf0*/  STL.64 [R1+0x90], R116 ;  /* 0x0000907401007387 */ /* 0x020fe80000100a00 */
[----:B------:R-:W-:Y:S04]  /*3c00*/  STL.64 [R1+0x98], R118 ;  /* 0x0000987601007387 */ /* 0x000fe80000100a00 */
[----:B------:R-:W5:Y:S04]  /*3c10*/  LDS.128 R116, [UR5+0x220] ;  /* 0x00022005ff747984 */ /* 0x000f680008000c00 */
[----:B---3--:R-:W-:Y:S04]  /*3c20*/  STL.64 [R1+0x80], R112 ;  /* 0x0000807001007387 */ /* 0x008fe80000100a00 */
[----:B------:R-:W-:Y:S04]  /*3c30*/  STL.64 [R1+0x88], R114 ;  /* 0x0000887201007387 */ /* 0x000fe80000100a00 */
[----:B------:R-:W3:Y:S01]  /*3c40*/  LDS.128 R112, [UR5+0x230] ;  /* 0x00023005ff707984 */ /* 0x000ee20008000c00 */
[----:B------:R-:W-:-:S04]  /*3c50*/  USHF.R.S32.HI UR5, URZ, 0x1f, UR4 ;  /* 0x0000001fff057899 */ /* 0x000fc80008011404 */
[----:B------:R-:W-:-:S04]  /*3c60*/  ULEA.HI UR5, UR5, UR4, URZ, 0x5 ;  /* 0x0000000405057291 */ /* 0x000fc8000f8f28ff */
[----:B------:R-:W-:-:S06]  /*3c70*/  ULOP3.LUT UR5, UR5, 0xffffffe0, URZ, 0xc0, !UPT ;  /* 0xffffffe005057892 */ /* 0x000fcc000f8ec0ff */
[----:B0-----:R-:W-:Y:S01]  /*3c80*/  ISETP.GE.AND P0, PT, R6, UR5, PT ;  /* 0x0000000506007c0c */ /* 0x001fe2000bf06270 */
[----:B-1----:R0:W-:Y:S04]  /*3c90*/  STL.64 [R1+0x70], R120 ;  /* 0x0000707801007387 */ /* 0x0021e80000100a00 */
[----:B------:R0:W-:Y:S04]  /*3ca0*/  STL.64 [R1+0x78], R122 ;  /* 0x0000787a01007387 */ /* 0x0001e80000100a00 */
[----:B-----5:R0:W-:Y:S04]  /*3cb0*/  STL.64 [R1+0x60], R116 ;  /* 0x0000607401007387 */ /* 0x0201e80000100a00 */
[----:B------:R0:W-:Y:S04]  /*3cc0*/  STL.64 [R1+0x68], R118 ;  /* 0x0000687601007387 */ /* 0x0001e80000100a00 */
[----:B---3--:R0:W-:Y:S04]  /*3cd0*/  STL.64 [R1+0x50], R112 ;  /* 0x0000507001007387 */ /* 0x0081e80000100a00 */
[----:B------:R0:W-:Y:S01]  /*3ce0*/  STL.64 [R1+0x58], R114 ;  /* 0x0000587201007387 */ /* 0x0001e20000100a00 */
[----:B------:R-:W-:Y:S05]  /*3cf0*/  @P0 BRA `(.L_x_25) ;  /* 0x0000009400780947 */ /* 0x000fea0003800000 */
[----:B------:R-:W-:Y:S01]  /*3d00*/  IABS R3, R0 ;  /* 0x0000000000037213 */ /* 0x000fe20000000000 */
[----:B------:R-:W1:Y:S01]  /*3d10*/  S2UR UR4, SR_CTAID.Y ;  /* 0x00000000000479c3 */ /* 0x000e620000002600 */
[----:B------:R-:W3:Y:S01]  /*3d20*/  LDCU.64 UR8, c[0x0][0x420] ;  /* 0x00008400ff0877ac */ /* 0x000ee20008000a00 */
[----:B------:R-:W-:Y:S02]  /*3d30*/  IADD3 R252, PT, PT, R6, UR11, RZ ;  /* 0x0000000b06fc7c10 */ /* 0x000fe4000fffe0ff */
[----:B------:R-:W-:Y:S01]  /*3d40*/  MOV R7, R3 ;  /* 0x0000000300077202 */ /* 0x000fe20000000f00 */
[----:B------:R-:W5:Y:S03]  /*3d50*/  LDCU UR20, c[0x0][0x440] ;  /* 0x00008800ff1477ac */ /* 0x000f660008000800 */
[----:B------:R-:W2:Y:S01]  /*3d60*/  I2F.RP R4, R7 ;  /* 0x0000000700047306 */ /* 0x000ea20000209400 */
[----:B------:R-:W-:Y:S01]  /*3d70*/  STL [R1+0x254], R7 ;  /* 0x0002540701007387 */ /* 0x000fe20000100800 */
[----:B------:R-:W-:-:S04]  /*3d80*/  UIADD3 UR7, UPT, UPT, UR10, 0x440, URZ ;  /* 0x000004400a077890 */ /* 0x000fc8000fffe0ff */
[----:B------:R-:W-:Y:S01]  /*3d90*/  ULEA UR7, UR18, UR7, 0x18 ;  /* 0x0000000712077291 */ /* 0x000fe2000f8ec0ff */
[----:B---3--:R-:W-:Y:S01]  /*3da0*/  ISETP.NE.U32.AND P0, PT, RZ, UR8, PT ;  /* 0x00000008ff007c0c */ /* 0x008fe2000bf05070 */
[----:B--2---:R-:W2:Y:S01]  /*3db0*/  MUFU.RCP R4, R4 ;  /* 0x0000000400047308 */ /* 0x004ea20000001000 */
[----:B-1----:R-:W-:Y:S01]  /*3dc0*/  IMAD R0, R0, UR4, RZ ;  /* 0x0000000400007c24 */ /* 0x002fe2000f8e02ff */
[----:B-----5:R-:W-:Y:S01]  /*3dd0*/  UIMAD UR4, UR19, UR20, UR44 ;  /* 0x00000014130472a4 */ /* 0x020fe2000f8e022c */
[----:B------:R-:W-:-:S03]  /*3de0*/  ISETP.NE.AND.EX P0, PT, RZ, UR9, PT, P0 ;  /* 0x00000009ff007c0c */ /* 0x000fc6000bf05300 */
[----:B------:R-:W-:Y:S01]  /*3df0*/  UIADD3 UR4, UPT, UPT, UR4, -0x1, URZ ;  /* 0xffffffff04047890 */ /* 0x000fe2000fffe0ff */
[----:B--2---:R-:W-:-:S04]  /*3e00*/  VIADD R4, R4, 0xffffffe ;  /* 0x0ffffffe04047836 */ /* 0x004fc80000000000 */
[----:B------:R1:W2:Y:S02]  /*3e10*/  F2I.FTZ.U32.TRUNC.NTZ R5, R4 ;  /* 0x0000000400057305 */ /* 0x0002a4000021f000 */
[----:B-1----:R-:W-:Y:S01]  /*3e20*/  IMAD.MOV.U32 R4, RZ, RZ, RZ ;  /* 0x000000ffff047224 */ /* 0x002fe200078e00ff */
[----:B--2---:R-:W-:-:S05]  /*3e30*/  IADD3 R3, PT, PT, RZ, -R5, RZ ;  /* 0x80000005ff037210 */ /* 0x004fca0007ffe0ff */
[----:B------:R-:W-:-:S04]  /*3e40*/  IMAD R3, R3, R7, RZ ;  /* 0x0000000703037224 */ /* 0x000fc800078e02ff */
[----:B------:R-:W-:-:S05]  /*3e50*/  IMAD.HI.U32 R3, R5, R3, R4 ;  /* 0x0000000305037227 */ /* 0x000fca00078e0004 */
[----:B------:R1:W-:Y:S02]  /*3e60*/  STL [R1+0x25c], R3 ;  /* 0x00025c0301007387 */ /* 0x0003e40000100800 */
[----:B-1----:R-:W-:Y:S02]  /*3e70*/  SHF.R.S32.HI R3, RZ, 0x1f, R0 ;  /* 0x0000001fff037819 */ /* 0x002fe40000011400 */
[----:B------:R-:W-:-:S05]  /*3e80*/  IADD3 R0, P1, P2, R0, UR8, R252 ;  /* 0x0000000800007c10 */ /* 0x000fca000fa3e0fc */
[----:B------:R1:W-:Y:S02]  /*3e90*/  STL [R1+0x14], R0 ;  /* 0x0000140001007387 */ /* 0x0003e40000100800 */
[----:B-1----:R-:W-:Y:S01]  /*3ea0*/  IADD3.X R0, PT, PT, R3, UR9, RZ, P1, P2 ;  /* 0x0000000903007c10 */ /* 0x002fe20008fe44ff */
[----:B------:R-:W-:-:S04]  /*3eb0*/  IMAD.U32 R3, RZ, RZ, UR20 ;  /* 0x00000014ff037e24 */ /* 0x000fc8000f8e00ff */
[----:B------:R1:W-:Y:S01]  /*3ec0*/  STL [R1+0x10], R0 ;  /* 0x0000100001007387 */ /* 0x0003e20000100800 */
[----:B------:R-:W-:Y:S02]  /*3ed0*/  IMAD R4, R3, UR4, R252 ;  /* 0x0000000403047c24 */ /* 0x000fe4000f8e02fc */
[----:B------:R-:W-:-:S03]  /*3ee0*/  VIADD R252, R252, 0x1 ;  /* 0x00000001fcfc7836 */ /* 0x000fc60000000000 */
[----:B------:R2:W-:Y:S01]  /*3ef0*/  STL [R1+0x18], R4 ;  /* 0x0000180401007387 */ /* 0x0005e20000100800 */
[----:B-1----:R-:W-:-:S04]  /*3f00*/  MOV R0, UR5 ;  /* 0x0000000500007c02 */ /* 0x002fc80008000f00 */
[----:B------:R-:W-:Y:S02]  /*3f10*/  IADD3 R3, PT, PT, R0, UR11, RZ ;  /* 0x0000000b00037c10 */ /* 0x000fe4000fffe0ff */
[----:B------:R-:W-:-:S05]  /*3f20*/  LEA R0, R6, UR7, 0x2 ;  /* 0x0000000706007c11 */ /* 0x000fca000f8e10ff */
[----:B------:R2:W-:Y:S04]  /*3f30*/  STL [R1+0x1c], R0 ;  /* 0x00001c0001007387 */ /* 0x0005e80000100800 */
[----:B------:R2:W-:Y:S02]  /*3f40*/  STL [R1+0x258], R3 ;  /* 0x0002580301007387 */ /* 0x0005e40000100800 */
.L_x_78:
[----:B-1----:R-:W3:Y:S04]  /*3f50*/  LDL R237, [R1+0x25c] ;  /* 0x00025c0001ed7983 */ /* 0x002ee80000100800 */
[----:B-----5:R-:W5:Y:S04]  /*3f60*/  LDL R248, [R1+0x254] ;  /* 0x0002540001f87983 */ /* 0x020f680000100800 */
[----:B------:R-:W4:Y:S04]  /*3f70*/  LDL R238, [R1+0x14] ;  /* 0x0000140001ee7983 */ /* 0x000f280000100800 */
[----:B------:R-:W4:Y:S01]  /*3f80*/  LDL R239, [R1+0x10] ;  /* 0x0000100001ef7983 */ /* 0x000f220000100800 */
[----:B------:R-:W-:Y:S01]  /*3f90*/  VIADD R251, R252, 0xffffffff ;  /* 0xfffffffffcfb7836 */ /* 0x000fe20000000000 */
[----:B--2---:R-:W-:-:S04]  /*3fa0*/  MOV R0, UR23 ;  /* 0x0000001700007c02 */ /* 0x004fc80008000f00 */
[----:B------:R-:W-:Y:S02]  /*3fb0*/  IABS R3, R251 ;  /* 0x000000fb00037213 */ /* 0x000fe40000000000 */
[----:B------:R-:W-:-:S03]  /*3fc0*/  IABS R236, R0 ;  /* 0x0000000000ec7213 */ /* 0x000fc60000000000 */
[----:B---3--:R-:W-:-:S04]  /*3fd0*/  IMAD.HI.U32 R237, R237, R3, RZ ;  /* 0x00000003eded7227 */ /* 0x008fc800078e00ff */
[----:B------:R-:W-:-:S04]  /*3fe0*/  IMAD.MOV R237, RZ, RZ, -R237 ;  /* 0x000000ffffed7224 */ /* 0x000fc800078e0aed */
[----:B------:R-:W-:-:S05]  /*3ff0*/  IMAD R3, R236, R237, R3 ;  /* 0x000000edec037224 */ /* 0x000fca00078e0203 */
[----:B-----5:R-:W-:-:S13]  /*4000*/  ISETP.GT.U32.AND P1, PT, R248, R3, PT ;  /* 0x00000003f800720c */ /* 0x020fda0003f24070 */
[----:B------:R-:W-:-:S04]  /*4010*/  @!P1 IADD3 R3, PT, PT, R3, -R236, RZ ;  /* 0x800000ec03039210 */ /* 0x000fc80007ffe0ff */
[----:B------:R-:W-:Y:S01]  /*4020*/  ISETP.GT.U32.AND P1, PT, R248, R3, PT ;  /* 0x00000003f800720c */ /* 0x000fe20003f24070 */
[----:B----4-:R-:W-:-:S12]  /*4030*/  @P0 IMAD.MOV.U32 R237, RZ, RZ, R239 ;  /* 0x000000ffffed0224 */ /* 0x010fd800078e00ef */
[----:B------:R-:W-:Y:S01]  /*4040*/  @!P1 IMAD.IADD R3, R3, 0x1, -R236 ;  /* 0x0000000103039824 */ /* 0x000fe200078e0aec */
[----:B------:R-:W-:-:S06]  /*4050*/  @P0 MOV R236, R238 ;  /* 0x000000ee00ec0202 */ /* 0x000fcc0000000f00 */
[----:B------:R-:W2:Y:S01]  /*4060*/  @P0 LDG.E.U8 R236, desc[UR36][R236.64] ;  /* 0x00000024ecec0981 */ /* 0x000ea2000c1e1100 */
[----:B------:R-:W-:Y:S01]  /*4070*/  UIADD3 UR4, UPT, UPT, UR44, -0x1, URZ ;  /* 0xffffffff2c047890 */ /* 0x000fe2000fffe0ff */
[----:B------:R-:W-:Y:S02]  /*4080*/  ISETP.GE.AND P2, PT, R251, RZ, PT ;  /* 0x000000fffb00720c */ /* 0x000fe40003f46270 */
[----:B------:R-:W-:-:S03]  /*4090*/  ISETP.NE.AND P4, PT, R0, RZ, PT ;  /* 0x000000ff0000720c */ /* 0x000fc60003f85270 */
[----:B------:R-:W-:Y:S01]  /*40a0*/  ISETP.GE.AND P1, PT, R251, UR4, PT ;  /* 0x00000004fb007c0c */ /* 0x000fe2000bf26270 */
[----:B------:R-:W-:Y:S07]  /*40b0*/  BSSY.RECONVERGENT B1, `(.L_x_26) ;  /* 0x00000ba000017945 */ /* 0x000fee0003800200 */
[----:B------:R-:W-:Y:S02]  /*40c0*/  @!P2 IADD3 R3, PT, PT, -R3, RZ, RZ ;  /* 0x000000ff0303a210 */ /* 0x000fe40007ffe1ff */
[----:B------:R-:W-:-:S02]  /*40d0*/  @!P4 LOP3.LUT R3, RZ, R0, RZ, 0x33, !PT ;  /* 0x00000000ff03c212 */ /* 0x000fc400078e33ff */
[----:B--2---:R-:W-:Y:S01]  /*40e0*/  ISETP.NE.AND P3, PT, R236, RZ, P0 ;  /* 0x000000ffec00720c */ /* 0x004fe20000765270 */
[----:B------:R-:W-:-:S12]  /*40f0*/  @P1 BRA `(.L_x_27) ;  /* 0x0000000800d41947 */ /* 0x000fd80003800000 */
[----:B0-----:R-:W0:Y:S01]  /*4100*/  S2R R121, SR_CTAID.Y ;  /* 0x0000000000797919 */ /* 0x001e220000002600 */
[----:B------:R-:W1:Y:S01]  /*4110*/  LDC R120, c[0x0][0x3f8] ;  /* 0x0000fe00ff787b82 */ /* 0x000e620000000800 */
[----:B------:R-:W-:Y:S01]  /*4120*/  ISETP.NE.AND P6, PT, R2, RZ, PT ;  /* 0x000000ff0200720c */ /* 0x000fe20003fc5270 */
[----:B0-----:R-:W-:-:S05]  /*4130*/  IMAD R114, R121, R0, RZ ;  /* 0x0000000079727224 */ /* 0x001fca00078e02ff */
[----:B------:R-:W-:-:S04]  /*4140*/  IADD3 R113, P2, PT, R114, R3, RZ ;  /* 0x0000000372717210 */ /* 0x000fc80007f5e0ff */
[----:B------:R-:W-:Y:S02]  /*4150*/  LEA.HI.X.SX32 R114, R114, RZ, 0x1, P2 ;  /* 0x000000ff72727211 */ /* 0x000fe400010f0eff */
[----:B------:R-:W-:-:S04]  /*4160*/  LEA R112, P2, R113, UR12, 0x2 ;  /* 0x0000000c71707c11 */ /* 0x000fc8000f8410ff */
[----:B------:R-:W-:-:S05]  /*4170*/  LEA.HI.X R113, R113, UR13, R114, 0x2, P2 ;  /* 0x0000000d71717c11 */ /* 0x000fca00090f1472 */
[----:B------:R1:W2:Y:S01]  /*4180*/  LDG.E R112, desc[UR36][R112.64] ;  /* 0x0000002470707981 */ /* 0x0002a2000c1e1900 */
[----:B------:R-:W-:Y:S01]  /*4190*/  UISETP.NE.AND UP0, UPT, UR21, URZ, UPT ;  /* 0x000000ff1500728c */ /* 0x000fe2000bf05270 */
[----:B------:R-:W0:Y:S01]  /*41a0*/  S2R R115, SR_CTAID.Y ;  /* 0x0000000000737919 */ /* 0x000e220000002600 */
[-C--:B-1----:R-:W-:Y:S02]  /*41b0*/  IMAD R113, R120, R0.reuse, RZ ;  /* 0x0000000078717224 */ /* 0x082fe400078e02ff */
[----:B0-----:R-:W-:Y:S02]  /*41c0*/  IMAD R115, R115, R0, RZ ;  /* 0x0000000073737224 */ /* 0x001fe400078e02ff */
[----:B--2---:R-:W-:Y:S02]  /*41d0*/  IMAD R112, R112, R113, RZ ;  /* 0x0000007170707224 */ /* 0x004fe400078e02ff */
[----:B------:R-:W-:Y:S02]  /*41e0*/  IMAD R113, R0, UR6, RZ ;  /* 0x0000000600717c24 */ /* 0x000fe4000f8e02ff */
[----:B------:R-:W-:-:S03]  /*41f0*/  IMAD R114, R112, 0x20, R3 ;  /* 0x0000002070727824 */ /* 0x000fc600078e0203 */
[----:B------:R-:W-:Y:S02]  /*4200*/  SHF.R.S32.HI R112, RZ, 0x1f, R113 ;  /* 0x0000001fff707819 */ /* 0x000fe40000011471 */
[----:B------:R-:W-:-:S04]  /*4210*/  SHF.L.U32 R114, R114, 0x3, RZ ;  /* 0x0000000372727819 */ /* 0x000fc800000006ff */
[----:B------:R-:W-:-:S04]  /*4220*/  IADD3 R113, P2, PT, R114, R113, RZ ;  /* 0x0000007172717210 */ /* 0x000fc80007f5e0ff */
[----:B------:R-:W-:Y:S02]  /*4230*/  LEA.HI.X.SX32 R114, R114, R112, 0x1, P2 ;  /* 0x0000007072727211 */ /* 0x000fe400010f0eff */
[----:B------:R-:W-:-:S04]  /*4240*/  LEA R112, P2, R113, UR14, 0x1 ;  /* 0x0000000e71707c11 */ /* 0x000fc8000f8408ff */
[----:B------:R-:W-:Y:S02]  /*4250*/  LEA.HI.X R113, R113, UR15, R114, 0x1, P2 ;  /* 0x0000000f71717c11 */ /* 0x000fe400090f0c72 */
[----:B------:R-:W-:-:S04]  /*4260*/  IADD3 R114, P2, PT, R115, R3, RZ ;  /* 0x0000000373727210 */ /* 0x000fc80007f5e0ff */
[----:B------:R-:W-:Y:S02]  /*4270*/  LEA.HI.X.SX32 R115, R115, RZ, 0x1, P2 ;  /* 0x000000ff73737211 */ /* 0x000fe400010f0eff */
[----:B------:R-:W-:-:S04]  /*4280*/  LEA R236, P2, R114, UR12, 0x2 ;  /* 0x0000000c72ec7c11 */ /* 0x000fc8000f8410ff */
[----:B------:R-:W-:Y:S02]  /*4290*/  LEA.HI.X R237, R114, UR13, R115, 0x2, P2 ;  /* 0x0000000d72ed7c11 */ /* 0x000fe400090f1473 */
[----:B------:R-:W5:Y:S01]  /*42a0*/  LDG.E.128 R112, desc[UR36][R112.64] ;  /* 0x0000002470707981 */ /* 0x000f62000c1e1d00 */
[----:B------:R-:W-:Y:S06]  /*42b0*/  BRA.U UP0, `(.L_x_28) ;  /* 0x0000000100907547 */ /* 0x000fec000b800000 */
[----:B------:R-:W0:Y:S01]  /*42c0*/  S2R R122, SR_CTAID.X ;  /* 0x00000000007a7919 */ /* 0x000e220000002500 */
[----:B------:R-:W-:Y:S01]  /*42d0*/  VOTEU.ANY UP0, P6 ;  /* 0x0000000000ff7886 */ /* 0x000fe20003000100 */
[----:B------:R-:W-:Y:S02]  /*42e0*/  PLOP3.LUT P4, PT, PT, PT, UP0, 0x80, 0x8 ;  /* 0x000000000008781c */ /* 0x000fe40003f8f008 */
[----:B------:R-:W-:Y:S01]  /*42f0*/  PLOP3.LUT P2, PT, PT, PT, UP0, 0x80, 0x8 ;  /* 0x000000000008781c */ /* 0x000fe20003f4f008 */
[----:B------:R-:W2:Y:S01]  /*4300*/  LDL R248, [R1+0x44] ;  /* 0x0000440001f87983 */ /* 0x000ea20000100800 */
[----:B------:R-:W-:-:S03]  /*4310*/  PLOP3.LUT P5, PT, PT, PT, UP0, 0x80, 0x8 ;  /* 0x000000000008781c */ /* 0x000fc60003faf008 */
[----:B------:R-:W3:Y:S04]  /*4320*/  LDL R238, [R1+0x4c] ;  /* 0x00004c0001ee7983 */ /* 0x000ee80000100800 */
[----:B------:R-:W4:Y:S02]  /*4330*/  LDL R239, [R1+0x48] ;  /* 0x0000480001ef7983 */ /* 0x000f240000100800 */
[----:B------:R-:W1:Y:S01]  /*4340*/  @P4 LDC.64 R116, c[0x0][0x450] ;  /* 0x00011400ff744b82 */ /* 0x000e620000000a00 */
[----:B------:R-:W-:Y:S01]  /*4350*/  PLOP3.LUT P4, PT, PT, PT, UP0, 0x80, 0x8 ;  /* 0x000000000008781c */ /* 0x000fe20003f8f008 */
[----:B------:R-:W4:Y:S01]  /*4360*/  LDL R123, [R1+0x40] ;  /* 0x00004000017b7983 */ /* 0x000f220000100800 */
[----:B0-----:R-:W-:Y:S01]  /*4370*/  @P2 IMAD R118, R120, UR38, R122 ;  /* 0x0000002678762c24 */ /* 0x001fe2000f8e027a */
[----:B------:R-:W-:-:S03]  /*4380*/  PLOP3.LUT P2, PT, PT, PT, UP0, 0x80, 0x8 ;  /* 0x000000000008781c */ /* 0x000fc60003f4f008 */
[----:B------:R-:W-:-:S07]  /*4390*/  @P5 IMAD.SHL.U32 R118, R118, 0x100, RZ ;  /* 0x0000010076765824 */ /* 0x000fce00078e00ff */
[----:B-1----:R-:W-:-:S06]  /*43a0*/  @P4 IMAD.WIDE R116, R118, 0x2, R116 ;  /* 0x0000000276744825 */ /* 0x002fcc00078e0274 */
[----:B------:R-:W4:Y:S01]  /*43b0*/  @P2 LDG.E.128 R116, desc[UR36][R116.64] ;  /* 0x0000002474742981 */ /* 0x000f22000c1e1d00 */
[----:B------:R-:W-:Y:S02]  /*43c0*/  PLOP3.LUT P2, PT, PT, PT, UP0, 0x80, 0x8 ;  /* 0x000000000008781c */ /* 0x000fe40003f4f008 */
[----:B------:R-:W-:Y:S01]  /*43d0*/  PLOP3.LUT P4, PT, PT, PT, UP0, 0x80, 0x8 ;  /* 0x000000000008781c */ /* 0x000fe20003f8f008 */
[----:B--2--5:R-:W-:Y:S02]  /*43e0*/  HFMA2 R113, R113, 1, 1, R248 ;  /* 0x3c003c0071717831 */ /* 0x024fe400000000f8 */
[----:B---3--:R-:W-:Y:S02]  /*43f0*/  HFMA2 R115, R115, 1, 1, R238 ;  /* 0x3c003c0073737831 */ /* 0x008fe400000000ee */
[----:B----4-:R-:W-:Y:S02]  /*4400*/  HADD2 R114, R114, R239 ;  /* 0x000000ef72727230 */ /* 0x010fe40000000000 */
[----:B------:R-:W-:-:S04]  /*4410*/  HADD2 R112, R112, R123 ;  /* 0x0000007b70707230 */ /* 0x000fc80000000000 */
[----:B------:R-:W-:Y:S01]  /*4420*/  @P2 HMUL2 R113, R113, R117 ;  /* 0x0000007571712232 */ /* 0x000fe20000000000 */
[----:B------:R-:W-:Y:S01]  /*4430*/  PLOP3.LUT P2, PT, PT, PT, UP0, 0x80, 0x8 ;  /* 0x000000000008781c */ /* 0x000fe20003f4f008 */
[----:B------:R-:W-:-:S04]  /*4440*/  IMAD R117, R121, R120, R122 ;  /* 0x0000007879757224 */ /* 0x000fc800078e027a */
[----:B------:R-:W-:Y:S02]  /*4450*/  IMAD R117, R117, R0, RZ ;  /* 0x0000000075757224 */ /* 0x000fe400078e02ff */
[----:B------:R-:W-:Y:S01]  /*4460*/  @P4 HFMA2 R115, R115, R119, -RZ ;  /* 0x0000007773734231 */ /* 0x000fe200001000ff */
[----:B------:R-:W-:Y:S02]  /*4470*/  PLOP3.LUT P4, PT, PT, PT, UP0, 0x80, 0x8 ;  /* 0x000000000008781c */ /* 0x000fe40003f8f008 */
[----:B------:R-:W-:-:S03]  /*4480*/  SHF.L.U32 R119, R117, 0x8, RZ ;  /* 0x0000000875777819 */ /* 0x000fc600000006ff */
[----:B------:R-:W-:Y:S01]  /*4490*/  @P2 HMUL2 R114, R114, R118 ;  /* 0x0000007672722232 */ /* 0x000fe20000000000 */
[----:B------:R-:W-:-:S04]  /*44a0*/  LEA R117, P2, R3, R119, 0x3 ;  /* 0x0000007703757211 */ /* 0x000fc800078418ff */
[----:B------:R-:W-:Y:S02]  /*44b0*/  LEA.HI.X.SX32 R119, R119, RZ, 0x1, P2 ;  /* 0x000000ff77777211 */ /* 0x000fe400010f0eff */
[----:B------:R-:W-:Y:S01]  /*44c0*/  LEA R118, P2, R117, UR14, 0x1 ;  /* 0x0000000e75767c11 */ /* 0x000fe2000f8408ff */
[----:B------:R-:W-:-:S03]  /*44d0*/  @P4 HMUL2 R112, R112, R116 ;  /* 0x0000007470704232 */ /* 0x000fc60000000000 */
[----:B------:R-:W-:-:S05]  /*44e0*/  LEA.HI.X R119, R117, UR15, R119, 0x1, P2 ;  /* 0x0000000f75777c11 */ /* 0x000fca00090f0c77 */
[----:B------:R0:W-:Y:S04]  /*44f0*/  STG.E.128 desc[UR36][R118.64], R112 ;  /* 0x0000007076007986 */ /* 0x0001e8000c101d24 */
.L_x_28:
[----:B------:R-:W0:Y:S01]  /*4500*/  LDG.E R120, desc[UR36][R236.64] ;  /* 0x00000024ec787981 */ /* 0x000e22000c1e1900 */
[----:B------:R-:W1:Y:S01]  /*4510*/  LDC R250, c[0x0][0x3f8] ;  /* 0x0000fe00fffa7b82 */ /* 0x000e620000000800 */
[----:B------:R-:W-:Y:S01]  /*4520*/  IMAD.IADD R248, R3, 0x1, R0 ;  /* 0x0000000103f87824 */ /* 0x000fe200078e0200 */
[----:B------:R-:W-:Y:S01]  /*4530*/  UISETP.NE.AND UP0, UPT, UR21, URZ, UPT ;  /* 0x000000ff1500728c */ /* 0x000fe2000bf05270 */
[----:B------:R-:W-:-:S05]  /*4540*/  IMAD R239, R0, UR6, RZ ;  /* 0x0000000600ef7c24 */ /* 0x000fca000f8e02ff */
[----:B------:R-:W-:Y:S01]  /*4550*/  SHF.R.S32.HI R249, RZ, 0x1f, R239 ;  /* 0x0000001ffff97819 */ /* 0x000fe200000114ef */
[----:B-1----:R-:W-:-:S04]  /*4560*/  IMAD R238, R250, R0, RZ ;  /* 0x00000000faee7224 */ /* 0x002fc800078e02ff */
[----:B0-----:R-:W-:-:S05]  /*4570*/  IMAD R118, R238, R120, RZ ;  /* 0x00000078ee767224 */ /* 0x001fca00078e02ff */
[----:B------:R-:W-:-:S05]  /*4580*/  LEA R118, R118, R248, 0x5 ;  /* 0x000000f876767211 */ /* 0x000fca00078e28ff */
[----:B------:R-:W-:-:S05]  /*4590*/  IMAD.SHL.U32 R118, R118, 0x8, RZ ;  /* 0x0000000876767824 */ /* 0x000fca00078e00ff */
[----:B------:R-:W-:-:S04]  /*45a0*/  IADD3 R117, P2, PT, R239, R118, RZ ;  /* 0x00000076ef757210 */ /* 0x000fc80007f5e0ff */
[----:B------:R-:W-:Y:S02]  /*45b0*/  LEA.HI.X.SX32 R118, R118, R249, 0x1, P2 ;  /* 0x000000f976767211 */ /* 0x000fe400010f0eff */
[----:B------:R-:W-:-:S04]  /*45c0*/  LEA R116, P2, R117, UR14, 0x1 ;  /* 0x0000000e75747c11 */ /* 0x000fc8000f8408ff */
[----:B------:R-:W-:-:S06]  /*45d0*/  LEA.HI.X R117, R117, UR15, R118, 0x1, P2 ;  /* 0x0000000f75757c11 */ /* 0x000fcc00090f0c76 */
[----:B------:R-:W5:Y:S01]  /*45e0*/  LDG.E.128 R116, desc[UR36][R116.64] ;  /* 0x0000002474747981 */ /* 0x000f62000c1e1d00 */
[----:B------:R-:W-:Y:S05]  /*45f0*/  BRA.U UP0, `(.L_x_29) ;  /* 0x0000000100b87547 */ /* 0x000fea000b800000 */
[----:B------:R0:W-:Y:S01]  /*4600*/  STL [R1+0x264], R3 ;  /* 0x0002640301007387 */ /* 0x0001e20000100800 */
[----:B------:R-:W-:Y:S01]  /*4610*/  VOTEU.ANY UP1, P6 ;  /* 0x0000000000ff7886 */ /* 0x000fe20003020100 */
[----:B------:R-:W-:Y:S02]  /*4620*/  PLOP3.LUT P4, PT, PT, PT, UP1, 0x80, 0x8 ;  /* 0x000000000008781c */ /* 0x000fe40003f8f018 */
[----:B0-----:R-:W2:Y:S01]  /*4630*/  LDL R3, [R1+0x34] ;  /* 0x0000340001037983 */ /* 0x001ea20000100800 */
[----:B------:R-:W-:Y:S02]  /*4640*/  PLOP3.LUT P2, PT, PT, PT, UP1, 0x80, 0x8 ;  /* 0x000000000008781c */ /* 0x000fe40003f4f018 */
[----:B------:R-:W-:Y:S01]  /*4650*/  PLOP3.LUT P5, PT, PT, PT, UP1, 0x80, 0x8 ;  /* 0x000000000008781c */ /* 0x000fe20003faf018 */
[----:B------:R0:W-:Y:S07]  /*4660*/  STL [R1+0x260], R2 ;  /* 0x0002600201007387 */ /* 0x0001ee0000100800 */
[----:B------:R-:W1:Y:S01]  /*4670*/  @P4 LDC.64 R120, c[0x0][0x450] ;  /* 0x00011400ff784b82 */ /* 0x000e620000000a00 */
[----:B------:R-:W-:Y:S01]  /*4680*/  PLOP3.LUT P4, PT, PT, PT, UP1, 0x80, 0x8 ;  /* 0x000000000008781c */ /* 0x000fe20003f8f018 */
[----:B0-----:R-:W0:Y:S02]  /*4690*/  S2R R2, SR_CTAID.X ;  /* 0x0000000000027919 */ /* 0x001e240000002500 */
[----:B0-----:R-:W-:Y:S01]  /*46a0*/  @P2 IMAD R122, R250, UR38, R2 ;  /* 0x00000026fa7a2c24 */ /* 0x001fe2000f8e0202 */
[----:B------:R-:W-:Y:S01]  /*46b0*/  PLOP3.LUT P2, PT, PT, PT, UP1, 0x80, 0x8 ;  /* 0x000000000008781c */ /* 0x000fe20003f4f018 */
[----:B------:R-:W3:Y:S03]  /*46c0*/  LDL R250, [R1+0x38] ;  /* 0x0000380001fa7983 */ /* 0x000ee60000100800 */
[----:B------:R-:W-:-:S05]  /*46d0*/  @P5 SHF.L.U32 R122, R122, 0x8, RZ ;  /* 0x000000087a7a5819 */ /* 0x000fca00000006ff */
[----:B-1----:R-:W-:-:S06]  /*46e0*/  @P4 IMAD.WIDE R120, R122, 0x2, R120 ;  /* 0x000000027a784825 */ /* 0x002fcc00078e0278 */
[----:B------:R-:W4:Y:S01]  /*46f0*/  @P2 LDG.E.128 R120, desc[UR36][R120.64+0x10] ;  /* 0x0000102478782981 */ /* 0x000f22000c1e1d00 */
[----:B------:R-:W-:Y:S01]  /*4700*/  PLOP3.LUT P2, PT, PT, PT, UP1, 0x80, 0x8 ;  /* 0x000000000008781c */ /* 0x000fe20003f4f018 */
[----:B--2--5:R-:W-:Y:S02]  /*4710*/  HFMA2 R117, R117, 1, 1, R3 ;  /* 0x3c003c0075757831 */ /* 0x024fe40000000003 */
[----:B------:R0:W5:Y:S01]  /*4720*/  LDL.LU R3, [R1+0x264] ;  /* 0x0002640001037983 */ /* 0x0001620000300800 */
[----:B---3--:R-:W-:Y:S02]  /*4730*/  HADD2 R118, R118, R250 ;  /* 0x000000fa76767230 */ /* 0x008fe40000000000 */
[----:B------:R-:W1:Y:S07]  /*4740*/  LDC R250, c[0x0][0x3f8] ;  /* 0x0000fe00fffa7b82 */ /* 0x000e6e0000000800 */
[----:B----4-:R-:W-:Y:S01]  /*4750*/  @P2 HMUL2 R117, R117, R121 ;  /* 0x0000007975752232 */ /* 0x010fe20000000000 */
[----:B------:R-:W-:Y:S01]  /*4760*/  PLOP3.LUT P2, PT, PT, PT, UP1, 0x80, 0x8 ;  /* 0x000000000008781c */ /* 0x000fe20003f4f018 */
[----:B------:R-:W1:-:S12]  /*4770*/  S2R R121, SR_CTAID.Y ;  /* 0x0000000000797919 */ /* 0x000e580000002600 */
[----:B------:R-:W-:Y:S02]  /*4780*/  @P2 HFMA2 R118, R118, R122, -RZ ;  /* 0x0000007a76762231 */ /* 0x000fe400001000ff */
[----:B-1----:R-:W-:Y:S02]  /*4790*/  IMAD R121, R121, R250, R2 ;  /* 0x000000fa79797224 */ /* 0x002fe400078e0202 */
[----:B------:R0:W5:Y:S02]  /*47a0*/  LDL.LU R2, [R1+0x260] ;  /* 0x0002600001027983 */ /* 0x0001640000300800 */
[----:B------:R-:W-:Y:S02]  /*47b0*/  IMAD R122, R121, R0, RZ ;  /* 0x00000000797a7224 */ /* 0x000fe400078e02ff */
[----:B------:R-:W-:Y:S01]  /*47c0*/  IMAD.SHL.U32 R121, R248, 0x8, RZ ;  /* 0x00000008f8797824 */ /* 0x000fe200078e00ff */
[----:B------:R-:W2:Y:S01]  /*47d0*/  LDL R250, [R1+0x3c] ;  /* 0x00003c0001fa7983 */ /* 0x000ea20000100800 */
[----:B------:R-:W-:-:S02]  /*47e0*/  PLOP3.LUT P5, PT, PT, PT, UP1, 0x80, 0x8 ;  /* 0x000000000008781c */ /* 0x000fc40003faf018 */
[----:B------:R-:W-:Y:S02]  /*47f0*/  SHF.L.U32 R122, R122, 0x8, RZ ;  /* 0x000000087a7a7819 */ /* 0x000fe400000006ff */
[----:B------:R-:W-:Y:S02]  /*4800*/  SHF.R.S32.HI R248, RZ, 0x1f, R121 ;  /* 0x0000001ffff87819 */ /* 0x000fe40000011479 */
[C---:B------:R-:W-:Y:S02]  /*4810*/  IADD3 R121, P4, PT, R122.reuse, R121, RZ ;  /* 0x000000797a797210 */ /* 0x040fe40007f9e0ff */
[----:B------:R-:W-:Y:S02]  /*4820*/  PLOP3.LUT P2, PT, PT, PT, UP1, 0x80, 0x8 ;  /* 0x000000000008781c */ /* 0x000fe40003f4f018 */
[----:B------:R-:W-:Y:S02]  /*4830*/  LEA.HI.X.SX32 R248, R122, R248, 0x1, P4 ;  /* 0x000000f87af87211 */ /* 0x000fe400020f0eff */
[----:B------:R-:W3:Y:S01]  /*4840*/  LDL R122, [R1+0x30] ;  /* 0x00003000017a7983 */ /* 0x000ee20000100800 */
[----:B--2---:R-:W-:-:S02]  /*4850*/  HADD2 R119, R119, R250 ;  /* 0x000000fa77777230 */ /* 0x004fc40000000000 */
[----:B------:R-:W1:Y:S02]  /*4860*/  LDC R250, c[0x0][0x3f8] ;  /* 0x0000fe00fffa7b82 */ /* 0x000e640000000800 */
[----:B------:R-:W-:Y:S02]  /*4870*/  @P5 HMUL2 R119, R119, R123 ;  /* 0x0000007b77775232 */ /* 0x000fe40000000000 */
[----:B---3--:R-:W-:Y:S01]  /*4880*/  HFMA2 R116, R116, 1, 1, R122 ;  /* 0x3c003c0074747831 */ /* 0x008fe2000000007a */
[----:B------:R-:W-:-:S03]  /*4890*/  LEA R122, P4, R121, UR14, 0x1 ;  /* 0x0000000e797a7c11 */ /* 0x000fc6000f8808ff */
[----:B------:R-:W-:Y:S01]  /*48a0*/  @P2 HMUL2 R116, R116, R120 ;  /* 0x0000007874742232 */ /* 0x000fe20000000000 */
[----:B------:R-:W-:-:S05]  /*48b0*/  LEA.HI.X R123, R121, UR15, R248, 0x1, P4 ;  /* 0x0000000f797b7c11 */ /* 0x000fca000a0f0cf8 */
[----:B------:R0:W-:Y:S04]  /*48c0*/  STG.E.128 desc[UR36][R122.64], R116 ;  /* 0x000000747a007986 */ /* 0x0001e8000c101d24 */
[----:B------:R0:W5:Y:S02]  /*48d0*/  LDG.E R120, desc[UR36][R236.64] ;  /* 0x00000024ec787981 */ /* 0x000164000c1e1900 */
.L_x_29:
[----:B-----5:R-:W-:Y:S02]  /*48e0*/  IMAD R120, R238, R120, RZ ;  /* 0x00000078ee787224 */ /* 0x020fe400078e02ff */
[----:B------:R-:W-:-:S05]  /*48f0*/  IMAD R248, R0, 0x2, R3 ;  /* 0x0000000200f87824 */ /* 0x000fca00078e0203 */
[----:B------:R-:W-:-:S05]  /*4900*/  LEA R120, R120, R248, 0x5 ;  /* 0x000000f878787211 */ /* 0x000fca00078e28ff */
[----:B------:R-:W-:-:S05]  /*4910*/  IMAD.SHL.U32 R120, R120, 0x8, RZ ;  /* 0x0000000878787824 */ /* 0x000fca00078e00ff */
[----:B------:R-:W-:-:S04]  /*4920*/  IADD3 R121, P2, PT, R239, R120, RZ ;  /* 0x00000078ef797210 */ /* 0x000fc80007f5e0ff */
[----:B0-----:R-:W-:Y:S02]  /*4930*/  LEA.HI.X.SX32 R122, R120, R249, 0x1, P2 ;  /* 0x000000f9787a7211 */ /* 0x001fe400010f0eff */
[----:B------:R-:W-:-:S04]  /*4940*/  LEA R120, P2, R121, UR14, 0x1 ;  /* 0x0000000e79787c11 */ /* 0x000fc8000f8408ff */
[----:B------:R-:W-:-:S06]  /*4950*/  LEA.HI.X R121, R121, UR15, R122, 0x1, P2 ;  /* 0x0000000f79797c11 */ /* 0x000fcc00090f0c7a */
[----:B------:R-:W5:Y:S01]  /*4960*/  LDG.E.128 R120, desc[UR36][R120.64] ;  /* 0x0000002478787981 */ /* 0x000f62000c1e1d00 */
[----:B------:R-:W-:Y:S05]  /*4970*/  BRA.U UP0, `(.L_x_27) ;  /* 0x0000000100b47547 */ /* 0x000fea000b800000 */
[----:B------:R-:W1:Y:S01]  /*4980*/  S2R R249, SR_CTAID.X ;  /* 0x0000000000f97919 */ /* 0x000e620000002500 */
[----:B------:R-:W-:Y:S01]  /*4990*/  VOTEU.ANY UP0, P6 ;  /* 0x0000000000ff7886 */ /* 0x000fe20003000100 */
[----:B------:R-:W-:Y:S02]  /*49a0*/  PLOP3.LUT P4, PT, PT, PT, UP0, 0x80, 0x8 ;  /* 0x000000000008781c */ /* 0x000fe40003f8f008 */
[----:B------:R-:W-:Y:S01]  /*49b0*/  PLOP3.LUT P2, PT, PT, PT, UP0, 0x80, 0x8 ;  /* 0x000000000008781c */ /* 0x000fe20003f4f008 */
[----:B------:R-:W-:Y:S01]  /*49c0*/  STL [R1+0x268], R4 ;  /* 0x0002680401007387 */ /* 0x000fe20000100800 */
[----:B------:R-:W-:-:S03]  /*49d0*/  PLOP3.LUT P5, PT, PT, PT, UP0, 0x80, 0x8 ;  /* 0x000000000008781c */ /* 0x000fc60003faf008 */
[----:B------:R0:W-:Y:S06]  /*49e0*/  STL [R1+0x264], R3 ;  /* 0x0002640301007387 */ /* 0x0001ec0000100800 */
[----:B------:R-:W2:Y:S01]  /*49f0*/  @P4 LDC.64 R236, c[0x0][0x450] ;  /* 0x00011400ffec4b82 */ /* 0x000ea20000000a00 */
[----:B------:R-:W-:Y:S01]  /*4a00*/  PLOP3.LUT P4, PT, PT, PT, UP0, 0x80, 0x8 ;  /* 0x000000000008781c */ /* 0x000fe20003f8f008 */
[----:B0-----:R-:W3:Y:S04]  /*4a10*/  LDL R3, [R1+0x24] ;  /* 0x0000240001037983 */ /* 0x001ee80000100800 */
[----:B------:R0:W-:Y:S01]  /*4a20*/  STL [R1+0x260], R2 ;  /* 0x0002600201007387 */ /* 0x0001e20000100800 */
[----:B-1----:R-:W-:Y:S01]  /*4a30*/  @P2 IMAD R238, R250, UR38, R249 ;  /* 0x00000026faee2c24 */ /* 0x002fe2000f8e02f9 */
[----:B------:R-:W-:-:S02]  /*4a40*/  PLOP3.LUT P2, PT, PT, PT, UP0, 0x80, 0x8 ;  /* 0x000000000008781c */ /* 0x000fc40003f4f008 */
[----:B0-----:R-:W4:Y:S02]  /*4a50*/  LDL R2, [R1+0x28] ;  /* 0x0000280001027983 */ /* 0x001f240000100800 */
[----:B------:R-:W-:Y:S01]  /*4a60*/  @P5 SHF.L.U32 R238, R238, 0x8, RZ ;  /* 0x00000008eeee5819 */ /* 0x000fe200000006ff */
[----:B------:R-:W0:Y:S04]  /*4a70*/  S2R R4, SR_CTAID.Y ;  /* 0x0000000000047919 */ /* 0x000e280000002600 */
[----:B--2---:R-:W-:-:S06]  /*4a80*/  @P4 IMAD.WIDE R236, R238, 0x2, R236 ;  /* 0x00000002eeec4825 */ /* 0x004fcc00078e02ec */
[----:B------:R-:W2:Y:S01]  /*4a90*/  @P2 LDG.E.128 R236, desc[UR36][R236.64+0x20] ;  /* 0x00002024ecec2981 */ /* 0x000ea2000c1e1d00 */
[----:B------:R-:W-:Y:S01]  /*4aa0*/  PLOP3.LUT P2, PT, PT, PT, UP0, 0x80, 0x8 ;  /* 0x000000000008781c */ /* 0x000fe20003f4f008 */
[----:B0-----:R-:W-:Y:S02]  /*4ab0*/  IMAD R249, R4, R250, R249 ;  /* 0x000000fa04f97224 */ /* 0x001fe400078e02f9 */
[----:B------:R0:W5:Y:S02]  /*4ac0*/  LDL.LU R4, [R1+0x268] ;  /* 0x0002680001047983 */ /* 0x0001640000300800 */
[----:B------:R-:W-:Y:S02]  /*4ad0*/  IMAD R249, R249, R0, RZ ;  /* 0x00000000f9f97224 */ /* 0x000fe400078e02ff */
[----:B------:R-:W4:Y:S03]  /*4ae0*/  LDL R250, [R1+0x20] ;  /* 0x0000200001fa7983 */ /* 0x000f260000100800 */
[----:B------:R-:W-:Y:S01]  /*4af0*/  SHF.L.U32 R249, R249, 0x8, RZ ;  /* 0x00000008f9f97819 */ /* 0x000fe200000006ff */
[----:B---3-5:R-:W-:-:S02]  /*4b00*/  HADD2 R121, R121, R3 ;  /* 0x0000000379797230 */ /* 0x028fc40000000000 */
[----:B------:R0:W5:Y:S01]  /*4b10*/  LDL.LU R3, [R1+0x264] ;  /* 0x0002640001037983 */ /* 0x0001620000300800 */
[----:B------:R-:W-:Y:S01]  /*4b20*/  PLOP3.LUT P4, PT, PT, PT, UP0, 0x80, 0x8 ;  /* 0x000000000008781c */ /* 0x000fe20003f8f008 */
[----:B--2---:R-:W-:Y:S02]  /*4b30*/  @P2 HFMA2 R121, R121, R237, -RZ ;  /* 0x000000ed79792231 */ /* 0x004fe400001000ff */
[----:B------:R-:W-:Y:S02]  /*4b40*/  IMAD.SHL.U32 R237, R248, 0x8, RZ ;  /* 0x00000008f8ed7824 */ /* 0x000fe400078e00ff */
[----:B----4-:R-:W-:Y:S01]  /*4b50*/  HADD2 R122, R122, R2 ;  /* 0x000000027a7a7230 */ /* 0x010fe20000000000 */
[----:B------:R-:W-:Y:S02]  /*4b60*/  PLOP3.LUT P2, PT, PT, PT, UP0, 0x80, 0x8 ;  /* 0x000000000008781c */ /* 0x000fe40003f4f008 */
[----:B------:R-:W-:Y:S02]  /*4b70*/  SHF.R.S32.HI R248, RZ, 0x1f, R237 ;  /* 0x0000001ffff87819 */ /* 0x000fe400000114ed */
[----:B------:R-:W-:-:S04]  /*4b80*/  IADD3 R237, P5, PT, R249, R237, RZ ;  /* 0x000000edf9ed7210 */ /* 0x000fc80007fbe0ff */
[----:B------:R-:W-:Y:S02]  /*4b90*/  LEA.HI.X.SX32 R248, R249, R248, 0x1, P5 ;  /* 0x000000f8f9f87211 */ /* 0x000fe400028f0eff */
[----:B------:R-:W2:Y:S01]  /*4ba0*/  LDL R249, [R1+0x2c] ;  /* 0x00002c0001f97983 */ /* 0x000ea20000100800 */
[----:B------:R-:W-:-:S03]  /*4bb0*/  PLOP3.LUT P5, PT, PT, PT, UP0, 0x80, 0x8 ;  /* 0x000000000008781c */ /* 0x000fc60003faf008 */
[----:B------:R0:W5:Y:S01]  /*4bc0*/  LDL.LU R2, [R1+0x260] ;  /* 0x0002600001027983 */ /* 0x0001620000300800 */
[----:B------:R-:W-:Y:S01]  /*4bd0*/  @P2 HMUL2 R122, R122, R238 ;  /* 0x000000ee7a7a2232 */ /* 0x000fe20000000000 */
[----:B------:R-:W-:Y:S01]  /*4be0*/  LEA R238, P2, R237, UR14, 0x1 ;  /* 0x0000000eedee7c11 */ /* 0x000fe2000f8408ff */
[----:B------:R-:W-:-:S07]  /*4bf0*/  HADD2 R120, R120, R250 ;  /* 0x000000fa78787230 */ /* 0x000fce0000000000 */
[----:B------:R-:W-:Y:S02]  /*4c00*/  @P5 HMUL2 R120, R120, R236 ;  /* 0x000000ec78785232 */ /* 0x000fe40000000000 */
[----:B--2---:R-:W-:-:S04]  /*4c10*/  HFMA2 R123, R123, 1, 1, R249 ;  /* 0x3c003c007b7b7831 */ /* 0x004fc800000000f9 */
[----:B------:R-:W-:Y:S01]  /*4c20*/  @P4 HFMA2 R123, R123, R239, -RZ ;  /* 0x000000ef7b7b4231 */ /* 0x000fe200001000ff */
[----:B------:R-:W-:-:S05]  /*4c30*/  LEA.HI.X R239, R237, UR15, R248, 0x1, P2 ;  /* 0x0000000fedef7c11 */ /* 0x000fca00090f0cf8 */
[----:B------:R0:W-:Y:S02]  /*4c40*/  STG.E.128 desc[UR36][R238.64], R120 ;  /* 0x00000078ee007986 */ /* 0x0001e4000c101d24 */
.L_x_27:
[----:B------:R-:W-:Y:S05]  /*4c50*/  BSYNC.RECONVERGENT B1 ;  /* 0x0000000000017941 */ /* 0x000fea0003800200 */
.L_x_26:
[----:B------:R-:W-:Y:S04]  /*4c60*/  BSSY.RECONVERGENT B1, `(.L_x_30) ;  /* 0x00002e7000017945 */ /* 0x000fe80003800200 */
[----:B------:R-:W-:Y:S04]  /*4c70*/  BSSY.RELIABLE B2, `(.L_x_31) ;  /* 0x00002a4000027945 */ /* 0x000fe80003800100 */
[----:B------:R-:W-:Y:S05]  /*4c80*/  @P1 BRA `(.L_x_32) ;  /* 0x0000000800c41947 */ /* 0x000fea0003800000 */
[----:B------:R-:W2:Y:S01]  /*4c90*/  S2R R4, SR_CTAID.Y ;  /* 0x0000000000047919 */ /* 0x000ea20000002600 */
[----:B-1----:R-:W1:Y:S01]  /*4ca0*/  LDC R250, c[0x0][0x3f8] ;  /* 0x0000fe00fffa7b82 */ /* 0x002e620000000800 */
[----:B-----5:R-:W-:Y:S01]  /*4cb0*/  ISETP.NE.AND P6, PT, R2, RZ, PT ;  /* 0x000000ff0200720c */ /* 0x020fe20003fc5270 */
[----:B--2---:R-:W-:-:S05]  /*4cc0*/  IMAD R5, R4, R0, RZ ;  /* 0x0000000004057224 */ /* 0x004fca00078e02ff */
[----:B------:R-:W-:-:S04]  /*4cd0*/  IADD3 R4, P2, PT, R5, R3, RZ ;  /* 0x0000000305047210 */ /* 0x000fc80007f5e0ff */
[----:B------:R-:W-:Y:S02]  /*4ce0*/  LEA.HI.X.SX32 R5, R5, RZ, 0x1, P2 ;  /* 0x000000ff05057211 */ /* 0x000fe400010f0eff */
[----:B0-----:R-:W-:-:S04]  /*4cf0*/  LEA R238, P2, R4, UR12, 0x2 ;  /* 0x0000000c04ee7c11 */ /* 0x001fc8000f8410ff */
[----:B------:R-:W-:-:S05]  /*4d00*/  LEA.HI.X R239, R4, UR13, R5, 0x2, P2 ;  /* 0x0000000d04ef7c11 */ /* 0x000fca00090f1405 */
[----:B------:R-:W2:Y:S01]  /*4d10*/  LDG.E R6, desc[UR36][R238.64] ;  /* 0x00000024ee067981 */ /* 0x000ea2000c1e1900 */
[----:B------:R-:W-:Y:S01]  /*4d20*/  IMAD.IADD R4, R3, 0x1, R0 ;  /* 0x0000000103047824 */ /* 0x000fe200078e0200 */
[----:B------:R-:W-:Y:S01]  /*4d30*/  UISETP.NE.AND UP0, UPT, UR21, URZ, UPT ;  /* 0x000000ff1500728c */ /* 0x000fe2000bf05270 */
[----:B-1----:R-:W-:Y:S02]  /*4d40*/  IMAD R236, R250, R0, RZ ;  /* 0x00000000faec7224 */ /* 0x002fe400078e02ff */
[C---:B------:R-:W-:Y:S01]  /*4d50*/  IMAD R237, R0.reuse, UR6, RZ ;  /* 0x0000000600ed7c24 */ /* 0x040fe2000f8e02ff */
[----:B------:R-:W-:-:S04]  /*4d60*/  LEA R248, R0, R4, 0x1 ;  /* 0x0000000400f87211 */ /* 0x000fc800078e08ff */
[----:B------:R-:W-:Y:S01]  /*4d70*/  SHF.R.S32.HI R249, RZ, 0x1f, R237 ;  /* 0x0000001ffff97819 */ /* 0x000fe200000114ed */
[----:B--2---:R-:W-:-:S04]  /*4d80*/  IMAD R7, R236, R6, RZ ;  /* 0x00000006ec077224 */ /* 0x004fc800078e02ff */
[----:B------:R-:W-:-:S05]  /*4d90*/  IMAD R7, R7, 0x20, R248 ;  /* 0x0000002007077824 */ /* 0x000fca00078e02f8 */
[----:B------:R-:W-:-:S04]  /*4da0*/  SHF.L.U32 R7, R7, 0x3, RZ ;  /* 0x0000000307077819 */ /* 0x000fc800000006ff */
[----:B------:R-:W-:-:S04]  /*4db0*/  IADD3 R5, P2, PT, R237, R7, RZ ;  /* 0x00000007ed057210 */ /* 0x000fc80007f5e0ff */
[----:B------:R-:W-:Y:S02]  /*4dc0*/  LEA.HI.X.SX32 R7, R7, R249, 0x1, P2 ;  /* 0x000000f907077211 */ /* 0x000fe400010f0eff */
[----:B------:R-:W-:-:S04]  /*4dd0*/  LEA R4, P2, R5, UR14, 0x1 ;  /* 0x0000000e05047c11 */ /* 0x000fc8000f8408ff */
[----:B------:R-:W-:-:S05]  /*4de0*/  LEA.HI.X R5, R5, UR15, R7, 0x1, P2 ;  /* 0x0000000f05057c11 */ /* 0x000fca00090f0c07 */
[----:B------:R0:W5:Y:S01]  /*4df0*/  LDG.E.128 R124, desc[UR36][R4.64] ;  /* 0x00000024047c7981 */ /* 0x000162000c1e1d00 */
[----:B------:R-:W-:Y:S05]  /*4e00*/  BRA.U UP0, `(.L_x_33) ;  /* 0x0000000100b87547 */ /* 0x000fea000b800000 */
[----:B------:R1:W-:Y:S01]  /*4e10*/  STL [R1+0x264], R3 ;  /* 0x0002640301007387 */ /* 0x0003e20000100800 */
[----:B------:R-:W-:Y:S01]  /*4e20*/  VOTEU.ANY UP1, P6 ;  /* 0x0000000000ff7886 */ /* 0x000fe20003020100 */
[----:B------:R-:W-:Y:S02]  /*4e30*/  PLOP3.LUT P4, PT, PT, PT, UP1, 0x80, 0x8 ;  /* 0x000000000008781c */ /* 0x000fe40003f8f018 */
[----:B-1----:R-:W2:Y:S01]  /*4e40*/  LDL R3, [R1+0x4] ;  /* 0x0000040001037983 */ /* 0x002ea20000100800 */
[----:B------:R-:W-:Y:S02]  /*4e50*/  PLOP3.LUT P2, PT, PT, PT, UP1, 0x80, 0x8 ;  /* 0x000000000008781c */ /* 0x000fe40003f4f018 */
[----:B------:R-:W-:Y:S01]  /*4e60*/  PLOP3.LUT P5, PT, PT, PT, UP1, 0x80, 0x8 ;  /* 0x000000000008781c */ /* 0x000fe20003faf018 */
[----:B------:R1:W-:Y:S07]  /*4e70*/  STL [R1+0x260], R2 ;  /* 0x0002600201007387 */ /* 0x0003ee0000100800 */
[----:B0-----:R-:W0:Y:S01]  /*4e80*/  @P4 LDC.64 R4, c[0x0][0x450] ;  /* 0x00011400ff044b82 */ /* 0x001e220000000a00 */
[----:B------:R-:W-:Y:S01]  /*4e90*/  PLOP3.LUT P4, PT, PT, PT, UP1, 0x80, 0x8 ;  /* 0x000000000008781c */ /* 0x000fe20003f8f018 */
[----:B-1----:R-:W1:Y:S02]  /*4ea0*/  S2R R2, SR_CTAID.X ;  /* 0x0000000000027919 */ /* 0x002e640000002500 */
[----:B-1----:R-:W-:Y:S01]  /*4eb0*/  @P2 IMAD R6, R250, UR38, R2 ;  /* 0x00000026fa062c24 */ /* 0x002fe2000f8e0202 */
[----:B------:R-:W-:Y:S01]  /*4ec0*/  PLOP3.LUT P2, PT, PT, PT, UP1, 0x80, 0x8 ;  /* 0x000000000008781c */ /* 0x000fe20003f4f018 */
[----:B------:R-:W3:Y:S02]  /*4ed0*/  LDL R250, [R1+0x8] ;  /* 0x0000080001fa7983 */ /* 0x000ee40000100800 */
[----:B------:R-:W-:-:S06]  /*4ee0*/  @P5 IMAD.SHL.U32 R6, R6, 0x100, RZ ;  /* 0x0000010006065824 */ /* 0x000fcc00078e00ff */
[----:B0-----:R-:W-:-:S06]  /*4ef0*/  @P4 IMAD.WIDE R4, R6, 0x2, R4 ;  /* 0x0000000206044825 */ /* 0x001fcc00078e0204 */
[----:B------:R-:W4:Y:S01]  /*4f00*/  @P2 LDG.E.128 R4, desc[UR36][R4.64+0x30] ;  /* 0x0000302404042981 */ /* 0x000f22000c1e1d00 */
[----:B------:R-:W-:Y:S01]  /*4f10*/  PLOP3.LUT P2, PT, PT, PT, UP1, 0x80, 0x8 ;  /* 0x000000000008781c */ /* 0x000fe20003f4f018 */
[----:B--2--5:R-:W-:Y:S02]  /*4f20*/  HFMA2 R125, R125, 1, 1, R3 ;  /* 0x3c003c007d7d7831 */ /* 0x024fe40000000003 */
[----:B------:R1:W5:Y:S01]  /*4f30*/  LDL.LU R3, [R1+0x264] ;  /* 0x0002640001037983 */ /* 0x0003620000300800 */
[----:B---3--:R-:W-:Y:S02]  /*4f40*/  HADD2 R126, R126, R250 ;  /* 0x000000fa7e7e7230 */ /* 0x008fe40000000000 */
[----:B------:R-:W0:Y:S07]  /*4f50*/  LDC R250, c[0x0][0x3f8] ;  /* 0x0000fe00fffa7b82 */ /* 0x000e2e0000000800 */
[----:B----4-:R-:W-:Y:S01]  /*4f60*/  @P2 HMUL2 R125, R125, R5 ;  /* 0x000000057d7d2232 */ /* 0x010fe20000000000 */
[----:B------:R-:W-:Y:S01]  /*4f70*/  PLOP3.LUT P2, PT, PT, PT, UP1, 0x80, 0x8 ;  /* 0x000000000008781c */ /* 0x000fe20003f4f018 */
[----:B------:R-:W0:-:S12]  /*4f80*/  S2R R5, SR_CTAID.Y ;  /* 0x0000000000057919 */ /* 0x000e180000002600 */
[----:B------:R-:W-:Y:S02]  /*4f90*/  @P2 HFMA2 R126, R126, R6, -RZ ;  /* 0x000000067e7e2231 */ /* 0x000fe400001000ff */
[----:B0-----:R-:W-:Y:S02]  /*4fa0*/  IMAD R5, R5, R250, R2 ;  /* 0x000000fa05057224 */ /* 0x001fe400078e0202 */
[----:B------:R1:W5:Y:S02]  /*4fb0*/  LDL.LU R2, [R1+0x260] ;  /* 0x0002600001027983 */ /* 0x0003640000300800 */
[----:B------:R-:W-:Y:S01]  /*4fc0*/  IMAD R6, R5, R0, RZ ;  /* 0x0000000005067224 */ /* 0x000fe200078e02ff */
[----:B------:R-:W-:Y:S01]  /*4fd0*/  SHF.L.U32 R5, R248, 0x3, RZ ;  /* 0x00000003f8057819 */ /* 0x000fe200000006ff */
[----:B------:R-:W2:Y:S01]  /*4fe0*/  LDL R250, [R1+0xc] ;  /* 0x00000c0001fa7983 */ /* 0x000ea20000100800 */
[----:B------:R-:W-:Y:S01]  /*4ff0*/  PLOP3.LUT P5, PT, PT, PT, UP1, 0x80, 0x8 ;  /* 0x000000000008781c */ /* 0x000fe20003faf018 */
[----:B------:R-:W-:Y:S01]  /*5000*/  IMAD.SHL.U32 R6, R6, 0x100, RZ ;  /* 0x0000010006067824 */ /* 0x000fe200078e00ff */
[----:B------:R-:W-:-:S02]  /*5010*/  SHF.R.S32.HI R248, RZ, 0x1f, R5 ;  /* 0x0000001ffff87819 */ /* 0x000fc40000011405 */
[----:B------:R-:W-:Y:S02]  /*5020*/  PLOP3.LUT P2, PT, PT, PT, UP1, 0x80, 0x8 ;  /* 0x000000000008781c */ /* 0x000fe40003f4f018 */
[----:B------:R-:W-:-:S04]  /*5030*/  IADD3 R5, P4, PT, R6, R5, RZ ;  /* 0x0000000506057210 */ /* 0x000fc80007f9e0ff */
[----:B------:R-:W-:Y:S02]  /*5040*/  LEA.HI.X.SX32 R248, R6, R248, 0x1, P4 ;  /* 0x000000f806f87211 */ /* 0x000fe400020f0eff */
[----:B------:R-:W3:Y:S01]  /*5050*/  LDL R6, [R1] ;  /* 0x0000000001067983 */ /* 0x000ee20000100800 */
[----:B--2---:R-:W-:Y:S02]  /*5060*/  HADD2 R127, R127, R250 ;  /* 0x000000fa7f7f7230 */ /* 0x004fe40000000000 */
[----:B------:R-:W2:Y:S02]  /*5070*/  LDC R250, c[0x0][0x3f8] ;  /* 0x0000fe00fffa7b82 */ /* 0x000ea40000000800 */
[----:B------:R-:W-:Y:S02]  /*5080*/  @P5 HMUL2 R127, R127, R7 ;  /* 0x000000077f7f5232 */ /* 0x000fe40000000000 */
[----:B---3--:R-:W-:Y:S01]  /*5090*/  HFMA2 R124, R124, 1, 1, R6 ;  /* 0x3c003c007c7c7831 */ /* 0x008fe20000000006 */
[----:B------:R-:W-:-:S03]  /*50a0*/  LEA R6, P4, R5, UR14, 0x1 ;  /* 0x0000000e05067c11 */ /* 0x000fc6000f8808ff */
[----:B------:R-:W-:Y:S01]  /*50b0*/  @P2 HMUL2 R124, R124, R4 ;  /* 0x000000047c7c2232 */ /* 0x000fe20000000000 */
[----:B------:R-:W-:-:S05]  /*50c0*/  LEA.HI.X R7, R5, UR15, R248, 0x1, P4 ;  /* 0x0000000f05077c11 */ /* 0x000fca000a0f0cf8 */
[----:B------:R0:W-:Y:S04]  /*50d0*/  STG.E.128 desc[UR36][R6.64], R124 ;  /* 0x0000007c06007986 */ /* 0x0001e8000c101d24 */
[----:B0-----:R1:W5:Y:S02]  /*50e0*/  LDG.E R6, desc[UR36][R238.64] ;  /* 0x00000024ee067981 */ /* 0x001364000c1e1900 */
.L_x_33:
[----:B-----5:R-:W-:Y:S01]  /*50f0*/  LEA R248, R0, R3, 0x2 ;  /* 0x0000000300f87211 */ /* 0x020fe200078e10ff */
[----:B------:R-:W-:-:S04]  /*5100*/  IMAD R6, R236, R6, RZ ;  /* 0x00000006ec067224 */ /* 0x000fc800078e02ff */
[----:B0-----:R-:W-:-:S05]  /*5110*/  IMAD R4, R6, 0x20, R248 ;  /* 0x0000002006047824 */ /* 0x001fca00078e02f8 */
[----:B------:R-:W-:-:S04]  /*5120*/  SHF.L.U32 R4, R4, 0x3, RZ ;  /* 0x0000000304047819 */ /* 0x000fc800000006ff */
[----:B------:R-:W-:-:S04]  /*5130*/  IADD3 R5, P2, PT, R237, R4, RZ ;  /* 0x00000004ed057210 */ /* 0x000fc80007f5e0ff */
[----:B------:R-:W-:Y:S02]  /*5140*/  LEA.HI.X.SX32 R6, R4, R249, 0x1, P2 ;  /* 0x000000f904067211 */ /* 0x000fe400010f0eff */
        /* <DEDUP_REMOVED lines=8> */
[----:B------:R0:W-:Y:S01]  /*51d0*/  STL [R1+0x260], R2 ;  /* 0x0002600201007387 */ /* 0x0001e20000100800 */
[----:B------:R-:W-:-:S09]  /*51e0*/  PLOP3.LUT P5, PT, PT, PT, UP0, 0x80, 0x8 ;  /* 0x000000000008781c */ /* 0x000fd20003faf008 */
[----:B------:R-:W3:Y:S01]  /*51f0*/  @P4 LDC.64 R236, c[0x0][0x450] ;  /* 0x00011400ffec4b82 */ /* 0x000ee20000000a00 */
[----:B------:R-:W-:Y:S01]  /*5200*/  PLOP3.LUT P4, PT, PT, PT, UP0, 0x80, 0x8 ;  /* 0x000000000008781c */ /* 0x000fe20003f8f008 */
[----:B0-----:R-:W0:Y:S01]  /*5210*/  S2R R2, SR_CTAID.Y ;  /* 0x0000000000027919 */ /* 0x001e220000002600 */
[----:B-12---:R-:W-:Y:S01]  /*5220*/  @P2 IMAD R238, R250, UR38, R249 ;  /* 0x00000026faee2c24 */ /* 0x006fe2000f8e02f9 */
[----:B------:R-:W-:-:S03]  /*5230*/  PLOP3.LUT P2, PT, PT, PT, UP0, 0x80, 0x8 ;  /* 0x000000000008781c */ /* 0x000fc60003f4f008 */
[----:B------:R-:W-:-:S07]  /*5240*/  @P5 IMAD.SHL.U32 R238, R238, 0x100, RZ ;  /* 0x00000100eeee5824 */ /* 0x000fce00078e00ff */
[----:B---3--:R-:W-:-:S06]  /*5250*/  @P4 IMAD.WIDE R236, R238, 0x2, R236 ;  /* 0x00000002eeec4825 */ /* 0x008fcc00078e02ec */
[----:B------:R-:W2:Y:S01]  /*5260*/  @P2 LDG.E.128 R236, desc[UR36][R236.64+0x40] ;  /* 0x00004024ecec2981 */ /* 0x000ea2000c1e1d00 */
[----:B------:R-:W-:Y:S01]  /*5270*/  PLOP3.LUT P2, PT, PT, PT, UP0, 0x80, 0x8 ;  /* 0x000000000008781c */ /* 0x000fe20003f4f008 */
[----:B0-----:R-:W-:Y:S02]  /*5280*/  IMAD R249, R2, R250, R249 ;  /* 0x000000fa02f97224 */ /* 0x001fe400078e02f9 */
[----:B------:R0:W5:Y:S02]  /*5290*/  LDL.LU R2, [R1+0x260] ;  /* 0x0002600001027983 */ /* 0x0001640000300800 */
[----:B-----5:R-:W-:Y:S02]  /*52a0*/  HADD2 R5, R5, R245 ;  /* 0x000000f505057230 */ /* 0x020fe40000000000 */
[----:B------:R-:W-:Y:S01]  /*52b0*/  IMAD R249, R249, R0, RZ ;  /* 0x00000000f9f97224 */ /* 0x000fe200078e02ff */
[----:B------:R-:W-:Y:S01]  /*52c0*/  PLOP3.LUT P4, PT, PT, PT, UP0, 0x80, 0x8 ;  /* 0x000000000008781c */ /* 0x000fe20003f8f008 */
[----:B------:R-:W-:-:S02]  /*52d0*/  HADD2 R6, R6, R246 ;  /* 0x000000f606067230 */ /* 0x000fc40000000000 */
[----:B------:R-:W-:Y:S02]  /*52e0*/  HFMA2 R7, R7, 1, 1, R247 ;  /* 0x3c003c0007077831 */ /* 0x000fe400000000f7 */
[----:B------:R-:W-:Y:S02]  /*52f0*/  IMAD.SHL.U32 R249, R249, 0x100, RZ ;  /* 0x00000100f9f97824 */ /* 0x000fe400078e00ff */
[----:B------:R-:W-:Y:S02]  /*5300*/  HADD2 R4, R4, R244 ;  /* 0x000000f404047230 */ /* 0x000fe40000000000 */
[----:B--2---:R-:W-:Y:S01]  /*5310*/  @P2 HFMA2 R5, R5, R237, -RZ ;  /* 0x000000ed05052231 */ /* 0x004fe200001000ff */
[----:B------:R-:W-:-:S03]  /*5320*/  SHF.L.U32 R237, R248, 0x3, RZ ;  /* 0x00000003f8ed7819 */ /* 0x000fc600000006ff */
[----:B------:R-:W-:Y:S01]  /*5330*/  @P4 HFMA2 R7, R7, R239, -RZ ;  /* 0x000000ef07074231 */ /* 0x000fe200001000ff */
[----:B------:R-:W-:Y:S02]  /*5340*/  PLOP3.LUT P2, PT, PT, PT, UP0, 0x80, 0x8 ;  /* 0x000000000008781c */ /* 0x000fe40003f4f008 */
[----:B------:R-:W-:Y:S02]  /*5350*/  SHF.R.S32.HI R248, RZ, 0x1f, R237 ;  /* 0x0000001ffff87819 */ /* 0x000fe400000114ed */
[----:B------:R-:W-:-:S04]  /*5360*/  IADD3 R237, P5, PT, R249, R237, RZ ;  /* 0x000000edf9ed7210 */ /* 0x000fc80007fbe0ff */
[----:B------:R-:W-:Y:S02]  /*5370*/  LEA.HI.X.SX32 R248, R249, R248, 0x1, P5 ;  /* 0x000000f8f9f87211 */ /* 0x000fe400028f0eff */
[----:B------:R-:W-:-:S03]  /*5380*/  PLOP3.LUT P5, PT, PT, PT, UP0, 0x80, 0x8 ;  /* 0x000000000008781c */ /* 0x000fc60003faf008 */
[----:B------:R-:W-:Y:S01]  /*5390*/  @P2 HMUL2 R6, R6, R238 ;  /* 0x000000ee06062232 */ /* 0x000fe20000000000 */
[----:B------:R-:W-:-:S04]  /*53a0*/  LEA R238, P2, R237, UR14, 0x1 ;  /* 0x0000000eedee7c11 */ /* 0x000fc8000f8408ff */
[----:B------:R-:W-:-:S05]  /*53b0*/  LEA.HI.X R239, R237, UR15, R248, 0x1, P2 ;  /* 0x0000000fedef7c11 */ /* 0x000fca00090f0cf8 */
[----:B------:R-:W-:-:S05]  /*53c0*/  @P5 HMUL2 R4, R4, R236 ;  /* 0x000000ec04045232 */ /* 0x000fca0000000000 */
[----:B------:R0:W-:Y:S02]  /*53d0*/  STG.E.128 desc[UR36][R238.64], R4 ;  /* 0x00000004ee007986 */ /* 0x0001e4000c101d24 */
.L_x_34:
[----:B------:R-:W-:Y:S05]  /*53e0*/  @P1 BRA `(.L_x_35) ;  /* 0x0000000400e41947 */ /* 0x000fea0003800000 */
[----:B--2---:R-:W2:Y:S01]  /*53f0*/  S2R R250, SR_CTAID.Y ;  /* 0x0000000000fa7919 */ /* 0x004ea20000002600 */
[----:B------:R-:W3:Y:S01]  /*5400*/  LDC R249, c[0x0][0x3f8] ;  /* 0x0000fe00fff97b82 */ /* 0x000ee20000000800 */
[----:B--2---:R-:W-:-:S05]  /*5410*/  IMAD R130, R250, R0, RZ ;  /* 0x00000000fa827224 */ /* 0x004fca00078e02ff */
[----:B------:R-:W-:-:S04]  /*5420*/  IADD3 R129, P2, PT, R130, R3, RZ ;  /* 0x0000000382817210 */ /* 0x000fc80007f5e0ff */
[----:B------:R-:W-:Y:S02]  /*5430*/  LEA.HI.X.SX32 R130, R130, RZ, 0x1, P2 ;  /* 0x000000ff82827211 */ /* 0x000fe400010f0eff */
[----:B------:R-:W-:-:S04]  /*5440*/  LEA R128, P2, R129, UR12, 0x2 ;  /* 0x0000000c81807c11 */ /* 0x000fc8000f8410ff */
[----:B------:R-:W-:-:S05]  /*5450*/  LEA.HI.X R129, R129, UR13, R130, 0x2, P2 ;  /* 0x0000000d81817c11 */ /* 0x000fca00090f1482 */
[----:B------:R3:W2:Y:S01]  /*5460*/  LDG.E R128, desc[UR36][R128.64] ;  /* 0x0000002480807981 */ /* 0x0006a2000c1e1900 */
[----:B------:R-:W-:Y:S02]  /*5470*/  IMAD R130, R0, UR6, RZ ;  /* 0x0000000600827c24 */ /* 0x000fe4000f8e02ff */
[----:B---3--:R-:W-:-:S04]  /*5480*/  IMAD R129, R249, R0, RZ ;  /* 0x00000000f9817224 */ /* 0x008fc800078e02ff */
[----:B--2---:R-:W-:Y:S01]  /*5490*/  IMAD R128, R129, R128, RZ ;  /* 0x0000008081807224 */ /* 0x004fe200078e02ff */
[----:B------:R-:W-:-:S05]  /*54a0*/  IADD3 R129, PT, PT, R3, R0, RZ ;  /* 0x0000000003817210 */ /* 0x000fca0007ffe0ff */
[----:B------:R-:W-:-:S05]  /*54b0*/  IMAD R248, R0, 0x4, R129 ;  /* 0x0000000400f87824 */ /* 0x000fca00078e0281 */
[----:B------:R-:W-:-:S05]  /*54c0*/  LEA R128, R128, R248, 0x5 ;  /* 0x000000f880807211 */ /* 0x000fca00078e28ff */
[----:B------:R-:W-:-:S05]  /*54d0*/  IMAD.SHL.U32 R129, R128, 0x8, RZ ;  /* 0x0000000880817824 */ /* 0x000fca00078e00ff */
[----:B------:R-:W-:Y:S02]  /*54e0*/  SHF.R.S32.HI R128, RZ, 0x1f, R129 ;  /* 0x0000001fff807819 */ /* 0x000fe40000011481 */
[----:B------:R-:W-:-:S04]  /*54f0*/  IADD3 R129, P2, PT, R130, R129, RZ ;  /* 0x0000008182817210 */ /* 0x000fc80007f5e0ff */
[----:B------:R-:W-:Y:S02]  /*5500*/  LEA.HI.X.SX32 R130, R130, R128, 0x1, P2 ;  /* 0x0000008082827211 */ /* 0x000fe400010f0eff */
[----:B------:R-:W-:-:S04]  /*5510*/  LEA R128, P2, R129, UR14, 0x1 ;  /* 0x0000000e81807c11 */ /* 0x000fc8000f8408ff */
[----:B------:R-:W-:-:S06]  /*5520*/  LEA.HI.X R129, R129, UR15, R130, 0x1, P2 ;  /* 0x0000000f81817c11 */ /* 0x000fcc00090f0c82 */
[----:B------:R-:W5:Y:S01]  /*5530*/  LDG.E.128 R128, desc[UR36][R128.64] ;  /* 0x0000002480807981 */ /* 0x000f62000c1e1d00 */
[----:B------:R-:W-:-:S09]  /*5540*/  UISETP.NE.AND UP0, UPT, UR21, URZ, UPT ;  /* 0x000000ff1500728c */ /* 0x000fd2000bf05270 */
[----:B------:R-:W-:Y:S05]  /*5550*/  BRA.U UP0, `(.L_x_32) ;  /* 0x0000000100907547 */ /* 0x000fea000b800000 */
[----:B------:R2:W-:Y:S01]  /*5560*/  STL [R1+0x260], R2 ;  /* 0x0002600201007387 */ /* 0x0005e20000100800 */
[----:B------:R-:W-:Y:S01]  /*5570*/  VOTEU.ANY UP0, P6 ;  /* 0x0000000000ff7886 */ /* 0x000fe20003000100 */
[----:B------:R-:W-:Y:S02]  /*5580*/  PLOP3.LUT P4, PT, PT, PT, UP0, 0x80, 0x8 ;  /* 0x000000000008781c */ /* 0x000fe40003f8f008 */
[----:B------:R-:W-:Y:S02]  /*5590*/  PLOP3.LUT P2, PT, PT, PT, UP0, 0x80, 0x8 ;  /* 0x000000000008781c */ /* 0x000fe40003f4f008 */
[----:B------:R-:W-:Y:S01]  /*55a0*/  PLOP3.LUT P5, PT, PT, PT, UP0, 0x80, 0x8 ;  /* 0x000000000008781c */ /* 0x000fe20003faf008 */
[----:B--2---:R-:W0:Y:S08]  /*55b0*/  S2R R2, SR_CTAID.X ;  /* 0x0000000000027919 */ /* 0x004e300000002500 */
[----:B------:R-:W2:Y:S01]  /*55c0*/  @P4 LDC.64 R236, c[0x0][0x450] ;  /* 0x00011400ffec4b82 */ /* 0x000ea20000000a00 */
[----:B------:R-:W-:Y:S01]  /*55d0*/  PLOP3.LUT P4, PT, PT, PT, UP0, 0x80, 0x8 ;  /* 0x000000000008781c */ /* 0x000fe20003f8f008 */
[----:B01----:R-:W-:Y:S01]  /*55e0*/  @P2 IMAD R238, R249, UR38, R2 ;  /* 0x00000026f9ee2c24 */ /* 0x003fe2000f8e0202 */
[----:B------:R-:W-:-:S04]  /*55f0*/  PLOP3.LUT P2, PT, PT, PT, UP0, 0x80, 0x8 ;  /* 0x000000000008781c */ /* 0x000fc80003f4f008 */
[----:B------:R-:W-:-:S07]  /*5600*/  @P5 SHF.L.U32 R238, R238, 0x8, RZ ;  /* 0x00000008eeee5819 */ /* 0x000fce00000006ff */
[----:B--2---:R-:W-:-:S06]  /*5610*/  @P4 IMAD.WIDE R236, R238, 0x2, R236 ;  /* 0x00000002eeec4825 */ /* 0x004fcc00078e02ec */
[----:B------:R-:W2:Y:S01]  /*5620*/  @P2 LDG.E.128 R236, desc[UR36][R236.64+0x50] ;  /* 0x00005024ecec2981 */ /* 0x000ea2000c1e1d00 */
[----:B------:R-:W-:Y:S01]  /*5630*/  IMAD R249, R250, R249, R2 ;  /* 0x000000f9faf97224 */ /* 0x000fe200078e0202 */
[----:B------:R-:W-:Y:S02]  /*5640*/  PLOP3.LUT P2, PT, PT, PT, UP0, 0x80, 0x8 ;  /* 0x000000000008781c */ /* 0x000fe40003f4f008 */
[----:B------:R3:W5:Y:S02]  /*5650*/  LDL.LU R2, [R1+0x260] ;  /* 0x0002600001027983 */ /* 0x0007640000300800 */
[----:B-----5:R-:W-:Y:S02]  /*5660*/  HFMA2 R129, R129, 1, 1, R241 ;  /* 0x3c003c0081817831 */ /* 0x020fe400000000f1 */
[----:B------:R-:W-:Y:S01]  /*5670*/  IMAD R249, R249, R0, RZ ;  /* 0x00000000f9f97224 */ /* 0x000fe200078e02ff */
[----:B------:R-:W-:Y:S01]  /*5680*/  PLOP3.LUT P4, PT, PT, PT, UP0, 0x80, 0x8 ;  /* 0x000000000008781c */ /* 0x000fe20003f8f008 */
[----:B------:R-:W-:-:S02]  /*5690*/  HADD2 R130, R130, R242 ;  /* 0x000000f282827230 */ /* 0x000fc40000000000 */
[----:B------:R-:W-:Y:S02]  /*56a0*/  HFMA2 R131, R131, 1, 1, R243 ;  /* 0x3c003c0083837831 */ /* 0x000fe400000000f3 */
[----:B------:R-:W-:Y:S01]  /*56b0*/  HADD2 R128, R128, R240 ;  /* 0x000000f080807230 */ /* 0x000fe20000000000 */
[----:B------:R-:W-:Y:S01]  /*56c0*/  SHF.L.U32 R249, R249, 0x8, RZ ;  /* 0x00000008f9f97819 */ /* 0x000fe200000006ff */
[----:B--2---:R-:W-:Y:S02]  /*56d0*/  @P2 HMUL2 R129, R129, R237 ;  /* 0x000000ed81812232 */ /* 0x004fe40000000000 */
[----:B------:R-:W-:Y:S01]  /*56e0*/  IMAD.SHL.U32 R237, R248, 0x8, RZ ;  /* 0x00000008f8ed7824 */ /* 0x000fe200078e00ff */
[----:B------:R-:W-:-:S03]  /*56f0*/  PLOP3.LUT P2, PT, PT, PT, UP0, 0x80, 0x8 ;  /* 0x000000000008781c */ /* 0x000fc60003f4f008 */
[----:B------:R-:W-:Y:S01]  /*5700*/  @P4 HFMA2 R131, R131, R239, -RZ ;  /* 0x000000ef83834231 */ /* 0x000fe200001000ff */
[----:B------:R-:W-:Y:S02]  /*5710*/  SHF.R.S32.HI R248, RZ, 0x1f, R237 ;  /* 0x0000001ffff87819 */ /* 0x000fe400000114ed */
[----:B------:R-:W-:-:S04]  /*5720*/  IADD3 R237, P5, PT, R249, R237, RZ ;  /* 0x000000edf9ed7210 */ /* 0x000fc80007fbe0ff */
[----:B------:R-:W-:Y:S02]  /*5730*/  LEA.HI.X.SX32 R248, R249, R248, 0x1, P5 ;  /* 0x000000f8f9f87211 */ /* 0x000fe400028f0eff */
[----:B------:R-:W-:Y:S01]  /*5740*/  PLOP3.LUT P5, PT, PT, PT, UP0, 0x80, 0x8 ;  /* 0x000000000008781c */ /* 0x000fe20003faf008 */
[----:B------:R-:W-:Y:S01]  /*5750*/  @P2 HMUL2 R130, R130, R238 ;  /* 0x000000ee82822232 */ /* 0x000fe20000000000 */
[----:B------:R-:W-:-:S04]  /*5760*/  LEA R238, P2, R237, UR14, 0x1 ;  /* 0x0000000eedee7c11 */ /* 0x000fc8000f8408ff */
[----:B------:R-:W-:-:S07]  /*5770*/  LEA.HI.X R239, R237, UR15, R248, 0x1, P2 ;  /* 0x0000000fedef7c11 */ /* 0x000fce00090f0cf8 */
[----:B------:R-:W-:-:S05]  /*5780*/  @P5 HMUL2 R128, R128, R236 ;  /* 0x000000ec80805232 */ /* 0x000fca0000000000 */
[----:B------:R3:W-:Y:S02]  /*5790*/  STG.E.128 desc[UR36][R238.64], R128 ;  /* 0x00000080ee007986 */ /* 0x0007e4000c101d24 */
.L_x_32:
[----:B------:R-:W-:Y:S05]  /*57a0*/  @P1 BRA `(.L_x_36) ;  /* 0x0000000800b01947 */ /* 0x000fea0003800000 */
[----:B-1----:R-:W1:Y:S01]  /*57b0*/  S2R R250, SR_CTAID.Y ;  /* 0x0000000000fa7919 */ /* 0x002e620000002600 */
[----:B------:R-:W2:Y:S01]  /*57c0*/  LDC R249, c[0x0][0x3f8] ;  /* 0x0000fe00fff97b82 */ /* 0x000ea20000000800 */
[----:B-1----:R-:W-:-:S05]  /*57d0*/  IMAD R134, R250, R0, RZ ;  /* 0x00000000fa867224 */ /* 0x002fca00078e02ff */
[----:B-----5:R-:W-:-:S04]  /*57e0*/  IADD3 R133, P2, PT, R134, R3, RZ ;  /* 0x0000000386857210 */ /* 0x020fc80007f5e0ff */
[----:B------:R-:W-:Y:S02]  /*57f0*/  LEA.HI.X.SX32 R134, R134, RZ, 0x1, P2 ;  /* 0x000000ff86867211 */ /* 0x000fe400010f0eff */
[----:B------:R-:W-:-:S04]  /*5800*/  LEA R132, P2, R133, UR12, 0x2 ;  /* 0x0000000c85847c11 */ /* 0x000fc8000f8410ff */
[----:B------:R-:W-:-:S05]  /*5810*/  LEA.HI.X R133, R133, UR13, R134, 0x2, P2 ;  /* 0x0000000d85857c11 */ /* 0x000fca00090f1486 */
[----:B------:R1:W4:Y:S01]  /*5820*/  LDG.E R132, desc[UR36][R132.64] ;  /* 0x0000002484847981 */ /* 0x000322000c1e1900 */
[----:B--2---:R-:W-:Y:S02]  /*5830*/  IMAD R134, R249, R0, RZ ;  /* 0x00000000f9867224 */ /* 0x004fe400078e02ff */
[----:B-1----:R-:W-:-:S05]  /*5840*/  IMAD.IADD R133, R3, 0x1, R0 ;  /* 0x0000000103857824 */ /* 0x002fca00078e0200 */
[----:B------:R-:W-:-:S05]  /*5850*/  LEA R133, R0, R133, 0x2 ;  /* 0x0000008500857211 */ /* 0x000fca00078e10ff */
[----:B------:R-:W-:Y:S02]  /*5860*/  IMAD.IADD R248, R133, 0x1, R0 ;  /* 0x0000000185f87824 */ /* 0x000fe400078e0200 */
[----:B----4-:R-:W-:Y:S02]  /*5870*/  IMAD R132, R134, R132, RZ ;  /* 0x0000008486847224 */ /* 0x010fe400078e02ff */
[----:B------:R-:W-:-:S03]  /*5880*/  IMAD R134, R0, UR6, RZ ;  /* 0x0000000600867c24 */ /* 0x000fc6000f8e02ff */
        /* <DEDUP_REMOVED lines=10> */
[----:B------:R-:W-:Y:S01]  /*5930*/  ISETP.NE.AND P4, PT, R2, RZ, PT ;  /* 0x000000ff0200720c */ /* 0x000fe20003f85270 */
[----:B------:R1:W-:Y:S02]  /*5940*/  STL [R1+0x260], R3 ;  /* 0x0002600301007387 */ /* 0x0003e40000100800 */
[----:B-1----:R-:W0:Y:S10]  /*5950*/  S2R R3, SR_CTAID.X ;  /* 0x0000000000037919 */ /* 0x002e340000002500 */
[----:B------:R-:W-:Y:S01]  /*5960*/  VOTEU.ANY UP0, P4 ;  /* 0x0000000000ff7886 */ /* 0x000fe20002000100 */
[----:B------:R-:W-:-:S02]  /*5970*/  PLOP3.LUT P4, PT, PT, PT, UP0, 0x80, 0x8 ;  /* 0x000000000008781c */ /* 0x000fc40003f8f008 */
[----:B------:R-:W-:Y:S02]  /*5980*/  PLOP3.LUT P2, PT, PT, PT, UP0, 0x80, 0x8 ;  /* 0x000000000008781c */ /* 0x000fe40003f4f008 */
[----:B------:R-:W-:-:S09]  /*5990*/  PLOP3.LUT P5, PT, PT, PT, UP0, 0x80, 0x8 ;  /* 0x000000000008781c */ /* 0x000fd20003faf008 */
[----:B------:R-:W1:Y:S01]  /*59a0*/  @P4 LDC.64 R236, c[0x0][0x450] ;  /* 0x00011400ffec4b82 */ /* 0x000e620000000a00 */
[----:B------:R-:W-:Y:S01]  /*59b0*/  PLOP3.LUT P4, PT, PT, PT, UP0, 0x80, 0x8 ;  /* 0x000000000008781c */ /* 0x000fe20003f8f008 */
[----:B0--3--:R-:W-:Y:S01]  /*59c0*/  @P2 IMAD R238, R249, UR38, R3 ;  /* 0x00000026f9ee2c24 */ /* 0x009fe2000f8e0203 */
[----:B------:R-:W-:-:S04]  /*59d0*/  PLOP3.LUT P2, PT, PT, PT, UP0, 0x80, 0x8 ;  /* 0x000000000008781c */ /* 0x000fc80003f4f008 */
[----:B------:R-:W-:-:S07]  /*59e0*/  @P5 SHF.L.U32 R238, R238, 0x8, RZ ;  /* 0x00000008eeee5819 */ /* 0x000fce00000006ff */
[----:B-1----:R-:W-:-:S06]  /*59f0*/  @P4 IMAD.WIDE R236, R238, 0x2, R236 ;  /* 0x00000002eeec4825 */ /* 0x002fcc00078e02ec */
        /* <DEDUP_REMOVED lines=24> */
.L_x_35:
[----:B------:R-:W-:Y:S05]  /*5b80*/  @P1 BRA `(.L_x_37) ;  /* 0x0000000800b41947 */ /* 0x000fea0003800000 */
[----:B------:R-:W1:Y:S01]  /*5b90*/  S2R R136, SR_CTAID.Y ;  /* 0x0000000000887919 */ /* 0x000e620000002600 */
[----:B--2---:R-:W2:Y:S01]  /*5ba0*/  LDC R250, c[0x0][0x3f8] ;  /* 0x0000fe00fffa7b82 */ /* 0x004ea20000000800 */
[----:B------:R-:W-:Y:S01]  /*5bb0*/  ISETP.NE.AND P6, PT, R2, RZ, PT ;  /* 0x000000ff0200720c */ /* 0x000fe20003fc5270 */
[----:B-1----:R-:W-:-:S05]  /*5bc0*/  IMAD R137, R136, R0, RZ ;  /* 0x0000000088897224 */ /* 0x002fca00078e02ff */
[----:B------:R-:W-:-:S04]  /*5bd0*/  IADD3 R136, P2, PT, R137, R3, RZ ;  /* 0x0000000389887210 */ /* 0x000fc80007f5e0ff */
[----:B------:R-:W-:Y:S02]  /*5be0*/  LEA.HI.X.SX32 R137, R137, RZ, 0x1, P2 ;  /* 0x000000ff89897211 */ /* 0x000fe400010f0eff */
[----:B0--34-:R-:W-:-:S04]  /*5bf0*/  LEA R238, P2, R136, UR12, 0x2 ;  /* 0x0000000c88ee7c11 */ /* 0x019fc8000f8410ff */
[----:B------:R-:W-:-:S05]  /*5c00*/  LEA.HI.X R239, R136, UR13, R137, 0x2, P2 ;  /* 0x0000000d88ef7c11 */ /* 0x000fca00090f1489 */
[----:B------:R-:W3:Y:S01]  /*5c10*/  LDG.E R140, desc[UR36][R238.64] ;  /* 0x00000024ee8c7981 */ /* 0x000ee2000c1e1900 */
[----:B------:R-:W-:Y:S01]  /*5c20*/  IMAD.IADD R136, R3, 0x1, R0 ;  /* 0x0000000103887824 */ /* 0x000fe200078e0200 */
[----:B------:R-:W-:Y:S01]  /*5c30*/  UISETP.NE.AND UP0, UPT, UR21, URZ, UPT ;  /* 0x000000ff1500728c */ /* 0x000fe2000bf05270 */
[----:B--2---:R-:W-:Y:S02]  /*5c40*/  IMAD R236, R250, R0, RZ ;  /* 0x00000000faec7224 */ /* 0x004fe400078e02ff */
[C---:B------:R-:W-:Y:S01]  /*5c50*/  IMAD R237, R0.reuse, UR6, RZ ;  /* 0x0000000600ed7c24 */ /* 0x040fe2000f8e02ff */
[----:B------:R-:W-:-:S04]  /*5c60*/  LEA R136, R0, R136, 0x2 ;  /* 0x0000008800887211 */ /* 0x000fc800078e10ff */
[----:B------:R-:W-:Y:S01]  /*5c70*/  SHF.R.S32.HI R249, RZ, 0x1f, R237 ;  /* 0x0000001ffff97819 */ /* 0x000fe200000114ed */
[----:B------:R-:W-:Y:S02]  /*5c80*/  IMAD R248, R0, 0x2, R136 ;  /* 0x0000000200f87824 */ /* 0x000fe400078e0288 */
[----:B---3--:R-:W-:-:S05]  /*5c90*/  IMAD R138, R236, R140, RZ ;  /* 0x0000008cec8a7224 */ /* 0x008fca00078e02ff */
        /* <DEDUP_REMOVED lines=11> */
[----:B------:R-:W-:Y:S02]  /*5d50*/  PLOP3.LUT P2, PT, PT, PT, UP1, 0x80, 0x8 ;  /* 0x000000000008781c */ /* 0x000fe40003f4f018 */
[----:B------:R-:W-:Y:S01]  /*5d60*/  PLOP3.LUT P5, PT, PT, PT, UP1, 0x80, 0x8 ;  /* 0x000000000008781c */ /* 0x000fe20003faf018 */
[----:B0-----:R-:W0:Y:S08]  /*5d70*/  S2R R2, SR_CTAID.X ;  /* 0x0000000000027919 */ /* 0x001e300000002500 */
[----:B------:R-:W1:Y:S01]  /*5d80*/  @P4 LDC.64 R140, c[0x0][0x450] ;  /* 0x00011400ff8c4b82 */ /* 0x000e620000000a00 */
[----:B------:R-:W-:Y:S01]  /*5d90*/  PLOP3.LUT P4, PT, PT, PT, UP1, 0x80, 0x8 ;  /* 0x000000000008781c */ /* 0x000fe20003f8f018 */
[----:B0-----:R-:W-:Y:S01]  /*5da0*/  @P2 IMAD R142, R250, UR38, R2 ;  /* 0x00000026fa8e2c24 */ /* 0x001fe2000f8e0202 */
[----:B------:R-:W-:-:S04]  /*5db0*/  PLOP3.LUT P2, PT, PT, PT, UP1, 0x80, 0x8 ;  /* 0x000000000008781c */ /* 0x000fc80003f4f018 */
[----:B------:R-:W-:-:S07]  /*5dc0*/  @P5 SHF.L.U32 R142, R142, 0x8, RZ ;  /* 0x000000088e8e5819 */ /* 0x000fce00000006ff */
[----:B-1----:R-:W-:-:S06]  /*5dd0*/  @P4 IMAD.WIDE R140, R142, 0x2, R140 ;  /* 0x000000028e8c4825 */ /* 0x002fcc00078e028c */
[----:B------:R-:W2:Y:S01]  /*5de0*/  @P2 LDG.E.128 R140, desc[UR36][R140.64+0x70] ;  /* 0x000070248c8c2981 */ /* 0x000ea2000c1e1d00 */
[----:B------:R-:W-:Y:S01]  /*5df0*/  PLOP3.LUT P2, PT, PT, PT, UP1, 0x80, 0x8 ;  /* 0x000000000008781c */ /* 0x000fe20003f4f018 */
[----:B-----5:R-:W-:Y:S02]  /*5e00*/  HFMA2 R137, R137, 1, 1, R13 ;  /* 0x3c003c0089897831 */ /* 0x020fe4000000000d */
[----:B------:R-:W-:Y:S01]  /*5e10*/  HADD2 R138, R138, R14 ;  /* 0x0000000e8a8a7230 */ /* 0x000fe20000000000 */
[----:B------:R-:W-:Y:S01]  /*5e20*/  PLOP3.LUT P5, PT, PT, PT, UP1, 0x80, 0x8 ;  /* 0x000000000008781c */ /* 0x000fe20003faf018 */
[----:B------:R-:W-:Y:S02]  /*5e30*/  HADD2 R139, R139, R15 ;  /* 0x0000000f8b8b7230 */ /* 0x000fe40000000000 */
[----:B------:R-:W-:-:S06]  /*5e40*/  HFMA2 R136, R136, 1, 1, R12 ;  /* 0x3c003c0088887831 */ /* 0x000fcc000000000c */
[----:B--2---:R-:W-:Y:S01]  /*5e50*/  @P2 HMUL2 R137, R137, R141 ;  /* 0x0000008d89892232 */ /* 0x004fe20000000000 */
[----:B------:R-:W-:Y:S01]  /*5e60*/  PLOP3.LUT P2, PT, PT, PT, UP1, 0x80, 0x8 ;  /* 0x000000000008781c */ /* 0x000fe20003f4f018 */
[----:B------:R-:W0:-:S12]  /*5e70*/  S2R R141, SR_CTAID.Y ;  /* 0x00000000008d7919 */ /* 0x000e180000002600 */
[----:B------:R-:W-:Y:S01]  /*5e80*/  @P2 HFMA2 R138, R138, R142, -RZ ;  /* 0x0000008e8a8a2231 */ /* 0x000fe200001000ff */
[----:B------:R-:W-:Y:S01]  /*5e90*/  PLOP3.LUT P2, PT, PT, PT, UP1, 0x80, 0x8 ;  /* 0x000000000008781c */ /* 0x000fe20003f4f018 */
[----:B0-----:R-:W-:Y:S02]  /*5ea0*/  IMAD R141, R141, R250, R2 ;  /* 0x000000fa8d8d7224 */ /* 0x001fe400078e0202 */
[----:B------:R-:W-:Y:S01]  /*5eb0*/  @P5 HMUL2 R139, R139, R143 ;  /* 0x0000008f8b8b5232 */ /* 0x000fe20000000000 */
[----:B------:R0:W5:Y:S09]  /*5ec0*/  LDL.LU R2, [R1+0x260] ;  /* 0x0002600001027983 */ /* 0x0001720000300800 */
[----:B------:R-:W-:-:S02]  /*5ed0*/  @P2 HMUL2 R136, R136, R140 ;  /* 0x0000008c88882232 */ /* 0x000fc40000000000 */
[----:B------:R-:W-:Y:S02]  /*5ee0*/  IMAD R142, R141, R0, RZ ;  /* 0x000000008d8e7224 */ /* 0x000fe400078e02ff */
[----:B------:R-:W-:-:S03]  /*5ef0*/  IMAD.SHL.U32 R141, R248, 0x8, RZ ;  /* 0x00000008f88d7824 */ /* 0x000fc600078e00ff */
[----:B------:R-:W-:Y:S02]  /*5f00*/  SHF.L.U32 R142, R142, 0x8, RZ ;  /* 0x000000088e8e7819 */ /* 0x000fe400000006ff */
[----:B------:R-:W-:Y:S02]  /*5f10*/  SHF.R.S32.HI R248, RZ, 0x1f, R141 ;  /* 0x0000001ffff87819 */ /* 0x000fe4000001148d */
[----:B------:R-:W-:-:S04]  /*5f20*/  IADD3 R141, P4, PT, R142, R141, RZ ;  /* 0x0000008d8e8d7210 */ /* 0x000fc80007f9e0ff */
[----:B------:R-:W-:Y:S02]  /*5f30*/  LEA.HI.X.SX32 R248, R142, R248, 0x1, P4 ;  /* 0x000000f88ef87211 */ /* 0x000fe400020f0eff */
[----:B------:R-:W-:-:S04]  /*5f40*/  LEA R142, P4, R141, UR14, 0x1 ;  /* 0x0000000e8d8e7c11 */ /* 0x000fc8000f8808ff */
[----:B------:R-:W-:-:S05]  /*5f50*/  LEA.HI.X R143, R141, UR15, R248, 0x1, P4 ;  /* 0x0000000f8d8f7c11 */ /* 0x000fca000a0f0cf8 */
[----:B------:R0:W-:Y:S04]  /*5f60*/  STG.E.128 desc[UR36][R142.64], R136 ;  /* 0x000000888e007986 */ /* 0x0001e8000c101d24 */
[----:B------:R0:W5:Y:S02]  /*5f70*/  LDG.E R140, desc[UR36][R238.64] ;  /* 0x00000024ee8c7981 */ /* 0x000164000c1e1900 */
.L_x_38:
        /* <DEDUP_REMOVED lines=10> */
[----:B------:R-:W0:Y:S01]  /*6020*/  S2R R249, SR_CTAID.X ;  /* 0x0000000000f97919 */ /* 0x000e220000002500 */
[----:B------:R-:W-:Y:S01]  /*6030*/  VOTEU.ANY UP0, P6 ;  /* 0x0000000000ff7886 */ /* 0x000fe20003000100 */
[----:B------:R-:W-:Y:S02]  /*6040*/  PLOP3.LUT P4, PT, PT, PT, UP0, 0x80, 0x8 ;  /* 0x000000000008781c */ /* 0x000fe40003f8f008 */
[----:B------:R-:W-:Y:S01]  /*6050*/  PLOP3.LUT P2, PT, PT, PT, UP0, 0x80, 0x8 ;  /* 0x000000000008781c */ /* 0x000fe20003f4f008 */
[----:B------:R1:W-:Y:S01]  /*6060*/  STL [R1+0x260], R2 ;  /* 0x0002600201007387 */ /* 0x0003e20000100800 */
[----:B------:R-:W-:-:S09]  /*6070*/  PLOP3.LUT P5, PT, PT, PT, UP0, 0x80, 0x8 ;  /* 0x000000000008781c */ /* 0x000fd20003faf008 */
[----:B------:R-:W2:Y:S01]  /*6080*/  @P4 LDC.64 R236, c[0x0][0x450] ;  /* 0x00011400ffec4b82 */ /* 0x000ea20000000a00 */
[----:B------:R-:W-:Y:S01]  /*6090*/  PLOP3.LUT P4, PT, PT, PT, UP0, 0x80, 0x8 ;  /* 0x000000000008781c */ /* 0x000fe20003f8f008 */
[----:B-1----:R-:W1:Y:S01]  /*60a0*/  S2R R2, SR_CTAID.Y ;  /* 0x0000000000027919 */ /* 0x002e620000002600 */
[----:B0-----:R-:W-:Y:S01]  /*60b0*/  @P2 IMAD R238, R250, UR38, R249 ;  /* 0x00000026faee2c24 */ /* 0x001fe2000f8e02f9 */
[----:B------:R-:W-:-:S04]  /*60c0*/  PLOP3.LUT P2, PT, PT, PT, UP0, 0x80, 0x8 ;  /* 0x000000000008781c */ /* 0x000fc80003f4f008 */
[----:B------:R-:W-:-:S06]  /*60d0*/  @P5 SHF.L.U32 R238, R238, 0x8, RZ ;  /* 0x00000008eeee5819 */ /* 0x000fcc00000006ff */
[----:B--2---:R-:W-:-:S06]  /*60e0*/  @P4 IMAD.WIDE R236, R238, 0x2, R236 ;  /* 0x00000002eeec4825 */ /* 0x004fcc00078e02ec */
[----:B------:R-:W2:Y:S01]  /*60f0*/  @P2 LDG.E.128 R236, desc[UR36][R236.64+0x80] ;  /* 0x00008024ecec2981 */ /* 0x000ea2000c1e1d00 */
[----:B-1----:R-:W-:Y:S01]  /*6100*/  IMAD R249, R2, R250, R249 ;  /* 0x000000fa02f97224 */ /* 0x002fe200078e02f9 */
[----:B------:R-:W-:Y:S02]  /*6110*/  PLOP3.LUT P2, PT, PT, PT, UP0, 0x80, 0x8 ;  /* 0x000000000008781c */ /* 0x000fe40003f4f008 */
[----:B------:R4:W5:Y:S02]  /*6120*/  LDL.LU R2, [R1+0x260] ;  /* 0x0002600001027983 */ /* 0x0009640000300800 */
[----:B-----5:R-:W-:Y:S02]  /*6130*/  HADD2 R141, R141, R17 ;  /* 0x000000118d8d7230 */ /* 0x020fe40000000000 */
[----:B------:R-:W-:Y:S01]  /*6140*/  IMAD R249, R249, R0, RZ ;  /* 0x00000000f9f97224 */ /* 0x000fe200078e02ff */
[----:B------:R-:W-:Y:S01]  /*6150*/  PLOP3.LUT P4, PT, PT, PT, UP0, 0x80, 0x8 ;  /* 0x000000000008781c */ /* 0x000fe20003f8f008 */
[----:B------:R-:W-:-:S02]  /*6160*/  HADD2 R142, R142, R18 ;  /* 0x000000128e8e7230 */ /* 0x000fc40000000000 */
[----:B------:R-:W-:Y:S02]  /*6170*/  HFMA2 R143, R143, 1, 1, R19 ;  /* 0x3c003c008f8f7831 */ /* 0x000fe40000000013 */
[----:B------:R-:W-:Y:S01]  /*6180*/  HADD2 R140, R140, R16 ;  /* 0x000000108c8c7230 */ /* 0x000fe20000000000 */
[----:B------:R-:W-:Y:S01]  /*6190*/  SHF.L.U32 R249, R249, 0x8, RZ ;  /* 0x00000008f9f97819 */ /* 0x000fe200000006ff */
[----:B--2---:R-:W-:Y:S02]  /*61a0*/  @P2 HFMA2 R141, R141, R237, -RZ ;  /* 0x000000ed8d8d2231 */ /* 0x004fe400001000ff */
        /* <DEDUP_REMOVED lines=12> */
.L_x_36:
        /* <DEDUP_REMOVED lines=8> */
[----:B------:R1:W3:Y:S01]  /*62f0*/  LDG.E R144, desc[UR36][R144.64] ;  /* 0x0000002490907981 */ /* 0x0002e2000c1e1900 */
[----:B--2---:R-:W-:Y:S02]  /*6300*/  IMAD R146, R249, R0, RZ ;  /* 0x00000000f9927224 */ /* 0x004fe400078e02ff */
[----:B-1----:R-:W-:-:S05]  /*6310*/  IMAD.IADD R145, R3, 0x1, R0 ;  /* 0x0000000103917824 */ /* 0x002fca00078e0200 */
[----:B------:R-:W-:-:S05]  /*6320*/  LEA R145, R0, R145, 0x2 ;  /* 0x0000009100917211 */ /* 0x000fca00078e10ff */
[----:B------:R-:W-:-:S05]  /*6330*/  IMAD R145, R0, 0x2, R145 ;  /* 0x0000000200917824 */ /* 0x000fca00078e0291 */
[----:B------:R-:W-:Y:S01]  /*6340*/  LEA R248, R0, R145, 0x1 ;  /* 0x0000009100f87211 */ /* 0x000fe200078e08ff */
[----:B---3--:R-:W-:Y:S02]  /*6350*/  IMAD R144, R146, R144, RZ ;  /* 0x0000009092907224 */ /* 0x008fe400078e02ff */
[----:B------:R-:W-:Y:S02]  /*6360*/  IMAD R146, R0, UR6, RZ ;  /* 0x0000000600927c24 */ /* 0x000fe4000f8e02ff */
[----:B------:R-:W-:-:S05]  /*6370*/  IMAD R144, R144, 0x20, R248 ;  /* 0x0000002090907824 */ /* 0x000fca00078e02f8 */
[----:B------:R-:W-:-:S04]  /*6380*/  SHF.L.U32 R145, R144, 0x3, RZ ;  /* 0x0000000390917819 */ /* 0x000fc800000006ff */
        /* <DEDUP_REMOVED lines=17> */
[----:B0---4-:R-:W-:Y:S01]  /*64a0*/  @P2 IMAD R238, R249, UR38, R3 ;  /* 0x00000026f9ee2c24 */ /* 0x011fe2000f8e0203 */
[----:B------:R-:W-:-:S03]  /*64b0*/  PLOP3.LUT P2, PT, PT, PT, UP0, 0x80, 0x8 ;  /* 0x000000000008781c */ /* 0x000fc60003f4f008 */
[----:B------:R-:W-:-:S08]  /*64c0*/  @P5 IMAD.SHL.U32 R238, R238, 0x100, RZ ;  /* 0x00000100eeee5824 */ /* 0x000fd000078e00ff */
        /* <DEDUP_REMOVED lines=10> */
[----:B------:R-:W-:Y:S02]  /*6570*/  IMAD.SHL.U32 R249, R249, 0x100, RZ ;  /* 0x00000100f9f97824 */ /* 0x000fe400078e00ff */
[----:B------:R-:W-:Y:S02]  /*6580*/  HADD2 R144, R144, R20 ;  /* 0x0000001490907230 */ /* 0x000fe40000000000 */
[----:B--2---:R-:W-:Y:S01]  /*6590*/  @P2 HMUL2 R145, R145, R237 ;  /* 0x000000ed91912232 */ /* 0x004fe20000000000 */
        /* <DEDUP_REMOVED lines=12> */
.L_x_37:
[----:B------:R-:W-:Y:S05]  /*6660*/  @P1 BRA `(.L_x_40) ;  /* 0x0000000400fc1947 */ /* 0x000fea0003800000 */
[----:B--2---:R-:W2:Y:S01]  /*6670*/  S2R R250, SR_CTAID.Y ;  /* 0x0000000000fa7919 */ /* 0x004ea20000002600 */
[----:B------:R-:W1:Y:S01]  /*6680*/  LDC R249, c[0x0][0x3f8] ;  /* 0x0000fe00fff97b82 */ /* 0x000e620000000800 */
[----:B--2---:R-:W-:-:S05]  /*6690*/  IMAD R150, R250, R0, RZ ;  /* 0x00000000fa967224 */ /* 0x004fca00078e02ff */
[----:B------:R-:W-:-:S04]  /*66a0*/  IADD3 R149, P2, PT, R150, R3, RZ ;  /* 0x0000000396957210 */ /* 0x000fc80007f5e0ff */
[----:B------:R-:W-:Y:S02]  /*66b0*/  LEA.HI.X.SX32 R150, R150, RZ, 0x1, P2 ;  /* 0x000000ff96967211 */ /* 0x000fe400010f0eff */
[----:B------:R-:W-:-:S04]  /*66c0*/  LEA R148, P2, R149, UR12, 0x2 ;  /* 0x0000000c95947c11 */ /* 0x000fc8000f8410ff */
[----:B------:R-:W-:-:S05]  /*66d0*/  LEA.HI.X R149, R149, UR13, R150, 0x2, P2 ;  /* 0x0000000d95957c11 */ /* 0x000fca00090f1496 */
[----:B------:R2:W3:Y:S01]  /*66e0*/  LDG.E R148, desc[UR36][R148.64] ;  /* 0x0000002494947981 */ /* 0x0004e2000c1e1900 */
[-C--:B-1----:R-:W-:Y:S01]  /*66f0*/  IMAD R150, R249, R0.reuse, RZ ;  /* 0x00000000f9967224 */ /* 0x082fe200078e02ff */
[----:B--2---:R-:W-:-:S05]  /*6700*/  IADD3 R149, PT, PT, R3, R0, RZ ;  /* 0x0000000003957210 */ /* 0x004fca0007ffe0ff */
[----:B------:R-:W-:-:S05]  /*6710*/  IMAD R149, R0, 0x4, R149 ;  /* 0x0000000400957824 */ /* 0x000fca00078e0295 */
[----:B------:R-:W-:-:S05]  /*6720*/  LEA R149, R0, R149, 0x1 ;  /* 0x0000009500957211 */ /* 0x000fca00078e08ff */
[----:B------:R-:W-:-:S05]  /*6730*/  IMAD R149, R0, 0x2, R149 ;  /* 0x0000000200957824 */ /* 0x000fca00078e0295 */
[----:B------:R-:W-:Y:S01]  /*6740*/  IADD3 R248, PT, PT, R149, R0, RZ ;  /* 0x0000000095f87210 */ /* 0x000fe20007ffe0ff */
        /* <DEDUP_REMOVED lines=49> */
.L_x_39:
        /* <DEDUP_REMOVED lines=9> */
[-C--:B--2---:R-:W-:Y:S01]  /*6af0*/  IMAD R154, R249, R0.reuse, RZ ;  /* 0x00000000f99a7224 */ /* 0x084fe200078e02ff */
[----:B-1----:R-:W-:-:S05]  /*6b00*/  IADD3 R153, PT, PT, R3, R0, RZ ;  /* 0x0000000003997210 */ /* 0x002fca0007ffe0ff */
[----:B------:R-:W-:-:S05]  /*6b10*/  IMAD R153, R0, 0x4, R153 ;  /* 0x0000000400997824 */ /* 0x000fca00078e0299 */
        /* <DEDUP_REMOVED lines=52> */
.L_x_40:
        /* <DEDUP_REMOVED lines=14> */
[----:B------:R-:W-:-:S05]  /*6f40*/  LEA R157, R0, R157, 0x1 ;  /* 0x0000009d009d7211 */ /* 0x000fca00078e08ff */
[----:B------:R-:W-:Y:S02]  /*6f50*/  IMAD.IADD R248, R157, 0x1, R0 ;  /* 0x000000019df87824 */ /* 0x000fe400078e0200 */
[----:B---3--:R-:W-:Y:S02]  /*6f60*/  IMAD R156, R158, R156, RZ ;  /* 0x0000009c9e9c7224 */ /* 0x008fe400078e02ff */
        /* <DEDUP_REMOVED lines=48> */
.L_x_41:
[----:B------:R-:W-:Y:S05]  /*7270*/  @P1 BREAK.RELIABLE B2 ;  /* 0x0000000000021942 */ /* 0x000fea0003800100 */
        /* <DEDUP_REMOVED lines=65> */
.L_x_42:
[----:B------:R-:W-:Y:S05]  /*7690*/  @P1 BREAK.RELIABLE B2 ;  /* 0x0000000000021942 */ /* 0x000fea0003800100 */
[----:B------:R-:W-:Y:S05]  /*76a0*/  @P1 BRA `(.L_x_43) ;  /* 0x0000000400081947 */ /* 0x000fea0003800000 */
[----:B------:R-:W-:Y:S05]  /*76b0*/  BSYNC.RELIABLE B2 ;  /* 0x0000000000027941 */ /* 0x000fea0003800100 */
.L_x_31:
        /* <DEDUP_REMOVED lines=65> */
.L_x_43:
[----:B------:R-:W-:Y:S05]  /*7ad0*/  BSYNC.RECONVERGENT B1 ;  /* 0x0000000000017941 */ /* 0x000fea0003800200 */
.L_x_30:
[----:B-----5:R-:W-:Y:S01]  /*7ae0*/  IADD3 R236, PT, PT, R3, R0, RZ ;  /* 0x0000000003ec7210 */ /* 0x020fe20007ffe0ff */
[----:B------:R-:W-:Y:S04]  /*7af0*/  BSSY.RECONVERGENT B1, `(.L_x_44) ;  /* 0x0000077000017945 */ /* 0x000fe80003800200 */
[----:B------:R-:W-:-:S05]  /*7b00*/  IMAD R236, R0, 0x4, R236 ;  /* 0x0000000400ec7824 */ /* 0x000fca00078e02ec */
[----:B------:R-:W-:-:S05]  /*7b10*/  LEA R236, R0, R236, 0x1 ;  /* 0x000000ec00ec7211 */ /* 0x000fca00078e08ff */
[----:B------:R-:W-:-:S05]  /*7b20*/  IMAD R236, R0, 0x2, R236 ;  /* 0x0000000200ec7824 */ /* 0x000fca00078e02ec */
[----:B------:R-:W-:-:S05]  /*7b30*/  LEA R236, R0, R236, 0x1 ;  /* 0x000000ec00ec7211 */ /* 0x000fca00078e08ff */
[----:B------:R-:W-:-:S05]  /*7b40*/  IMAD R236, R0, 0x2, R236 ;  /* 0x0000000200ec7824 */ /* 0x000fca00078e02ec */
[----:B------:R-:W-:Y:S01]  /*7b50*/  LEA R248, R0, R236, 0x1 ;  /* 0x000000ec00f87211 */ /* 0x000fe200078e08ff */
[----:B------:R-:W-:Y:S06]  /*7b60*/  @P1 BRA `(.L_x_45) ;  /* 0x0000000400bc1947 */ /* 0x000fec0003800000 */
[----:B------:R-:W0:Y:S01]  /*7b70*/  S2R R168, SR_CTAID.Y ;  /* 0x0000000000a87919 */ /* 0x000e220000002600 */
[----:B------:R-:W1:Y:S01]  /*7b80*/  LDC R170, c[0x0][0x3f8] ;  /* 0x0000fe00ffaa7b82 */ /* 0x000e620000000800 */
[----:B------:R-:W-:Y:S01]  /*7b90*/  ISETP.NE.AND P6, PT, R2, RZ, PT ;  /* 0x000000ff0200720c */ /* 0x000fe20003fc5270 */
[----:B0-----:R-:W-:-:S05]  /*7ba0*/  IMAD R169, R168, R0, RZ ;  /* 0x00000000a8a97224 */ /* 0x001fca00078e02ff */
[----:B------:R-:W-:-:S04]  /*7bb0*/  IADD3 R168, P2, PT, R169, R3, RZ ;  /* 0x00000003a9a87210 */ /* 0x000fc80007f5e0ff */
[----:B------:R-:W-:Y:S02]  /*7bc0*/  LEA.HI.X.SX32 R169, R169, RZ, 0x1, P2 ;  /* 0x000000ffa9a97211 */ /* 0x000fe400010f0eff */
[----:B------:R-:W-:-:S04]  /*7bd0*/  LEA R236, P2, R168, UR12, 0x2 ;  /* 0x0000000ca8ec7c11 */ /* 0x000fc8000f8410ff */
[----:B------:R-:W-:-:S05]  /*7be0*/  LEA.HI.X R237, R168, UR13, R169, 0x2, P2 ;  /* 0x0000000da8ed7c11 */ /* 0x000fca00090f14a9 */
[----:B------:R-:W2:Y:S01]  /*7bf0*/  LDG.E R172, desc[UR36][R236.64] ;  /* 0x00000024ecac7981 */ /* 0x000ea2000c1e1900 */
[----:B-1-34-:R-:W-:Y:S01]  /*7c00*/  IMAD R239, R170, R0, RZ ;  /* 0x00000000aaef7224 */ /* 0x01afe200078e02ff */
[----:B------:R-:W-:Y:S01]  /*7c10*/  UISETP.NE.AND UP0, UPT, UR21, URZ, UPT ;  /* 0x000000ff1500728c */ /* 0x000fe2000bf05270 */
[----:B------:R-:W-:-:S05]  /*7c20*/  IMAD R238, R0, UR6, RZ ;  /* 0x0000000600ee7c24 */ /* 0x000fca000f8e02ff */
[----:B--2---:R-:W-:Y:S01]  /*7c30*/  SHF.R.S32.HI R250, RZ, 0x1f, R238 ;  /* 0x0000001ffffa7819 */ /* 0x004fe200000114ee */
[----:B------:R-:W-:-:S04]  /*7c40*/  IMAD R170, R239, R172, RZ ;  /* 0x000000acefaa7224 */ /* 0x000fc800078e02ff */
[----:B------:R-:W-:-:S05]  /*7c50*/  IMAD R170, R170, 0x20, R248 ;  /* 0x00000020aaaa7824 */ /* 0x000fca00078e02f8 */
[----:B------:R-:W-:-:S04]  /*7c60*/  SHF.L.U32 R170, R170, 0x3, RZ ;  /* 0x00000003aaaa7819 */ /* 0x000fc800000006ff */
[----:B------:R-:W-:-:S04]  /*7c70*/  IADD3 R169, P2, PT, R238, R170, RZ ;  /* 0x000000aaeea97210 */ /* 0x000fc80007f5e0ff */
[----:B------:R-:W-:Y:S02]  /*7c80*/  LEA.HI.X.SX32 R170, R170, R250, 0x1, P2 ;  /* 0x000000faaaaa7211 */ /* 0x000fe400010f0eff */
[----:B------:R-:W-:-:S04]  /*7c90*/  LEA R168, P2, R169, UR14, 0x1 ;  /* 0x0000000ea9a87c11 */ /* 0x000fc8000f8408ff */
[----:B------:R-:W-:-:S06]  /*7ca0*/  LEA.HI.X R169, R169, UR15, R170, 0x1, P2 ;  /* 0x0000000fa9a97c11 */ /* 0x000fcc00090f0caa */
[----:B------:R-:W5:Y:S01]  /*7cb0*/  LDG.E.128 R168, desc[UR36][R168.64] ;  /* 0x00000024a8a87981 */ /* 0x000f62000c1e1d00 */
[----:B------:R-:W-:Y:S05]  /*7cc0*/  BRA.U UP0, `(.L_x_46) ;  /* 0x00000001009c7547 */ /* 0x000fea000b800000 */
[----:B------:R-:W0:Y:S01]  /*7cd0*/  S2R R249, SR_CTAID.X ;  /* 0x0000000000f97919 */ /* 0x000e220000002500 */
[----:B------:R-:W-:Y:S01]  /*7ce0*/  VOTEU.ANY UP1, P6 ;  /* 0x0000000000ff7886 */ /* 0x000fe20003020100 */
[----:B------:R-:W-:Y:S01]  /*7cf0*/  PLOP3.LUT P4, PT, PT, PT, UP1, 0x80, 0x8 ;  /* 0x000000000008781c */ /* 0x000fe20003f8f018 */
[----:B------:R1:W-:Y:S01]  /*7d00*/  STL [R1+0x260], R2 ;  /* 0x0002600201007387 */ /* 0x0003e20000100800 */
[----:B------:R-:W-:Y:S02]  /*7d10*/  PLOP3.LUT P2, PT, PT, PT, UP1, 0x80, 0x8 ;  /* 0x000000000008781c */ /* 0x000fe40003f4f018 */
[----:B------:R-:W-:Y:S01]  /*7d20*/  PLOP3.LUT P5, PT, PT, PT, UP1, 0x80, 0x8 ;  /* 0x000000000008781c */ /* 0x000fe20003faf018 */
[----:B-1----:R-:W0:Y:S08]  /*7d30*/  LDC R2, c[0x0][0x3f8] ;  /* 0x0000fe00ff027b82 */ /* 0x002e300000000800 */
[----:B------:R-:W1:Y:S01]  /*7d40*/  @P4 LDC.64 R172, c[0x0][0x450] ;  /* 0x00011400ffac4b82 */ /* 0x000e620000000a00 */
[----:B------:R-:W-:Y:S01]  /*7d50*/  PLOP3.LUT P4, PT, PT, PT, UP1, 0x80, 0x8 ;  /* 0x000000000008781c */ /* 0x000fe20003f8f018 */
[----:B0-----:R-:W-:Y:S01]  /*7d60*/  @P2 IMAD R174, R2, UR38, R249 ;  /* 0x0000002602ae2c24 */ /* 0x001fe2000f8e02f9 */
[----:B------:R-:W-:-:S03]  /*7d70*/  PLOP3.LUT P2, PT, PT, PT, UP1, 0x80, 0x8 ;  /* 0x000000000008781c */ /* 0x000fc60003f4f018 */
[----:B------:R-:W-:-:S08]  /*7d80*/  @P5 IMAD.SHL.U32 R174, R174, 0x100, RZ ;  /* 0x00000100aeae5824 */ /* 0x000fd000078e00ff */
[----:B-1----:R-:W-:-:S06]  /*7d90*/  @P4 IMAD.WIDE R172, R174, 0x2, R172 ;  /* 0x00000002aeac4825 */ /* 0x002fcc00078e02ac */
[----:B------:R-:W2:Y:S01]  /*7da0*/  @P2 LDG.E.128 R172, desc[UR36][R172.64+0xf0] ;  /* 0x0000f024acac2981 */ /* 0x000ea2000c1e1d00 */
[----:B------:R-:W-:Y:S01]  /*7db0*/  PLOP3.LUT P2, PT, PT, PT, UP1, 0x80, 0x8 ;  /* 0x000000000008781c */ /* 0x000fe20003f4f018 */
[----:B-----5:R-:W-:Y:S01]  /*7dc0*/  HFMA2 R169, R169, 1, 1, R45 ;  /* 0x3c003c00a9a97831 */ /* 0x020fe2000000002d */
[----:B------:R-:W-:Y:S01]  /*7dd0*/  PLOP3.LUT P4, PT, PT, PT, UP1, 0x80, 0x8 ;  /* 0x000000000008781c */ /* 0x000fe20003f8f018 */
[----:B------:R-:W-:Y:S02]  /*7de0*/  HFMA2 R171, R171, 1, 1, R47 ;  /* 0x3c003c00abab7831 */ /* 0x000fe4000000002f */
[----:B------:R-:W-:Y:S02]  /*7df0*/  HADD2 R170, R170, R46 ;  /* 0x0000002eaaaa7230 */ /* 0x000fe40000000000 */
[----:B------:R-:W-:-:S06]  /*7e00*/  HADD2 R168, R168, R44 ;  /* 0x0000002ca8a87230 */ /* 0x000fcc0000000000 */
[----:B--2---:R-:W-:Y:S01]  /*7e10*/  @P2 HMUL2 R169, R169, R173 ;  /* 0x000000ada9a92232 */ /* 0x004fe20000000000 */
[----:B------:R-:W-:Y:S01]  /*7e20*/  PLOP3.LUT P2, PT, PT, PT, UP1, 0x80, 0x8 ;  /* 0x000000000008781c */ /* 0x000fe20003f4f018 */
[----:B------:R-:W0:Y:S01]  /*7e30*/  S2R R173, SR_CTAID.Y ;  /* 0x0000000000ad7919 */ /* 0x000e220000002600 */
[----:B------:R-:W-:Y:S01]  /*7e40*/  @P4 HFMA2 R171, R171, R175, -RZ ;  /* 0x000000afabab4231 */ /* 0x000fe200001000ff */
[----:B------:R-:W-:-:S10]  /*7e50*/  PLOP3.LUT P4, PT, PT, PT, UP1, 0x80, 0x8 ;  /* 0x000000000008781c */ /* 0x000fd40003f8f018 */
[----:B------:R-:W-:Y:S02]  /*7e60*/  @P2 HMUL2 R170, R170, R174 ;  /* 0x000000aeaaaa2232 */ /* 0x000fe40000000000 */
[----:B0-----:R-:W-:Y:S02]  /*7e70*/  IMAD R173, R173, R2, R249 ;  /* 0x00000002adad7224 */ /* 0x001fe400078e02f9 */
[----:B------:R-:W-:Y:S01]  /*7e80*/  @P4 HMUL2 R168, R168, R172 ;  /* 0x000000aca8a84232 */ /* 0x000fe20000000000 */
[----:B------:R0:W5:Y:S01]  /*7e90*/  LDL.LU R2, [R1+0x260] ;  /* 0x0002600001027983 */ /* 0x0001620000300800 */
[----:B------:R-:W-:-:S05]  /*7ea0*/  IMAD R173, R173, R0, RZ ;  /* 0x00000000adad7224 */ /* 0x000fca00078e02ff */
[----:B------:R-:W-:Y:S01]  /*7eb0*/  SHF.L.U32 R175, R173, 0x8, RZ ;  /* 0x00000008adaf7819 */ /* 0x000fe200000006ff */
[----:B------:R-:W-:-:S05]  /*7ec0*/  IMAD.SHL.U32 R173, R248, 0x8, RZ ;  /* 0x00000008f8ad7824 */ /* 0x000fca00078e00ff */
[----:B------:R-:W-:Y:S02]  /*7ed0*/  SHF.R.S32.HI R174, RZ, 0x1f, R173 ;  /* 0x0000001fffae7819 */ /* 0x000fe400000114ad */
[----:B------:R-:W-:-:S04]  /*7ee0*/  IADD3 R173, P2, PT, R175, R173, RZ ;  /* 0x000000adafad7210 */ /* 0x000fc80007f5e0ff */
[----:B------:R-:W-:Y:S02]  /*7ef0*/  LEA.HI.X.SX32 R175, R175, R174, 0x1, P2 ;  /* 0x000000aeafaf7211 */ /* 0x000fe400010f0eff */
[----:B------:R-:W-:-:S04]  /*7f00*/  LEA R174, P2, R173, UR14, 0x1 ;  /* 0x0000000eadae7c11 */ /* 0x000fc8000f8408ff */
[----:B------:R-:W-:-:S05]  /*7f10*/  LEA.HI.X R175, R173, UR15, R175, 0x1, P2 ;  /* 0x0000000fadaf7c11 */ /* 0x000fca00090f0caf */
[----:B------:R0:W-:Y:S04]  /*7f20*/  STG.E.128 desc[UR36][R174.64], R168 ;  /* 0x000000a8ae007986 */ /* 0x0001e8000c101d24 */
[----:B------:R0:W5:Y:S02]  /*7f30*/  LDG.E R172, desc[UR36][R236.64] ;  /* 0x00000024ecac7981 */ /* 0x000164000c1e1900 */
.L_x_46:
[----:B------:R-:W-:Y:S01]  /*7f40*/  LEA R249, R0, R3, 0x4 ;  /* 0x0000000300f97211 */ /* 0x000fe200078e20ff */
[----:B-----5:R-:W-:-:S04]  /*7f50*/  IMAD R172, R239, R172, RZ ;  /* 0x000000acefac7224 */ /* 0x020fc800078e02ff */
[----:B------:R-:W-:-:S05]  /*7f60*/  IMAD R172, R172, 0x20, R249 ;  /* 0x00000020acac7824 */ /* 0x000fca00078e02f9 */
[----:B------:R-:W-:-:S04]  /*7f70*/  SHF.L.U32 R172, R172, 0x3, RZ ;  /* 0x00000003acac7819 */ /* 0x000fc800000006ff */
        /* <DEDUP_REMOVED lines=12> */
[----:B------:R2:W-:Y:S01]  /*8040*/  STL [R1+0x260], R2 ;  /* 0x0002600201007387 */ /* 0x0005e20000100800 */
[----:B-1----:R-:W0:Y:S01]  /*8050*/  LDC R3, c[0x0][0x3f8] ;  /* 0x0000fe00ff037b82 */ /* 0x002e220000000800 */
[----:B--2---:R-:W1:Y:S07]  /*8060*/  S2R R2, SR_CTAID.Y ;  /* 0x0000000000027919 */ /* 0x004e6e0000002600 */
[----:B------:R-:W2:Y:S01]  /*8070*/  @P4 LDC.64 R236, c[0x0][0x450] ;  /* 0x00011400ffec4b82 */ /* 0x000ea20000000a00 */
[----:B------:R-:W-:Y:S01]  /*8080*/  PLOP3.LUT P4, PT, PT, PT, UP0, 0x80, 0x8 ;  /* 0x000000000008781c */ /* 0x000fe20003f8f008 */
[----:B0-----:R-:W-:Y:S01]  /*8090*/  @P2 IMAD R238, R3, UR38, R250 ;  /* 0x0000002603ee2c24 */ /* 0x001fe2000f8e02fa */
[----:B------:R-:W-:-:S03]  /*80a0*/  PLOP3.LUT P2, PT, PT, PT, UP0, 0x80, 0x8 ;  /* 0x000000000008781c */ /* 0x000fc60003f4f008 */
[----:B------:R-:W-:-:S08]  /*80b0*/  @P5 IMAD.SHL.U32 R238, R238, 0x100, RZ ;  /* 0x00000100eeee5824 */ /* 0x000fd000078e00ff */
[----:B--2---:R-:W-:-:S06]  /*80c0*/  @P4 IMAD.WIDE R236, R238, 0x2, R236 ;  /* 0x00000002eeec4825 */ /* 0x004fcc00078e02ec */
[----:B------:R-:W2:Y:S01]  /*80d0*/  @P2 LDG.E.128 R236, desc[UR36][R236.64+0x100] ;  /* 0x00010024ecec2981 */ /* 0x000ea2000c1e1d00 */
[----:B-1----:R-:W-:Y:S01]  /*80e0*/  IMAD R250, R2, R3, R250 ;  /* 0x0000000302fa7224 */ /* 0x002fe200078e02fa */
[----:B------:R-:W-:Y:S02]  /*80f0*/  PLOP3.LUT P2, PT, PT, PT, UP0, 0x80, 0x8 ;  /* 0x000000000008781c */ /* 0x000fe40003f4f008 */
[----:B------:R0:W5:Y:S04]  /*8100*/  LDL.LU R3, [R1+0x264] ;  /* 0x0002640001037983 */ /* 0x0001680000300800 */
[----:B------:R0:W5:Y:S02]  /*8110*/  LDL.LU R2, [R1+0x260] ;  /* 0x0002600001027983 */ /* 0x0001640000300800 */
[----:B-----5:R-:W-:-:S02]  /*8120*/  HFMA2 R173, R173, 1, 1, R49 ;  /* 0x3c003c00adad7831 */ /* 0x020fc40000000031 */
[----:B------:R-:W-:Y:S01]  /*8130*/  IMAD R250, R250, R0, RZ ;  /* 0x00000000fafa7224 */ /* 0x000fe200078e02ff */
[----:B------:R-:W-:Y:S01]  /*8140*/  PLOP3.LUT P4, PT, PT, PT, UP0, 0x80, 0x8 ;  /* 0x000000000008781c */ /* 0x000fe20003f8f008 */
[----:B------:R-:W-:Y:S02]  /*8150*/  HADD2 R174, R174, R50 ;  /* 0x00000032aeae7230 */ /* 0x000fe40000000000 */
        /* <DEDUP_REMOVED lines=16> */
.L_x_45:
[----:B------:R-:W-:Y:S05]  /*8260*/  BSYNC.RECONVERGENT B1 ;  /* 0x0000000000017941 */ /* 0x000fea0003800200 */
.L_x_44:
[----:B------:R-:W-:Y:S01]  /*8270*/  BSSY.RECONVERGENT B1, `(.L_x_47) ;  /* 0x000003d000017945 */ /* 0x000fe20003800200 */
[----:B------:R-:W-:-:S03]  /*8280*/  LEA R248, R0, R248, 0x1 ;  /* 0x000000f800f87211 */ /* 0x000fc600078e08ff */
[----:B------:R-:W-:Y:S05]  /*8290*/  @P1 BRA `(.L_x_48) ;  /* 0x0000000000e81947 */ /* 0x000fea0003800000 */
[----:B-12---:R-:W1:Y:S01]  /*82a0*/  S2R R250, SR_CTAID.Y ;  /* 0x0000000000fa7919 */ /* 0x006e620000002600 */
[----:B------:R-:W2:Y:S01]  /*82b0*/  LDC R249, c[0x0][0x3f8] ;  /* 0x0000fe00fff97b82 */ /* 0x000ea20000000800 */
[----:B-1----:R-:W-:-:S05]  /*82c0*/  IMAD R178, R250, R0, RZ ;  /* 0x00000000fab27224 */ /* 0x002fca00078e02ff */
[----:B------:R-:W-:-:S04]  /*82d0*/  IADD3 R177, P2, PT, R178, R3, RZ ;  /* 0x00000003b2b17210 */ /* 0x000fc80007f5e0ff */
[----:B------:R-:W-:Y:S02]  /*82e0*/  LEA.HI.X.SX32 R178, R178, RZ, 0x1, P2 ;  /* 0x000000ffb2b27211 */ /* 0x000fe400010f0eff */
[----:B------:R-:W-:-:S04]  /*82f0*/  LEA R176, P2, R177, UR12, 0x2 ;  /* 0x0000000cb1b07c11 */ /* 0x000fc8000f8410ff */
[----:B------:R-:W-:-:S05]  /*8300*/  LEA.HI.X R177, R177, UR13, R178, 0x2, P2 ;  /* 0x0000000db1b17c11 */ /* 0x000fca00090f14b2 */
[----:B------:R2:W3:Y:S01]  /*8310*/  LDG.E R176, desc[UR36][R176.64] ;  /* 0x00000024b0b07981 */ /* 0x0004e2000c1e1900 */
[----:B------:R-:W-:Y:S02]  /*8320*/  IMAD R178, R0, UR6, RZ ;  /* 0x0000000600b27c24 */ /* 0x000fe4000f8e02ff */
[----:B--2---:R-:W-:-:S04]  /*8330*/  IMAD R177, R249, R0, RZ ;  /* 0x00000000f9b17224 */ /* 0x004fc800078e02ff */
[----:B---3--:R-:W-:-:S04]  /*8340*/  IMAD R176, R177, R176, RZ ;  /* 0x000000b0b1b07224 */ /* 0x008fc800078e02ff */
        /* <DEDUP_REMOVED lines=47> */
.L_x_48:
[----:B------:R-:W-:Y:S05]  /*8640*/  BSYNC.RECONVERGENT B1 ;  /* 0x0000000000017941 */ /* 0x000fea0003800200 */
.L_x_47:
[----:B------:R-:W-:Y:S01]  /*8650*/  BSSY.RECONVERGENT B1, `(.L_x_49) ;  /* 0x000003d000017945 */ /* 0x000fe20003800200 */
[----:B------:R-:W-:-:S03]  /*8660*/  IADD3 R248, PT, PT, R248, R0, RZ ;  /* 0x00000000f8f87210 */ /* 0x000fc60007ffe0ff */
        /* <DEDUP_REMOVED lines=59> */
.L_x_50:
[----:B------:R-:W-:Y:S05]  /*8a20*/  BSYNC.RECONVERGENT B1 ;  /* 0x0000000000017941 */ /* 0x000fea0003800200 */
.L_x_49:
        /* <DEDUP_REMOVED lines=61> */
.L_x_52:
[----:B------:R-:W-:Y:S05]  /*8e00*/  BSYNC.RECONVERGENT B1 ;  /* 0x0000000000017941 */ /* 0x000fea0003800200 */
.L_x_51:
        /* <DEDUP_REMOVED lines=61> */
.L_x_54:
[----:B------:R-:W-:Y:S05]  /*91e0*/  BSYNC.RECONVERGENT B1 ;  /* 0x0000000000017941 */ /* 0x000fea0003800200 */
.L_x_53:
        /* <DEDUP_REMOVED lines=61> */
.L_x_56:
[----:B------:R-:W-:Y:S05]  /*95c0*/  BSYNC.RECONVERGENT B1 ;  /* 0x0000000000017941 */ /* 0x000fea0003800200 */
.L_x_55:
        /* <DEDUP_REMOVED lines=61> */
.L_x_58:
[----:B------:R-:W-:Y:S05]  /*99a0*/  BSYNC.RECONVERGENT B1 ;  /* 0x0000000000017941 */ /* 0x000fea0003800200 */
.L_x_57:
        /* <DEDUP_REMOVED lines=61> */
.L_x_60:
[----:B------:R-:W-:Y:S05]  /*9d80*/  BSYNC.RECONVERGENT B1 ;  /* 0x0000000000017941 */ /* 0x000fea0003800200 */
.L_x_59:
        /* <DEDUP_REMOVED lines=61> */
.L_x_62:
[----:B------:R-:W-:Y:S05]  /*a160*/  BSYNC.RECONVERGENT B1 ;  /* 0x0000000000017941 */ /* 0x000fea0003800200 */
.L_x_61:
        /* <DEDUP_REMOVED lines=61> */
.L_x_64:
[----:B------:R-:W-:Y:S05]  /*a540*/  BSYNC.RECONVERGENT B1 ;  /* 0x0000000000017941 */ /* 0x000fea0003800200 */
.L_x_63:
        /* <DEDUP_REMOVED lines=61> */
.L_x_66:
[----:B------:R-:W-:Y:S05]  /*a920*/  BSYNC.RECONVERGENT B1 ;  /* 0x0000000000017941 */ /* 0x000fea0003800200 */
.L_x_65:
        /* <DEDUP_REMOVED lines=61> */
.L_x_68:
[----:B------:R-:W-:Y:S05]  /*ad00*/  BSYNC.RECONVERGENT B1 ;  /* 0x0000000000017941 */ /* 0x000fea0003800200 */
.L_x_67:
        /* <DEDUP_REMOVED lines=61> */
.L_x_70:
[----:B------:R-:W-:Y:S05]  /*b0e0*/  BSYNC.RECONVERGENT B1 ;  /* 0x0000000000017941 */ /* 0x000fea0003800200 */
.L_x_69:
        /* <DEDUP_REMOVED lines=13> */
[----:B---3--:R-:W-:-:S05]  /*b1c0*/  IMAD R224, R225, R224, RZ ;  /* 0x000000e0e1e07224 */ /* 0x008fca00078e02ff */
        /* <DEDUP_REMOVED lines=47> */
.L_x_72:
[----:B------:R-:W-:Y:S05]  /*b4c0*/  BSYNC.RECONVERGENT B1 ;  /* 0x0000000000017941 */ /* 0x000fea0003800200 */
.L_x_71:
[----:B------:R-:W-:Y:S04]  /*b4d0*/  BSSY.RECONVERGENT B1, `(.L_x_73) ;  /* 0x0000072000017945 */ /* 0x000fe80003800200 */
[----:B------:R-:W-:Y:S05]  /*b4e0*/  @P1 BRA `(.L_x_74) ;  /* 0x0000000400c01947 */ /* 0x000fea0003800000 */
[----:B01-34-:R-:W0:Y:S01]  /*b4f0*/  S2R R238, SR_CTAID.Y ;  /* 0x0000000000ee7919 */ /* 0x01be220000002600 */
[----:B------:R-:W1:Y:S01]  /*b500*/  LDC R237, c[0x0][0x3f8] ;  /* 0x0000fe00ffed7b82 */ /* 0x000e620000000800 */
[----:B------:R-:W-:Y:S01]  /*b510*/  ISETP.NE.AND P6, PT, R2, RZ, PT ;  /* 0x000000ff0200720c */ /* 0x000fe20003fc5270 */
[----:B0-----:R-:W-:-:S05]  /*b520*/  IMAD R230, R238, R0, RZ ;  /* 0x00000000eee67224 */ /* 0x001fca00078e02ff */
[----:B------:R-:W-:-:S04]  /*b530*/  IADD3 R229, P2, PT, R230, R3, RZ ;  /* 0x00000003e6e57210 */ /* 0x000fc80007f5e0ff */
[----:B------:R-:W-:Y:S02]  /*b540*/  LEA.HI.X.SX32 R230, R230, RZ, 0x1, P2 ;  /* 0x000000ffe6e67211 */ /* 0x000fe400010f0eff */
[----:B------:R-:W-:-:S04]  /*b550*/  LEA R228, P2, R229, UR12, 0x2 ;  /* 0x0000000ce5e47c11 */ /* 0x000fc8000f8410ff */
[----:B------:R-:W-:-:S05]  /*b560*/  LEA.HI.X R229, R229, UR13, R230, 0x2, P2 ;  /* 0x0000000de5e57c11 */ /* 0x000fca00090f14e6 */
[----:B------:R1:W3:Y:S01]  /*b570*/  LDG.E R228, desc[UR36][R228.64] ;  /* 0x00000024e4e47981 */ /* 0x0002e2000c1e1900 */
[-C--:B------:R-:W-:Y:S01]  /*b580*/  IADD3 R236, PT, PT, R248, R0.reuse, RZ ;  /* 0x00000000f8ec7210 */ /* 0x080fe20007ffe0ff */
[----:B------:R-:W-:Y:S01]  /*b590*/  IMAD R230, R0, UR6, RZ ;  /* 0x0000000600e67c24 */ /* 0x000fe2000f8e02ff */
[----:B------:R-:W-:Y:S01]  /*b5a0*/  UISETP.NE.AND UP0, UPT, UR21, URZ, UPT ;  /* 0x000000ff1500728c */ /* 0x000fe2000bf05270 */
[----:B-1----:R-:W-:-:S04]  /*b5b0*/  IMAD R229, R237, R0, RZ ;  /* 0x00000000ede57224 */ /* 0x002fc800078e02ff */
        /* <DEDUP_REMOVED lines=12> */
[----:B------:R-:W-:Y:S02]  /*b680*/  PLOP3.LUT P4, PT, PT, PT, UP0, 0x80, 0x8 ;  /* 0x000000000008781c */ /* 0x000fe40003f8f008 */
[----:B------:R-:W-:Y:S02]  /*b690*/  PLOP3.LUT P2, PT, PT, PT, UP0, 0x80, 0x8 ;  /* 0x000000000008781c */ /* 0x000fe40003f4f008 */
[----:B------:R-:W-:-:S09]  /*b6a0*/  PLOP3.LUT P5, PT, PT, PT, UP0, 0x80, 0x8 ;  /* 0x000000000008781c */ /* 0x000fd20003faf008 */
[----:B------:R-:W1:Y:S01]  /*b6b0*/  @P4 LDC.64 R232, c[0x0][0x450] ;  /* 0x00011400ffe84b82 */ /* 0x000e620000000a00 */
[----:B------:R-:W-:Y:S01]  /*b6c0*/  PLOP3.LUT P4, PT, PT, PT, UP0, 0x80, 0x8 ;  /* 0x000000000008781c */ /* 0x000fe20003f8f008 */
[----:B0-----:R-:W-:Y:S01]  /*b6d0*/  @P2 IMAD R234, R237, UR38, R239 ;  /* 0x00000026edea2c24 */ /* 0x001fe2000f8e02ef */
[----:B------:R-:W-:-:S04]  /*b6e0*/  PLOP3.LUT P2, PT, PT, PT, UP0, 0x80, 0x8 ;  /* 0x000000000008781c */ /* 0x000fc80003f4f008 */
[----:B------:R-:W-:-:S07]  /*b6f0*/  @P5 SHF.L.U32 R234, R234, 0x8, RZ ;  /* 0x00000008eaea5819 */ /* 0x000fce00000006ff */
[----:B-1----:R-:W-:-:S06]  /*b700*/  @P4 IMAD.WIDE R232, R234, 0x2, R232 ;  /* 0x00000002eae84825 */ /* 0x002fcc00078e02e8 */
[----:B------:R-:W3:Y:S01]  /*b710*/  @P2 LDG.E.128 R232, desc[UR36][R232.64+0x1e0] ;  /* 0x0001e024e8e82981 */ /* 0x000ee2000c1e1d00 */
[----:B------:R-:W-:Y:S01]  /*b720*/  PLOP3.LUT P2, PT, PT, PT, UP0, 0x80, 0x8 ;  /* 0x000000000008781c */ /* 0x000fe20003f4f008 */
[----:B------:R-:W-:Y:S02]  /*b730*/  IMAD R237, R238, R237, R239 ;  /* 0x000000edeeed7224 */ /* 0x000fe400078e02ef */
[----:B-----5:R-:W-:Y:S01]  /*b740*/  HFMA2 R229, R229, 1, 1, R105 ;  /* 0x3c003c00e5e57831 */ /* 0x020fe20000000069 */
[----:B------:R-:W-:Y:S01]  /*b750*/  PLOP3.LUT P4, PT, PT, PT, UP0, 0x80, 0x8 ;  /* 0x000000000008781c */ /* 0x000fe20003f8f008 */
[----:B------:R-:W-:Y:S02]  /*b760*/  HADD2 R230, R230, R106 ;  /* 0x0000006ae6e67230 */ /* 0x000fe40000000000 */
[----:B------:R-:W-:Y:S02]  /*b770*/  IMAD R237, R237, R0, RZ ;  /* 0x00000000eded7224 */ /* 0x000fe400078e02ff */
[----:B------:R-:W-:-:S02]  /*b780*/  HFMA2 R231, R231, 1, 1, R107 ;  /* 0x3c003c00e7e77831 */ /* 0x000fc4000000006b */
[----:B------:R-:W-:Y:S01]  /*b790*/  HADD2 R228, R228, R104 ;  /* 0x00000068e4e47230 */ /* 0x000fe20000000000 */
[----:B------:R-:W-:Y:S01]  /*b7a0*/  SHF.L.U32 R237, R237, 0x8, RZ ;  /* 0x00000008eded7819 */ /* 0x000fe200000006ff */
[----:B---3--:R-:W-:Y:S02]  /*b7b0*/  @P2 HMUL2 R229, R229, R233 ;  /* 0x000000e9e5e52232 */ /* 0x008fe40000000000 */
[----:B------:R-:W-:Y:S01]  /*b7c0*/  IMAD.SHL.U32 R233, R236, 0x8, RZ ;  /* 0x00000008ece97824 */ /* 0x000fe200078e00ff */
[----:B------:R-:W-:Y:S01]  /*b7d0*/  PLOP3.LUT P2, PT, PT, PT, UP0, 0x80, 0x8 ;  /* 0x000000000008781c */ /* 0x000fe20003f4f008 */
[----:B------:R-:W-:-:S03]  /*b7e0*/  @P4 HFMA2 R231, R231, R235, -RZ ;  /* 0x000000ebe7e74231 */ /* 0x000fc600001000ff */
        /* <DEDUP_REMOVED lines=9> */
.L_x_75:
[----:B------:R-:W1:Y:S01]  /*b880*/  S2R R249, SR_CTAID.Y ;  /* 0x0000000000f97919 */ /* 0x000e620000002600 */
[----:B------:R-:W3:Y:S01]  /*b890*/  LDC R248, c[0x0][0x3f8] ;  /* 0x0000fe00fff87b82 */ /* 0x000ee20000000800 */
[----:B-1----:R-:W-:-:S05]  /*b8a0*/  IMAD R233, R249, R0, RZ ;  /* 0x00000000f9e97224 */ /* 0x002fca00078e02ff */
[----:B------:R-:W-:-:S04]  /*b8b0*/  IADD3 R3, P2, PT, R233, R3, RZ ;  /* 0x00000003e9037210 */ /* 0x000fc80007f5e0ff */
[----:B------:R-:W-:Y:S02]  /*b8c0*/  LEA.HI.X.SX32 R233, R233, RZ, 0x1, P2 ;  /* 0x000000ffe9e97211 */ /* 0x000fe400010f0eff */
[----:B------:R-:W-:-:S04]  /*b8d0*/  LEA R232, P2, R3, UR12, 0x2 ;  /* 0x0000000c03e87c11 */ /* 0x000fc8000f8410ff */
[----:B------:R-:W-:-:S05]  /*b8e0*/  LEA.HI.X R233, R3, UR13, R233, 0x2, P2 ;  /* 0x0000000d03e97c11 */ /* 0x000fca00090f14e9 */
[----:B------:R3:W4:Y:S01]  /*b8f0*/  LDG.E R3, desc[UR36][R232.64] ;  /* 0x00000024e8037981 */ /* 0x000722000c1e1900 */
[----:B0-----:R-:W-:Y:S02]  /*b900*/  IMAD R234, R0, UR6, RZ ;  /* 0x0000000600ea7c24 */ /* 0x001fe4000f8e02ff */
[-C--:B---3--:R-:W-:Y:S01]  /*b910*/  IMAD R233, R248, R0.reuse, RZ ;  /* 0x00000000f8e97224 */ /* 0x088fe200078e02ff */
[----:B------:R-:W-:-:S03]  /*b920*/  IADD3 R232, PT, PT, R236, R0, RZ ;  /* 0x00000000ece87210 */ /* 0x000fc60007ffe0ff */
[----:B----4-:R-:W-:Y:S01]  /*b930*/  IMAD R233, R233, R3, RZ ;  /* 0x00000003e9e97224 */ /* 0x010fe200078e02ff */
[----:B------:R-:W-:-:S05]  /*b940*/  SHF.L.U32 R3, R232, 0x3, RZ ;  /* 0x00000003e8037819 */ /* 0x000fca00000006ff */
[----:B------:R-:W-:-:S05]  /*b950*/  IMAD R233, R233, 0x100, R3 ;  /* 0x00000100e9e97824 */ /* 0x000fca00078e0203 */
        /* <DEDUP_REMOVED lines=8> */
[----:B--2---:R-:W0:Y:S01]  /*b9e0*/  S2R R250, SR_CTAID.X ;  /* 0x0000000000fa7919 */ /* 0x004e220000002500 */
        /* <DEDUP_REMOVED lines=12> */
[----:B------:R-:W-:Y:S02]  /*bab0*/  IMAD R248, R249, R248, R250 ;  /* 0x000000f8f9f87224 */ /* 0x000fe400078e02fa */
[----:B-----5:R-:W-:Y:S01]  /*bac0*/  HFMA2 R233, R233, 1, 1, R109 ;  /* 0x3c003c00e9e97831 */ /* 0x020fe2000000006d */
[----:B------:R-:W-:Y:S01]  /*bad0*/  PLOP3.LUT P4, PT, PT, PT, UP0, 0x80, 0x8 ;  /* 0x000000000008781c */ /* 0x000fe20003f8f008 */
[----:B------:R-:W-:Y:S02]  /*bae0*/  HADD2 R234, R234, R110 ;  /* 0x0000006eeaea7230 */ /* 0x000fe40000000000 */
[----:B------:R-:W-:Y:S02]  /*baf0*/  IMAD R248, R248, R0, RZ ;  /* 0x00000000f8f87224 */ /* 0x000fe400078e02ff */
[----:B------:R-:W-:-:S02]  /*bb00*/  HFMA2 R235, R235, 1, 1, R111 ;  /* 0x3c003c00ebeb7831 */ /* 0x000fc4000000006f */
[----:B------:R-:W-:Y:S02]  /*bb10*/  HADD2 R232, R232, R108 ;  /* 0x0000006ce8e87230 */ /* 0x000fe40000000000 */
[----:B--2---:R-:W-:Y:S01]  /*bb20*/  @P2 HMUL2 R233, R233, R237 ;  /* 0x000000ede9e92232 */ /* 0x004fe20000000000 */
[----:B------:R-:W-:-:S03]  /*bb30*/  SHF.L.U32 R237, R248, 0x8, RZ ;  /* 0x00000008f8ed7819 */ /* 0x000fc600000006ff */
[----:B------:R-:W-:Y:S01]  /*bb40*/  @P4 HFMA2 R235, R235, R239, -RZ ;  /* 0x000000efebeb4231 */ /* 0x000fe200001000ff */
[----:B------:R-:W-:Y:S02]  /*bb50*/  SHF.R.S32.HI R248, RZ, 0x1f, R3 ;  /* 0x0000001ffff87819 */ /* 0x000fe40000011403 */
[----:B------:R-:W-:Y:S02]  /*bb60*/  PLOP3.LUT P2, PT, PT, PT, UP0, 0x80, 0x8 ;  /* 0x000000000008781c */ /* 0x000fe40003f4f008 */
[----:B------:R-:W-:-:S04]  /*bb70*/  IADD3 R3, P5, PT, R237, R3, RZ ;  /* 0x00000003ed037210 */ /* 0x000fc80007fbe0ff */
[----:B------:R-:W-:Y:S02]  /*bb80*/  LEA.HI.X.SX32 R237, R237, R248, 0x1, P5 ;  /* 0x000000f8eded7211 */ /* 0x000fe400028f0eff */
[----:B------:R-:W-:-:S05]  /*bb90*/  PLOP3.LUT P5, PT, PT, PT, UP0, 0x80, 0x8 ;  /* 0x000000000008781c */ /* 0x000fca0003faf008 */
[----:B------:R-:W-:Y:S01]  /*bba0*/  @P2 HMUL2 R234, R234, R238 ;  /* 0x000000eeeaea2232 */ /* 0x000fe20000000000 */
[----:B------:R-:W-:-:S04]  /*bbb0*/  LEA R238, P2, R3, UR14, 0x1 ;  /* 0x0000000e03ee7c11 */ /* 0x000fc8000f8408ff */
[----:B------:R-:W-:-:S03]  /*bbc0*/  LEA.HI.X R239, R3, UR15, R237, 0x1, P2 ;  /* 0x0000000f03ef7c11 */ /* 0x000fc600090f0ced */
[----:B------:R-:W-:-:S05]  /*bbd0*/  @P5 HMUL2 R232, R232, R236 ;  /* 0x000000ece8e85232 */ /* 0x000fca0000000000 */
[----:B------:R0:W-:Y:S02]  /*bbe0*/  STG.E.128 desc[UR36][R238.64], R232 ;  /* 0x000000e8ee007986 */ /* 0x0001e4000c101d24 */
.L_x_74:
[----:B------:R-:W-:Y:S05]  /*bbf0*/  BSYNC.RECONVERGENT B1 ;  /* 0x0000000000017941 */ /* 0x000fea0003800200 */
.L_x_73:
[----:B------:R-:W-:Y:S04]  /*bc00*/  BSSY.RECONVERGENT B1, `(.L_x_76) ;  /* 0x0000159000017945 */ /* 0x000fe80003800200 */
[----:B------:R-:W-:Y:S05]  /*bc10*/  @P1 BRA `(.L_x_77) ;  /* 0x00000014005c1947 */ /* 0x000fea0003800000 */
[----:B------:R-:W2:Y:S04]  /*bc20*/  LDL R249, [R1+0x240] ;  /* 0x0002400001f97983 */ /* 0x000ea80000100800 */
[----:B------:R-:W2:Y:S04]  /*bc30*/  LDL R248, [R1+0x244] ;  /* 0x0002440001f87983 */ /* 0x000ea80000100800 */
[----:B01-34-:R-:W3:Y:S04]  /*bc40*/  LDL R239, [R1+0x230] ;  /* 0x0002300001ef7983 */ /* 0x01bee80000100800 */
[----:B------:R-:W4:Y:S01]  /*bc50*/  LDL R238, [R1+0x234] ;  /* 0x0002340001ee7983 */ /* 0x000f220000100800 */
[----:B------:R-:W-:-:S03]  /*bc60*/  ISETP.NE.U32.AND P1, PT, RZ, UR16, PT ;  /* 0x00000010ff007c0c */ /* 0x000fc6000bf25070 */
[----:B------:R0:W-:Y:S01]  /*bc70*/  STL [R1+0x2c4], R31 ;  /* 0x0002c41f01007387 */ /* 0x0001e20000100800 */
[----:B------:R-:W-:-:S03]  /*bc80*/  ISETP.NE.AND.EX P1, PT, RZ, UR17, PT, P1 ;  /* 0x00000011ff007c0c */ /* 0x000fc6000bf25310 */
[----:B------:R1:W-:Y:S04]  /*bc90*/  STL [R1+0x2c0], R30 ;  /* 0x0002c01e01007387 */ /* 0x0003e80000100800 */
[----:B------:R1:W-:Y:S04]  /*bca0*/  STL [R1+0x2bc], R29 ;  /* 0x0002bc1d01007387 */ /* 0x0003e80000100800 */
[----:B------:R1:W-:Y:S02]  /*bcb0*/  STL [R1+0x2b8], R28 ;  /* 0x0002b81c01007387 */ /* 0x0003e40000100800 */
[----:B------:R-:W0:Y:S02]  /*bcc0*/  @P1 LDC R3, c[0x0][0x408] ;  /* 0x00010200ff031b82 */ /* 0x000e240000000800 */
[----:B------:R2:W-:Y:S04]  /*bcd0*/  STL [R1+0x2b4], R27 ;  /* 0x0002b41b01007387 */ /* 0x0005e80000100800 */
[----:B------:R2:W-:Y:S02]  /*bce0*/  STL [R1+0x2b0], R26 ;  /* 0x0002b01a01007387 */ /* 0x0005e40000100800 */
[----:B------:R-:W0:Y:S02]  /*bcf0*/  @P1 LDC R236, c[0x0][0x430] ;  /* 0x00010c00ffec1b82 */ /* 0x000e240000000800 */
[----:B------:R2:W-:Y:S04]  /*bd00*/  STL [R1+0x2ac], R25 ;  /* 0x0002ac1901007387 */ /* 0x0005e80000100800 */
[----:B------:R2:W-:Y:S04]  /*bd10*/  STL [R1+0x2a8], R24 ;  /* 0x0002a81801007387 */ /* 0x0005e80000100800 */
[----:B------:R2:W-:Y:S04]  /*bd20*/  STL [R1+0x2a4], R23 ;  /* 0x0002a41701007387 */ /* 0x0005e80000100800 */
[----:B------:R2:W-:Y:S04]  /*bd30*/  STL [R1+0x2a0], R22 ;  /* 0x0002a01601007387 */ /* 0x0005e80000100800 */
[----:B------:R2:W-:Y:S04]  /*bd40*/  STL [R1+0x29c], R21 ;  /* 0x00029c1501007387 */ /* 0x0005e80000100800 */
[----:B------:R2:W-:Y:S01]  /*bd50*/  STL [R1+0x298], R20 ;  /* 0x0002981401007387 */ /* 0x0005e20000100800 */
[----:B0-----:R-:W-:-:S03]  /*bd60*/  @P1 IMAD.IADD R3, R3, 0x1, R236 ;  /* 0x0000000103031824 */ /* 0x001fc600078e02ec */
[----:B------:R0:W-:Y:S02]  /*bd70*/  STL [R1+0x294], R19 ;  /* 0x0002941301007387 */ /* 0x0001e40000100800 */
[----:B------:R-:W-:Y:S02]  /*bd80*/  @P1 ISETP.GE.AND P4, PT, R251, R3, PT ;  /* 0x00000003fb00120c */ /* 0x000fe40003f86270 */
[----:B------:R0:W-:Y:S04]  /*bd90*/  STL [R1+0x290], R18 ;  /* 0x0002901201007387 */ /* 0x0001e80000100800 */
        /* <DEDUP_REMOVED lines=8> */
[----:B------:R-:W-:Y:S04]  /*be20*/  STL [R1+0x26c], R9 ;  /* 0x00026c0901007387 */ /* 0x000fe80000100800 */
[----:B------:R0:W-:Y:S04]  /*be30*/  STL [R1+0x268], R8 ;  /* 0x0002680801007387 */ /* 0x0001e80000100800 */
[----:B------:R-:W-:Y:S04]  /*be40*/  STL [R1+0x264], R2 ;  /* 0x0002640201007387 */ /* 0x000fe80000100800 */
[----:B------:R0:W-:Y:S04]  /*be50*/  STL [R1+0x260], R0 ;  /* 0x0002600001007387 */ /* 0x0001e80000100800 */
[----:B------:R-:W4:Y:S04]  /*be60*/  LDL R31, [R1+0x220] ;  /* 0x00022000011f7983 */ /* 0x000f280000100800 */
[----:B-1----:R-:W4:Y:S04]  /*be70*/  LDL R30, [R1+0x224] ;  /* 0x00022400011e7983 */ /* 0x002f280000100800 */
[----:B------:R-:W4:Y:S04]  /*be80*/  LDL R29, [R1+0x210] ;  /* 0x00021000011d7983 */ /* 0x000f280000100800 */
[----:B------:R-:W4:Y:S04]  /*be90*/  LDL R28, [R1+0x214] ;  /* 0x00021400011c7983 */ /* 0x000f280000100800 */
[----:B------:R-:W4:Y:S04]  /*bea0*/  LDL R251, [R1+0x200] ;  /* 0x0002000001fb7983 */ /* 0x000f280000100800 */
[----:B--2---:R-:W2:Y:S04]  /*beb0*/  LDL R250, [R1+0x204] ;  /* 0x0002040001fa7983 */ /* 0x004ea80000100800 */
[----:B------:R-:W2:Y:S04]  /*bec0*/  LDL R27, [R1+0x1d0] ;  /* 0x0001d000011b7983 */ /* 0x000ea80000100800 */
[----:B------:R-:W2:Y:S04]  /*bed0*/  LDL R26, [R1+0x1d4] ;  /* 0x0001d400011a7983 */ /* 0x000ea80000100800 */
[----:B------:R-:W2:Y:S04]  /*bee0*/  LDL R25, [R1+0x1c0] ;  /* 0x0001c00001197983 */ /* 0x000ea80000100800 */
[----:B------:R-:W2:Y:S04]  /*bef0*/  LDL R24, [R1+0x1c4] ;  /* 0x0001c40001187983 */ /* 0x000ea80000100800 */
[----:B------:R-:W2:Y:S04]  /*bf00*/  LDL R23, [R1+0x1b0] ;  /* 0x0001b00001177983 */ /* 0x000ea80000100800 */
[----:B------:R-:W2:Y:S04]  /*bf10*/  LDL R22, [R1+0x1b4] ;  /* 0x0001b40001167983 */ /* 0x000ea80000100800 */
[----:B------:R-:W2:Y:S04]  /*bf20*/  LDL R21, [R1+0x1a0] ;  /* 0x0001a00001157983 */ /* 0x000ea80000100800 */
[----:B------:R-:W2:Y:S04]  /*bf30*/  LDL R20, [R1+0x1a4] ;  /* 0x0001a40001147983 */ /* 0x000ea80000100800 */
[----:B0-----:R-:W2:Y:S04]  /*bf40*/  LDL R19, [R1+0x190] ;  /* 0x0001900001137983 */ /* 0x001ea80000100800 */
        /* <DEDUP_REMOVED lines=12> */
[----:B------:R-:W2:Y:S01]  /*c010*/  LDL R2, [R1+0x130] ;  /* 0x0001300001027983 */ /* 0x000ea20000100800 */
[----:B------:R-:W-:-:S03]  /*c020*/  HFMA2 R236, R249, R112, -RZ ;  /* 0x00000070f9ec7231 */ /* 0x000fc600001000ff */
[----:B------:R-:W2:Y:S01]  /*c030*/  LDL R249, [R1+0x1f0] ;  /* 0x0001f00001f97983 */ /* 0x000ea20000100800 */
[----:B------:R-:W-:-:S03]  /*c040*/  HMUL2 R3, R248, R113 ;  /* 0x00000071f8037232 */ /* 0x000fc60000000000 */
[----:B------:R-:W2:Y:S01]  /*c050*/  LDL R248, [R1+0x1f4] ;  /* 0x0001f40001f87983 */ /* 0x000ea20000100800 */
[----:B---3--:R-:W-:-:S03]  /*c060*/  HFMA2 R236, R239, R116, R236 ;  /* 0x00000074efec7231 */ /* 0x008fc600000000ec */
[----:B------:R-:W3:Y:S01]  /*c070*/  LDL R239, [R1+0x1e0] ;  /* 0x0001e00001ef7983 */ /* 0x000ee20000100800 */
[----:B----4-:R-:W-:-:S03]  /*c080*/  HFMA2 R3, R238, R117, R3 ;  /* 0x00000075ee037231 */ /* 0x010fc60000000003 */
[----:B------:R-:W4:Y:S01]  /*c090*/  LDL R238, [R1+0x1e4] ;  /* 0x0001e40001ee7983 */ /* 0x000f220000100800 */
[----:B------:R-:W-:-:S03]  /*c0a0*/  HFMA2 R236, R31, R120, R236 ;  /* 0x000000781fec7231 */ /* 0x000fc600000000ec */
[----:B------:R-:W5:Y:S01]  /*c0b0*/  LDL.LU R31, [R1+0x2c4] ;  /* 0x0002c400011f7983 */ /* 0x000f620000300800 */
[----:B------:R-:W-:-:S03]  /*c0c0*/  HFMA2 R3, R30, R121, R3 ;  /* 0x000000791e037231 */ /* 0x000fc60000000003 */
[----:B------:R-:W5:Y:S01]  /*c0d0*/  LDL.LU R30, [R1+0x2c0] ;  /* 0x0002c000011e7983 */ /* 0x000f620000300800 */
[----:B------:R-:W-:-:S03]  /*c0e0*/  HFMA2 R236, R29, R124, R236 ;  /* 0x0000007c1dec7231 */ /* 0x000fc600000000ec */
[----:B------:R-:W5:Y:S01]  /*c0f0*/  LDL.LU R29, [R1+0x2bc] ;  /* 0x0002bc00011d7983 */ /* 0x000f620000300800 */
[----:B------:R-:W-:-:S03]  /*c100*/  HFMA2 R3, R28, R125, R3 ;  /* 0x0000007d1c037231 */ /* 0x000fc60000000003 */
[----:B------:R-:W5:Y:S01]  /*c110*/  LDL.LU R28, [R1+0x2b8] ;  /* 0x0002b800011c7983 */ /* 0x000f620000300800 */
[----:B------:R-:W-:-:S03]  /*c120*/  HFMA2 R236, R251, R4, R236 ;  /* 0x00000004fbec7231 */ /* 0x000fc600000000ec */
[----:B------:R-:W4:Y:S01]  /*c130*/  LDL R251, [R1+0xf4] ;  /* 0x0000f40001fb7983 */ /* 0x000f220000100800 */
[----:B--2---:R-:W-:-:S03]  /*c140*/  HFMA2 R3, R250, R5, R3 ;  /* 0x00000005fa037231 */ /* 0x004fc60000000003 */
[----:B------:R-:W2:Y:S01]  /*c150*/  LDL R250, [R1+0xe0] ;  /* 0x0000e00001fa7983 */ /* 0x000ea20000100800 */
[----:B------:R-:W-:-:S03]  /*c160*/  HFMA2 R236, R249, R128, R236 ;  /* 0x00000080f9ec7231 */ /* 0x000fc600000000ec */
[----:B------:R-:W2:Y:S01]  /*c170*/  LDL R249, [R1+0xe4] ;  /* 0x0000e40001f97983 */ /* 0x000ea20000100800 */
[----:B------:R-:W-:-:S03]  /*c180*/  HFMA2 R3, R248, R129, R3 ;  /* 0x00000081f8037231 */ /* 0x000fc60000000003 */
[----:B------:R-:W2:Y:S01]  /*c190*/  LDL R248, [R1+0xd0] ;  /* 0x0000d00001f87983 */ /* 0x000ea20000100800 */
[----:B---3--:R-:W-:-:S03]  /*c1a0*/  HFMA2 R236, R239, R132, R236 ;  /* 0x00000084efec7231 */ /* 0x008fc600000000ec */
[----:B------:R-:W3:Y:S01]  /*c1b0*/  LDL R239, [R1+0xd4] ;  /* 0x0000d40001ef7983 */ /* 0x000ee20000100800 */
[----:B----4-:R-:W-:Y:S02]  /*c1c0*/  HFMA2 R3, R238, R133, R3 ;  /* 0x00000085ee037231 */ /* 0x010fe40000000003 */
[----:B------:R-:W-:Y:S01]  /*c1d0*/  HFMA2 R236, R27, R136, R236 ;  /* 0x000000881bec7231 */ /* 0x000fe200000000ec */
[----:B------:R-:W4:Y:S01]  /*c1e0*/  LDL R238, [R1+0xc0] ;  /* 0x0000c00001ee7983 */ /* 0x000f220000100800 */
[----:B------:R-:W-:Y:S02]  /*c1f0*/  HFMA2 R3, R26, R137, R3 ;  /* 0x000000891a037231 */ /* 0x000fe40000000003 */
[----:B------:R-:W-:Y:S01]  /*c200*/  HFMA2 R236, R25, R140, R236 ;  /* 0x0000008c19ec7231 */ /* 0x000fe200000000ec */
[----:B------:R-:W2:Y:S01]  /*c210*/  LDL R27, [R1+0x120] ;  /* 0x00012000011b7983 */ /* 0x000ea20000100800 */
[----:B------:R-:W-:Y:S02]  /*c220*/  HFMA2 R3, R24, R141, R3 ;  /* 0x0000008d18037231 */ /* 0x000fe40000000003 */
[----:B------:R-:W-:Y:S01]  /*c230*/  HFMA2 R236, R23, R144, R236 ;  /* 0x0000009017ec7231 */ /* 0x000fe200000000ec */
[----:B------:R-:W3:Y:S01]  /*c240*/  LDL R26, [R1+0x100] ;  /* 0x00010000011a7983 */ /* 0x000ee20000100800 */
[----:B------:R-:W-:-:S02]  /*c250*/  HFMA2 R3, R22, R145, R3 ;  /* 0x0000009116037231 */ /* 0x000fc40000000003 */
[----:B------:R-:W-:Y:S01]  /*c260*/  HFMA2 R236, R21, R148, R236 ;  /* 0x0000009415ec7231 */ /* 0x000fe200000000ec */
[----:B------:R-:W4:Y:S01]  /*c270*/  LDL R25, [R1+0x104] ;  /* 0x0001040001197983 */ /* 0x000f220000100800 */
[----:B------:R-:W-:Y:S02]  /*c280*/  HFMA2 R3, R20, R149, R3 ;  /* 0x0000009514037231 */ /* 0x000fe40000000003 */
[----:B------:R-:W-:Y:S01]  /*c290*/  HFMA2 R236, R19, R152, R236 ;  /* 0x0000009813ec7231 */ /* 0x000fe200000000ec */
[----:B------:R-:W4:Y:S01]  /*c2a0*/  LDL R24, [R1+0xf0] ;  /* 0x0000f00001187983 */ /* 0x000f220000100800 */
[----:B------:R-:W-:Y:S02]  /*c2b0*/  HFMA2 R3, R18, R153, R3 ;  /* 0x0000009912037231 */ /* 0x000fe40000000003 */
[----:B------:R-:W-:Y:S01]  /*c2c0*/  HFMA2 R236, R17, R156, R236 ;  /* 0x0000009c11ec7231 */ /* 0x000fe200000000ec */
[----:B------:R-:W4:Y:S01]  /*c2d0*/  LDL R23, [R1+0xc4] ;  /* 0x0000c40001177983 */ /* 0x000f220000100800 */
        /* <DEDUP_REMOVED lines=8> */
[----:B------:R-:W4:Y:S04]  /*c360*/  LDL R20, [R1+0xa0] ;  /* 0x0000a00001147983 */ /* 0x000f280000100800 */
[----:B------:R-:W3:Y:S01]  /*c370*/  LDL R11, [R1+0x124] ;  /* 0x00012400010b7983 */ /* 0x000ee20000100800 */
[----:B------:R-:W-:-:S03]  /*c380*/  HFMA2 R3, R10, R169, R3 ;  /* 0x000000a90a037231 */ /* 0x000fc60000000003 */
[----:B------:R-:W4:Y:S01]  /*c390*/  LDL R10, [R1+0x110] ;  /* 0x00011000010a7983 */ /* 0x000f220000100800 */
[----:B-----5:R-:W-:-:S03]  /*c3a0*/  HFMA2 R3, R8, R173, R3 ;  /* 0x000000ad08037231 */ /* 0x020fc60000000003 */
[----:B------:R-:W4:Y:S01]  /*c3b0*/  LDL R19, [R1+0xa4] ;  /* 0x0000a40001137983 */ /* 0x000f220000100800 */
[----:B------:R-:W-:-:S03]  /*c3c0*/  HFMA2 R3, R0, R177, R3 ;  /* 0x000000b100037231 */ /* 0x000fc60000000003 */
[----:B------:R-:W4:Y:S04]  /*c3d0*/  LDL R0, [R1+0x114] ;  /* 0x0001140001007983 */ /* 0x000f280000100800 */
[----:B------:R-:W4:Y:S04]  /*c3e0*/  LDL R18, [R1+0x90] ;  /* 0x0000900001127983 */ /* 0x000f280000100800 */
[----:B------:R-:W4:Y:S04]  /*c3f0*/  LDL R17, [R1+0x94] ;  /* 0x0000940001117983 */ /* 0x000f280000100800 */
[----:B------:R-:W4:Y:S01]  /*c400*/  LDL R16, [R1+0x80] ;  /* 0x0000800001107983 */ /* 0x000f220000100800 */
[----:B------:R-:W-:-:S03]  /*c410*/  HFMA2 R236, R9, R172, R236 ;  /* 0x000000ac09ec7231 */ /* 0x000fc600000000ec */
[----:B------:R-:W4:Y:S01]  /*c420*/  LDL R15, [R1+0x84] ;  /* 0x00008400010f7983 */ /* 0x000f220000100800 */
[----:B------:R-:W-:-:S03]  /*c430*/  HFMA2 R236, R2, R176, R236 ;  /* 0x000000b002ec7231 */ /* 0x000fc600000000ec */
[----:B------:R-:W4:Y:S04]  /*c440*/  LDL R14, [R1+0x70] ;  /* 0x00007000010e7983 */ /* 0x000f280000100800 */
[----:B------:R-:W4:Y:S04]  /*c450*/  LDL R13, [R1+0x74] ;  /* 0x00007400010d7983 */ /* 0x000f280000100800 */
[----:B------:R-:W4:Y:S04]  /*c460*/  LDL R12, [R1+0x60] ;  /* 0x00006000010c7983 */ /* 0x000f280000100800 */
[----:B------:R-:W4:Y:S04]  /*c470*/  LDL R2, [R1+0x64] ;  /* 0x0000640001027983 */ /* 0x000f280000100800 */
[----:B------:R-:W4:Y:S04]  /*c480*/  LDL R9, [R1+0x50] ;  /* 0x0000500001097983 */ /* 0x000f280000100800 */
[----:B------:R-:W4:Y:S01]  /*c490*/  LDL R8, [R1+0x54] ;  /* 0x0000540001087983 */ /* 0x000f220000100800 */
[----:B--2---:R-:W-:-:S03]  /*c4a0*/  HFMA2 R236, R27, R180, R236 ;  /* 0x000000b41bec7231 */ /* 0x004fc600000000ec */
[----:B------:R-:W5:Y:S01]  /*c4b0*/  LDL.LU R27, [R1+0x2b4] ;  /* 0x0002b400011b7983 */ /* 0x000f620000300800 */
[----:B---3--:R-:W-:-:S03]  /*c4c0*/  HFMA2 R3, R11, R181, R3 ;  /* 0x000000b50b037231 */ /* 0x008fc60000000003 */
[----:B------:R-:W2:Y:S01]  /*c4d0*/  LDL R11, [R1+0x248] ;  /* 0x00024800010b7983 */ /* 0x000ea20000100800 */
[----:B----4-:R-:W-:-:S03]  /*c4e0*/  HFMA2 R236, R10, R184, R236 ;  /* 0x000000b80aec7231 */ /* 0x010fc600000000ec */
[----:B------:R-:W3:Y:S01]  /*c4f0*/  LDL R10, [R1+0x238] ;  /* 0x00023800010a7983 */ /* 0x000ee20000100800 */
[----:B------:R-:W-:Y:S02]  /*c500*/  HFMA2 R236, R26, R188, R236 ;  /* 0x000000bc1aec7231 */ /* 0x000fe400000000ec */
[----:B------:R-:W-:Y:S02]  /*c510*/  HFMA2 R3, R0, R185, R3 ;  /* 0x000000b900037231 */ /* 0x000fe40000000003 */
[----:B------:R-:W-:Y:S01]  /*c520*/  HFMA2 R236, R24, R192, R236 ;  /* 0x000000c018ec7231 */ /* 0x000fe200000000ec */
[----:B------:R-:W4:Y:S01]  /*c530*/  LDL R0, [R1+0x24c] ;  /* 0x00024c0001007983 */ /* 0x000f220000100800 */
[----:B------:R-:W-:Y:S02]  /*c540*/  HFMA2 R3, R25, R189, R3 ;  /* 0x000000bd19037231 */ /* 0x000fe40000000003 */
[----:B------:R-:W-:Y:S01]  /*c550*/  HFMA2 R236, R250, R196, R236 ;  /* 0x000000c4faec7231 */ /* 0x000fe200000000ec */
[----:B------:R-:W5:Y:S01]  /*c560*/  LDL.LU R26, [R1+0x2b0] ;  /* 0x0002b000011a7983 */ /* 0x000f620000300800 */
[----:B------:R-:W-:-:S02]  /*c570*/  HFMA2 R3, R251, R193, R3 ;  /* 0x000000c1fb037231 */ /* 0x000fc40000000003 */
[----:B------:R-:W-:Y:S01]  /*c580*/  HFMA2 R236, R248, R200, R236 ;  /* 0x000000c8f8ec7231 */ /* 0x000fe200000000ec */
[----:B------:R-:W5:Y:S01]  /*c590*/  LDL.LU R25, [R1+0x2ac] ;  /* 0x0002ac0001197983 */ /* 0x000f620000300800 */
[----:B------:R-:W-:Y:S02]  /*c5a0*/  HFMA2 R3, R249, R197, R3 ;  /* 0x000000c5f9037231 */ /* 0x000fe40000000003 */
[----:B------:R-:W-:Y:S01]  /*c5b0*/  HFMA2 R236, R238, R204, R236 ;  /* 0x000000cceeec7231 */ /* 0x000fe200000000ec */
[----:B------:R-:W5:Y:S01]  /*c5c0*/  LDL.LU R24, [R1+0x2a8] ;  /* 0x0002a80001187983 */ /* 0x000f620000300800 */
[----:B------:R-:W-:Y:S02]  /*c5d0*/  HFMA2 R3, R239, R201, R3 ;  /* 0x000000c9ef037231 */ /* 0x000fe40000000003 */
[----:B------:R-:W-:Y:S01]  /*c5e0*/  HFMA2 R236, R22, R208, R236 ;  /* 0x000000d016ec7231 */ /* 0x000fe200000000ec */
[----:B------:R-:W4:Y:S01]  /*c5f0*/  LDL R251, [R1+0x1e8] ;  /* 0x0001e80001fb7983 */ /* 0x000f220000100800 */
[----:B------:R-:W-:-:S03]  /*c600*/  HFMA2 R3, R23, R205, R3 ;  /* 0x000000cd17037231 */ /* 0x000fc60000000003 */
        /* <DEDUP_REMOVED lines=15> */
[----:B------:R-:W-:Y:S02]  /*c700*/  HFMA2 R236, R14, R224, R236 ;  /* 0x000000e00eec7231 */ /* 0x000fe400000000ec */
[----:B------:R-:W-:Y:S01]  /*c710*/  HFMA2 R3, R13, R225, R3 ;  /* 0x000000e10d037231 */ /* 0x000fe20000000003 */
[----:B------:R-:W4:Y:S04]  /*c720*/  LDL R250, [R1+0x1fc] ;  /* 0x0001fc0001fa7983 */ /* 0x000f280000100800 */
[----:B------:R-:W4:Y:S01]  /*c730*/  LDL R249, [R1+0x1d8] ;  /* 0x0001d80001f97983 */ /* 0x000f220000100800 */
[----:B------:R-:W-:Y:S02]  /*c740*/  HFMA2 R236, R12, R228, R236 ;  /* 0x000000e40cec7231 */ /* 0x000fe400000000ec */
[----:B------:R-:W-:Y:S01]  /*c750*/  HFMA2 R3, R2, R229, R3 ;  /* 0x000000e502037231 */ /* 0x000fe20000000003 */
[----:B------:R-:W4:Y:S04]  /*c760*/  LDL R248, [R1+0x1ec] ;  /* 0x0001ec0001f87983 */ /* 0x000f280000100800 */
[----:B------:R-:W4:Y:S01]  /*c770*/  LDL R239, [R1+0x1c8] ;  /* 0x0001c80001ef7983 */ /* 0x000f220000100800 */
[----:B------:R-:W-:-:S02]  /*c780*/  HFMA2 R236, R9, R232, R236 ;  /* 0x000000e809ec7231 */ /* 0x000fc400000000ec */
[----:B------:R-:W-:Y:S01]  /*c790*/  HFMA2 R3, R8, R233, R3 ;  /* 0x000000e908037231 */ /* 0x000fe20000000003 */
[----:B------:R-:W4:Y:S04]  /*c7a0*/  LDL R238, [R1+0x1dc] ;  /* 0x0001dc0001ee7983 */ /* 0x000f280000100800 */
[----:B------:R-:W4:Y:S01]  /*c7b0*/  LDL R15, [R1+0x1b8] ;  /* 0x0001b800010f7983 */ /* 0x000f220000100800 */
[----:B------:R-:W-:-:S03]  /*c7c0*/  HADD2 R3, R236, R3 ;  /* 0x00000003ec037230 */ /* 0x000fc60000000000 */
[----:B------:R-:W4:Y:S04]  /*c7d0*/  LDL R14, [R1+0x1cc] ;  /* 0x0001cc00010e7983 */ /* 0x000f280000100800 */
[----:B------:R-:W4:Y:S04]  /*c7e0*/  LDL R13, [R1+0x1a8] ;  /* 0x0001a800010d7983 */ /* 0x000f280000100800 */
[----:B------:R-:W4:Y:S04]  /*c7f0*/  LDL R12, [R1+0x1bc] ;  /* 0x0001bc00010c7983 */ /* 0x000f280000100800 */
[----:B------:R-:W4:Y:S04]  /*c800*/  LDL R9, [R1+0x188] ;  /* 0x0001880001097983 */ /* 0x000f280000100800 */
[----:B------:R-:W4:Y:S04]  /*c810*/  LDL R8, [R1+0x19c] ;  /* 0x00019c0001087983 */ /* 0x000f280000100800 */
[----:B------:R-:W4:Y:S01]  /*c820*/  LDL R2, [R1+0x178] ;  /* 0x0001780001027983 */ /* 0x000f220000100800 */
[----:B--2---:R-:W-:-:S03]  /*c830*/  HMUL2 R236, R11, R114 ;  /* 0x000000720bec7232 */ /* 0x004fc60000000000 */
[----:B------:R-:W2:Y:S01]  /*c840*/  LDL R11, [R1+0x198] ;  /* 0x00019800010b7983 */ /* 0x000ea20000100800 */
[----:B---3--:R-:W-:-:S03]  /*c850*/  HFMA2 R236, R10, R118, R236 ;  /* 0x000000760aec7231 */ /* 0x008fc600000000ec */
[----:B------:R-:W3:Y:S01]  /*c860*/  LDL R10, [R1+0x1ac] ;  /* 0x0001ac00010a7983 */ /* 0x000ee20000100800 */
[----:B----4-:R-:W-:-:S03]  /*c870*/  HMUL2 R237, R0, R115 ;  /* 0x0000007300ed7232 */ /* 0x010fc60000000000 */
        /* <DEDUP_REMOVED lines=15> */
[----:B------:R-:W-:Y:S02]  /*c970*/  HFMA2 R237, R16, R7, R237 ;  /* 0x0000000710ed7231 */ /* 0x000fe400000000ed */
[----:B------:R-:W-:Y:S01]  /*c980*/  HFMA2 R236, R251, R134, R236 ;  /* 0x00000086fbec7231 */ /* 0x000fe200000000ec */
[----:B------:R-:W5:Y:S01]  /*c990*/  LDL.LU R16, [R1+0x288] ;  /* 0x0002880001107983 */ /* 0x000f620000300800 */
        /* <DEDUP_REMOVED lines=17> */
[----:B------:R-:W4:Y:S04]  /*cab0*/  LDL R238, [R1+0x12c] ;  /* 0x00012c0001ee7983 */ /* 0x000f280000100800 */
[----:B------:R-:W4:Y:S01]  /*cac0*/  LDL R12, [R1+0x11c] ;  /* 0x00011c00010c7983 */ /* 0x000f220000100800 */
[----:B--2---:R-:W-:-:S03]  /*cad0*/  HFMA2 R236, R11, R154, R236 ;  /* 0x0000009a0bec7231 */ /* 0x004fc600000000ec */
[----:B------:R-:W2:Y:S01]  /*cae0*/  LDL R11, [R1+0xf8] ;  /* 0x0000f800010b7983 */ /* 0x000ea20000100800 */
[----:B---3--:R-:W-:Y:S02]  /*caf0*/  HFMA2 R237, R10, R151, R237 ;  /* 0x000000970aed7231 */ /* 0x008fe400000000ed */
[----:B------:R-:W-:Y:S01]  /*cb00*/  HFMA2 R236, R9, R158, R236 ;  /* 0x0000009e09ec7231 */ /* 0x000fe200000000ec */
[----:B------:R-:W3:Y:S01]  /*cb10*/  LDL R10, [R1+0x10c] ;  /* 0x00010c00010a7983 */ /* 0x000ee20000100800 */
[----:B------:R-:W-:-:S03]  /*cb20*/  HFMA2 R237, R8, R155, R237 ;  /* 0x0000009b08ed7231 */ /* 0x000fc600000000ed */
[----:B------:R-:W2:Y:S04]  /*cb30*/  LDL R9, [R1+0x168] ;  /* 0x0001680001097983 */ /* 0x000ea80000100800 */
[----:B------:R-:W3:Y:S01]  /*cb40*/  LDL R8, [R1+0x17c] ;  /* 0x00017c0001087983 */ /* 0x000ee20000100800 */
[----:B------:R-:W-:-:S03]  /*cb50*/  HFMA2 R236, R2, R162, R236 ;  /* 0x000000a202ec7231 */ /* 0x000fc600000000ec */
[----:B------:R-:W3:Y:S01]  /*cb60*/  LDL R2, [R1+0x158] ;  /* 0x0001580001027983 */ /* 0x000ee20000100800 */
[----:B----4-:R-:W-:-:S03]  /*cb70*/  HFMA2 R237, R0, R159, R237 ;  /* 0x0000009f00ed7231 */ /* 0x010fc600000000ed */
[----:B------:R-:W4:Y:S01]  /*cb80*/  LDL R0, [R1+0x16c] ;  /* 0x00016c0001007983 */ /* 0x000f220000100800 */
[----:B--2---:R-:W-:-:S03]  /*cb90*/  HFMA2 R236, R9, R166, R236 ;  /* 0x000000a609ec7231 */ /* 0x004fc600000000ec */
[----:B------:R-:W2:Y:S01]  /*cba0*/  LDL R9, [R1+0xe8] ;  /* 0x0000e80001097983 */ /* 0x000ea20000100800 */
[----:B---3--:R-:W-:-:S03]  /*cbb0*/  HFMA2 R237, R8, R163, R237 ;  /* 0x000000a308ed7231 */ /* 0x008fc600000000ed */
[----:B------:R-:W3:Y:S01]  /*cbc0*/  LDL R8, [R1+0xfc] ;  /* 0x0000fc0001087983 */ /* 0x000ee20000100800 */
[----:B------:R-:W-:-:S03]  /*cbd0*/  HFMA2 R236, R2, R170, R236 ;  /* 0x000000aa02ec7231 */ /* 0x000fc600000000ec */
[----:B------:R-:W3:Y:S01]  /*cbe0*/  LDL R2, [R1+0xd8] ;  /* 0x0000d80001027983 */ /* 0x000ee20000100800 */
[----:B------:R-:W-:Y:S02]  /*cbf0*/  HFMA2 R236, R15, R174, R236 ;  /* 0x000000ae0fec7231 */ /* 0x000fe400000000ec */
[----:B----4-:R-:W-:Y:S02]  /*cc00*/  HFMA2 R237, R0, R167, R237 ;  /* 0x000000a700ed7231 */ /* 0x010fe400000000ed */
[----:B------:R-:W4:Y:S01]  /*cc10*/  LDL R0, [R1+0xec] ;  /* 0x0000ec0001007983 */ /* 0x000f220000100800 */
[----:B------:R-:W-:Y:S02]  /*cc20*/  HFMA2 R236, R251, R178, R236 ;  /* 0x000000b2fbec7231 */ /* 0x000fe400000000ec */
[----:B------:R-:W-:Y:S01]  /*cc30*/  HFMA2 R237, R14, R171, R237 ;  /* 0x000000ab0eed7231 */ /* 0x000fe200000000ed */
[----:B------:R-:W5:Y:S01]  /*cc40*/  LDL.LU R15, [R1+0x284] ;  /* 0x00028400010f7983 */ /* 0x000f620000300800 */
[----:B------:R-:W-:-:S02]  /*cc50*/  HFMA2 R236, R249, R182, R236 ;  /* 0x000000b6f9ec7231 */ /* 0x000fc400000000ec */
[----:B------:R-:W-:Y:S01]  /*cc60*/  HFMA2 R237, R250, R175, R237 ;  /* 0x000000affaed7231 */ /* 0x000fe200000000ed */
[----:B------:R-:W5:Y:S01]  /*cc70*/  LDL.LU R14, [R1+0x280] ;  /* 0x00028000010e7983 */ /* 0x000f620000300800 */
[----:B------:R-:W-:-:S03]  /*cc80*/  HFMA2 R236, R239, R186, R236 ;  /* 0x000000baefec7231 */ /* 0x000fc600000000ec */
[----:B------:R-:W4:Y:S01]  /*cc90*/  LDL R251, [R1+0xc8] ;  /* 0x0000c80001fb7983 */ /* 0x000f220000100800 */
[----:B------:R-:W-:-:S03]  /*cca0*/  HFMA2 R236, R13, R190, R236 ;  /* 0x000000be0dec7231 */ /* 0x000fc600000000ec */
[----:B------:R-:W4:Y:S04]  /*ccb0*/  LDL R250, [R1+0xdc] ;  /* 0x0000dc0001fa7983 */ /* 0x000f280000100800 */
[----:B------:R-:W4:Y:S04]  /*ccc0*/  LDL R13, [R1+0xb8] ;  /* 0x0000b800010d7983 */ /* 0x000f280000100800 */
[----:B------:R-:W4:Y:S01]  /*ccd0*/  LDL R249, [R1+0xcc] ;  /* 0x0000cc0001f97983 */ /* 0x000f220000100800 */
[----:B------:R-:W-:Y:S02]  /*cce0*/  HFMA2 R237, R248, R179, R237 ;  /* 0x000000b3f8ed7231 */ /* 0x000fe400000000ed */
[----:B------:R-:W-:-:S02]  /*ccf0*/  HFMA2 R236, R11, R194, R236 ;  /* 0x000000c20bec7231 */ /* 0x000fc400000000ec */
[----:B------:R-:W4:Y:S01]  /*cd00*/  LDL R11, [R1+0xbc] ;  /* 0x0000bc00010b7983 */ /* 0x000f220000100800 */
[----:B------:R-:W-:-:S03]  /*cd10*/  HFMA2 R237, R238, R183, R237 ;  /* 0x000000b7eeed7231 */ /* 0x000fc600000000ed */
[----:B------:R-:W4:Y:S01]  /*cd20*/  LDL R238, [R1+0x9c] ;  /* 0x00009c0001ee7983 */ /* 0x000f220000100800 */
[----:B------:R-:W-:-:S03]  /*cd30*/  HFMA2 R237, R12, R187, R237 ;  /* 0x000000bb0ced7231 */ /* 0x000fc600000000ed */
[----:B------:R-:W4:Y:S01]  /*cd40*/  LDL R12, [R1+0xa8] ;  /* 0x0000a800010c7983 */ /* 0x000f220000100800 */
[----:B------:R-:W-:-:S03]  /*cd50*/  HFMA2 R237, R10, R191, R237 ;  /* 0x000000bf0aed7231 */ /* 0x000fc600000000ed */
[----:B------:R-:W4:Y:S04]  /*cd60*/  LDL R10, [R1+0x98] ;  /* 0x00009800010a7983 */ /* 0x000f280000100800 */
[----:B------:R-:W4:Y:S04]  /*cd70*/  LDL R248, [R1+0x68] ;  /* 0x0000680001f87983 */ /* 0x000f280000100800 */
[----:B------:R-:W4:Y:S01]  /*cd80*/  LDL R239, [R1+0x7c] ;  /* 0x00007c0001ef7983 */ /* 0x000f220000100800 */
[----:B--2---:R-:W-:-:S03]  /*cd90*/  HFMA2 R236, R9, R198, R236 ;  /* 0x000000c609ec7231 */ /* 0x004fc600000000ec */
[----:B------:R-:W2:Y:S01]  /*cda0*/  LDL R9, [R1+0xac] ;  /* 0x0000ac0001097983 */ /* 0x000ea20000100800 */
[----:B---3--:R-:W-:-:S03]  /*cdb0*/  HFMA2 R237, R8, R195, R237 ;  /* 0x000000c308ed7231 */ /* 0x008fc600000000ed */
[----:B------:R-:W3:Y:S01]  /*cdc0*/  LDL R8, [R1+0x88] ;  /* 0x0000880001087983 */ /* 0x000ee20000100800 */
[----:B------:R-:W-:-:S03]  /*cdd0*/  HFMA2 R236, R2, R202, R236 ;  /* 0x000000ca02ec7231 */ /* 0x000fc600000000ec */
[----:B------:R-:W3:Y:S01]  /*cde0*/  LDL R2, [R1+0x78] ;  /* 0x0000780001027983 */ /* 0x000ee20000100800 */
[----:B----4-:R-:W-:-:S03]  /*cdf0*/  HFMA2 R237, R0, R199, R237 ;  /* 0x000000c700ed7231 */ /* 0x010fc600000000ed */
[----:B------:R-:W4:Y:S01]  /*ce00*/  LDL R0, [R1+0x8c] ;  /* 0x00008c0001007983 */ /* 0x000f220000100800 */
[----:B------:R-:W-:-:S03]  /*ce10*/  HFMA2 R236, R251, R206, R236 ;  /* 0x000000cefbec7231 */ /* 0x000fc600000000ec */
[----:B------:R-:W4:Y:S01]  /*ce20*/  LDL R251, [R1+0x58] ;  /* 0x0000580001fb7983 */ /* 0x000f220000100800 */
[----:B------:R-:W-:-:S03]  /*ce30*/  HFMA2 R237, R250, R203, R237 ;  /* 0x000000cbfaed7231 */ /* 0x000fc600000000ed */
[----:B------:R-:W4:Y:S01]  /*ce40*/  LDL R250, [R1+0x6c] ;  /* 0x00006c0001fa7983 */ /* 0x000f220000100800 */
[----:B------:R-:W-:-:S03]  /*ce50*/  HFMA2 R236, R13, R210, R236 ;  /* 0x000000d20dec7231 */ /* 0x000fc600000000ec */
[----:B------:R-:W5:Y:S01]  /*ce60*/  LDL.LU R13, [R1+0x27c] ;  /* 0x00027c00010d7983 */ /* 0x000f620000300800 */
[----:B------:R-:W-:-:S03]  /*ce70*/  HFMA2 R237, R249, R207, R237 ;  /* 0x000000cff9ed7231 */ /* 0x000fc600000000ed */
[----:B------:R-:W4:Y:S01]  /*ce80*/  LDL R249, [R1+0x5c] ;  /* 0x00005c0001f97983 */ /* 0x000f220000100800 */
[----:B------:R-:W-:Y:S02]  /*ce90*/  HFMA2 R237, R11, R211, R237 ;  /* 0x000000d30bed7231 */ /* 0x000fe400000000ed */
[----:B------:R-:W-:Y:S02]  /*cea0*/  HFMA2 R236, R12, R214, R236 ;  /* 0x000000d60cec7231 */ /* 0x000fe400000000ec */
[----:B------:R-:W5:Y:S02]  /*ceb0*/  LDL.LU R12, [R1+0x278] ;  /* 0x00027800010c7983 */ /* 0x000f640000300800 */
[----:B------:R-:W-:Y:S02]  /*cec0*/  HFMA2 R236, R10, R218, R236 ;  /* 0x000000da0aec7231 */ /* 0x000fe400000000ec */
[----:B------:R-:W5:Y:S04]  /*ced0*/  LDL.LU R11, [R1+0x274] ;  /* 0x00027400010b7983 */ /* 0x000f680000300800 */
[----:B------:R-:W5:Y:S01]  /*cee0*/  LDL.LU R10, [R1+0x270] ;  /* 0x00027000010a7983 */ /* 0x000f620000300800 */
[----:B--2---:R-:W-:-:S03]  /*cef0*/  HFMA2 R237, R9, R215, R237 ;  /* 0x000000d709ed7231 */ /* 0x004fc600000000ed */
[----:B------:R-:W5:Y:S01]  /*cf00*/  LDL.LU R9, [R1+0x26c] ;  /* 0x00026c0001097983 */ /* 0x000f620000300800 */
[----:B---3--:R-:W-:Y:S02]  /*cf10*/  HFMA2 R236, R8, R222, R236 ;  /* 0x000000de08ec7231 */ /* 0x008fe400000000ec */
[----:B------:R-:W-:Y:S01]  /*cf20*/  HFMA2 R237, R238, R219, R237 ;  /* 0x000000dbeeed7231 */ /* 0x000fe200000000ed */
[----:B------:R-:W5:Y:S04]  /*cf30*/  LDL.LU R8, [R1+0x268] ;  /* 0x0002680001087983 */ /* 0x000f680000300800 */
[----:B------:R-:W2:Y:S01]  /*cf40*/  LDL R238, [R1+0x18] ;  /* 0x0000180001ee7983 */ /* 0x000ea20000100800 */
[----:B------:R-:W-:Y:S02]  /*cf50*/  HFMA2 R236, R2, R226, R236 ;  /* 0x000000e202ec7231 */ /* 0x000fe400000000ec */
[----:B----4-:R-:W-:Y:S01]  /*cf60*/  HFMA2 R237, R0, R223, R237 ;  /* 0x000000df00ed7231 */ /* 0x010fe200000000ed */
[----:B------:R-:W-:Y:S01]  /*cf70*/  ISETP.NE.U32.AND P2, PT, RZ, UR24, PT ;  /* 0x00000018ff007c0c */ /* 0x000fe2000bf45070 */
[----:B------:R-:W-:Y:S01]  /*cf80*/  HFMA2 R236, R248, R230, R236 ;  /* 0x000000e6f8ec7231 */ /* 0x000fe200000000ec */
[----:B------:R-:W5:Y:S01]  /*cf90*/  LDL.LU R2, [R1+0x264] ;  /* 0x0002640001027983 */ /* 0x000f620000300800 */
[----:B------:R-:W-:Y:S01]  /*cfa0*/  HFMA2 R237, R239, R227, R237 ;  /* 0x000000e3efed7231 */ /* 0x000fe200000000ed */
[----:B------:R-:W-:-:S02]  /*cfb0*/  ISETP.NE.AND.EX P2, PT, RZ, UR25, PT, P2 ;  /* 0x00000019ff007c0c */ /* 0x000fc4000bf45320 */
[----:B------:R-:W5:Y:S04]  /*cfc0*/  LDL.LU R0, [R1+0x260] ;  /* 0x0002600001007983 */ /* 0x000f680000300800 */
[----:B------:R-:W3:Y:S01]  /*cfd0*/  LDL R239, [R1+0x250] ;  /* 0x0002500001ef7983 */ /* 0x000ee20000100800 */
[----:B------:R-:W-:-:S03]  /*cfe0*/  HFMA2 R236, R251, R234, R236 ;  /* 0x000000eafbec7231 */ /* 0x000fc600000000ec */
[----:B------:R-:W4:Y:S01]  /*cff0*/  LDL R248, [R1+0x1c] ;  /* 0x00001c0001f87983 */ /* 0x000f220000100800 */
[----:B------:R-:W-:Y:S02]  /*d000*/  HFMA2 R237, R250, R231, R237 ;  /* 0x000000e7faed7231 */ /* 0x000fe400000000ed */
[----:B------:R-:W-:Y:S02]  /*d010*/  HADD2 R3, R3, R236 ;  /* 0x000000ec03037230 */ /* 0x000fe40000000000 */
[----:B------:R-:W-:-:S04]  /*d020*/  HFMA2 R237, R249, R235, R237 ;  /* 0x000000ebf9ed7231 */ /* 0x000fc800000000ed */
[----:B------:R-:W-:-:S05]  /*d030*/  HFMA2 R3, R3, 1, 1, R237 ;  /* 0x3c003c0003037831 */ /* 0x000fca00000000ed */
[--C-:B------:R-:W-:Y:S02]  /*d040*/  HADD2.F32 R236, -RZ, R3.reuse.H0_H0 ;  /* 0x20000003ffec7230 */ /* 0x100fe40000004100 */
[----:B------:R-:W-:-:S05]  /*d050*/  HADD2.F32 R3, -RZ, R3.H1_H1 ;  /* 0x30000003ff037230 */ /* 0x000fca0000004100 */
[----:B------:R-:W-:Y:S02]  /*d060*/  FADD.FTZ R3, R236, R3 ;  /* 0x00000003ec037221 */ /* 0x000fe40000010000 */
[----:B------:R-:W2:Y:S02]  /*d070*/  @P2 LDC.64 R236, c[0x0][0x438] ;  /* 0x00010e00ffec2b82 */ /* 0x000ea40000000a00 */
[----:B--2---:R-:W-:-:S06]  /*d080*/  @P2 IMAD.WIDE R236, R238, 0x2, R236 ;  /* 0x00000002eeec2825 */ /* 0x004fcc00078e02ec */
[----:B------:R-:W2:Y:S01]  /*d090*/  @P2 LDG.E.U16 R236, desc[UR36][R236.64] ;  /* 0x00000024ecec2981 */ /* 0x000ea2000c1e1500 */
[----:B------:R-:W-:Y:S01]  /*d0a0*/  FMUL.FTZ R3, R3, UR22 ;  /* 0x0000001603037c20 */ /* 0x000fe20008410000 */
[----:B------:R-:W0:Y:S01]  /*d0b0*/  @P1 S2R R238, SR_CTAID.X ;  /* 0x0000000000ee1919 */ /* 0x000e220000002500 */
[----:B--2---:R-:W-:-:S05]  /*d0c0*/  @P2 HADD2.F32 R236, -RZ, R236.H0_H0 ;  /* 0x200000ecffec2230 */ /* 0x004fca0000004100 */
[----:B------:R-:W-:Y:S02]  /*d0d0*/  @P2 FADD.FTZ R3, R3, R236 ;  /* 0x000000ec03032221 */ /* 0x000fe40000010000 */
[----:B------:R-:W0:Y:S02]  /*d0e0*/  @P1 LDC.64 R236, c[0x0][0x448] ;  /* 0x00011200ffec1b82 */ /* 0x000e240000000a00 */
[----:B0-----:R-:W-:-:S06]  /*d0f0*/  @P1 IMAD.WIDE.U32 R236, R238, 0x2, R236 ;  /* 0x00000002eeec1825 */ /* 0x001fcc00078e00ec */
[----:B------:R0:W2:Y:S02]  /*d100*/  @P1 LDG.E.U16 R237, desc[UR36][R236.64] ;  /* 0x00000024eced1981 */ /* 0x0000a4000c1e1500 */
[----:B0-----:R-:W-:-:S04]  /*d110*/  @P1 SEL R236, RZ, UR39, P4 ;  /* 0x00000027ffec1c07 */ /* 0x001fc8000a000000 */
[----:B------:R-:W-:-:S04]  /*d120*/  @P1 IADD3 R236, PT, PT, R252, -UR44, R236 ;  /* 0x8000002cfcec1c10 */ /* 0x000fc8000fffe0ec */
[----:B------:R-:W-:Y:S01]  /*d130*/  @P1 I2FP.F32.S32 R236, R236 ;  /* 0x000000ec00ec1245 */ /* 0x000fe20000201400 */
[----:B--2---:R-:W-:-:S05]  /*d140*/  @P1 HADD2.F32 R237, -RZ, R237.H0_H0 ;  /* 0x200000edffed1230 */ /* 0x004fca0000004100 */
[----:B------:R-:W-:-:S05]  /*d150*/  @P1 FFMA.FTZ R3, R236, R237, R3 ;  /* 0x000000edec031223 */ /* 0x000fca0000010003 */
[----:B---3--:R-:W-:Y:S01]  /*d160*/  @!P3 FMNMX.FTZ R239, R239, R3, !PT ;  /* 0x00000003efefb209 */ /* 0x008fe20007810000 */
[----:B----4-:R0:W-:Y:S04]  /*d170*/  STS [R248], R3 ;  /* 0x00000003f8007388 */ /* 0x0101e80000000800 */
[----:B------:R0:W-:Y:S02]  /*d180*/  @!P3 STL [R1+0x250], R239 ;  /* 0x000250ef0100b387 */ /* 0x0001e40000100800 */
.L_x_77:
[----:B------:R-:W-:Y:S05]  /*d190*/  BSYNC.RECONVERGENT B1 ;  /* 0x0000000000017941 */ /* 0x000fea0003800200 */
.L_x_76:
[----:B------:R-:W2:Y:S04]  /*d1a0*/  LDL.LU R236, [R1+0x1c] ;  /* 0x00001c0001ec7983 */ /* 0x000ea80000300800 */
[----:B0-----:R-:W2:Y:S04]  /*d1b0*/  LDL.LU R3, [R1+0x18] ;  /* 0x0000180001037983 */ /* 0x001ea80000300800 */
[----:B------:R-:W2:Y:S04]  /*d1c0*/  LDL R248, [R1+0x258] ;  /* 0x0002580001f87983 */ /* 0x000ea80000100800 */
[----:B-1-34-:R-:W3:Y:S01]  /*d1d0*/  LDL.LU R239, [R1+0x14] ;  /* 0x0000140001ef7983 */ /* 0x01aee20000300800 */
[----:B--2---:R-:W-:-:S03]  /*d1e0*/  MOV R238, R236 ;  /* 0x000000ec00ee7202 */ /* 0x004fc60000000f00 */
[----:B------:R-:W2:Y:S01]  /*d1f0*/  LDL.LU R236, [R1+0x10] ;  /* 0x0000100001ec7983 */ /* 0x000ea20000300800 */
[----:B------:R-:W-:Y:S02]  /*d200*/  MOV R237, R3 ;  /* 0x0000000300ed7202 */ /* 0x000fe40000000f00 */
[----:B------:R-:W-:-:S03]  /*d210*/  IADD3 R238, PT, PT, R238, 0x400, RZ ;  /* 0x00000400eeee7810 */ /* 0x000fc60007ffe0ff */
[----:B------:R-:W-:Y:S01]  /*d220*/  VIADD R237, R237, 0x100 ;  /* 0x00000100eded7836 */ /* 0x000fe20000000000 */
[----:B---3--:R-:W-:Y:S01]  /*d230*/  IADD3 R239, P2, PT, R239, 0x100, RZ ;  /* 0x00000100efef7810 */ /* 0x008fe20007f5e0ff */
[----:B------:R-:W-:-:S04]  /*d240*/  VIADD R3, R252, 0xff ;  /* 0x000000fffc037836 */ /* 0x000fc80000000000 */
[----:B------:R1:W-:Y:S04]  /*d250*/  STL [R1+0x14], R239 ;  /* 0x000014ef01007387 */ /* 0x0003e80000100800 */
[----:B------:R1:W-:Y:S04]  /*d260*/  STL [R1+0x1c], R238 ;  /* 0x00001cee01007387 */ /* 0x0003e80000100800 */
[----:B------:R1:W-:Y:S01]  /*d270*/  STL [R1+0x18], R237 ;  /* 0x000018ed01007387 */ /* 0x0003e20000100800 */
[----:B------:R-:W-:Y:S02]  /*d280*/  ISETP.GE.AND P1, PT, R3, R248, PT ;  /* 0x000000f80300720c */ /* 0x000fe40003f26270 */
[----:B------:R-:W-:-:S04]  /*d290*/  IADD3 R3, PT, PT, R252, 0x100, RZ ;  /* 0x00000100fc037810 */ /* 0x000fc80007ffe0ff */
[----:B------:R-:W-:Y:S02]  /*d2a0*/  MOV R252, R3 ;  /* 0x0000000300fc7202 */ /* 0x000fe40000000f00 */
[----:B--2---:R-:W-:-:S05]  /*d2b0*/  IADD3.X R236, PT, PT, RZ, R236, RZ, P2, !PT ;  /* 0x000000ecffec7210 */ /* 0x004fca00017fe4ff */
[----:B------:R1:W-:Y:S01]  /*d2c0*/  STL [R1+0x10], R236 ;  /* 0x000010ec01007387 */ /* 0x0003e20000100800 */
[----:B------:R-:W-:Y:S05]  /*d2d0*/  @!P1 BRA `(.L_x_78) ;  /* 0xffffff6c001c9947 */ /* 0x000fea000383ffff */
.L_x_25:
[----:B------:R-:W-:Y:S05]  /*d2e0*/  BSYNC.RECONVERGENT B0 ;  /* 0x0000000000007941 */ /* 0x000fea0003800200 */
.L_x_24:
[----:B------:R-:W-:Y:S05]  /*d2f0*/  WARPSYNC.ALL ;  /* 0x0000000000007948 */ /* 0x000fea0003800000 */
[----:B-1----:R-:W3:Y:S01]  /*d300*/  LDL.LU R236, [R1+0x250] ;  /* 0x0002500001ec7983 */ /* 0x002ee20000300800 */
[----:B-----5:R-:W-:Y:S01]  /*d310*/  MOV R13, 0x400 ;  /* 0x00000400000d7802 */ /* 0x020fe20000000f00 */
[----:B------:R-:W1:Y:S01]  /*d320*/  S2UR UR8, SR_CTAID.Y ;  /* 0x00000000000879c3 */ /* 0x000e620000002600 */
[----:B------:R-:W-:Y:S01]  /*d330*/  BSSY.RECONVERGENT B0, `(.L_x_79) ;  /* 0x000016b000007945 */ /* 0x000fe20003800200 */
[----:B------:R-:W2:Y:S01]  /*d340*/  S2R R14, SR_CgaCtaId ;  /* 0x00000000000e7919 */ /* 0x000ea20000008800 */
[----:B-1----:R-:W-:-:S02]  /*d350*/  IMAD R21, R0, UR8, RZ ;  /* 0x0000000800157c24 */ /* 0x002fc4000f8e02ff */
[----:B------:R-:W-:Y:S01]  /*d360*/  IMAD.MOV.U32 R0, RZ, RZ, RZ ;  /* 0x000000ffff007224 */ /* 0x000fe200078e00ff */
[----:B---3--:R-:W1:Y:S02]  /*d370*/  SHFL.BFLY PT, R3, R236, 0x10, 0x1f ;  /* 0x0e001f00ec037f89 */ /* 0x008e6400000e0000 */
[----:B-1----:R-:W-:-:S05]  /*d380*/  FMNMX.FTZ R3, R3, R236, !PT ;  /* 0x000000ec03037209 */ /* 0x002fca0007810000 */
[----:B------:R-:W1:Y:S02]  /*d390*/  SHFL.BFLY PT, R4, R3, 0x8, 0x1f ;  /* 0x0d001f0003047f89 */ /* 0x000e6400000e0000 */
[----:B-1----:R-:W-:Y:S02]  /*d3a0*/  FMNMX.FTZ R6, R3, R4, !PT ;  /* 0x0000000403067209 */ /* 0x002fe40007810000 */
[----:B------:R-:W1:Y:S03]  /*d3b0*/  S2R R4, SR_TID.X ;  /* 0x0000000000047919 */ /* 0x000e660000002100 */
[----:B------:R-:W3:Y:S02]  /*d3c0*/  SHFL.BFLY PT, R5, R6, 0x4, 0x1f ;  /* 0x0c801f0006057f89 */ /* 0x000ee400000e0000 */
[----:B---3--:R-:W-:Y:S01]  /*d3d0*/  FMNMX.FTZ R7, R6, R5, !PT ;  /* 0x0000000506077209 */ /* 0x008fe20007810000 */
[----:B------:R-:W-:Y:S01]  /*d3e0*/  IMAD.MOV.U32 R6, RZ, RZ, -0x800001 ;  /* 0xff7fffffff067424 */ /* 0x000fe200078e00ff */
[----:B--2---:R-:W-:-:S02]  /*d3f0*/  LEA R5, R14, R13, 0x18 ;  /* 0x0000000d0e057211 */ /* 0x004fc400078ec0ff */
[----:B-1----:R-:W-:Y:S01]  /*d400*/  LOP3.LUT P0, R10, R4, 0x1f, RZ, 0xc0, !PT ;  /* 0x0000001f040a7812 */ /* 0x002fe2000780c0ff */
[----:B------:R-:W1:Y:S03]  /*d410*/  SHFL.BFLY PT, R8, R7, 0x2, 0x1f ;  /* 0x0c401f0007087f89 */ /* 0x000e6600000e0000 */
[----:B------:R-:W-:-:S09]  /*d420*/  ISETP.GT.U32.AND P1, PT, R10, 0x7, PT ;  /* 0x000000070a00780c */ /* 0x000fd20003f24070 */
[-C--:B------:R-:W-:Y:S02]  /*d430*/  @!P0 LEA.HI R3, R4, R5.reuse, RZ, 0x1d ;  /* 0x0000000504038211 */ /* 0x080fe400078fe8ff */
[----:B-1----:R-:W-:Y:S02]  /*d440*/  FMNMX.FTZ R8, R7, R8, !PT ;  /* 0x0000000807087209 */ /* 0x002fe40007810000 */
[----:B------:R-:W-:-:S03]  /*d450*/  LEA R7, R10, R5, 0x2 ;  /* 0x000000050a077211 */ /* 0x000fc600078e10ff */
[----:B------:R-:W1:Y:S02]  /*d460*/  SHFL.BFLY PT, R9, R8, 0x1, 0x1f ;  /* 0x0c201f0008097f89 */ /* 0x000e6400000e0000 */
[----:B-1----:R-:W-:-:S05]  /*d470*/  FMNMX.FTZ R12, R8, R9, !PT ;  /* 0x00000009080c7209 */ /* 0x002fca0007810000 */
[----:B------:R1:W-:Y:S01]  /*d480*/  @!P0 STS [R3], R12 ;  /* 0x0000000c03008388 */ /* 0x0003e20000000800 */
[----:B------:R-:W-:Y:S01]  /*d490*/  BAR.SYNC.DEFER_BLOCKING 0x0 ;  /* 0x0000000000007b1d */ /* 0x000fe20000010000 */
[----:B-1----:R-:W-:-:S04]  /*d4a0*/  IADD3 R3, PT, PT, R4, UR11, RZ ;  /* 0x0000000b04037c10 */ /* 0x002fc8000fffe0ff */
[----:B------:R-:W-:Y:S01]  /*d4b0*/  ISETP.GE.AND P0, PT, R3, UR44, PT ;  /* 0x0000002c03007c0c */ /* 0x000fe2000bf06270 */
[----:B------:R-:W1:Y:S04]  /*d4c0*/  @!P1 LDS R6, [R7] ;  /* 0x0000000007069984 */ /* 0x000e680000000800 */
[----:B-1----:R-:W1:Y:S02]  /*d4d0*/  SHFL.BFLY PT, R9, R6, 0x4, 0x1f ;  /* 0x0c801f0006097f89 */ /* 0x002e6400000e0000 */
[----:B-1----:R-:W-:Y:S02]  /*d4e0*/  FMNMX.FTZ R9, R9, R6, !PT ;  /* 0x0000000609097209 */ /* 0x002fe40007810000 */
[----:B------:R-:W-:-:S03]  /*d4f0*/  SHF.R.S32.HI R6, RZ, 0x1f, R21 ;  /* 0x0000001fff067819 */ /* 0x000fc60000011415 */
[----:B------:R-:W1:Y:S02]  /*d500*/  SHFL.BFLY PT, R8, R9, 0x2, 0x1f ;  /* 0x0c401f0009087f89 */ /* 0x000e6400000e0000 */
[----:B-1----:R-:W-:-:S05]  /*d510*/  FMNMX.FTZ R8, R9, R8, !PT ;  /* 0x0000000809087209 */ /* 0x002fca0007810000 */
[----:B------:R-:W1:Y:S02]  /*d520*/  SHFL.BFLY PT, R11, R8, 0x1, 0x1f ;  /* 0x0c201f00080b7f89 */ /* 0x000e6400000e0000 */
[----:B-1----:R-:W-:-:S05]  /*d530*/  FMNMX.FTZ R11, R8, R11, !PT ;  /* 0x0000000b080b7209 */ /* 0x002fca0007810000 */
[----:B----4-:R1:W2:Y:S01]  /*d540*/  SHFL.IDX PT, R28, R11, RZ, 0x1f ;  /* 0x00001fff0b1c7589 */ /* 0x0102a200000e0000 */
[----:B------:R-:W-:Y:S05]  /*d550*/  @P0 BRA `(.L_x_80) ;  /* 0x0000001400200947 */ /* 0x000fea0003800000 */
[----:B------:R-:W3:Y:S02]  /*d560*/  LDC.64 R8, c[0x0][0x420] ;  /* 0x00010800ff087b82 */ /* 0x000ee40000000a00 */
[----:B---3--:R-:W-:-:S04]  /*d570*/  ISETP.NE.U32.AND P0, PT, R8, RZ, PT ;  /* 0x000000ff0800720c */ /* 0x008fc80003f05070 */
[----:B------:R-:W-:-:S13]  /*d580*/  ISETP.NE.AND.EX P0, PT, R9, RZ, PT, P0 ;  /* 0x000000ff0900720c */ /* 0x000fda0003f05300 */
[----:B------:R-:W-:Y:S05]  /*d590*/  @P0 BRA `(.L_x_81) ;  /* 0x0000000c00940947 */ /* 0x000fea0003800000 */
[----:B------:R-:W-:Y:S01]  /*d5a0*/  HFMA2 R0, -RZ, RZ, 0, 1.52587890625e-05 ;  /* 0x00000100ff007431 */ /* 0x000fe200000001ff */
[----:B------:R-:W-:Y:S01]  /*d5b0*/  LOP3.LUT R9, RZ, R4, RZ, 0x33, !PT ;  /* 0x00000004ff097212 */ /* 0x000fe200078e33ff */
[----:B------:R-:W-:Y:S01]  /*d5c0*/  BSSY.RECONVERGENT B1, `(.L_x_82) ;  /* 0x000001c000017945 */ /* 0x000fe20003800200 */
[----:B------:R-:W-:Y:S02]  /*d5d0*/  IMAD.MOV.U32 R8, RZ, RZ, R3 ;  /* 0x000000ffff087224 */ /* 0x000fe400078e0003 */
[----:B------:R-:W-:-:S04]  /*d5e0*/  VIADDMNMX R0, R3, R0, UR44, !PT ;  /* 0x0000002c03007e46 */ /* 0x000fc8000f800100 */
[----:B------:R-:W-:-:S04]  /*d5f0*/  IADD3 R9, PT, PT, R0, -UR11, R9 ;  /* 0x8000000b00097c10 */ /* 0x000fc8000fffe009 */
[C---:B------:R-:W-:Y:S02]  /*d600*/  LOP3.LUT R0, R9.reuse, 0x300, RZ, 0xc0, !PT ;  /* 0x0000030009007812 */ /* 0x040fe400078ec0ff */
[----:B------:R-:W-:Y:S02]  /*d610*/  ISETP.GE.U32.AND P1, PT, R9, 0x300, PT ;  /* 0x000003000900780c */ /* 0x000fe40003f26070 */
[----:B------:R-:W-:Y:S02]  /*d620*/  ISETP.NE.AND P0, PT, R0, 0x300, PT ;  /* 0x000003000000780c */ /* 0x000fe40003f05270 */
[----:B------:R-:W-:-:S11]  /*d630*/  MOV R0, RZ ;  /* 0x000000ff00007202 */ /* 0x000fd60000000f00 */
[----:B------:R-:W-:Y:S05]  /*d640*/  @!P0 BRA `(.L_x_83) ;  /* 0x00000000004c8947 */ /* 0x000fea0003800000 */
[----:B-1----:R-:W-:Y:S01]  /*d650*/  IADD3 R11, PT, PT, R13, 0x440, RZ ;  /* 0x000004400d0b7810 */ /* 0x002fe20007ffe0ff */
[----:B------:R-:W-:Y:S01]  /*d660*/  IMAD.MOV.U32 R8, RZ, RZ, R3 ;  /* 0x000000ffff087224 */ /* 0x000fe200078e0003 */
[----:B------:R-:W-:Y:S02]  /*d670*/  LEA.HI R0, R9, 0x1, RZ, 0x18 ;  /* 0x0000000109007811 */ /* 0x000fe400078fc0ff */
[----:B------:R-:W-:Y:S02]  /*d680*/  LEA R11, R14, R11, 0x18 ;  /* 0x0000000b0e0b7211 */ /* 0x000fe400078ec0ff */
[----:B------:R-:W-:Y:S02]  /*d690*/  LOP3.LUT R9, R0, 0x3, RZ, 0xc0, !PT ;  /* 0x0000000300097812 */ /* 0x000fe400078ec0ff */
[----:B------:R-:W-:Y:S02]  /*d6a0*/  MOV R0, RZ ;  /* 0x000000ff00007202 */ /* 0x000fe40000000f00 */
[----:B------:R-:W-:-:S02]  /*d6b0*/  LEA R11, R4, R11, 0x2 ;  /* 0x0000000b040b7211 */ /* 0x000fc400078e10ff */
[----:B------:R-:W-:-:S07]  /*d6c0*/  IADD3 R9, PT, PT, -R9, RZ, RZ ;  /* 0x000000ff09097210 */ /* 0x000fce0007ffe1ff */
.L_x_84:
[----:B------:R-:W2:Y:S01]  /*d6d0*/  LDS R12, [R11] ;  /* 0x000000000b0c7984 */ /* 0x000ea20000000800 */
[----:B------:R-:W-:Y:S01]  /*d6e0*/  VIADD R9, R9, 0x1 ;  /* 0x0000000109097836 */ /* 0x000fe20000000000 */
[----:B------:R-:W-:-:S04]  /*d6f0*/  IADD3 R8, PT, PT, R8, 0x100, RZ ;  /* 0x0000010008087810 */ /* 0x000fc80007ffe0ff */
[----:B------:R-:W-:Y:S01]  /*d700*/  ISETP.NE.AND P0, PT, R9, RZ, PT ;  /* 0x000000ff0900720c */ /* 0x000fe20003f05270 */
[----:B--2---:R-:W-:-:S04]  /*d710*/  FADD.FTZ R12, -R28, R12 ;  /* 0x0000000c1c0c7221 */ /* 0x004fc80000010100 */
[----:B------:R-:W-:-:S06]  /*d720*/  FMUL.FTZ R12, R12, 1.4426950216293334961 ;  /* 0x3fb8aa3b0c0c7820 */ /* 0x000fcc0000410000 */
[----:B------:R-:W1:Y:S02]  /*d730*/  MUFU.EX2 R12, R12 ;  /* 0x0000000c000c7308 */ /* 0x000e640000000800 */
[----:B-1----:R1:W-:Y:S01]  /*d740*/  STS [R11], R12 ;  /* 0x0000000c0b007388 */ /* 0x0023e20000000800 */
[----:B------:R-:W-:Y:S01]  /*d750*/  FADD.FTZ R0, R12, R0 ;  /* 0x000000000c007221 */ /* 0x000fe20000010000 */
[----:B-1----:R-:W-:Y:S01]  /*d760*/  IADD3 R11, PT, PT, R11, 0x400, RZ ;  /* 0x000004000b0b7810 */ /* 0x002fe20007ffe0ff */
[----:B------:R-:W-:Y:S06]  /*d770*/  @P0 BRA `(.L_x_84) ;  /* 0xfffffffc00d40947 */ /* 0x000fec000383ffff */
.L_x_83:
[----:B------:R-:W-:Y:S05]  /*d780*/  BSYNC.RECONVERGENT B1 ;  /* 0x0000000000017941 */ /* 0x000fea0003800200 */
.L_x_82:
[----:B------:R-:W-:Y:S05]  /*d790*/  @!P1 BRA `(.L_x_80) ;  /* 0x0000001000909947 */ /* 0x000fea0003800000 */
[----:B------:R-:W-:Y:S01]  /*d7a0*/  IADD3 R9, PT, PT, -R8, UR44, RZ ;  /* 0x0000002c08097c10 */ /* 0x000fe2000fffe1ff */
[----:B------:R-:W-:Y:S01]  /*d7b0*/  USHF.L.U32 UR4, UR11, 0x2, URZ ;  /* 0x000000020b047899 */ /* 0x000fe200080006ff */
[----:B------:R-:W-:Y:S01]  /*d7c0*/  VIADD R13, R13, 0x440 ;  /* 0x000004400d0d7836 */ /* 0x000fe20000000000 */
[----:B------:R-:W-:Y:S01]  /*d7d0*/  BSSY.RECONVERGENT B1, `(.L_x_85) ;  /* 0x000006e000017945 */ /* 0x000fe20003800200 */
[----:B------:R-:W-:Y:S02]  /*d7e0*/  ISETP.GT.AND P1, PT, R9, 0xc00, PT ;  /* 0x00000c000900780c */ /* 0x000fe40003f24270 */
[----:B------:R-:W-:Y:S02]  /*d7f0*/  PLOP3.LUT P0, PT, PT, PT, PT, 0x80, 0x8 ;  /* 0x000000000008781c */ /* 0x000fe40003f0f070 */
[----:B------:R-:W-:Y:S02]  /*d800*/  LEA R14, R14, R13, 0x18 ;  /* 0x0000000d0e0e7211 */ /* 0x000fe400078ec0ff */
[----:B------:R-:W-:-:S04]  /*d810*/  LEA R9, R8, -UR4, 0x2 ;  /* 0x8000000408097c11 */ /* 0x000fc8000f8e10ff */
[----:B------:R-:W-:-:S03]  /*d820*/  IADD3 R9, PT, PT, R9, 0x800, R14 ;  /* 0x0000080009097810 */ /* 0x000fc60007ffe00e */
[----:B------:R-:W-:Y:S05]  /*d830*/  @!P1 BRA `(.L_x_86) ;  /* 0x00000004009c9947 */ /* 0x000fea0003800000 */
[----:B------:R-:W-:Y:S02]  /*d840*/  MOV R29, UR44 ;  /* 0x0000002c001d7c02 */ /* 0x000fe40008000f00 */
[----:B------:R-:W-:Y:S02]  /*d850*/  PLOP3.LUT P0, PT, PT, PT, PT, 0x8, 0x80 ;  /* 0x000000000080781c */ /* 0x000fe40003f0e170 */
[----:B------:R-:W-:-:S11]  /*d860*/  IADD3 R29, PT, PT, R29, -0xc00, RZ ;  /* 0xfffff4001d1d7810 */ /* 0x000fd60007ffe0ff */
.L_x_87:
[----:B-1----:R-:W2:Y:S01]  /*d870*/  LDS R11, [R9+-0x800] ;  /* 0xfff80000090b7984 */ /* 0x002ea20000000800 */
[----:B------:R-:W-:-:S03]  /*d880*/  VIADD R8, R8, 0x1000 ;  /* 0x0000100008087836 */ /* 0x000fc60000000000 */
[----:B------:R-:W1:Y:S02]  /*d890*/  LDS R12, [R9+-0x400] ;  /* 0xfffc0000090c7984 */ /* 0x000e640000000800 */
[----:B------:R-:W-:Y:S02]  /*d8a0*/  ISETP.GE.AND P1, PT, R8, R29, PT ;  /* 0x0000001d0800720c */ /* 0x000fe40003f26270 */
[----:B------:R-:W3:Y:S04]  /*d8b0*/  LDS R13, [R9] ;  /* 0x00000000090d7984 */ /* 0x000ee80000000800 */
[----:B------:R-:W4:Y:S04]  /*d8c0*/  LDS R14, [R9+0x400] ;  /* 0x00040000090e7984 */ /* 0x000f280000000800 */
[----:B------:R-:W5:Y:S04]  /*d8d0*/  LDS R15, [R9+0x800] ;  /* 0x00080000090f7984 */ /* 0x000f680000000800 */
[----:B------:R-:W0:Y:S04]  /*d8e0*/  LDS R16, [R9+0xc00] ;  /* 0x000c000009107984 */ /* 0x000e280000000800 */
[----:B------:R-:W0:Y:S04]  /*d8f0*/  LDS R17, [R9+0x1000] ;  /* 0x0010000009117984 */ /* 0x000e280000000800 */
[----:B------:R-:W0:Y:S04]  /*d900*/  LDS R18, [R9+0x1400] ;  /* 0x0014000009127984 */ /* 0x000e280000000800 */
[----:B------:R-:W0:Y:S04]  /*d910*/  LDS R19, [R9+0x1800] ;  /* 0x0018000009137984 */ /* 0x000e280000000800 */
[----:B------:R-:W0:Y:S04]  /*d920*/  LDS R20, [R9+0x1c00] ;  /* 0x001c000009147984 */ /* 0x000e280000000800 */
[----:B------:R-:W0:Y:S01]  /*d930*/  LDS R22, [R9+0x2000] ;  /* 0x0020000009167984 */ /* 0x000e220000000800 */
[----:B--2---:R-:W-:-:S03]  /*d940*/  FADD.FTZ R11, -R28, R11 ;  /* 0x0000000b1c0b7221 */ /* 0x004fc60000010100 */
[----:B------:R-:W2:Y:S01]  /*d950*/  LDS R23, [R9+0x2400] ;  /* 0x0024000009177984 */ /* 0x000ea20000000800 */
[C---:B-1----:R-:W-:Y:S01]  /*d960*/  FADD.FTZ R12, -R28.reuse, R12 ;  /* 0x0000000c1c0c7221 */ /* 0x042fe20000010100 */
[----:B------:R-:W-:Y:S02]  /*d970*/  FMUL.FTZ R11, R11, 1.4426950216293334961 ;  /* 0x3fb8aa3b0b0b7820 */ /* 0x000fe40000410000 */
[----:B------:R-:W1:Y:S01]  /*d980*/  LDS R24, [R9+0x2800] ;  /* 0x0028000009187984 */ /* 0x000e620000000800 */
[----:B---3--:R-:W-:Y:S01]  /*d990*/  FADD.FTZ R13, -R28, R13 ;  /* 0x0000000d1c0d7221 */ /* 0x008fe20000010100 */
[----:B------:R-:W-:Y:S02]  /*d9a0*/  FMUL.FTZ R12, R12, 1.4426950216293334961 ;  /* 0x3fb8aa3b0c0c7820 */ /* 0x000fe40000410000 */
[----:B------:R-:W3:Y:S01]  /*d9b0*/  MUFU.EX2 R11, R11 ;  /* 0x0000000b000b7308 */ /* 0x000ee20000000800 */
[----:B------:R-:W1:Y:S01]  /*d9c0*/  LDS R25, [R9+0x2c00] ;  /* 0x002c000009197984 */ /* 0x000e620000000800 */
[C---:B----4-:R-:W-:Y:S01]  /*d9d0*/  FADD.FTZ R14, -R28.reuse, R14 ;  /* 0x0000000e1c0e7221 */ /* 0x050fe20000010100 */
[----:B------:R-:W-:Y:S01]  /*d9e0*/  FMUL.FTZ R13, R13, 1.4426950216293334961 ;  /* 0x3fb8aa3b0d0d7820 */ /* 0x000fe20000410000 */
[----:B------:R-:W4:Y:S01]  /*d9f0*/  MUFU.EX2 R12, R12 ;  /* 0x0000000c000c7308 */ /* 0x000f220000000800 */
[----:B------:R-:W1:Y:S01]  /*da00*/  LDS R26, [R9+0x3000] ;  /* 0x00300000091a7984 */ /* 0x000e620000000800 */
[----:B-----5:R-:W-:Y:S01]  /*da10*/  FADD.FTZ R15, -R28, R15 ;  /* 0x0000000f1c0f7221 */ /* 0x020fe20000010100 */
[----:B------:R-:W-:Y:S01]  /*da20*/  FMUL.FTZ R14, R14, 1.4426950216293334961 ;  /* 0x3fb8aa3b0e0e7820 */ /* 0x000fe20000410000 */
[C---:B0-----:R-:W-:Y:S01]  /*da30*/  FADD.FTZ R16, -R28.reuse, R16 ;  /* 0x000000101c107221 */ /* 0x041fe20000010100 */
[----:B------:R-:W0:Y:S01]  /*da40*/  MUFU.EX2 R13, R13 ;  /* 0x0000000d000d7308 */ /* 0x000e220000000800 */
[----:B------:R-:W5:Y:S01]  /*da50*/  LDS R27, [R9+0x3400] ;  /* 0x00340000091b7984 */ /* 0x000f620000000800 */
[----:B------:R-:W-:Y:S01]  /*da60*/  FMUL.FTZ R15, R15, 1.4426950216293334961 ;  /* 0x3fb8aa3b0f0f7820 */ /* 0x000fe20000410000 */
[----:B------:R-:W-:Y:S01]  /*da70*/  FADD.FTZ R17, -R28, R17 ;  /* 0x000000111c117221 */ /* 0x000fe20000010100 */
[----:B------:R-:W0:Y:S01]  /*da80*/  MUFU.EX2 R14, R14 ;  /* 0x0000000e000e7308 */ /* 0x000e220000000800 */
[----:B------:R-:W-:Y:S01]  /*da90*/  FMUL.FTZ R16, R16, 1.4426950216293334961 ;  /* 0x3fb8aa3b10107820 */ /* 0x000fe20000410000 */
[----:B---3--:R-:W-:Y:S01]  /*daa0*/  FADD.FTZ R0, R11, R0 ;  /* 0x000000000b007221 */ /* 0x008fe20000010000 */
[----:B------:R-:W-:Y:S01]  /*dab0*/  FADD.FTZ R18, -R28, R18 ;  /* 0x000000121c127221 */ /* 0x000fe20000010100 */
[----:B------:R-:W3:Y:S01]  /*dac0*/  MUFU.EX2 R15, R15 ;  /* 0x0000000f000f7308 */ /* 0x000ee20000000800 */
[----:B------:R-:W-:Y:S01]  /*dad0*/  FMUL.FTZ R17, R17, 1.4426950216293334961 ;  /* 0x3fb8aa3b11117820 */ /* 0x000fe20000410000 */
[----:B----4-:R-:W-:Y:S01]  /*dae0*/  FADD.FTZ R0, R0, R12 ;  /* 0x0000000c00007221 */ /* 0x010fe20000010000 */
[----:B------:R-:W-:Y:S01]  /*daf0*/  FADD.FTZ R19, -R28, R19 ;  /* 0x000000131c137221 */ /* 0x000fe20000010100 */
[----:B------:R-:W4:Y:S01]  /*db00*/  MUFU.EX2 R16, R16 ;  /* 0x0000001000107308 */ /* 0x000f220000000800 */
[----:B------:R-:W-:Y:S01]  /*db10*/  FMUL.FTZ R18, R18, 1.4426950216293334961 ;  /* 0x3fb8aa3b12127820 */ /* 0x000fe20000410000 */
[----:B0-----:R-:W-:Y:S01]  /*db20*/  FADD.FTZ R0, R0, R13 ;  /* 0x0000000d00007221 */ /* 0x001fe20000010000 */
[----:B------:R-:W-:Y:S01]  /*db30*/  FADD.FTZ R20, -R28, R20 ;  /* 0x000000141c147221 */ /* 0x000fe20000010100 */
[----:B------:R-:W0:Y:S01]  /*db40*/  MUFU.EX2 R17, R17 ;  /* 0x0000001100117308 */ /* 0x000e220000000800 */
[----:B------:R-:W-:Y:S01]  /*db50*/  FMUL.FTZ R19, R19, 1.4426950216293334961 ;  /* 0x3fb8aa3b13137820 */ /* 0x000fe20000410000 */
[----:B------:R-:W-:Y:S01]  /*db60*/  FADD.FTZ R0, R0, R14 ;  /* 0x0000000e00007221 */ /* 0x000fe20000010000 */
[----:B------:R-:W-:Y:S01]  /*db70*/  FADD.FTZ R22, -R28, R22 ;  /* 0x000000161c167221 */ /* 0x000fe20000010100 */
[----:B------:R-:W0:Y:S01]  /*db80*/  MUFU.EX2 R18, R18 ;  /* 0x0000001200127308 */ /* 0x000e220000000800 */
[----:B------:R-:W-:Y:S01]  /*db90*/  FMUL.FTZ R20, R20, 1.4426950216293334961 ;  /* 0x3fb8aa3b14147820 */ /* 0x000fe20000410000 */
[----:B---3--:R-:W-:Y:S01]  /*dba0*/  FADD.FTZ R0, R0, R15 ;  /* 0x0000000f00007221 */ /* 0x008fe20000010000 */
[----:B--2---:R-:W-:Y:S01]  /*dbb0*/  FADD.FTZ R23, -R28, R23 ;  /* 0x000000171c177221 */ /* 0x004fe20000010100 */
[----:B------:R-:W2:Y:S01]  /*dbc0*/  MUFU.EX2 R19, R19 ;  /* 0x0000001300137308 */ /* 0x000ea20000000800 */
[----:B------:R-:W-:Y:S01]  /*dbd0*/  FMUL.FTZ R22, R22, 1.4426950216293334961 ;  /* 0x3fb8aa3b16167820 */ /* 0x000fe20000410000 */
[----:B----4-:R-:W-:Y:S01]  /*dbe0*/  FADD.FTZ R0, R0, R16 ;  /* 0x0000001000007221 */ /* 0x010fe20000010000 */
[----:B-1----:R-:W-:Y:S01]  /*dbf0*/  FADD.FTZ R24, -R28, R24 ;  /* 0x000000181c187221 */ /* 0x002fe20000010100 */
[----:B------:R-:W1:Y:S01]  /*dc00*/  MUFU.EX2 R20, R20 ;  /* 0x0000001400147308 */ /* 0x000e620000000800 */
[----:B------:R-:W-:Y:S01]  /*dc10*/  FMUL.FTZ R23, R23, 1.4426950216293334961 ;  /* 0x3fb8aa3b17177820 */ /* 0x000fe20000410000 */
[----:B0-----:R-:W-:Y:S01]  /*dc20*/  FADD.FTZ R0, R0, R17 ;  /* 0x0000001100007221 */ /* 0x001fe20000010000 */
[----:B------:R-:W-:Y:S01]  /*dc30*/  FMUL.FTZ R24, R24, 1.4426950216293334961 ;  /* 0x3fb8aa3b18187820 */ /* 0x000fe20000410000 */
[----:B------:R-:W0:Y:S01]  /*dc40*/  MUFU.EX2 R22, R22 ;  /* 0x0000001600167308 */ /* 0x000e220000000800 */
[----:B------:R-:W-:Y:S01]  /*dc50*/  FADD.FTZ R25, -R28, R25 ;  /* 0x000000191c197221 */ /* 0x000fe20000010100 */
[----:B------:R-:W-:Y:S01]  /*dc60*/  FADD.FTZ R0, R0, R18 ;  /* 0x0000001200007221 */ /* 0x000fe20000010000 */
[----:B------:R-:W-:Y:S01]  /*dc70*/  STS [R9+-0x800], R11 ;  /* 0xfff8000b09007388 */ /* 0x000fe20000000800 */
[----:B------:R-:W3:Y:S01]  /*dc80*/  MUFU.EX2 R23, R23 ;  /* 0x0000001700177308 */ /* 0x000ee20000000800 */
[----:B------:R-:W-:Y:S01]  /*dc90*/  FADD.FTZ R26, -R28, R26 ;  /* 0x0000001a1c1a7221 */ /* 0x000fe20000010100 */
[----:B------:R-:W-:Y:S01]  /*dca0*/  FMUL.FTZ R25, R25, 1.4426950216293334961 ;  /* 0x3fb8aa3b19197820 */ /* 0x000fe20000410000 */
[----:B--2---:R-:W-:Y:S01]  /*dcb0*/  FADD.FTZ R0, R0, R19 ;  /* 0x0000001300007221 */ /* 0x004fe20000010000 */
[----:B------:R-:W2:Y:S01]  /*dcc0*/  MUFU.EX2 R24, R24 ;  /* 0x0000001800187308 */ /* 0x000ea20000000800 */
[----:B-----5:R-:W-:Y:S01]  /*dcd0*/  FADD.FTZ R27, -R28, R27 ;  /* 0x0000001b1c1b7221 */ /* 0x020fe20000010100 */
[----:B------:R-:W-:Y:S01]  /*dce0*/  FMUL.FTZ R26, R26, 1.4426950216293334961 ;  /* 0x3fb8aa3b1a1a7820 */ /* 0x000fe20000410000 */
[----:B-1----:R-:W-:Y:S01]  /*dcf0*/  FADD.FTZ R0, R0, R20 ;  /* 0x0000001400007221 */ /* 0x002fe20000010000 */
[----:B------:R-:W1:Y:S01]  /*dd00*/  MUFU.EX2 R25, R25 ;  /* 0x0000001900197308 */ /* 0x000e620000000800 */
[----:B------:R-:W-:Y:S01]  /*dd10*/  FMUL.FTZ R27, R27, 1.4426950216293334961 ;  /* 0x3fb8aa3b1b1b7820 */ /* 0x000fe20000410000 */
[----:B------:R-:W-:Y:S01]  /*dd20*/  STS [R9+-0x400], R12 ;  /* 0xfffc000c09007388 */ /* 0x000fe20000000800 */
[----:B0-----:R-:W-:Y:S01]  /*dd30*/  FADD.FTZ R0, R0, R22 ;  /* 0x0000001600007221 */ /* 0x001fe20000010000 */
[----:B------:R-:W0:Y:S02]  /*dd40*/  MUFU.EX2 R26, R26 ;  /* 0x0000001a001a7308 */ /* 0x000e240000000800 */
[----:B------:R-:W-:Y:S01]  /*dd50*/  STS [R9], R13 ;  /* 0x0000000d09007388 */ /* 0x000fe20000000800 */
[----:B---3--:R-:W-:Y:S01]  /*dd60*/  FADD.FTZ R0, R0, R23 ;  /* 0x0000001700007221 */ /* 0x008fe20000010000 */
[----:B------:R-:W3:Y:S02]  /*dd70*/  MUFU.EX2 R27, R27 ;  /* 0x0000001b001b7308 */ /* 0x000ee40000000800 */
[----:B------:R-:W-:Y:S01]  /*dd80*/  STS [R9+0x400], R14 ;  /* 0x0004000e09007388 */ /* 0x000fe20000000800 */
[----:B--2---:R-:W-:-:S03]  /*dd90*/  FADD.FTZ R0, R0, R24 ;  /* 0x0000001800007221 */ /* 0x004fc60000010000 */
[----:B------:R-:W-:Y:S01]  /*dda0*/  STS [R9+0x800], R15 ;  /* 0x0008000f09007388 */ /* 0x000fe20000000800 */
[----:B-1----:R-:W-:-:S03]  /*ddb0*/  FADD.FTZ R0, R0, R25 ;  /* 0x0000001900007221 */ /* 0x002fc60000010000 */
[----:B------:R-:W-:Y:S01]  /*ddc0*/  STS [R9+0xc00], R16 ;  /* 0x000c001009007388 */ /* 0x000fe20000000800 */
[----:B0-----:R-:W-:-:S03]  /*ddd0*/  FADD.FTZ R0, R0, R26 ;  /* 0x0000001a00007221 */ /* 0x001fc60000010000 */
[----:B------:R-:W-:Y:S01]  /*dde0*/  STS [R9+0x1000], R17 ;  /* 0x0010001109007388 */ /* 0x000fe20000000800 */
[----:B---3--:R-:W-:-:S03]  /*ddf0*/  FADD.FTZ R0, R0, R27 ;  /* 0x0000001b00007221 */ /* 0x008fc60000010000 */
[----:B------:R-:W-:Y:S04]  /*de00*/  STS [R9+0x1400], R18 ;  /* 0x0014001209007388 */ /* 0x000fe80000000800 */
[----:B------:R-:W-:Y:S04]  /*de10*/  STS [R9+0x1800], R19 ;  /* 0x0018001309007388 */ /* 0x000fe80000000800 */
[----:B------:R-:W-:Y:S04]  /*de20*/  STS [R9+0x1c00], R20 ;  /* 0x001c001409007388 */ /* 0x000fe80000000800 */
[----:B------:R-:W-:Y:S04]  /*de30*/  STS [R9+0x2000], R22 ;  /* 0x0020001609007388 */ /* 0x000fe80000000800 */
[----:B------:R-:W-:Y:S04]  /*de40*/  STS [R9+0x2400], R23 ;  /* 0x0024001709007388 */ /* 0x000fe80000000800 */
[----:B------:R-:W-:Y:S04]  /*de50*/  STS [R9+0x2800], R24 ;  /* 0x0028001809007388 */ /* 0x000fe80000000800 */
[----:B------:R-:W-:Y:S04]  /*de60*/  STS [R9+0x2c00], R25 ;  /* 0x002c001909007388 */ /* 0x000fe80000000800 */
[----:B------:R-:W-:Y:S04]  /*de70*/  STS [R9+0x3000], R26 ;  /* 0x0030001a09007388 */ /* 0x000fe80000000800 */
[----:B------:R0:W-:Y:S02]  /*de80*/  STS [R9+0x3400], R27 ;  /* 0x0034001b09007388 */ /* 0x0001e40000000800 */
[----:B0-----:R-:W-:Y:S01]  /*de90*/  IADD3 R9, PT, PT, R9, 0x4000, RZ ;  /* 0x0000400009097810 */ /* 0x001fe20007ffe0ff */
[----:B------:R-:W-:Y:S06]  /*dea0*/  @!P1 BRA `(.L_x_87) ;  /* 0xfffffff800709947 */ /* 0x000fec000383ffff */
.L_x_86:
[----:B------:R-:W-:Y:S05]  /*deb0*/  BSYNC.RECONVERGENT B1 ;  /* 0x0000000000017941 */ /* 0x000fea0003800200 */
.L_x_85:
[----:B-1----:R-:W-:Y:S01]  /*dec0*/  IADD3 R11, PT, PT, -R8, UR44, RZ ;  /* 0x0000002c080b7c10 */ /* 0x002fe2000fffe1ff */
[----:B------:R-:W-:Y:S03]  /*ded0*/  BSSY.RECONVERGENT B1, `(.L_x_88) ;  /* 0x0000036000017945 */ /* 0x000fe60003800200 */
[----:B------:R-:W-:-:S13]  /*dee0*/  ISETP.GT.AND P1, PT, R11, 0x400, PT ;  /* 0x000004000b00780c */ /* 0x000fda0003f24270 */
[----:B------:R-:W-:Y:S05]  /*def0*/  @!P1 BRA `(.L_x_89) ;  /* 0x0000000000cc9947 */ /* 0x000fea0003800000 */
[----:B------:R-:W2:Y:S01]  /*df00*/  LDS R11, [R9+-0x800] ;  /* 0xfff80000090b7984 */ /* 0x000ea20000000800 */
[----:B------:R-:W-:Y:S02]  /*df10*/  PLOP3.LUT P0, PT, PT, PT, PT, 0x8, 0x80 ;  /* 0x000000000080781c */ /* 0x000fe40003f0e170 */
[----:B------:R-:W-:Y:S01]  /*df20*/  IADD3 R8, PT, PT, R8, 0x800, RZ ;  /* 0x0000080008087810 */ /* 0x000fe20007ffe0ff */
[----:B------:R-:W1:Y:S04]  /*df30*/  LDS R12, [R9+-0x400] ;  /* 0xfffc0000090c7984 */ /* 0x000e680000000800 */
[----:B------:R-:W3:Y:S04]  /*df40*/  LDS R13, [R9] ;  /* 0x00000000090d7984 */ /* 0x000ee80000000800 */
[----:B------:R-:W4:Y:S04]  /*df50*/  LDS R14, [R9+0x400] ;  /* 0x00040000090e7984 */ /* 0x000f280000000800 */
[----:B------:R-:W5:Y:S04]  /*df60*/  LDS R15, [R9+0x800] ;  /* 0x00080000090f7984 */ /* 0x000f680000000800 */
[----:B------:R-:W0:Y:S04]  /*df70*/  LDS R16, [R9+0xc00] ;  /* 0x000c000009107984 */ /* 0x000e280000000800 */
[----:B------:R-:W0:Y:S04]  /*df80*/  LDS R17, [R9+0x1000] ;  /* 0x0010000009117984 */ /* 0x000e280000000800 */
[----:B------:R-:W0:Y:S01]  /*df90*/  LDS R18, [R9+0x1400] ;  /* 0x0014000009127984 */ /* 0x000e220000000800 */
[C---:B--2---:R-:W-:Y:S01]  /*dfa0*/  FADD.FTZ R11, -R28.reuse, R11 ;  /* 0x0000000b1c0b7221 */ /* 0x044fe20000010100 */
[----:B-1----:R-:W-:-:S03]  /*dfb0*/  FADD.FTZ R12, -R28, R12 ;  /* 0x0000000c1c0c7221 */ /* 0x002fc60000010100 */
[----:B------:R-:W-:Y:S01]  /*dfc0*/  FMUL.FTZ R11, R11, 1.4426950216293334961 ;  /* 0x3fb8aa3b0b0b7820 */ /* 0x000fe20000410000 */
[----:B---3--:R-:W-:Y:S01]  /*dfd0*/  FADD.FTZ R13, -R28, R13 ;  /* 0x0000000d1c0d7221 */ /* 0x008fe20000010100 */
[----:B------:R-:W-:-:S04]  /*dfe0*/  FMUL.FTZ R12, R12, 1.4426950216293334961 ;  /* 0x3fb8aa3b0c0c7820 */ /* 0x000fc80000410000 */
[----:B------:R-:W1:Y:S01]  /*dff0*/  MUFU.EX2 R11, R11 ;  /* 0x0000000b000b7308 */ /* 0x000e620000000800 */
[C---:B----4-:R-:W-:Y:S01]  /*e000*/  FADD.FTZ R14, -R28.reuse, R14 ;  /* 0x0000000e1c0e7221 */ /* 0x050fe20000010100 */
[----:B------:R-:W-:Y:S02]  /*e010*/  FMUL.FTZ R13, R13, 1.4426950216293334961 ;  /* 0x3fb8aa3b0d0d7820 */ /* 0x000fe40000410000 */
[----:B------:R-:W2:Y:S01]  /*e020*/  MUFU.EX2 R12, R12 ;  /* 0x0000000c000c7308 */ /* 0x000ea20000000800 */
[----:B-----5:R-:W-:Y:S01]  /*e030*/  FADD.FTZ R15, -R28, R15 ;  /* 0x0000000f1c0f7221 */ /* 0x020fe20000010100 */
[----:B------:R-:W-:Y:S02]  /*e040*/  FMUL.FTZ R14, R14, 1.4426950216293334961 ;  /* 0x3fb8aa3b0e0e7820 */ /* 0x000fe40000410000 */
[----:B------:R-:W3:Y:S01]  /*e050*/  MUFU.EX2 R13, R13 ;  /* 0x0000000d000d7308 */ /* 0x000ee20000000800 */
[----:B0-----:R-:W-:Y:S01]  /*e060*/  FADD.FTZ R16, -R28, R16 ;  /* 0x000000101c107221 */ /* 0x001fe20000010100 */
[----:B------:R-:W-:-:S02]  /*e070*/  FMUL.FTZ R15, R15, 1.4426950216293334961 ;  /* 0x3fb8aa3b0f0f7820 */ /* 0x000fc40000410000 */
[----:B------:R-:W0:Y:S01]  /*e080*/  MUFU.EX2 R14, R14 ;  /* 0x0000000e000e7308 */ /* 0x000e220000000800 */
[----:B------:R-:W-:Y:S01]  /*e090*/  FADD.FTZ R17, -R28, R17 ;  /* 0x000000111c117221 */ /* 0x000fe20000010100 */
[----:B------:R-:W-:Y:S01]  /*e0a0*/  FMUL.FTZ R16, R16, 1.4426950216293334961 ;  /* 0x3fb8aa3b10107820 */ /* 0x000fe20000410000 */
[----:B-1----:R-:W-:Y:S01]  /*e0b0*/  FADD.FTZ R0, R0, R11 ;  /* 0x0000000b00007221 */ /* 0x002fe20000010000 */
[----:B------:R-:W1:Y:S01]  /*e0c0*/  MUFU.EX2 R15, R15 ;  /* 0x0000000f000f7308 */ /* 0x000e620000000800 */
[----:B------:R-:W-:Y:S01]  /*e0d0*/  FADD.FTZ R18, -R28, R18 ;  /* 0x000000121c127221 */ /* 0x000fe20000010100 */
[----:B------:R-:W-:Y:S01]  /*e0e0*/  FMUL.FTZ R17, R17, 1.4426950216293334961 ;  /* 0x3fb8aa3b11117820 */ /* 0x000fe20000410000 */
[----:B--2---:R-:W-:Y:S01]  /*e0f0*/  FADD.FTZ R0, R0, R12 ;  /* 0x0000000c00007221 */ /* 0x004fe20000010000 */
[----:B------:R-:W2:Y:S01]  /*e100*/  MUFU.EX2 R16, R16 ;  /* 0x0000001000107308 */ /* 0x000ea20000000800 */
[----:B------:R-:W-:Y:S01]  /*e110*/  FMUL.FTZ R18, R18, 1.4426950216293334961 ;  /* 0x3fb8aa3b12127820 */ /* 0x000fe20000410000 */
[----:B------:R-:W-:Y:S01]  /*e120*/  STS [R9+-0x800], R11 ;  /* 0xfff8000b09007388 */ /* 0x000fe20000000800 */
[----:B---3--:R-:W-:Y:S01]  /*e130*/  FADD.FTZ R0, R0, R13 ;  /* 0x0000000d00007221 */ /* 0x008fe20000010000 */
[----:B------:R-:W3:Y:S02]  /*e140*/  MUFU.EX2 R17, R17 ;  /* 0x0000001100117308 */ /* 0x000ee40000000800 */
[----:B------:R-:W-:Y:S01]  /*e150*/  STS [R9+-0x400], R12 ;  /* 0xfffc000c09007388 */ /* 0x000fe20000000800 */
[----:B0-----:R-:W-:Y:S01]  /*e160*/  FADD.FTZ R0, R0, R14 ;  /* 0x0000000e00007221 */ /* 0x001fe20000010000 */
[----:B------:R-:W0:Y:S02]  /*e170*/  MUFU.EX2 R18, R18 ;  /* 0x0000001200127308 */ /* 0x000e240000000800 */
[----:B------:R-:W-:Y:S01]  /*e180*/  STS [R9], R13 ;  /* 0x0000000d09007388 */ /* 0x000fe20000000800 */
[----:B-1----:R-:W-:-:S03]  /*e190*/  FADD.FTZ R0, R0, R15 ;  /* 0x0000000f00007221 */ /* 0x002fc60000010000 */
[----:B------:R-:W-:Y:S01]  /*e1a0*/  STS [R9+0x400], R14 ;  /* 0x0004000e09007388 */ /* 0x000fe20000000800 */
[----:B--2---:R-:W-:-:S03]  /*e1b0*/  FADD.FTZ R0, R0, R16 ;  /* 0x0000001000007221 */ /* 0x004fc60000010000 */
[----:B------:R-:W-:Y:S01]  /*e1c0*/  STS [R9+0x800], R15 ;  /* 0x0008000f09007388 */ /* 0x000fe20000000800 */
[----:B---3--:R-:W-:-:S03]  /*e1d0*/  FADD.FTZ R0, R0, R17 ;  /* 0x0000001100007221 */ /* 0x008fc60000010000 */
[----:B------:R-:W-:Y:S01]  /*e1e0*/  STS [R9+0xc00], R16 ;  /* 0x000c001009007388 */ /* 0x000fe20000000800 */
[----:B0-----:R-:W-:-:S03]  /*e1f0*/  FADD.FTZ R0, R0, R18 ;  /* 0x0000001200007221 */ /* 0x001fc60000010000 */
[----:B------:R-:W-:Y:S04]  /*e200*/  STS [R9+0x1000], R17 ;  /* 0x0010001109007388 */ /* 0x000fe80000000800 */
[----:B------:R0:W-:Y:S02]  /*e210*/  STS [R9+0x1400], R18 ;  /* 0x0014001209007388 */ /* 0x0001e40000000800 */
[----:B0-----:R-:W-:-:S07]  /*e220*/  VIADD R9, R9, 0x2000 ;  /* 0x0000200009097836 */ /* 0x001fce0000000000 */
.L_x_89:
[----:B------:R-:W-:Y:S05]  /*e230*/  BSYNC.RECONVERGENT B1 ;  /* 0x0000000000017941 */ /* 0x000fea0003800200 */
.L_x_88:
[----:B------:R-:W-:-:S13]  /*e240*/  ISETP.LT.OR P0, PT, R8, UR44, P0 ;  /* 0x0000002c08007c0c */ /* 0x000fda0008701670 */
[----:B------:R-:W-:Y:S05]  /*e250*/  @!P0 BRA `(.L_x_80) ;  /* 0x0000000400e08947 */ /* 0x000fea0003800000 */
[----:B------:R-:W2:Y:S04]  /*e260*/  LDS R8, [R9+-0x800] ;  /* 0xfff8000009087984 */ /* 0x000ea80000000800 */
[----:B------:R-:W1:Y:S04]  /*e270*/  LDS R11, [R9+-0x400] ;  /* 0xfffc0000090b7984 */ /* 0x000e680000000800 */
[----:B------:R-:W3:Y:S04]  /*e280*/  LDS R12, [R9] ;  /* 0x00000000090c7984 */ /* 0x000ee80000000800 */
[----:B------:R-:W4:Y:S01]  /*e290*/  LDS R13, [R9+0x400] ;  /* 0x00040000090d7984 */ /* 0x000f220000000800 */
[C---:B--2---:R-:W-:Y:S01]  /*e2a0*/  FADD.FTZ R8, -R28.reuse, R8 ;  /* 0x000000081c087221 */ /* 0x044fe20000010100 */
[----:B-1----:R-:W-:-:S03]  /*e2b0*/  FADD.FTZ R11, -R28, R11 ;  /* 0x0000000b1c0b7221 */ /* 0x002fc60000010100 */
[----:B------:R-:W-:Y:S01]  /*e2c0*/  FMUL.FTZ R8, R8, 1.4426950216293334961 ;  /* 0x3fb8aa3b08087820 */ /* 0x000fe20000410000 */
[----:B---3--:R-:W-:Y:S01]  /*e2d0*/  FADD.FTZ R12, -R28, R12 ;  /* 0x0000000c1c0c7221 */ /* 0x008fe20000010100 */
[----:B------:R-:W-:-:S04]  /*e2e0*/  FMUL.FTZ R11, R11, 1.4426950216293334961 ;  /* 0x3fb8aa3b0b0b7820 */ /* 0x000fc80000410000 */
[----:B------:R-:W1:Y:S01]  /*e2f0*/  MUFU.EX2 R8, R8 ;  /* 0x0000000800087308 */ /* 0x000e620000000800 */
[----:B----4-:R-:W-:Y:S01]  /*e300*/  FADD.FTZ R13, -R28, R13 ;  /* 0x0000000d1c0d7221 */ /* 0x010fe20000010100 */
[----:B------:R-:W-:Y:S02]  /*e310*/  FMUL.FTZ R12, R12, 1.4426950216293334961 ;  /* 0x3fb8aa3b0c0c7820 */ /* 0x000fe40000410000 */
[----:B------:R-:W2:Y:S01]  /*e320*/  MUFU.EX2 R11, R11 ;  /* 0x0000000b000b7308 */ /* 0x000ea20000000800 */
[----:B------:R-:W-:-:S03]  /*e330*/  FMUL.FTZ R13, R13, 1.4426950216293334961 ;  /* 0x3fb8aa3b0d0d7820 */ /* 0x000fc60000410000 */
[----:B------:R-:W3:Y:S04]  /*e340*/  MUFU.EX2 R12, R12 ;  /* 0x0000000c000c7308 */ /* 0x000ee80000000800 */
[----:B------:R-:W4:Y:S01]  /*e350*/  MUFU.EX2 R13, R13 ;  /* 0x0000000d000d7308 */ /* 0x000f220000000800 */
[----:B-1----:R1:W-:Y:S01]  /*e360*/  STS [R9+-0x800], R8 ;  /* 0xfff8000809007388 */ /* 0x0023e20000000800 */
[----:B------:R-:W-:-:S03]  /*e370*/  FADD.FTZ R0, R0, R8 ;  /* 0x0000000800007221 */ /* 0x000fc60000010000 */
[----:B--2---:R1:W-:Y:S01]  /*e380*/  STS [R9+-0x400], R11 ;  /* 0xfffc000b09007388 */ /* 0x0043e20000000800 */
[----:B------:R-:W-:-:S03]  /*e390*/  FADD.FTZ R0, R0, R11 ;  /* 0x0000000b00007221 */ /* 0x000fc60000010000 */
[----:B---3--:R1:W-:Y:S01]  /*e3a0*/  STS [R9], R12 ;  /* 0x0000000c09007388 */ /* 0x0083e20000000800 */
[----:B------:R-:W-:-:S03]  /*e3b0*/  FADD.FTZ R0, R0, R12 ;  /* 0x0000000c00007221 */ /* 0x000fc60000010000 */
[----:B----4-:R1:W-:Y:S01]  /*e3c0*/  STS [R9+0x400], R13 ;  /* 0x0004000d09007388 */ /* 0x0103e20000000800 */
[----:B------:R-:W-:Y:S01]  /*e3d0*/  FADD.FTZ R0, R0, R13 ;  /* 0x0000000d00007221 */ /* 0x000fe20000010000 */
[----:B------:R-:W-:Y:S06]  /*e3e0*/  BRA `(.L_x_80) ;  /* 0x00000004007c7947 */ /* 0x000fec0003800000 */
.L_x_81:
[----:B------:R-:W-:Y:S01]  /*e3f0*/  HFMA2 R0, -RZ, RZ, 0, 1.52587890625e-05 ;  /* 0x00000100ff007431 */ /* 0x000fe200000001ff */
[----:B-1----:R-:W-:Y:S01]  /*e400*/  LOP3.LUT R11, RZ, R4, RZ, 0x33, !PT ;  /* 0x00000004ff0b7212 */ /* 0x002fe200078e33ff */
        /* <DEDUP_REMOVED lines=9> */
[----:B------:R-:W-:Y:S01]  /*e4a0*/  IADD3 R13, PT, PT, R13, 0x440, RZ ;  /* 0x000004400d0d7810 */ /* 0x000fe20007ffe0ff */
[--C-:B------:R-:W-:Y:S01]  /*e4b0*/  IMAD.MOV.U32 R12, RZ, RZ, R3.reuse ;  /* 0x000000ffff0c7224 */ /* 0x100fe200078e0003 */
[----:B------:R-:W-:Y:S02]  /*e4c0*/  LEA.HI R0, R11, 0x1, RZ, 0x18 ;  /* 0x000000010b007811 */ /* 0x000fe400078fc0ff */
[----:B------:R-:W-:Y:S02]  /*e4d0*/  IADD3 R16, P1, P2, R21, R8, R3 ;  /* 0x0000000815107210 */ /* 0x000fe40007a3e003 */
[----:B------:R-:W-:Y:S02]  /*e4e0*/  LEA R13, R14, R13, 0x18 ;  /* 0x0000000d0e0d7211 */ /* 0x000fe400078ec0ff */
[----:B------:R-:W-:Y:S02]  /*e4f0*/  LOP3.LUT R8, R0, 0x3, RZ, 0xc0, !PT ;  /* 0x0000000300087812 */ /* 0x000fe400078ec0ff */
[----:B------:R-:W-:-:S02]  /*e500*/  LEA R11, R4, R13, 0x2 ;  /* 0x0000000d040b7211 */ /* 0x000fc400078e10ff */
[----:B------:R-:W-:Y:S02]  /*e510*/  IADD3.X R9, PT, PT, R6, R9, RZ, P1, P2 ;  /* 0x0000000906097210 */ /* 0x000fe40000fe44ff */
[----:B------:R-:W-:Y:S02]  /*e520*/  MOV R0, RZ ;  /* 0x000000ff00007202 */ /* 0x000fe40000000f00 */
[----:B------:R-:W-:-:S07]  /*e530*/  IADD3 R13, PT, PT, -R8, RZ, RZ ;  /* 0x000000ff080d7210 */ /* 0x000fce0007ffe1ff */
.L_x_92:
[----:B------:R-:W-:-:S06]  /*e540*/  IMAD.MOV.U32 R8, RZ, RZ, R16 ;  /* 0x000000ffff087224 */ /* 0x000fcc00078e0010 */
[----:B------:R1:W3:Y:S01]  /*e550*/  LDG.E.U8 R8, desc[UR36][R8.64] ;  /* 0x0000002408087981 */ /* 0x0002e2000c1e1100 */
[----:B------:R-:W-:Y:S01]  /*e560*/  IADD3 R13, PT, PT, R13, 0x1, RZ ;  /* 0x000000010d0d7810 */ /* 0x000fe20007ffe0ff */
[----:B------:R-:W-:Y:S01]  /*e570*/  VIADD R12, R12, 0x100 ;  /* 0x000001000c0c7836 */ /* 0x000fe20000000000 */
[----:B------:R-:W-:-:S04]  /*e580*/  IADD3 R16, P2, PT, R16, 0x100, RZ ;  /* 0x0000010010107810 */ /* 0x000fc80007f5e0ff */
[----:B-1----:R-:W-:Y:S02]  /*e590*/  IADD3.X R9, PT, PT, RZ, R9, RZ, P2, !PT ;  /* 0x00000009ff097210 */ /* 0x002fe400017fe4ff */
[----:B---3--:R-:W-:-:S13]  /*e5a0*/  ISETP.NE.AND P1, PT, R8, RZ, PT ;  /* 0x000000ff0800720c */ /* 0x008fda0003f25270 */
[----:B------:R-:W2:Y:S02]  /*e5b0*/  @!P1 LDS R14, [R11] ;  /* 0x000000000b0e9984 */ /* 0x000ea40000000800 */
[----:B--2---:R-:W-:Y:S01]  /*e5c0*/  @!P1 FADD.FTZ R15, -R28, R14 ;  /* 0x0000000e1c0f9221 */ /* 0x004fe20000010100 */
[----:B------:R-:W-:-:S03]  /*e5d0*/  HFMA2 R14, -RZ, RZ, 0, 0 ;  /* 0x00000000ff0e7431 */ /* 0x000fc600000001ff */
[----:B------:R-:W-:-:S04]  /*e5e0*/  @!P1 FMUL.FTZ R15, R15, 1.4426950216293334961 ;  /* 0x3fb8aa3b0f0f9820 */ /* 0x000fc80000410000 */
[----:B------:R-:W1:Y:S01]  /*e5f0*/  @!P1 MUFU.EX2 R14, R15 ;  /* 0x0000000f000e9308 */ /* 0x000e620000000800 */
[----:B------:R-:W-:Y:S01]  /*e600*/  ISETP.NE.AND P1, PT, R13, RZ, PT ;  /* 0x000000ff0d00720c */ /* 0x000fe20003f25270 */
[----:B-1----:R1:W-:Y:S01]  /*e610*/  STS [R11], R14 ;  /* 0x0000000e0b007388 */ /* 0x0023e20000000800 */
[----:B------:R-:W-:Y:S01]  /*e620*/  FADD.FTZ R0, R14, R0 ;  /* 0x000000000e007221 */ /* 0x000fe20000010000 */
[----:B-1----:R-:W-:-:S10]  /*e630*/  IADD3 R11, PT, PT, R11, 0x400, RZ ;  /* 0x000004000b0b7810 */ /* 0x002fd40007ffe0ff */
[----:B------:R-:W-:Y:S05]  /*e640*/  @P1 BRA `(.L_x_92) ;  /* 0xfffffffc00bc1947 */ /* 0x000fea000383ffff */
.L_x_91:
[----:B------:R-:W-:Y:S05]  /*e650*/  BSYNC.RECONVERGENT B1 ;  /* 0x0000000000017941 */ /* 0x000fea0003800200 */
.L_x_90:
[----:B------:R-:W-:Y:S05]  /*e660*/  @!P0 BRA `(.L_x_80) ;  /* 0x0000000000dc8947 */ /* 0x000fea0003800000 */
[----:B------:R-:W1:Y:S01]  /*e670*/  S2R R16, SR_CgaCtaId ;  /* 0x0000000000107919 */ /* 0x000e620000008800 */
[----:B------:R-:W3:Y:S01]  /*e680*/  LDCU.64 UR12, c[0x0][0x420] ;  /* 0x00008400ff0c77ac */ /* 0x000ee20008000a00 */
[----:B------:R-:W-:Y:S01]  /*e690*/  MOV R8, 0x400 ;  /* 0x0000040000087802 */ /* 0x000fe20000000f00 */
[----:B------:R-:W-:-:S04]  /*e6a0*/  USHF.L.U32 UR4, UR11, 0x2, URZ ;  /* 0x000000020b047899 */ /* 0x000fc800080006ff */
[----:B------:R-:W-:Y:S02]  /*e6b0*/  VIADD R9, R8, 0x440 ;  /* 0x0000044008097836 */ /* 0x000fe40000000000 */
[----:B------:R-:W-:Y:S02]  /*e6c0*/  LEA R8, R12, -UR4, 0x2 ;  /* 0x800000040c087c11 */ /* 0x000fe4000f8e10ff */
[----:B---3--:R-:W-:-:S04]  /*e6d0*/  IADD3 R14, P0, P1, R21, UR12, R12 ;  /* 0x0000000c150e7c10 */ /* 0x008fc8000f91e00c */
[----:B------:R-:W-:Y:S02]  /*e6e0*/  IADD3 R14, P2, PT, R14, 0x200, RZ ;  /* 0x000002000e0e7810 */ /* 0x000fe40007f5e0ff */
[----:B-1----:R-:W-:Y:S02]  /*e6f0*/  LEA R11, R16, R9, 0x18 ;  /* 0x00000009100b7211 */ /* 0x002fe400078ec0ff */
[----:B------:R-:W-:Y:S02]  /*e700*/  IADD3.X R9, PT, PT, R6, UR13, RZ, P0, P1 ;  /* 0x0000000d06097c10 */ /* 0x000fe400087e24ff */
[----:B------:R-:W-:Y:S02]  /*e710*/  IADD3 R11, PT, PT, R8, 0x800, R11 ;  /* 0x00000800080b7810 */ /* 0x000fe40007ffe00b */
[----:B------:R-:W-:-:S07]  /*e720*/  IADD3.X R9, PT, PT, RZ, R9, RZ, P2, !PT ;  /* 0x00000009ff097210 */ /* 0x000fce00017fe4ff */
.L_x_93:
[----:B------:R-:W-:-:S05]  /*e730*/  MOV R8, R14 ;  /* 0x0000000e00087202 */ /* 0x000fca0000000f00 */
[----:B------:R-:W3:Y:S04]  /*e740*/  LDG.E.U8 R16, desc[UR36][R8.64+-0x200] ;  /* 0xfffe002408107981 */ /* 0x000ee8000c1e1100 */
[----:B------:R-:W4:Y:S04]  /*e750*/  LDG.E.U8 R13, desc[UR36][R8.64+-0x100] ;  /* 0xffff0024080d7981 */ /* 0x000f28000c1e1100 */
[----:B------:R-:W5:Y:S04]  /*e760*/  LDG.E.U8 R14, desc[UR36][R8.64] ;  /* 0x00000024080e7981 */ /* 0x000f68000c1e1100 */
[----:B------:R-:W2:Y:S01]  /*e770*/  LDG.E.U8 R15, desc[UR36][R8.64+0x100] ;  /* 0x00010024080f7981 */ /* 0x000ea2000c1e1100 */
[----:B------:R-:W-:Y:S01]  /*e780*/  MOV R18, RZ ;  /* 0x000000ff00127202 */ /* 0x000fe20000000f00 */
[----:B------:R-:W-:Y:S01]  /*e790*/  IMAD.MOV.U32 R20, RZ, RZ, RZ ;  /* 0x000000ffff147224 */ /* 0x000fe200078e00ff */
[----:B------:R-:W-:-:S02]  /*e7a0*/  IADD3 R12, PT, PT, R12, 0x400, RZ ;  /* 0x000004000c0c7810 */ /* 0x000fc40007ffe0ff */
[----:B---3--:R-:W-:Y:S01]  /*e7b0*/  ISETP.NE.AND P0, PT, R16, RZ, PT ;  /* 0x000000ff1000720c */ /* 0x008fe20003f05270 */
[----:B------:R-:W-:Y:S01]  /*e7c0*/  HFMA2 R16, -RZ, RZ, 0, 0 ;  /* 0x00000000ff107431 */ /* 0x000fe200000001ff */
[----:B----4-:R-:W-:Y:S02]  /*e7d0*/  ISETP.NE.AND P1, PT, R13, RZ, PT ;  /* 0x000000ff0d00720c */ /* 0x010fe40003f25270 */
[----:B-----5:R-:W-:Y:S02]  /*e7e0*/  ISETP.NE.AND P2, PT, R14, RZ, PT ;  /* 0x000000ff0e00720c */ /* 0x020fe40003f45270 */
[----:B--2---:R-:W-:-:S07]  /*e7f0*/  ISETP.NE.AND P3, PT, R15, RZ, PT ;  /* 0x000000ff0f00720c */ /* 0x004fce0003f65270 */
[----:B------:R-:W1:Y:S04]  /*e800*/  @!P0 LDS R13, [R11+-0x800] ;  /* 0xfff800000b0d8984 */ /* 0x000e680000000800 */
[----:B------:R-:W2:Y:S04]  /*e810*/  @!P1 LDS R15, [R11+-0x400] ;  /* 0xfffc00000b0f9984 */ /* 0x000ea80000000800 */
[----:B------:R-:W3:Y:S04]  /*e820*/  @!P2 LDS R17, [R11] ;  /* 0x000000000b11a984 */ /* 0x000ee80000000800 */
[----:B------:R-:W4:Y:S01]  /*e830*/  @!P3 LDS R19, [R11+0x400] ;  /* 0x000400000b13b984 */ /* 0x000f220000000800 */
[----:B-1----:R-:W-:Y:S01]  /*e840*/  @!P0 FADD.FTZ R14, -R28, R13 ;  /* 0x0000000d1c0e8221 */ /* 0x002fe20000010100 */
[----:B------:R-:W-:-:S03]  /*e850*/  IMAD.MOV.U32 R13, RZ, RZ, RZ ;  /* 0x000000ffff0d7224 */ /* 0x000fc600078e00ff */
[----:B------:R-:W-:Y:S01]  /*e860*/  @!P0 FMUL.FTZ R14, R14, 1.4426950216293334961 ;  /* 0x3fb8aa3b0e0e8820 */ /* 0x000fe20000410000 */
[----:B--2---:R-:W-:-:S03]  /*e870*/  @!P1 FADD.FTZ R15, -R28, R15 ;  /* 0x0000000f1c0f9221 */ /* 0x004fc60000010100 */
[----:B------:R1:W2:Y:S01]  /*e880*/  @!P0 MUFU.EX2 R13, R14 ;  /* 0x0000000e000d8308 */ /* 0x0002a20000000800 */
[----:B------:R-:W-:Y:S01]  /*e890*/  @!P1 FMUL.FTZ R15, R15, 1.4426950216293334961 ;  /* 0x3fb8aa3b0f0f9820 */ /* 0x000fe20000410000 */
[----:B---3--:R-:W-:Y:S01]  /*e8a0*/  @!P2 FADD.FTZ R17, -R28, R17 ;  /* 0x000000111c11a221 */ /* 0x008fe20000010100 */
[----:B------:R-:W-:Y:S01]  /*e8b0*/  ISETP.GE.AND P0, PT, R12, UR44, PT ;  /* 0x0000002c0c007c0c */ /* 0x000fe2000bf06270 */
[----:B----4-:R-:W-:Y:S01]  /*e8c0*/  @!P3 FADD.FTZ R19, -R28, R19 ;  /* 0x000000131c13b221 */ /* 0x010fe20000010100 */
[----:B------:R2:W3:Y:S01]  /*e8d0*/  @!P1 MUFU.EX2 R16, R15 ;  /* 0x0000000f00109308 */ /* 0x0004e20000000800 */
[----:B------:R-:W-:Y:S02]  /*e8e0*/  @!P2 FMUL.FTZ R17, R17, 1.4426950216293334961 ;  /* 0x3fb8aa3b1111a820 */ /* 0x000fe40000410000 */
[----:B------:R-:W-:Y:S01]  /*e8f0*/  @!P3 FMUL.FTZ R19, R19, 1.4426950216293334961 ;  /* 0x3fb8aa3b1313b820 */ /* 0x000fe20000410000 */
[----:B-1----:R-:W-:Y:S01]  /*e900*/  IADD3 R14, P1, PT, R8, 0x400, RZ ;  /* 0x00000400080e7810 */ /* 0x002fe20007f3e0ff */
[----:B------:R-:W1:Y:S03]  /*e910*/  @!P2 MUFU.EX2 R18, R17 ;  /* 0x000000110012a308 */ /* 0x000e660000000800 */
[----:B------:R-:W-:Y:S01]  /*e920*/  IADD3.X R9, PT, PT, RZ, R9, RZ, P1, !PT ;  /* 0x00000009ff097210 */ /* 0x000fe20000ffe4ff */
[----:B------:R-:W4:Y:S01]  /*e930*/  @!P3 MUFU.EX2 R20, R19 ;  /* 0x000000130014b308 */ /* 0x000f220000000800 */
[----:B--2---:R-:W-:Y:S01]  /*e940*/  FADD.FTZ R15, R13, R0 ;  /* 0x000000000d0f7221 */ /* 0x004fe20000010000 */
[----:B------:R-:W-:Y:S03]  /*e950*/  STS [R11+-0x800], R13 ;  /* 0xfff8000d0b007388 */ /* 0x000fe60000000800 */
[----:B---3--:R-:W-:Y:S01]  /*e960*/  FADD.FTZ R15, R15, R16 ;  /* 0x000000100f0f7221 */ /* 0x008fe20000010000 */
[----:B------:R-:W-:Y:S03]  /*e970*/  STS [R11+-0x400], R16 ;  /* 0xfffc00100b007388 */ /* 0x000fe60000000800 */
[----:B-1----:R-:W-:Y:S01]  /*e980*/  FADD.FTZ R15, R15, R18 ;  /* 0x000000120f0f7221 */ /* 0x002fe20000010000 */
[----:B------:R-:W-:Y:S03]  /*e990*/  STS [R11], R18 ;  /* 0x000000120b007388 */ /* 0x000fe60000000800 */
[----:B----4-:R-:W-:Y:S01]  /*e9a0*/  FADD.FTZ R0, R15, R20 ;  /* 0x000000140f007221 */ /* 0x010fe20000010000 */
[----:B------:R1:W-:Y:S02]  /*e9b0*/  STS [R11+0x400], R20 ;  /* 0x000400140b007388 */ /* 0x0003e40000000800 */
[----:B-1----:R-:W-:Y:S01]  /*e9c0*/  VIADD R11, R11, 0x1000 ;  /* 0x000010000b0b7836 */ /* 0x002fe20000000000 */
[----:B------:R-:W-:Y:S06]  /*e9d0*/  @!P0 BRA `(.L_x_93) ;  /* 0xfffffffc00548947 */ /* 0x000fec000383ffff */
.L_x_80:
[----:B------:R-:W-:Y:S05]  /*e9e0*/  BSYNC.RECONVERGENT B0 ;  /* 0x0000000000007941 */ /* 0x000fea0003800200 */
.L_x_79:
[----:B-1----:R-:W1:Y:S01]  /*e9f0*/  SHFL.BFLY PT, R9, R0, 0x10, 0x1f ;  /* 0x0e001f0000097f89 */ /* 0x002e6200000e0000 */
[C---:B------:R-:W-:Y:S01]  /*ea00*/  ISETP.NE.AND P0, PT, R10.reuse, RZ, PT ;  /* 0x000000ff0a00720c */ /* 0x040fe20003f05270 */
[----:B------:R-:W3:Y:S01]  /*ea10*/  LDCU UR4, c[0x0][0x3f4] ;  /* 0x00007e80ff0477ac */ /* 0x000ee20008000800 */
[----:B------:R-:W-:Y:S01]  /*ea20*/  ISETP.GT.U32.AND P1, PT, R10, 0x7, PT ;  /* 0x000000070a00780c */ /* 0x000fe20003f24070 */
[----:B------:R-:W4:Y:S01]  /*ea30*/  S2UR UR12, SR_CTAID.X ;  /* 0x00000000000c79c3 */ /* 0x000f220000002500 */
[----:B------:R-:W5:Y:S01]  /*ea40*/  LDCU.U8 UR13, c[0x0][0x48c] ;  /* 0x00009180ff0d77ac */ /* 0x000f620008000000 */
[----:B---3--:R-:W-:Y:S01]  /*ea50*/  UIADD3 UR4, UPT, UPT, UR4, 0x4, URZ ;  /* 0x0000000404047890 */ /* 0x008fe2000fffe0ff */
[----:B-1----:R-:W-:-:S03]  /*ea60*/  FADD.FTZ R9, R9, R0 ;  /* 0x0000000009097221 */ /* 0x002fc60000010000 */
[----:B------:R-:W-:Y:S02]  /*ea70*/  USHF.R.S32.HI UR5, URZ, 0x1f, UR4 ;  /* 0x0000001fff057899 */ /* 0x000fe40008011404 */
[----:B------:R-:W1:Y:S02]  /*ea80*/  SHFL.BFLY PT, R8, R9, 0x8, 0x1f ;  /* 0x0d001f0009087f89 */ /* 0x000e6400000e0000 */
[----:B------:R-:W-:-:S03]  /*ea90*/  ULEA.HI UR5, UR5, UR4, URZ, 0x2 ;  /* 0x0000000405057291 */ /* 0x000fc6000f8f10ff */
[----:B------:R-:W-:Y:S01]  /*eaa0*/  UMOV UR4, URZ ;  /* 0x000000ff00047c82 */ /* 0x000fe20008000000 */
[----:B------:R-:W-:-:S04]  /*eab0*/  USHF.L.U32 UR5, UR5, 0x2, URZ ;  /* 0x0000000205057899 */ /* 0x000fc800080006ff */
[----:B------:R-:W-:-:S03]  /*eac0*/  ULOP3.LUT UR7, UR5, 0xfffffff0, URZ, 0xc0, !UPT ;  /* 0xfffffff005077892 */ /* 0x000fc6000f8ec0ff */
[----:B------:R-:W-:Y:S01]  /*ead0*/  UMOV UR5, URZ ;  /* 0x000000ff00057c82 */ /* 0x000fe20008000000 */
[----:B-1----:R-:W-:-:S05]  /*eae0*/  FADD.FTZ R11, R9, R8 ;  /* 0x00000008090b7221 */ /* 0x002fca0000010000 */
[----:B------:R-:W1:Y:S02]  /*eaf0*/  SHFL.BFLY PT, R8, R11, 0x4, 0x1f ;  /* 0x0c801f000b087f89 */ /* 0x000e6400000e0000 */
[----:B-1----:R-:W-:Y:S01]  /*eb00*/  FADD.FTZ R12, R11, R8 ;  /* 0x000000080b0c7221 */ /* 0x002fe20000010000 */
[----:B------:R-:W-:-:S04]  /*eb10*/  SHF.R.U32.HI R8, RZ, 0x5, R4 ;  /* 0x00000005ff087819 */ /* 0x000fc80000011604 */
[----:B------:R-:W1:Y:S01]  /*eb20*/  SHFL.BFLY PT, R13, R12, 0x2, 0x1f ;  /* 0x0c401f000c0d7f89 */ /* 0x000e6200000e0000 */
[----:B------:R-:W-:Y:S01]  /*eb30*/  @!P0 LEA R5, R8, R5, 0x2 ;  /* 0x0000000508058211 */ /* 0x000fe200078e10ff */
[----:B-1----:R-:W-:-:S05]  /*eb40*/  FADD.FTZ R13, R12, R13 ;  /* 0x0000000d0c0d7221 */ /* 0x002fca0000010000 */
[----:B------:R-:W1:Y:S02]  /*eb50*/  SHFL.BFLY PT, R14, R13, 0x1, 0x1f ;  /* 0x0c201f000d0e7f89 */ /* 0x000e6400000e0000 */
[----:B-1----:R-:W-:-:S05]  /*eb60*/  FADD.FTZ R14, R13, R14 ;  /* 0x0000000e0d0e7221 */ /* 0x002fca0000010000 */
[----:B------:R-:W-:Y:S01]  /*eb70*/  @!P0 STS [R5+0x20], R14 ;  /* 0x0000200e05008388 */ /* 0x000fe20000000800 */
[----:B------:R-:W-:Y:S01]  /*eb80*/  BAR.SYNC.DEFER_BLOCKING 0x0 ;  /* 0x0000000000007b1d */ /* 0x000fe20000010000 */
[----:B-----5:R-:W-:-:S05]  /*eb90*/  ISETP.NE.AND P0, PT, RZ, UR13, PT ;  /* 0x0000000dff007c0c */ /* 0x020fca000bf05270 */
[----:B------:R-:W1:Y:S01]  /*eba0*/  @!P1 LDS R14, [R7+0x20] ;  /* 0x00002000070e9984 */ /* 0x000e620000000800 */
[----:B------:R-:W-:-:S03]  /*ebb0*/  ISETP.GE.AND P1, PT, R3, UR44, PT ;  /* 0x0000002c03007c0c */ /* 0x000fc6000bf26270 */
[----:B-1----:R-:W1:Y:S02]  /*ebc0*/  SHFL.BFLY PT, R9, R14, 0x4, 0x1f ;  /* 0x0c801f000e097f89 */ /* 0x002e6400000e0000 */
[----:B-1----:R-:W-:-:S05]  /*ebd0*/  FADD.FTZ R9, R9, R14 ;  /* 0x0000000e09097221 */ /* 0x002fca0000010000 */
[----:B------:R-:W1:Y:S02]  /*ebe0*/  SHFL.BFLY PT, R0, R9, 0x2, 0x1f ;  /* 0x0c401f0009007f89 */ /* 0x000e6400000e0000 */
[----:B-1----:R-:W-:-:S05]  /*ebf0*/  FADD.FTZ R0, R9, R0 ;  /* 0x0000000009007221 */ /* 0x002fca0000010000 */
[----:B------:R-:W1:Y:S02]  /*ec00*/  SHFL.BFLY PT, R11, R0, 0x1, 0x1f ;  /* 0x0c201f00000b7f89 */ /* 0x000e6400000e0000 */
[----:B-1----:R-:W-:-:S06]  /*ec10*/  FADD.FTZ R11, R0, R11 ;  /* 0x0000000b000b7221 */ /* 0x002fcc0000010000 */
[----:B------:R-:W1:Y:S02]  /*ec20*/  SHFL.IDX PT, R11, R11, RZ, 0x1f ;  /* 0x00001fff0b0b7589 */ /* 0x000e6400000e0000 */
[----:B-1----:R-:W-:-:S04]  /*ec30*/  FADD.FTZ R5, R11, 9.9999999747524270788e-07 ;  /* 0x358637bd0b057421 */ /* 0x002fc80000010000 */
[----:B------:R1:W3:Y:S01]  /*ec40*/  MUFU.RCP R16, R5 ;  /* 0x0000000500107308 */ /* 0x0002e20000001000 */
[----:B----4-:R-:W-:Y:S05]  /*ec50*/  @!P0 BRA `(.L_x_94) ;  /* 0x0000000000208947 */ /* 0x010fea0003800000 */
[----:B------:R-:W4:Y:S01]  /*ec60*/  LDCU UR5, c[0x0][0x3f8] ;  /* 0x00007f00ff0577ac */ /* 0x000f220008000800 */
[----:B------:R-:W5:Y:S01]  /*ec70*/  LDCU UR4, c[0x0][0x488] ;  /* 0x00009100ff0477ac */ /* 0x000f620008000800 */
[----:B------:R-:W5:Y:S01]  /*ec80*/  LDCU UR9, c[0x0][0x40c] ;  /* 0x00008180ff0977ac */ /* 0x000f620008000800 */
[----:B------:R-:W0:Y:S01]  /*ec90*/  LDCU UR10, c[0x0][0x3f4] ;  /* 0x00007e80ff0a77ac */ /* 0x000e220008000800 */
[----:B----4-:R-:W-:-:S04]  /*eca0*/  UIMAD UR5, UR8, UR5, UR12 ;  /* 0x00000005080572a4 */ /* 0x010fc8000f8e020c */
[----:B-----5:R-:W-:-:S04]  /*ecb0*/  UIMAD UR4, UR5, UR4, UR9 ;  /* 0x00000004050472a4 */ /* 0x020fc8000f8e0209 */
[----:B0-----:R-:W-:-:S04]  /*ecc0*/  UIMAD UR4, UR4, UR10, URZ ;  /* 0x0000000a040472a4 */ /* 0x001fc8000f8e02ff */
[----:B------:R-:W-:-:S12]  /*ecd0*/  USHF.R.S32.HI UR5, URZ, 0x1f, UR4 ;  /* 0x0000001fff057899 */ /* 0x000fd80008011404 */
.L_x_94:
[----:B------:R-:W-:Y:S04]  /*ece0*/  BSSY.RECONVERGENT B0, `(.L_x_95) ;  /* 0x0000063000007945 */ /* 0x000fe80003800200 */
[----:B------:R-:W-:Y:S05]  /*ecf0*/  @P1 BRA `(.L_x_96) ;  /* 0x0000000400841947 */ /* 0x000fea0003800000 */
[----:B------:R-:W-:Y:S01]  /*ed00*/  HFMA2 R0, -RZ, RZ, 0, 1.52587890625e-05 ;  /* 0x00000100ff007431 */ /* 0x000fe200000001ff */
[----:B-1----:R-:W-:Y:S01]  /*ed10*/  LOP3.LUT R5, RZ, R4, RZ, 0x33, !PT ;  /* 0x00000004ff057212 */ /* 0x002fe200078e33ff */
[----:B------:R-:W-:Y:S03]  /*ed20*/  BSSY.RECONVERGENT B1, `(.L_x_97) ;  /* 0x0000027000017945 */ /* 0x000fe60003800200 */
[----:B------:R-:W-:-:S04]  /*ed30*/  VIADDMNMX R0, R3, R0, UR44, !PT ;  /* 0x0000002c03007e46 */ /* 0x000fc8000f800100 */
[----:B------:R-:W-:-:S04]  /*ed40*/  IADD3 R0, PT, PT, R0, -UR11, R5 ;  /* 0x8000000b00007c10 */ /* 0x000fc8000fffe005 */
[C---:B------:R-:W-:Y:S02]  /*ed50*/  LOP3.LUT R5, R0.reuse, 0x300, RZ, 0xc0, !PT ;  /* 0x0000030000057812 */ /* 0x040fe400078ec0ff */
[----:B------:R-:W-:Y:S02]  /*ed60*/  ISETP.GE.U32.AND P1, PT, R0, 0x300, PT ;  /* 0x000003000000780c */ /* 0x000fe40003f26070 */
[----:B------:R-:W-:-:S13]  /*ed70*/  ISETP.NE.AND P2, PT, R5, 0x300, PT ;  /* 0x000003000500780c */ /* 0x000fda0003f45270 */
[----:B------:R-:W-:Y:S05]  /*ed80*/  @!P2 BRA `(.L_x_98) ;  /* 0x000000000080a947 */ /* 0x000fea0003800000 */
[----:B------:R-:W1:Y:S01]  /*ed90*/  S2UR UR10, SR_CgaCtaId ;  /* 0x00000000000a79c3 */ /* 0x000e620000008800 */
[----:B------:R-:W4:Y:S01]  /*eda0*/  LDCU.64 UR14, c[0x0][0x480] ;  /* 0x00009000ff0e77ac */ /* 0x000f220008000a00 */
[----:B------:R-:W-:Y:S02]  /*edb0*/  LEA.HI R0, R0, 0x1, RZ, 0x18 ;  /* 0x0000000100007811 */ /* 0x000fe400078fc0ff */
[----:B------:R-:W-:Y:S01]  /*edc0*/  IADD3 R13, P2, PT, R3, UR4, RZ ;  /* 0x00000004030d7c10 */ /* 0x000fe2000ff5e0ff */
[----:B------:R-:W-:Y:S02]  /*edd0*/  UMOV UR9, 0x400 ;  /* 0x0000040000097882 */ /* 0x000fe40000000000 */
[----:B------:R-:W-:Y:S01]  /*ede0*/  UIADD3 UR9, UPT, UPT, UR9, 0x440, URZ ;  /* 0x0000044009097890 */ /* 0x000fe2000fffe0ff */
[C---:B------:R-:W-:Y:S01]  /*edf0*/  IMAD.SHL.U32 R5, R0.reuse, 0x100, RZ ;  /* 0x0000010000057824 */ /* 0x040fe200078e00ff */
[----:B------:R-:W-:Y:S02]  /*ee00*/  LOP3.LUT R0, R0, 0x3, RZ, 0xc0, !PT ;  /* 0x0000000300007812 */ /* 0x000fe400078ec0ff */
[----:B------:R-:W-:-:S02]  /*ee10*/  IADD3.X R14, PT, PT, RZ, UR5, RZ, P2, !PT ;  /* 0x00000005ff0e7c10 */ /* 0x000fc400097fe4ff */
[----:B------:R-:W-:Y:S01]  /*ee20*/  LOP3.LUT R10, R5, 0x300, RZ, 0xc0, !PT ;  /* 0x00000300050a7812 */ /* 0x000fe200078ec0ff */
[----:B------:R-:W-:Y:S01]  /*ee30*/  IMAD.MOV R7, RZ, RZ, -R0 ;  /* 0x000000ffff077224 */ /* 0x000fe200078e0a00 */
[----:B------:R-:W-:Y:S02]  /*ee40*/  LEA R5, R4, UR7, 0x1 ;  /* 0x0000000704057c11 */ /* 0x000fe4000f8e08ff */
[----:B------:R-:W-:Y:S02]  /*ee50*/  IADD3 R3, PT, PT, R3, R10, RZ ;  /* 0x0000000a03037210 */ /* 0x000fe40007ffe0ff */
[----:B----4-:R-:W-:-:S04]  /*ee60*/  LEA R12, P2, R13, UR14, 0x2 ;  /* 0x0000000e0d0c7c11 */ /* 0x010fc8000f8410ff */
[----:B------:R-:W-:Y:S01]  /*ee70*/  LEA.HI.X R13, R13, UR15, R14, 0x2, P2 ;  /* 0x0000000f0d0d7c11 */ /* 0x000fe200090f140e */
[----:B-1----:R-:W-:-:S06]  /*ee80*/  ULEA UR9, UR10, UR9, 0x18 ;  /* 0x000000090a097291 */ /* 0x002fcc000f8ec0ff */
[----:B------:R-:W-:Y:S02]  /*ee90*/  IADD3 R5, PT, PT, R5, UR9, RZ ;  /* 0x0000000905057c10 */ /* 0x000fe4000fffe0ff */
[----:B------:R-:W-:-:S07]  /*eea0*/  LEA R0, R4, UR9, 0x2 ;  /* 0x0000000904007c11 */ /* 0x000fce000f8e10ff */
.L_x_99:
[----:B------:R1:W3:Y:S01]  /*eeb0*/  LDS R9, [R0] ;  /* 0x0000000000097984 */ /* 0x0002e20000000800 */
[----:B------:R-:W-:Y:S01]  /*eec0*/  @P0 MOV R10, R12 ;  /* 0x0000000c000a0202 */ /* 0x000fe20000000f00 */
[--C-:B------:R-:W-:Y:S01]  /*eed0*/  @P0 IMAD.MOV.U32 R11, RZ, RZ, R13.reuse ;  /* 0x000000ffff0b0224 */ /* 0x100fe200078e000d */
[----:B------:R-:W-:Y:S02]  /*eee0*/  IADD3 R7, PT, PT, R7, 0x1, RZ ;  /* 0x0000000107077810 */ /* 0x000fe40007ffe0ff */
[----:B------:R-:W-:Y:S02]  /*eef0*/  IADD3 R12, P2, PT, R12, 0x400, RZ ;  /* 0x000004000c0c7810 */ /* 0x000fe40007f5e0ff */
[----:B------:R-:W-:Y:S02]  /*ef00*/  ISETP.NE.AND P3, PT, R7, RZ, PT ;  /* 0x000000ff0700720c */ /* 0x000fe40003f65270 */
[----:B-1----:R-:W-:Y:S01]  /*ef10*/  IADD3 R0, PT, PT, R0, 0x400, RZ ;  /* 0x0000040000007810 */ /* 0x002fe20007ffe0ff */
[----:B------:R-:W-:-:S02]  /*ef20*/  IMAD.X R13, RZ, RZ, R13, P2 ;  /* 0x000000ffff0d7224 */ /* 0x000fc400010e060d */
[----:B---3--:R-:W-:-:S05]  /*ef30*/  FMUL.FTZ R15, R9, R16 ;  /* 0x00000010090f7220 */ /* 0x008fca0000410000 */
[----:B------:R-:W-:Y:S01]  /*ef40*/  @P0 STG.E desc[UR36][R10.64], R15 ;  /* 0x0000000f0a000986 */ /* 0x000fe2000c101924 */
[----:B------:R-:W-:-:S05]  /*ef50*/  F2FP.F16.F32.PACK_AB R9, RZ, R15 ;  /* 0x0000000fff09723e */ /* 0x000fca00000000ff */
[----:B------:R1:W-:Y:S02]  /*ef60*/  STS.U16 [R5], R9 ;  /* 0x0000000905007388 */ /* 0x0003e40000000400 */
[----:B-1----:R-:W-:Y:S01]  /*ef70*/  IADD3 R5, PT, PT, R5, 0x200, RZ ;  /* 0x0000020005057810 */ /* 0x002fe20007ffe0ff */
[----:B------:R-:W-:Y:S06]  /*ef80*/  @P3 BRA `(.L_x_99) ;  /* 0xfffffffc00c83947 */ /* 0x000fec000383ffff */
.L_x_98:
[----:B------:R-:W-:Y:S05]  /*ef90*/  BSYNC.RECONVERGENT B1 ;  /* 0x0000000000017941 */ /* 0x000fea0003800200 */
.L_x_97:
[----:B------:R-:W-:Y:S05]  /*efa0*/  @!P1 BRA `(.L_x_96) ;  /* 0x0000000000d89947 */ /* 0x000fea0003800000 */
[----:B------:R-:W1:Y:S01]  /*efb0*/  S2R R10, SR_CgaCtaId ;  /* 0x00000000000a7919 */ /* 0x000e620000008800 */
[----:B------:R-:W4:Y:S01]  /*efc0*/  LDCU.64 UR14, c[0x0][0x480] ;  /* 0x00009000ff0e77ac */ /* 0x000f220008000a00 */
[----:B------:R-:W-:Y:S02]  /*efd0*/  MOV R7, 0x400 ;  /* 0x0000040000077802 */ /* 0x000fe40000000f00 */
[C---:B------:R-:W-:Y:S01]  /*efe0*/  IADD3 R11, P2, PT, R3.reuse, UR4, RZ ;  /* 0x00000004030b7c10 */ /* 0x040fe2000ff5e0ff */
[----:B------:R-:W-:Y:S01]  /*eff0*/  USHF.L.U32 UR9, UR11, 0x2, URZ ;  /* 0x000000020b097899 */ /* 0x000fe200080006ff */
[----:B------:R-:W-:Y:S01]  /*f000*/  LEA R0, R3, UR7, 0x1 ;  /* 0x0000000703007c11 */ /* 0x000fe2000f8e08ff */
[----:B------:R-:W-:Y:S01]  /*f010*/  VIADD R7, R7, 0x440 ;  /* 0x0000044007077836 */ /* 0x000fe20000000000 */
[----:B------:R-:W-:Y:S01]  /*f020*/  MOV R5, UR11 ;  /* 0x0000000b00057c02 */ /* 0x000fe20008000f00 */
[----:B------:R-:W-:Y:S02]  /*f030*/  UISETP.NE.AND UP0, UPT, UR13, URZ, UPT ;  /* 0x000000ff0d00728c */ /* 0x000fe4000bf05270 */
[----:B------:R-:W-:-:S02]  /*f040*/  ISETP.NE.AND P1, PT, RZ, UR13, PT ;  /* 0x0000000dff007c0c */ /* 0x000fc4000bf25270 */
[----:B------:R-:W-:Y:S01]  /*f050*/  IMAD R5, R5, -0x2, R0 ;  /* 0xfffffffe05057824 */ /* 0x000fe200078e0200 */
[----:B------:R-:W-:Y:S02]  /*f060*/  LEA R0, R3, -UR9, 0x2 ;  /* 0x8000000903007c11 */ /* 0x000fe4000f8e10ff */
[----:B------:R-:W-:Y:S02]  /*f070*/  PLOP3.LUT P0, PT, PT, PT, UP0, 0x80, 0x8 ;  /* 0x000000000008781c */ /* 0x000fe40003f0f008 */
[----:B----4-:R-:W-:Y:S02]  /*f080*/  LEA R9, P3, R11, UR14, 0x2 ;  /* 0x0000000e0b097c11 */ /* 0x010fe4000f8610ff */
[----:B-1----:R-:W-:Y:S02]  /*f090*/  LEA R7, R10, R7, 0x18 ;  /* 0x000000070a077211 */ /* 0x002fe400078ec0ff */
[----:B------:R-:W-:Y:S02]  /*f0a0*/  IADD3.X R10, PT, PT, RZ, UR5, RZ, P2, !PT ;  /* 0x00000005ff0a7c10 */ /* 0x000fe400097fe4ff */
[----:B------:R-:W-:-:S02]  /*f0b0*/  IADD3 R9, P2, PT, R9, 0x800, RZ ;  /* 0x0000080009097810 */ /* 0x000fc40007f5e0ff */
[----:B------:R-:W-:Y:S02]  /*f0c0*/  LEA.HI.X R10, R11, UR15, R10, 0x2, P3 ;  /* 0x0000000f0b0a7c11 */ /* 0x000fe400098f140a */
[--C-:B------:R-:W-:Y:S02]  /*f0d0*/  IADD3 R0, PT, PT, R0, 0x800, R7.reuse ;  /* 0x0000080000007810 */ /* 0x100fe40007ffe007 */
[----:B------:R-:W-:Y:S02]  /*f0e0*/  IADD3 R5, PT, PT, R5, 0x400, R7 ;  /* 0x0000040005057810 */ /* 0x000fe40007ffe007 */
[----:B------:R-:W-:-:S07]  /*f0f0*/  IADD3.X R12, PT, PT, RZ, R10, RZ, P2, !PT ;  /* 0x0000000aff0c7210 */ /* 0x000fce00017fe4ff */
.L_x_100:
[----:B------:R-:W3:Y:S01]  /*f100*/  LDS R7, [R0+-0x800] ;  /* 0xfff8000000077984 */ /* 0x000ee20000000800 */
[----:B------:R-:W-:-:S04]  /*f110*/  IADD3 R3, PT, PT, R3, 0x400, RZ ;  /* 0x0000040003037810 */ /* 0x000fc80007ffe0ff */
[----:B------:R-:W-:Y:S01]  /*f120*/  ISETP.GE.AND P2, PT, R3, UR44, PT ;  /* 0x0000002c03007c0c */ /* 0x000fe2000bf46270 */
[----:B---3--:R-:W-:-:S05]  /*f130*/  FMUL.FTZ R13, R7, R16 ;  /* 0x00000010070d7220 */ /* 0x008fca0000410000 */
[----:B------:R-:W-:-:S04]  /*f140*/  F2FP.F16.F32.PACK_AB R7, RZ, R13 ;  /* 0x0000000dff07723e */ /* 0x000fc800000000ff */
[----:B------:R-:W-:-:S05]  /*f150*/  PRMT R10, R7, 0x7610, R10 ;  /* 0x00007610070a7816 */ /* 0x000fca000000000a */
[----:B------:R1:W-:Y:S04]  /*f160*/  STS.U16 [R5+-0x400], R10 ;  /* 0xfffc000a05007388 */ /* 0x0003e80000000400 */
[----:B------:R-:W3:Y:S01]  /*f170*/  LDS R7, [R0+-0x400] ;  /* 0xfffc000000077984 */ /* 0x000ee20000000800 */
[----:B-1----:R-:W-:-:S05]  /*f180*/  IMAD.MOV.U32 R10, RZ, RZ, R9 ;  /* 0x000000ffff0a7224 */ /* 0x002fca00078e0009 */
[----:B------:R-:W-:Y:S01]  /*f190*/  IADD3 R9, P3, PT, R10, 0x1000, RZ ;  /* 0x000010000a097810 */ /* 0x000fe20007f7e0ff */
[----:B---3--:R-:W-:-:S05]  /*f1a0*/  FMUL.FTZ R15, R7, R16 ;  /* 0x00000010070f7220 */ /* 0x008fca0000410000 */
[----:B------:R-:W-:-:S04]  /*f1b0*/  F2FP.F16.F32.PACK_AB R7, RZ, R15 ;  /* 0x0000000fff07723e */ /* 0x000fc800000000ff */
[----:B------:R-:W-:-:S05]  /*f1c0*/  PRMT R11, R7, 0x7610, R11 ;  /* 0x00007610070b7816 */ /* 0x000fca000000000b */
[----:B------:R1:W-:Y:S04]  /*f1d0*/  STS.U16 [R5+-0x200], R11 ;  /* 0xfffe000b05007388 */ /* 0x0003e80000000400 */
[----:B------:R-:W3:Y:S01]  /*f1e0*/  LDS R7, [R0] ;  /* 0x0000000000077984 */ /* 0x000ee20000000800 */
[----:B-1----:R-:W-:-:S05]  /*f1f0*/  MOV R11, R12 ;  /* 0x0000000c000b7202 */ /* 0x002fca0000000f00 */
[----:B------:R-:W-:Y:S01]  /*f200*/  @P0 STG.E desc[UR36][R10.64+-0x800], R13 ;  /* 0xfff8000d0a000986 */ /* 0x000fe2000c101924 */
[----:B------:R-:W-:Y:S01]  /*f210*/  PLOP3.LUT P0, PT, P1, PT, PT, 0x80, 0x8 ;  /* 0x000000000008781c */ /* 0x000fe20000f0f070 */
[----:B------:R-:W-:-:S12]  /*f220*/  IMAD.X R12, RZ, RZ, R11, P3 ;  /* 0x000000ffff0c7224 */ /* 0x000fd800018e060b */
[----:B------:R-:W-:Y:S01]  /*f230*/  @P0 STG.E desc[UR36][R10.64+-0x400], R15 ;  /* 0xfffc000f0a000986 */ /* 0x000fe2000c101924 */
[----:B---3--:R-:W-:-:S05]  /*f240*/  FMUL.FTZ R17, R7, R16 ;  /* 0x0000001007117220 */ /* 0x008fca0000410000 */
[----:B------:R-:W-:Y:S01]  /*f250*/  F2FP.F16.F32.PACK_AB R7, RZ, R17 ;  /* 0x00000011ff07723e */ /* 0x000fe200000000ff */
[----:B------:R-:W-:Y:S03]  /*f260*/  @P0 STG.E desc[UR36][R10.64], R17 ;  /* 0x000000110a000986 */ /* 0x000fe6000c101924 */
[----:B------:R-:W-:-:S05]  /*f270*/  PRMT R14, R7, 0x7610, R14 ;  /* 0x00007610070e7816 */ /* 0x000fca000000000e */
[----:B------:R-:W-:Y:S04]  /*f280*/  STS.U16 [R5], R14 ;  /* 0x0000000e05007388 */ /* 0x000fe80000000400 */
[----:B------:R1:W3:Y:S02]  /*f290*/  LDS R7, [R0+0x400] ;  /* 0x0004000000077984 */ /* 0x0002e40000000800 */
[----:B-1----:R-:W-:Y:S01]  /*f2a0*/  IADD3 R0, PT, PT, R0, 0x1000, RZ ;  /* 0x0000100000007810 */ /* 0x002fe20007ffe0ff */
[----:B---3--:R-:W-:-:S05]  /*f2b0*/  FMUL.FTZ R19, R7, R16 ;  /* 0x0000001007137220 */ /* 0x008fca0000410000 */
[----:B------:R-:W-:Y:S01]  /*f2c0*/  @P0 STG.E desc[UR36][R10.64+0x400], R19 ;  /* 0x000400130a000986 */ /* 0x000fe2000c101924 */
[----:B------:R-:W-:-:S05]  /*f2d0*/  F2FP.F16.F32.PACK_AB R7, RZ, R19 ;  /* 0x00000013ff07723e */ /* 0x000fca00000000ff */
[----:B------:R1:W-:Y:S02]  /*f2e0*/  STS.U16 [R5+0x200], R7 ;  /* 0x0002000705007388 */ /* 0x0003e40000000400 */
[----:B-1----:R-:W-:Y:S01]  /*f2f0*/  IADD3 R5, PT, PT, R5, 0x800, RZ ;  /* 0x0000080005057810 */ /* 0x002fe20007ffe0ff */
[----:B------:R-:W-:Y:S06]  /*f300*/  @!P2 BRA `(.L_x_100) ;  /* 0xfffffffc007ca947 */ /* 0x000fec000383ffff */
.L_x_96:
[----:B------:R-:W-:Y:S05]  /*f310*/  BSYNC.RECONVERGENT B0 ;  /* 0x0000000000007941 */ /* 0x000fea0003800200 */
.L_x_95:
[----:B------:R-:W-:Y:S01]  /*f320*/  UIADD3 UR16, UPT, UPT, UR44, -0x1, URZ ;  /* 0xffffffff2c107890 */ /* 0x000fe2000fffe0ff */
[----:B------:R-:W4:Y:S01]  /*f330*/  S2UR UR10, SR_CgaCtaId ;  /* 0x00000000000a79c3 */ /* 0x000f220000008800 */
[----:B------:R-:W5:Y:S01]  /*f340*/  LDCU UR9, c[0x0][0x40c] ;  /* 0x00008180ff0977ac */ /* 0x000f620008000800 */
[C---:B------:R-:W-:Y:S01]  /*f350*/  IMAD.SHL.U32 R10, R4.reuse, 0x8, RZ ;  /* 0x00000008040a7824 */ /* 0x040fe200078e00ff */
[----:B------:R-:W-:Y:S01]  /*f360*/  SHF.L.U32 R26, R4, 0x4, RZ ;  /* 0x00000004041a7819 */ /* 0x000fe200000006ff */
[----:B------:R-:W-:Y:S01]  /*f370*/  BSSY.RECONVERGENT B0, `(.L_x_101) ;  /* 0x000001b000007945 */ /* 0x000fe20003800200 */
[----:B------:R-:W-:Y:S01]  /*f380*/  USHF.R.S32.HI UR4, URZ, 0x1f, UR16 ;  /* 0x0000001fff047899 */ /* 0x000fe20008011410 */
[----:B------:R-:W-:Y:S01]  /*f390*/  CS2R R18, SRZ ;  /* 0x0000000000127805 */ /* 0x000fe2000001ff00 */
[----:B------:R-:W-:Y:S01]  /*f3a0*/  UMOV UR5, 0x400 ;  /* 0x0000040000057882 */ /* 0x000fe20000000000 */
[----:B---3--:R-:W-:Y:S01]  /*f3b0*/  CS2R R16, SRZ ;  /* 0x0000000000107805 */ /* 0x008fe2000001ff00 */
[----:B------:R-:W-:Y:S01]  /*f3c0*/  ULEA.HI UR4, UR4, UR16, URZ, 0x3 ;  /* 0x0000001004047291 */ /* 0x000fe2000f8f18ff */
[----:B------:R-:W-:-:S02]  /*f3d0*/  LOP3.LUT R10, R10, 0xf8, RZ, 0xc0, !PT ;  /* 0x000000f80a0a7812 */ /* 0x000fc400078ec0ff */
[----:B------:R-:W-:Y:S01]  /*f3e0*/  LOP3.LUT R26, R26, 0x1f0, RZ, 0xc0, !PT ;  /* 0x000001f01a1a7812 */ /* 0x000fe200078ec0ff */
[----:B------:R-:W-:-:S04]  /*f3f0*/  ULOP3.LUT UR4, UR4, 0xfffffff8, URZ, 0xc0, !UPT ;  /* 0xfffffff804047892 */ /* 0x000fc8000f8ec0ff */
[----:B------:R-:W-:Y:S01]  /*f400*/  UIADD3 UR4, UPT, UPT, UR16, -UR4, URZ ;  /* 0x8000000410047290 */ /* 0x000fe2000fffe0ff */
[----:B-----5:R-:W-:Y:S01]  /*f410*/  MOV R49, UR9 ;  /* 0x0000000900317c02 */ /* 0x020fe20008000f00 */
[----:B------:R-:W-:-:S04]  /*f420*/  UIADD3 UR9, UPT, UPT, UR5, 0x240, URZ ;  /* 0x0000024005097890 */ /* 0x000fc8000fffe0ff */
[----:B------:R-:W-:Y:S01]  /*f430*/  ISETP.NE.AND P0, PT, R8, UR4, PT ;  /* 0x0000000408007c0c */ /* 0x000fe2000bf05270 */
[----:B----4-:R-:W-:-:S03]  /*f440*/  ULEA UR9, UR10, UR9, 0x18 ;  /* 0x000000090a097291 */ /* 0x010fc6000f8ec0ff */
[----:B------:R-:W-:-:S13]  /*f450*/  ISETP.NE.OR P0, PT, R49, RZ, P0 ;  /* 0x000000ff3100720c */ /* 0x000fda0000705670 */
[----:B------:R-:W-:Y:S05]  /*f460*/  @P0 BRA `(.L_x_102) ;  /* 0x00000000002c0947 */ /* 0x000fea0003800000 */
[----:B------:R-:W3:Y:S01]  /*f470*/  LDCU.64 UR14, c[0x0][0x3b0] ;  /* 0x00007600ff0e77ac */ /* 0x000ee20008000a00 */
[----:B------:R-:W-:Y:S01]  /*f480*/  IMAD.MOV.U32 R19, RZ, RZ, RZ ;  /* 0x000000ffff137224 */ /* 0x000fe200078e00ff */
[----:B---3--:R-:W-:-:S04]  /*f490*/  UISETP.NE.U32.AND UP0, UPT, UR14, URZ, UPT ;  /* 0x000000ff0e00728c */ /* 0x008fc8000bf05070 */
[----:B------:R-:W-:-:S09]  /*f4a0*/  UISETP.NE.AND.EX UP0, UPT, UR15, URZ, UPT, UP0 ;  /* 0x000000ff0f00728c */ /* 0x000fd2000bf05300 */
[----:B------:R-:W-:Y:S05]  /*f4b0*/  BRA.U !UP0, `(.L_x_103) ;  /* 0x0000000108147547 */ /* 0x000fea000b800000 */
[----:B------:R-:W3:Y:S01]  /*f4c0*/  S2R R3, SR_CTAID.X ;  /* 0x0000000000037919 */ /* 0x000ee20000002500 */
[----:B------:R-:W4:Y:S01]  /*f4d0*/  LDC.64 R16, c[0x0][0x3b0] ;  /* 0x0000ec00ff107b82 */ /* 0x000f220000000a00 */
[----:B---3--:R-:W-:-:S05]  /*f4e0*/  LEA R3, R3, R10, 0x8 ;  /* 0x0000000a03037211 */ /* 0x008fca00078e40ff */
[----:B----4-:R-:W-:-:S06]  /*f4f0*/  IMAD.WIDE.U32 R16, R3, 0x2, R16 ;  /* 0x0000000203107825 */ /* 0x010fcc00078e0010 */
[----:B------:R-:W5:Y:S02]  /*f500*/  LDG.E.128 R16, desc[UR36][R16.64] ;  /* 0x0000002410107981 */ /* 0x000f64000c1e1d00 */
.L_x_103:
[----:B-----5:R3:W-:Y:S02]  /*f510*/  STS.128 [R26+UR9], R16 ;  /* 0x000000101a007988 */ /* 0x0207e40008000c09 */
.L_x_102:
[----:B------:R-:W-:Y:S05]  /*f520*/  BSYNC.RECONVERGENT B0 ;  /* 0x0000000000007941 */ /* 0x000fea0003800200 */
.L_x_101:
[----:B------:R-:W4:Y:S01]  /*f530*/  LDCU UR15, c[0x0][0x3f4] ;  /* 0x00007e80ff0f77ac */ /* 0x000f220008000800 */
[----:B------:R-:W5:Y:S01]  /*f540*/  LDC.64 R22, c[0x0][0x3c0] ;  /* 0x0000f000ff167b82 */ /* 0x000f620000000a00 */
[----:B------:R-:W-:Y:S01]  /*f550*/  VIADD R34, R8, UR11 ;  /* 0x0000000b08227c36 */ /* 0x000fe20008000000 */
[----:B------:R-:W-:Y:S01]  /*f560*/  BSSY.RECONVERGENT B0, `(.L_x_104) ;  /* 0x00000d1000007945 */ /* 0x000fe20003800200 */
[----:B------:R-:W0:Y:S01]  /*f570*/  LDCU UR14, c[0x0][0x3f8] ;  /* 0x00007f00ff0e77ac */ /* 0x000e220008000800 */
[----:B------:R-:W-:Y:S01]  /*f580*/  HFMA2 R0, -RZ, RZ, 0, 0 ;  /* 0x00000000ff007431 */ /* 0x000fe200000001ff */
[----:B------:R-:W-:Y:S01]  /*f590*/  CS2R R12, SRZ ;  /* 0x00000000000c7805 */ /* 0x000fe2000001ff00 */
[----:B------:R-:W-:Y:S01]  /*f5a0*/  HFMA2 R14, -RZ, RZ, 0, 0 ;  /* 0x00000000ff0e7431 */ /* 0x000fe200000001ff */
[----:B------:R-:W-:Y:S01]  /*f5b0*/  UIADD3 UR5, UPT, UPT, UR5, 0x440, URZ ;  /* 0x0000044005057890 */ /* 0x000fe2000fffe0ff */
[----:B------:R-:W-:Y:S01]  /*f5c0*/  MOV R20, RZ ;  /* 0x000000ff00147202 */ /* 0x000fe20000000f00 */
[----:B------:R-:W2:Y:S01]  /*f5d0*/  LDCU UR17, c[0x0][0x40c] ;  /* 0x00008180ff1177ac */ /* 0x000ea20008000800 */
[----:B------:R-:W-:Y:S01]  /*f5e0*/  IMAD.MOV.U32 R9, RZ, RZ, RZ ;  /* 0x000000ffff097224 */ /* 0x000fe200078e00ff */
[----:B-1----:R-:W-:Y:S01]  /*f5f0*/  MOV R5, RZ ;  /* 0x000000ff00057202 */ /* 0x002fe20000000f00 */
[----:B------:R-:W-:Y:S01]  /*f600*/  ULEA UR5, UR10, UR5, 0x18 ;  /* 0x000000050a057291 */ /* 0x000fe2000f8ec0ff */
[----:B------:R-:W1:Y:S01]  /*f610*/  LDCU.64 UR20, c[0x0][0x3c8] ;  /* 0x00007900ff1477ac */ /* 0x000e620008000a00 */
[----:B----4-:R-:W-:Y:S01]  /*f620*/  MOV R53, UR15 ;  /* 0x0000000f00357c02 */ /* 0x010fe20008000f00 */
[----:B------:R-:W-:-:S02]  /*f630*/  UISETP.LT.AND UP0, UPT, UR16, UR15, UPT ;  /* 0x0000000f1000728c */ /* 0x000fc4000bf01270 */
[----:B0-----:R-:W-:Y:S02]  /*f640*/  UIMAD UR8, UR8, UR14, UR12 ;  /* 0x0000000e080872a4 */ /* 0x001fe4000f8e020c */
[----:B------:R-:W-:Y:S01]  /*f650*/  IMAD R25, R53, UR6, R10 ;  /* 0x0000000635197c24 */ /* 0x000fe2000f8e020a */
[----:B------:R-:W-:Y:S02]  /*f660*/  USEL UR13, UR16, UR15, UP0 ;  /* 0x0000000f100d7287 */ /* 0x000fe40008000000 */
[----:B------:R-:W-:Y:S01]  /*f670*/  USHF.L.U32 UR8, UR8, 0x8, URZ ;  /* 0x0000000808087899 */ /* 0x000fe200080006ff */
[----:B-----5:R-:W-:Y:S01]  /*f680*/  IMAD.WIDE R24, R25, 0x2, R22 ;  /* 0x0000000219187825 */ /* 0x020fe200078e0216 */
[----:B------:R-:W-:Y:S01]  /*f690*/  UIADD3 UR6, UPT, UPT, UR5, UR7, URZ ;  /* 0x0000000705067290 */ /* 0x000fe2000fffe0ff */
[----:B------:R-:W-:Y:S01]  /*f6a0*/  BAR.SYNC.DEFER_BLOCKING 0x0 ;  /* 0x0000000000007b1d */ /* 0x000fe20000010000 */
[----:B------:R-:W-:Y:S02]  /*f6b0*/  ISETP.GE.AND P0, PT, R34, UR13, PT ;  /* 0x0000000d22007c0c */ /* 0x000fe4000bf06270 */
[----:B------:R-:W-:-:S02]  /*f6c0*/  IMAD R3, R53, UR8, R10 ;  /* 0x0000000835037c24 */ /* 0x000fc4000f8e020a */
[----:B------:R-:W-:Y:S02]  /*f6d0*/  LEA R27, R8, UR6, 0x1 ;  /* 0x00000006081b7c11 */ /* 0x000fe4000f8e08ff */
[----:B------:R-:W-:-:S04]  /*f6e0*/  IMAD.WIDE R22, R3, 0x2, R22 ;  /* 0x0000000203167825 */ /* 0x000fc800078e0216 */
[----:B------:R-:W-:-:S03]  /*f6f0*/  IMAD.MOV.U32 R3, RZ, RZ, RZ ;  /* 0x000000ffff037224 */ /* 0x000fc600078e00ff */
[----:B-12---:R-:W-:Y:S05]  /*f700*/  @P0 BRA `(.L_x_105) ;  /* 0x0000000800d80947 */ /* 0x006fea0003800000 */
[----:B------:R-:W-:Y:S01]  /*f710*/  UIMAD UR10, UR38, UR14, UR12 ;  /* 0x0000000e260a72a4 */ /* 0x000fe2000f8e020c */
[----:B------:R-:W-:Y:S01]  /*f720*/  IADD3 R28, PT, PT, R34, 0x8, RZ ;  /* 0x00000008221c7810 */ /* 0x000fe20007ffe0ff */
[----:B------:R-:W0:Y:S01]  /*f730*/  LDC.64 R12, c[0x0][0x458] ;  /* 0x00011600ff0c7b82 */ /* 0x000e220000000a00 */
[----:B------:R-:W-:Y:S01]  /*f740*/  BSSY.RECONVERGENT B1, `(.L_x_106) ;  /* 0x0000045000017945 */ /* 0x000fe20003800200 */
[----:B------:R-:W-:Y:S01]  /*f750*/  IMAD R53, R53, UR14, RZ ;  /* 0x0000000e35357c24 */ /* 0x000fe2000f8e02ff */
[----:B------:R-:W-:Y:S01]  /*f760*/  VIMNMX R3, PT, PT, R28, UR13, !PT ;  /* 0x0000000d1c037c48 */ /* 0x000fe2000ffe0100 */
[----:B------:R-:W-:Y:S01]  /*f770*/  IMAD.MOV.U32 R5, RZ, RZ, RZ ;  /* 0x000000ffff057224 */ /* 0x000fe200078e00ff */
[----:B------:R-:W-:Y:S01]  /*f780*/  MOV R31, UR10 ;  /* 0x0000000a001f7c02 */ /* 0x000fe20008000f00 */
[----:B------:R-:W-:Y:S01]  /*f790*/  ULOP3.LUT UR10, URZ, UR11, URZ, 0x33, !UPT ;  /* 0x0000000bff0a7292 */ /* 0x000fe2000f8e33ff */
[----:B------:R-:W-:Y:S01]  /*f7a0*/  MOV R36, R34 ;  /* 0x0000002200247202 */ /* 0x000fe20000000f00 */
[----:B------:R-:W-:Y:S01]  /*f7b0*/  IMAD.MOV.U32 R20, RZ, RZ, RZ ;  /* 0x000000ffff147224 */ /* 0x000fe200078e00ff */
[----:B------:R-:W-:Y:S01]  /*f7c0*/  MOV R14, RZ ;  /* 0x000000ff000e7202 */ /* 0x000fe20000000f00 */
[----:B------:R-:W-:Y:S01]  /*f7d0*/  IMAD R31, R31, 0x100, R10 ;  /* 0x000001001f1f7824 */ /* 0x000fe200078e020a */
[----:B------:R-:W-:-:S02]  /*f7e0*/  MOV R9, RZ ;  /* 0x000000ff00097202 */ /* 0x000fc40000000f00 */
[----:B------:R-:W-:Y:S02]  /*f7f0*/  IADD3 R29, PT, PT, -R8, UR10, R3 ;  /* 0x0000000a081d7c10 */ /* 0x000fe4000fffe103 */
[----:B------:R-:W-:Y:S02]  /*f800*/  MOV R3, RZ ;  /* 0x000000ff00037202 */ /* 0x000fe40000000f00 */
[----:B------:R-:W-:Y:S02]  /*f810*/  LOP3.LUT P0, RZ, R29, 0x8, RZ, 0xc0, !PT ;  /* 0x000000081dff7812 */ /* 0x000fe4000780c0ff */
[----:B------:R-:W-:Y:S01]  /*f820*/  MOV R0, RZ ;  /* 0x000000ff00007202 */ /* 0x000fe20000000f00 */
[----:B0-----:R-:W-:Y:S01]  /*f830*/  IMAD.WIDE R30, R31, 0x2, R12 ;  /* 0x000000021f1e7825 */ /* 0x001fe200078e020c */
[----:B------:R-:W-:-:S09]  /*f840*/  CS2R R12, SRZ ;  /* 0x00000000000c7805 */ /* 0x000fd2000001ff00 */
[----:B------:R-:W-:Y:S05]  /*f850*/  @P0 BRA `(.L_x_107) ;  /* 0x0000000000cc0947 */ /* 0x000fea0003800000 */
[----:B------:R-:W0:Y:S01]  /*f860*/  LDCU.64 UR18, c[0x0][0x3c8] ;  /* 0x00007900ff1277ac */ /* 0x000e220008000a00 */
[----:B------:R-:W-:-:S04]  /*f870*/  IADD3 R0, P0, PT, R21, R34, RZ ;  /* 0x0000002215007210 */ /* 0x000fc80007f1e0ff */
[----:B------:R-:W-:Y:S02]  /*f880*/  IADD3.X R3, PT, PT, RZ, R6, RZ, P0, !PT ;  /* 0x00000006ff037210 */ /* 0x000fe400007fe4ff */
[----:B0-----:R-:W-:-:S04]  /*f890*/  LEA R14, P0, R0, UR18, 0x2 ;  /* 0x00000012000e7c11 */ /* 0x001fc8000f8010ff */
[----:B------:R-:W-:-:S05]  /*f8a0*/  LEA.HI.X R15, R0, UR19, R3, 0x2, P0 ;  /* 0x00000013000f7c11 */ /* 0x000fca00080f1403 */
[----:B------:R-:W2:Y:S01]  /*f8b0*/  LDG.E R14, desc[UR36][R14.64] ;  /* 0x000000240e0e7981 */ /* 0x000ea2000c1e1900 */
[----:B------:R-:W-:Y:S01]  /*f8c0*/  IMAD.SHL.U32 R3, R34, 0x100, RZ ;  /* 0x0000010022037824 */ /* 0x000fe200078e00ff */
[----:B------:R-:W-:Y:S01]  /*f8d0*/  ISETP.NE.AND P0, PT, R49, RZ, PT ;  /* 0x000000ff3100720c */ /* 0x000fe20003f05270 */
[----:B--2---:R-:W-:-:S05]  /*f8e0*/  IMAD R0, R53, R14, RZ ;  /* 0x0000000e35007224 */ /* 0x004fca00078e02ff */
[----:B------:R-:W-:Y:S02]  /*f8f0*/  LEA R13, R0, R3, 0x8 ;  /* 0x00000003000d7211 */ /* 0x000fe400078e40ff */
[----:B------:R-:W0:Y:S03]  /*f900*/  LDS.U16 R0, [R27] ;  /* 0x000000001b007984 */ /* 0x000e260000000400 */
[----:B------:R-:W-:-:S05]  /*f910*/  IMAD.WIDE R12, R13, 0x2, R24 ;  /* 0x000000020d0c7825 */ /* 0x000fca00078e0218 */
[----:B------:R1:W5:Y:S01]  /*f920*/  LDG.E.128 R36, desc[UR36][R12.64] ;  /* 0x000000240c247981 */ /* 0x000362000c1e1d00 */
[----:B0-----:R-:W-:Y:S01]  /*f930*/  HADD2.F32 R0, -RZ, R0.H0_H0 ;  /* 0x20000000ff007230 */ /* 0x001fe20000004100 */
[----:B-1----:R-:W-:Y:S06]  /*f940*/  @P0 BRA `(.L_x_108) ;  /* 0x00000000004c0947 */ /* 0x002fec0003800000 */
[----:B------:R-:W-:Y:S01]  /*f950*/  ISETP.NE.AND P1, PT, R2, RZ, PT ;  /* 0x000000ff0200720c */ /* 0x000fe20003f25270 */
[----:B------:R-:W0:-:S12]  /*f960*/  LDS.128 R12, [R26+UR9] ;  /* 0x000000091a0c7984 */ /* 0x000e180008000c00 */
[----:B------:R-:W-:Y:S01]  /*f970*/  VOTEU.ANY UP0, P1 ;  /* 0x0000000000ff7886 */ /* 0x000fe20000800100 */
[----:B------:R-:W-:-:S13]  /*f980*/  PLOP3.LUT P0, PT, PT, PT, UP0, 0x80, 0x8 ;  /* 0x000000000008781c */ /* 0x000fda0003f0f008 */
[----:B------:R-:W2:Y:S01]  /*f990*/  @P0 LDG.E.128 R40, desc[UR36][R30.64] ;  /* 0x000000241e280981 */ /* 0x000ea2000c1e1d00 */
[----:B------:R-:W-:Y:S02]  /*f9a0*/  PLOP3.LUT P0, PT, PT, PT, UP0, 0x80, 0x8 ;  /* 0x000000000008781c */ /* 0x000fe40003f0f008 */
[----:B------:R-:W-:Y:S02]  /*f9b0*/  PLOP3.LUT P1, PT, PT, PT, UP0, 0x80, 0x8 ;  /* 0x000000000008781c */ /* 0x000fe40003f2f008 */
[----:B------:R-:W-:Y:S02]  /*f9c0*/  PLOP3.LUT P2, PT, PT, PT, UP0, 0x80, 0x8 ;  /* 0x000000000008781c */ /* 0x000fe40003f4f008 */
[----:B------:R-:W-:Y:S01]  /*f9d0*/  PLOP3.LUT P3, PT, PT, PT, UP0, 0x80, 0x8 ;  /* 0x000000000008781c */ /* 0x000fe20003f6f008 */
[----:B0----5:R-:W-:Y:S02]  /*f9e0*/  HFMA2 R36, R36, 1, 1, R12 ;  /* 0x3c003c0024247831 */ /* 0x021fe4000000000c */
[----:B------:R-:W-:-:S02]  /*f9f0*/  HADD2 R37, R37, R13 ;  /* 0x0000000d25257230 */ /* 0x000fc40000000000 */
[----:B------:R-:W-:Y:S02]  /*fa00*/  HFMA2 R38, R38, 1, 1, R14 ;  /* 0x3c003c0026267831 */ /* 0x000fe4000000000e */
[----:B------:R-:W-:Y:S02]  /*fa10*/  HADD2 R39, R39, R15 ;  /* 0x0000000f27277230 */ /* 0x000fe40000000000 */
[----:B------:R-:W-:-:S04]  /*fa20*/  IMAD.WIDE.U32 R12, R3, 0x2, R22 ;  /* 0x00000002030c7825 */ /* 0x000fc800078e0016 */
[----:B--2---:R-:W-:Y:S02]  /*fa30*/  @P0 HMUL2 R36, R36, R40 ;  /* 0x0000002824240232 */ /* 0x004fe40000000000 */
[----:B------:R-:W-:Y:S02]  /*fa40*/  @P1 HFMA2 R37, R37, R41, -RZ ;  /* 0x0000002925251231 */ /* 0x000fe400001000ff */
[----:B------:R-:W-:Y:S02]  /*fa50*/  @P2 HMUL2 R38, R38, R42 ;  /* 0x0000002a26262232 */ /* 0x000fe40000000000 */
[----:B------:R-:W-:-:S05]  /*fa60*/  @P3 HFMA2 R39, R39, R43, -RZ ;  /* 0x0000002b27273231 */ /* 0x000fca00001000ff */
[----:B------:R0:W-:Y:S02]  /*fa70*/  STG.E.128 desc[UR36][R12.64], R36 ;  /* 0x000000240c007986 */ /* 0x0001e4000c101d24 */
.L_x_108:
[--C-:B-----5:R-:W-:Y:S02]  /*fa80*/  HADD2.F32 R33, -RZ, R36.reuse.H0_H0 ;  /* 0x20000024ff217230 */ /* 0x120fe40000004100 */
[----:B------:R-:W-:Y:S01]  /*fa90*/  HADD2.F32 R3, -RZ, R36.H1_H1 ;  /* 0x30000024ff037230 */ /* 0x000fe20000004100 */
[----:B0-----:R-:W-:Y:S01]  /*faa0*/  MOV R36, R28 ;  /* 0x0000001c00247202 */ /* 0x001fe20000000f00 */
[--C-:B------:R-:W-:Y:S02]  /*fab0*/  HADD2.F32 R5, -RZ, R37.reuse.H0_H0 ;  /* 0x20000025ff057230 */ /* 0x100fe40000004100 */
[C---:B------:R-:W-:Y:S01]  /*fac0*/  FFMA.FTZ R12, R0.reuse, R33, RZ ;  /* 0x00000021000c7223 */ /* 0x040fe200000100ff */
[----:B------:R-:W-:Y:S02]  /*fad0*/  HADD2.F32 R7, -RZ, R37.H1_H1 ;  /* 0x30000025ff077230 */ /* 0x000fe40000004100 */
[----:B------:R-:W-:Y:S01]  /*fae0*/  FFMA.FTZ R3, R0, R3, RZ ;  /* 0x0000000300037223 */ /* 0x000fe200000100ff */
[----:B------:R-:W-:-:S02]  /*faf0*/  HADD2.F32 R9, -RZ, R38.H0_H0 ;  /* 0x20000026ff097230 */ /* 0x000fc40000004100 */
[C---:B------:R-:W-:Y:S01]  /*fb00*/  FFMA.FTZ R5, R0.reuse, R5, RZ ;  /* 0x0000000500057223 */ /* 0x040fe200000100ff */
[----:B------:R-:W-:Y:S02]  /*fb10*/  HADD2.F32 R11, -RZ, R38.H1_H1 ;  /* 0x30000026ff0b7230 */ /* 0x000fe40000004100 */
[C---:B------:R-:W-:Y:S01]  /*fb20*/  FFMA.FTZ R14, R0.reuse, R7, RZ ;  /* 0x00000007000e7223 */ /* 0x040fe200000100ff */
[--C-:B------:R-:W-:Y:S02]  /*fb30*/  HADD2.F32 R13, -RZ, R39.reuse.H0_H0 ;  /* 0x20000027ff0d7230 */ /* 0x100fe40000004100 */
[C---:B------:R-:W-:Y:S01]  /*fb40*/  FFMA.FTZ R9, R0.reuse, R9, RZ ;  /* 0x0000000900097223 */ /* 0x040fe200000100ff */
[----:B------:R-:W-:Y:S02]  /*fb50*/  HADD2.F32 R15, -RZ, R39.H1_H1 ;  /* 0x30000027ff0f7230 */ /* 0x000fe40000004100 */
[C---:B------:R-:W-:Y:S01]  /*fb60*/  FFMA.FTZ R20, R0.reuse, R11, RZ ;  /* 0x0000000b00147223 */ /* 0x040fe200000100ff */
[----:B------:R-:W-:-:S02]  /*fb70*/  FFMA.FTZ R13, R0, R13, RZ ;  /* 0x0000000d000d7223 */ /* 0x000fc400000100ff */
[----:B------:R-:W-:-:S07]  /*fb80*/  FFMA.FTZ R0, R0, R15, RZ ;  /* 0x0000000f00007223 */ /* 0x000fce00000100ff */
.L_x_107:
[----:B------:R-:W-:Y:S05]  /*fb90*/  BSYNC.RECONVERGENT B1 ;  /* 0x0000000000017941 */ /* 0x000fea0003800200 */
.L_x_106:
[----:B------:R-:W-:-:S13]  /*fba0*/  ISETP.GE.U32.AND P0, PT, R29, 0x8, PT ;  /* 0x000000081d00780c */ /* 0x000fda0003f06070 */
[----:B------:R-:W-:Y:S05]  /*fbb0*/  @!P0 BRA `(.L_x_105) ;  /* 0x0000000400ac8947 */ /* 0x000fea0003800000 */
[C---:B------:R-:W-:Y:S01]  /*fbc0*/  LEA R7, R36.reuse, UR7, 0x1 ;  /* 0x0000000724077c11 */ /* 0x040fe2000f8e08ff */
[----:B------:R-:W-:Y:S01]  /*fbd0*/  IMAD.U32 R28, RZ, RZ, UR11 ;  /* 0x0000000bff1c7e24 */ /* 0x000fe2000f8e00ff */
[----:B------:R-:W-:Y:S01]  /*fbe0*/  ISETP.NE.AND P0, PT, R49, RZ, PT ;  /* 0x000000ff3100720c */ /* 0x000fe20003f05270 */
[----:B------:R-:W-:Y:S01]  /*fbf0*/  IMAD.SHL.U32 R37, R53, 0x100, RZ ;  /* 0x0000010035257824 */ /* 0x000fe200078e00ff */
[----:B------:R-:W-:Y:S01]  /*fc00*/  SHF.L.U32 R11, R36, 0x8, RZ ;  /* 0x00000008240b7819 */ /* 0x000fe200000006ff */
[----:B------:R-:W-:Y:S01]  /*fc10*/  IMAD R7, R28, -0x2, R7 ;  /* 0xfffffffe1c077824 */ /* 0x000fe200078e0207 */
[----:B------:R-:W-:-:S04]  /*fc20*/  MOV R28, UR5 ;  /* 0x00000005001c7c02 */ /* 0x000fc80008000f00 */
[----:B------:R-:W-:-:S07]  /*fc30*/  IADD3 R7, PT, PT, R7, 0x10, R28 ;  /* 0x0000001007077810 */ /* 0x000fce0007ffe01c */
.L_x_112:
[----:B------:R-:W-:Y:S02]  /*fc40*/  IADD3 R15, P1, PT, R21, R36, RZ ;  /* 0x00000024150f7210 */ /* 0x000fe40007f3e0ff */
[----:B------:R-:W-:Y:S02]  /*fc50*/  ISETP.NE.AND P4, PT, R2, RZ, PT ;  /* 0x000000ff0200720c */ /* 0x000fe40003f85270 */
[----:B------:R-:W-:Y:S02]  /*fc60*/  IADD3.X R28, PT, PT, RZ, R6, RZ, P1, !PT ;  /* 0x00000006ff1c7210 */ /* 0x000fe40000ffe4ff */
[----:B------:R-:W-:-:S04]  /*fc70*/  LEA R32, P1, R15, UR20, 0x2 ;  /* 0x000000140f207c11 */ /* 0x000fc8000f8210ff */
[----:B------:R-:W-:-:S05]  /*fc80*/  LEA.HI.X R33, R15, UR21, R28, 0x2, P1 ;  /* 0x000000150f217c11 */ /* 0x000fca00088f141c */
[----:B------:R-:W2:Y:S02]  /*fc90*/  LDG.E R28, desc[UR36][R32.64] ;  /* 0x00000024201c7981 */ /* 0x000ea4000c1e1900 */
[----:B--2---:R-:W-:-:S04]  /*fca0*/  IMAD R29, R28, R37, R11 ;  /* 0x000000251c1d7224 */ /* 0x004fc800078e020b */
[----:B------:R-:W-:-:S05]  /*fcb0*/  IMAD.WIDE R28, R29, 0x2, R24 ;  /* 0x000000021d1c7825 */ /* 0x000fca00078e0218 */
[----:B------:R0:W5:Y:S01]  /*fcc0*/  LDG.E.128 R40, desc[UR36][R28.64] ;  /* 0x000000241c287981 */ /* 0x000162000c1e1d00 */
[----:B------:R-:W-:Y:S04]  /*fcd0*/  BSSY.RECONVERGENT B1, `(.L_x_109) ;  /* 0x0000014000017945 */ /* 0x000fe80003800200 */
[----:B------:R-:W-:Y:S05]  /*fce0*/  @P0 BRA `(.L_x_110) ;  /* 0x0000000000480947 */ /* 0x000fea0003800000 */
[----:B------:R-:W-:Y:S01]  /*fcf0*/  VOTEU.ANY UP0, P4 ;  /* 0x0000000000ff7886 */ /* 0x000fe20002000100 */
[----:B------:R-:W-:Y:S01]  /*fd00*/  PLOP3.LUT P0, PT, PT, PT, UP0, 0x80, 0x8 ;  /* 0x000000000008781c */ /* 0x000fe20003f0f008 */
[----:B------:R-:W1:-:S12]  /*fd10*/  LDS.128 R44, [R26+UR9] ;  /* 0x000000091a2c7984 */ /* 0x000e580008000c00 */
[----:B------:R-:W2:Y:S01]  /*fd20*/  @P0 LDG.E.128 R48, desc[UR36][R30.64] ;  /* 0x000000241e300981 */ /* 0x000ea2000c1e1d00 */
[----:B------:R-:W-:Y:S01]  /*fd30*/  PLOP3.LUT P0, PT, PT, PT, UP0, 0x80, 0x8 ;  /* 0x000000000008781c */ /* 0x000fe20003f0f008 */
[----:B0-----:R-:W-:Y:S01]  /*fd40*/  IMAD.WIDE.U32 R28, R11, 0x2, R22 ;  /* 0x000000020b1c7825 */ /* 0x001fe200078e0016 */
[----:B------:R-:W-:Y:S02]  /*fd50*/  PLOP3.LUT P1, PT, PT, PT, UP0, 0x80, 0x8 ;  /* 0x000000000008781c */ /* 0x000fe40003f2f008 */
[----:B------:R-:W-:Y:S02]  /*fd60*/  PLOP3.LUT P2, PT, PT, PT, UP0, 0x80, 0x8 ;  /* 0x000000000008781c */ /* 0x000fe40003f4f008 */
[----:B------:R-:W-:Y:S01]  /*fd70*/  PLOP3.LUT P3, PT, PT, PT, UP0, 0x80, 0x8 ;  /* 0x000000000008781c */ /* 0x000fe20003f6f008 */
[----:B-1---5:R-:W-:Y:S02]  /*fd80*/  HFMA2 R40, R40, 1, 1, R44 ;  /* 0x3c003c0028287831 */ /* 0x022fe4000000002c */
[----:B------:R-:W-:-:S02]  /*fd90*/  HADD2 R41, R41, R45 ;  /* 0x0000002d29297230 */ /* 0x000fc40000000000 */
[----:B------:R-:W-:Y:S02]  /*fda0*/  HFMA2 R42, R42, 1, 1, R46 ;  /* 0x3c003c002a2a7831 */ /* 0x000fe4000000002e */
[----:B------:R-:W-:Y:S02]  /*fdb0*/  HADD2 R43, R43, R47 ;  /* 0x0000002f2b2b7230 */ /* 0x000fe40000000000 */
[----:B--2---:R-:W-:Y:S02]  /*fdc0*/  @P0 HMUL2 R40, R40, R48 ;  /* 0x0000003028280232 */ /* 0x004fe40000000000 */
[----:B------:R-:W-:Y:S02]  /*fdd0*/  @P1 HFMA2 R41, R41, R49, -RZ ;  /* 0x0000003129291231 */ /* 0x000fe400001000ff */
[----:B------:R-:W-:Y:S02]  /*fde0*/  @P2 HMUL2 R42, R42, R50 ;  /* 0x000000322a2a2232 */ /* 0x000fe40000000000 */
[----:B------:R-:W-:-:S05]  /*fdf0*/  @P3 HFMA2 R43, R43, R51, -RZ ;  /* 0x000000332b2b3231 */ /* 0x000fca00001000ff */
[----:B------:R1:W-:Y:S02]  /*fe00*/  STG.E.128 desc[UR36][R28.64], R40 ;  /* 0x000000281c007986 */ /* 0x0003e4000c101d24 */
.L_x_110:
[----:B------:R-:W-:Y:S05]  /*fe10*/  BSYNC.RECONVERGENT B1 ;  /* 0x0000000000017941 */ /* 0x000fea0003800200 */
.L_x_109:
[----:B------:R2:W0:Y:S04]  /*fe20*/  LDG.E R32, desc[UR36][R32.64+0x20] ;  /* 0x0000202420207981 */ /* 0x000428000c1e1900 */
[----:B------:R-:W4:Y:S01]  /*fe30*/  LDS.U16 R15, [R7+-0x10] ;  /* 0xfffff000070f7984 */ /* 0x000f220000000400 */
[----:B------:R-:W-:-:S04]  /*fe40*/  MOV R49, UR17 ;  /* 0x0000001100317c02 */ /* 0x000fc80008000f00 */
[----:B------:R-:W-:Y:S01]  /*fe50*/  ISETP.NE.AND P0, PT, R49, RZ, PT ;  /* 0x000000ff3100720c */ /* 0x000fe20003f05270 */
[--C-:B-----5:R-:W-:Y:S02]  /*fe60*/  HADD2.F32 R38, -RZ, R42.reuse.H0_H0 ;  /* 0x2000002aff267230 */ /* 0x120fe40000004100 */
[----:B--2---:R-:W-:Y:S02]  /*fe70*/  HADD2.F32 R33, -RZ, R42.H1_H1 ;  /* 0x3000002aff217230 */ /* 0x004fe40000004100 */
[--C-:B------:R-:W-:Y:S02]  /*fe80*/  HADD2.F32 R35, -RZ, R40.reuse.H0_H0 ;  /* 0x20000028ff237230 */ /* 0x100fe40000004100 */
[--C-:B-1----:R-:W-:Y:S02]  /*fe90*/  HADD2.F32 R42, -RZ, R43.reuse.H0_H0 ;  /* 0x2000002bff2a7230 */ /* 0x102fe40000004100 */
[----:B------:R-:W-:Y:S02]  /*fea0*/  HADD2.F32 R40, -RZ, R40.H1_H1 ;  /* 0x30000028ff287230 */ /* 0x000fe40000004100 */
[----:B------:R-:W-:-:S02]  /*feb0*/  HADD2.F32 R43, -RZ, R43.H1_H1 ;  /* 0x3000002bff2b7230 */ /* 0x000fc40000004100 */
[----:B----4-:R-:W-:-:S05]  /*fec0*/  HADD2.F32 R15, -RZ, R15.H0_H0 ;  /* 0x2000000fff0f7230 */ /* 0x010fca0000004100 */
[C---:B------:R-:W-:Y:S01]  /*fed0*/  FFMA.FTZ R35, R15.reuse, R35, R12 ;  /* 0x000000230f237223 */ /* 0x040fe2000001000c */
[C---:B------:R-:W-:Y:S01]  /*fee0*/  FFMA.FTZ R40, R15.reuse, R40, R3 ;  /* 0x000000280f287223 */ /* 0x040fe20000010003 */
[C---:B------:R-:W-:Y:S01]  /*fef0*/  FFMA.FTZ R38, R15.reuse, R38, R9 ;  /* 0x000000260f267223 */ /* 0x040fe20000010009 */
[C---:B------:R-:W-:Y:S01]  /*ff00*/  FFMA.FTZ R20, R15.reuse, R33, R20 ;  /* 0x000000210f147223 */ /* 0x040fe20000010014 */
[C---:B------:R-:W-:Y:S01]  /*ff10*/  FFMA.FTZ R42, R15.reuse, R42, R13 ;  /* 0x0000002a0f2a7223 */ /* 0x040fe2000001000d */
[----:B------:R-:W-:Y:S01]  /*ff20*/  FFMA.FTZ R48, R15, R43, R0 ;  /* 0x0000002b0f307223 */ /* 0x000fe20000010000 */
[----:B0-----:R-:W-:-:S05]  /*ff30*/  IMAD R28, R53, R32, RZ ;  /* 0x00000020351c7224 */ /* 0x001fca00078e02ff */
[----:B------:R-:W-:Y:S01]  /*ff40*/  LEA R28, R28, R11, 0x8 ;  /* 0x0000000b1c1c7211 */ /* 0x000fe200078e40ff */
[----:B------:R-:W-:-:S04]  /*ff50*/  HADD2.F32 R32, -RZ, R41.H0_H0 ;  /* 0x20000029ff207230 */ /* 0x000fc80000004100 */
[----:B------:R-:W-:Y:S02]  /*ff60*/  VIADD R29, R28, 0x800 ;  /* 0x000008001c1d7836 */ /* 0x000fe40000000000 */
[----:B------:R-:W-:Y:S02]  /*ff70*/  HADD2.F32 R41, -RZ, R41.H1_H1 ;  /* 0x30000029ff297230 */ /* 0x000fe40000004100 */
[----:B------:R-:W-:-:S04]  /*ff80*/  IMAD.WIDE R28, R29, 0x2, R24 ;  /* 0x000000021d1c7825 */ /* 0x000fc800078e0218 */
[C---:B------:R-:W-:Y:S01]  /*ff90*/  FFMA.FTZ R32, R15.reuse, R32, R5 ;  /* 0x000000200f207223 */ /* 0x040fe20000010005 */
[----:B------:R0:W5:Y:S02]  /*ffa0*/  LDG.E.128 R44, desc[UR36][R28.64] ;  /* 0x000000241c2c7981 */ /* 0x000164000c1e1d00 */
[----:B0-----:R-:W-:Y:S01]  /*ffb0*/  FFMA.FTZ R28, R15, R41, R14 ;  /* 0x000000290f1c7223 */ /* 0x001fe2000001000e */
[----:B------:R-:W-:Y:S06]  /*ffc0*/  @P0 BRA `(.L_x_111) ;  /* 0x00000000004c0947 */ /* 0x000fec0003800000 */
[----:B------:R-:W-:Y:S01]  /*ffd0*/  VOTEU.ANY UP0, P4 ;  /* 0x0000000000ff7886 */ /* 0x000fe20002000100 */
[----:B------:R-:W-:Y:S01]  /*ffe0*/  PLOP3.LUT P1, PT, PT, PT, UP0, 0x80, 0x8 ;  /* 0x000000000008781c */ /* 0x000fe20003f2f008 */
[----:B------:R-:W0:-:S12]  /*fff0*/  LDS.128 R56, [R26+UR9] ;  /* 0x000000091a387984 */ /* 0x000e180008000c00 */
[----:B------:R-:W2:Y:S01]  /*10000*/  @P1 LDG.E.128 R12, desc[UR36][R30.64] ;  /* 0x000000241e0c1981 */ /* 0x000ea2000c1e1d00 */
[----:B------:R-:W-:Y:S02]  /*10010*/  PLOP3.LUT P1, PT, PT, PT, UP0, 0x80, 0x8 ;  /* 0x000000000008781c */ /* 0x000fe40003f2f008 */
[----:B------:R-:W-:Y:S02]  /*10020*/  PLOP3.LUT P2, PT, PT, PT, UP0, 0x80, 0x8 ;  /* 0x000000000008781c */ /* 0x000fe40003f4f008 */
[----:B------:R-:W-:Y:S02]  /*10030*/  PLOP3.LUT P3, PT, PT, PT, UP0, 0x80, 0x8 ;  /* 0x000000000008781c */ /* 0x000fe40003f6f008 */
[----:B------:R-:W-:Y:S02]  /*10040*/  PLOP3.LUT P4, PT, PT, PT, UP0, 0x80, 0x8 ;  /* 0x000000000008781c */ /* 0x000fe40003f8f008 */
[----:B------:R-:W-:Y:S01]  /*10050*/  IADD3 R3, PT, PT, R11, 0x800, RZ ;  /* 0x000008000b037810 */ /* 0x000fe20007ffe0ff */
[----:B0----5:R-:W-:-:S02]  /*10060*/  HFMA2 R44, R44, 1, 1, R56 ;  /* 0x3c003c002c2c7831 */ /* 0x021fc40000000038 */
[----:B------:R-:W-:Y:S02]  /*10070*/  HADD2 R45, R45, R57 ;  /* 0x000000392d2d7230 */ /* 0x000fe40000000000 */
[----:B------:R-:W-:Y:S02]  /*10080*/  HFMA2 R46, R46, 1, 1, R58 ;  /* 0x3c003c002e2e7831 */ /* 0x000fe4000000003a */
[----:B------:R-:W-:Y:S02]  /*10090*/  HADD2 R47, R47, R59 ;  /* 0x0000003b2f2f7230 */ /* 0x000fe40000000000 */
[----:B--2---:R-:W-:Y:S02]  /*100a0*/  @P1 HMUL2 R44, R44, R12 ;  /* 0x0000000c2c2c1232 */ /* 0x004fe40000000000 */
[----:B------:R-:W-:Y:S02]  /*100b0*/  @P2 HFMA2 R45, R45, R13, -RZ ;  /* 0x0000000d2d2d2231 */ /* 0x000fe400001000ff */
[----:B------:R-:W-:-:S02]  /*100c0*/  @P3 HMUL2 R46, R46, R14 ;  /* 0x0000000e2e2e3232 */ /* 0x000fc40000000000 */
[----:B------:R-:W-:Y:S02]  /*100d0*/  @P4 HFMA2 R47, R47, R15, -RZ ;  /* 0x0000000f2f2f4231 */ /* 0x000fe400001000ff */
[----:B------:R-:W-:-:S05]  /*100e0*/  IMAD.WIDE.U32 R12, R3, 0x2, R22 ;  /* 0x00000002030c7825 */ /* 0x000fca00078e0016 */
[----:B------:R0:W-:Y:S02]  /*100f0*/  STG.E.128 desc[UR36][R12.64], R44 ;  /* 0x0000002c0c007986 */ /* 0x0001e4000c101d24 */
.L_x_111:
[----:B------:R1:W2:Y:S01]  /*10100*/  LDS.U16 R0, [R7] ;  /* 0x0000000007007984 */ /* 0x0002a20000000400 */
[----:B------:R-:W-:Y:S01]  /*10110*/  VIADD R36, R36, 0x10 ;  /* 0x0000001024247836 */ /* 0x000fe20000000000 */
[----:B------:R-:W-:Y:S01]  /*10120*/  IADD3 R11, PT, PT, R11, 0x1000, RZ ;  /* 0x000010000b0b7810 */ /* 0x000fe20007ffe0ff */
[--C-:B-----5:R-:W-:Y:S02]  /*10130*/  HADD2.F32 R3, -RZ, R44.reuse.H0_H0 ;  /* 0x2000002cff037230 */ /* 0x120fe40000004100 */
[----:B------:R-:W-:Y:S01]  /*10140*/  HADD2.F32 R5, -RZ, R44.H1_H1 ;  /* 0x3000002cff057230 */ /* 0x000fe20000004100 */
[----:B------:R-:W-:Y:S01]  /*10150*/  ISETP.GE.AND P1, PT, R36, UR13, PT ;  /* 0x0000000d24007c0c */ /* 0x000fe2000bf26270 */
[--C-:B------:R-:W-:Y:S01]  /*10160*/  HADD2.F32 R9, -RZ, R45.reuse.H0_H0 ;  /* 0x2000002dff097230 */ /* 0x100fe20000004100 */
[----:B-1----:R-:W-:Y:S01]  /*10170*/  IADD3 R7, PT, PT, R7, 0x20, RZ ;  /* 0x0000002007077810 */ /* 0x002fe20007ffe0ff */
[----:B0-----:R-:W-:Y:S02]  /*10180*/  HADD2.F32 R13, -RZ, R46.H0_H0 ;  /* 0x2000002eff0d7230 */ /* 0x001fe40000004100 */
[----:B------:R-:W-:-:S02]  /*10190*/  HADD2.F32 R45, -RZ, R45.H1_H1 ;  /* 0x3000002dff2d7230 */ /* 0x000fc40000004100 */
[----:B------:R-:W-:Y:S02]  /*101a0*/  HADD2.F32 R15, -RZ, R46.H1_H1 ;  /* 0x3000002eff0f7230 */ /* 0x000fe40000004100 */
[--C-:B------:R-:W-:Y:S02]  /*101b0*/  HADD2.F32 R29, -RZ, R47.reuse.H0_H0 ;  /* 0x2000002fff1d7230 */ /* 0x100fe40000004100 */
[----:B------:R-:W-:Y:S02]  /*101c0*/  HADD2.F32 R47, -RZ, R47.H1_H1 ;  /* 0x3000002fff2f7230 */ /* 0x000fe40000004100 */
[----:B--2---:R-:W-:-:S05]  /*101d0*/  HADD2.F32 R0, -RZ, R0.H0_H0 ;  /* 0x20000000ff007230 */ /* 0x004fca0000004100 */
[C---:B------:R-:W-:Y:S01]  /*101e0*/  FFMA.FTZ R12, R0.reuse, R3, R35 ;  /* 0x00000003000c7223 */ /* 0x040fe20000010023 */
[C---:B------:R-:W-:Y:S01]  /*101f0*/  FFMA.FTZ R3, R0.reuse, R5, R40 ;  /* 0x0000000500037223 */ /* 0x040fe20000010028 */
[C---:B------:R-:W-:Y:S01]  /*10200*/  FFMA.FTZ R5, R0.reuse, R9, R32 ;  /* 0x0000000900057223 */ /* 0x040fe20000010020 */
[C---:B------:R-:W-:Y:S01]  /*10210*/  FFMA.FTZ R9, R0.reuse, R13, R38 ;  /* 0x0000000d00097223 */ /* 0x040fe20000010026 */
[C---:B------:R-:W-:Y:S01]  /*10220*/  FFMA.FTZ R14, R0.reuse, R45, R28 ;  /* 0x0000002d000e7223 */ /* 0x040fe2000001001c */
[C---:B------:R-:W-:Y:S01]  /*10230*/  FFMA.FTZ R20, R0.reuse, R15, R20 ;  /* 0x0000000f00147223 */ /* 0x040fe20000010014 */
[C---:B------:R-:W-:Y:S01]  /*10240*/  FFMA.FTZ R13, R0.reuse, R29, R42 ;  /* 0x0000001d000d7223 */ /* 0x040fe2000001002a */
[----:B------:R-:W-:Y:S01]  /*10250*/  FFMA.FTZ R0, R0, R47, R48 ;  /* 0x0000002f00007223 */ /* 0x000fe20000010030 */
[----:B------:R-:W-:Y:S06]  /*10260*/  @!P1 BRA `(.L_x_112) ;  /* 0xfffffff800749947 */ /* 0x000fec000383ffff */
.L_x_105:
[----:B------:R-:W-:Y:S05]  /*10270*/  BSYNC.RECONVERGENT B0 ;  /* 0x0000000000007941 */ /* 0x000fea0003800200 */
.L_x_104:
[----:B------:R-:W-:Y:S01]  /*10280*/  ISETP.GE.AND P0, PT, R34, UR16, PT ;  /* 0x0000001022007c0c */ /* 0x000fe2000bf06270 */
[----:B------:R-:W0:Y:S01]  /*10290*/  LDCU UR17, c[0x0][0x40c] ;  /* 0x00008180ff1177ac */ /* 0x000e220008000800 */
[----:B------:R-:W-:Y:S01]  /*102a0*/  BSSY.RECONVERGENT B0, `(.L_x_113) ;  /* 0x0000107000007945 */ /* 0x000fe20003800200 */
[----:B------:R-:W1:Y:S10]  /*102b0*/  LDCU.64 UR18, c[0x0][0x3c8] ;  /* 0x00007900ff1277ac */ /* 0x000e740008000a00 */
[----:B------:R-:W-:Y:S05]  /*102c0*/  @P0 BRA `(.L_x_114) ;  /* 0x0000001000100947 */ /* 0x000fea0003800000 */
[----:B------:R-:W2:Y:S01]  /*102d0*/  LDCU UR10, c[0x0][0x3f8] ;  /* 0x00007f00ff0a77ac */ /* 0x000ea20008000800 */
[----:B------:R-:W-:Y:S01]  /*102e0*/  VIADD R35, R34, 0x8 ;  /* 0x0000000822237836 */ /* 0x000fe20000000000 */
[----:B------:R-:W4:Y:S01]  /*102f0*/  LDC R33, c[0x0][0x3f4] ;  /* 0x0000fd00ff217b82 */ /* 0x000f220000000800 */
[----:B------:R-:W-:Y:S01]  /*10300*/  BSSY.RECONVERGENT B1, `(.L_x_115) ;  /* 0x000005a000017945 */ /* 0x000fe20003800200 */
[----:B------:R-:W-:Y:S02]  /*10310*/  ULOP3.LUT UR14, URZ, UR11, URZ, 0x33, !UPT ;  /* 0x0000000bff0e7292 */ /* 0x000fe4000f8e33ff */
[----:B------:R-:W-:-:S04]  /*10320*/  VIMNMX R7, PT, PT, R35, UR16, !PT ;  /* 0x0000001023077c48 */ /* 0x000fc8000ffe0100 */
[----:B------:R-:W5:Y:S01]  /*10330*/  LDC.64 R28, c[0x0][0x458] ;  /* 0x00011600ff1c7b82 */ /* 0x000f620000000a00 */
[----:B------:R-:W-:-:S04]  /*10340*/  IADD3 R7, PT, PT, -R8, UR14, R7 ;  /* 0x0000000e08077c10 */ /* 0x000fc8000fffe107 */
[----:B------:R-:W-:Y:S01]  /*10350*/  LOP3.LUT P0, RZ, R7, 0x8, RZ, 0xc0, !PT ;  /* 0x0000000807ff7812 */ /* 0x000fe2000780c0ff */
[----:B--2---:R-:W-:-:S06]  /*10360*/  UIMAD UR13, UR38, UR10, UR12 ;  /* 0x0000000a260d72a4 */ /* 0x004fcc000f8e020c */
[----:B------:R-:W-:Y:S01]  /*10370*/  MOV R11, UR13 ;  /* 0x0000000d000b7c02 */ /* 0x000fe20008000f00 */
[----:B----4-:R-:W-:-:S03]  /*10380*/  IMAD R44, R33, UR10, RZ ;  /* 0x0000000a212c7c24 */ /* 0x010fc6000f8e02ff */
[----:B------:R-:W-:-:S05]  /*10390*/  LEA R11, R11, R10, 0x8 ;  /* 0x0000000a0b0b7211 */ /* 0x000fca00078e40ff */
[----:B-----5:R-:W-:-:S04]  /*103a0*/  IMAD.WIDE R28, R11, 0x2, R28 ;  /* 0x000000020b1c7825 */ /* 0x020fc800078e021c */
[----:B------:R-:W-:Y:S01]  /*103b0*/  IMAD.MOV.U32 R11, RZ, RZ, R34 ;  /* 0x000000ffff0b7224 */ /* 0x000fe200078e0022 */
[----:B------:R-:W-:Y:S06]  /*103c0*/  @P0 BRA `(.L_x_116) ;  /* 0x0000000400340947 */ /* 0x000fec0003800000 */
[----:B------:R-:W-:Y:S02]  /*103d0*/  ISETP.GE.AND P0, PT, R34, R33, PT ;  /* 0x000000212200720c */ /* 0x000fe40003f06270 */
[----:B------:R-:W-:-:S11]  /*103e0*/  MOV R11, R35 ;  /* 0x00000023000b7202 */ /* 0x000fd60000000f00 */
[----:B------:R-:W-:Y:S05]  /*103f0*/  @!P0 BRA `(.L_x_116) ;  /* 0x0000000400288947 */ /* 0x000fea0003800000 */
[----:B------:R-:W-:Y:S01]  /*10400*/  IABS R32, R33 ;  /* 0x0000002100207213 */ /* 0x000fe20000000000 */
[----:B------:R-:W-:Y:S01]  /*10410*/  HFMA2 R30, -RZ, RZ, 0, 0 ;  /* 0x00000000ff1e7431 */ /* 0x000fe200000001ff */
[----:B------:R-:W-:Y:S01]  /*10420*/  IABS R15, R34 ;  /* 0x00000022000f7213 */ /* 0x000fe20000000000 */
[----:B------:R-:W2:Y:S01]  /*10430*/  LDCU.64 UR14, c[0x0][0x3c8] ;  /* 0x00007900ff0e77ac */ /* 0x000ea20008000a00 */
[----:B------:R-:W4:Y:S01]  /*10440*/  I2F.RP R36, R32 ;  /* 0x0000002000247306 */ /* 0x000f220000209400 */
[----:B------:R-:W-:Y:S01]  /*10450*/  ISETP.GE.AND P1, PT, R34, RZ, PT ;  /* 0x000000ff2200720c */ /* 0x000fe20003f26270 */
[----:B------:R-:W0:Y:S01]  /*10460*/  LDS.U16 R27, [R27] ;  /* 0x000000001b1b7984 */ /* 0x000e220000000400 */
[----:B------:R-:W-:-:S05]  /*10470*/  ISETP.NE.AND P2, PT, R33, RZ, PT ;  /* 0x000000ff2100720c */ /* 0x000fca0003f45270 */
[----:B----4-:R-:W4:Y:S02]  /*10480*/  MUFU.RCP R36, R36 ;  /* 0x0000002400247308 */ /* 0x010f240000001000 */
[----:B----4-:R-:W-:-:S06]  /*10490*/  IADD3 R31, PT, PT, R36, 0xffffffe, RZ ;  /* 0x0ffffffe241f7810 */ /* 0x010fcc0007ffe0ff */
[----:B------:R-:W4:Y:S02]  /*104a0*/  F2I.FTZ.U32.TRUNC.NTZ R31, R31 ;  /* 0x0000001f001f7305 */ /* 0x000f24000021f000 */
[----:B----4-:R-:W-:-:S04]  /*104b0*/  IMAD.MOV R11, RZ, RZ, -R31 ;  /* 0x000000ffff0b7224 */ /* 0x010fc800078e0a1f */
[----:B------:R-:W-:-:S04]  /*104c0*/  IMAD R11, R11, R32, RZ ;  /* 0x000000200b0b7224 */ /* 0x000fc800078e02ff */
[----:B------:R-:W-:-:S06]  /*104d0*/  IMAD.HI.U32 R30, R31, R11, R30 ;  /* 0x0000000b1f1e7227 */ /* 0x000fcc00078e001e */
[----:B------:R-:W-:-:S05]  /*104e0*/  IMAD.HI.U32 R11, R30, R15, RZ ;  /* 0x0000000f1e0b7227 */ /* 0x000fca00078e00ff */
[----:B------:R-:W-:-:S05]  /*104f0*/  IADD3 R30, PT, PT, -R11, RZ, RZ ;  /* 0x000000ff0b1e7210 */ /* 0x000fca0007ffe1ff */
[----:B------:R-:W-:-:S05]  /*10500*/  IMAD R11, R32, R30, R15 ;  /* 0x0000001e200b7224 */ /* 0x000fca00078e020f */
[----:B------:R-:W-:-:S13]  /*10510*/  ISETP.GT.U32.AND P0, PT, R32, R11, PT ;  /* 0x0000000b2000720c */ /* 0x000fda0003f04070 */
[----:B------:R-:W-:-:S05]  /*10520*/  @!P0 IMAD.IADD R11, R11, 0x1, -R32 ;  /* 0x000000010b0b8824 */ /* 0x000fca00078e0a20 */
[----:B------:R-:W-:-:S13]  /*10530*/  ISETP.GT.U32.AND P0, PT, R32, R11, PT ;  /* 0x0000000b2000720c */ /* 0x000fda0003f04070 */
[----:B------:R-:W-:-:S04]  /*10540*/  @!P0 IADD3 R11, PT, PT, R11, -R32, RZ ;  /* 0x800000200b0b8210 */ /* 0x000fc80007ffe0ff */
[----:B------:R-:W-:Y:S02]  /*10550*/  @!P1 IADD3 R11, PT, PT, -R11, RZ, RZ ;  /* 0x000000ff0b0b9210 */ /* 0x000fe40007ffe1ff */
[----:B------:R-:W-:-:S04]  /*10560*/  @!P2 LOP3.LUT R11, RZ, R33, RZ, 0x33, !PT ;  /* 0x00000021ff0ba212 */ /* 0x000fc800078e33ff */
[----:B------:R-:W-:-:S05]  /*10570*/  IADD3 R15, P0, PT, R21, R11, RZ ;  /* 0x0000000b150f7210 */ /* 0x000fca0007f1e0ff */
[----:B------:R-:W-:Y:S01]  /*10580*/  IMAD.X R30, RZ, RZ, R6, P0 ;  /* 0x000000ffff1e7224 */ /* 0x000fe200000e0606 */
[----:B--2---:R-:W-:-:S04]  /*10590*/  LEA R32, P0, R15, UR14, 0x2 ;  /* 0x0000000e0f207c11 */ /* 0x004fc8000f8010ff */
[----:B------:R-:W-:-:S05]  /*105a0*/  LEA.HI.X R33, R15, UR15, R30, 0x2, P0 ;  /* 0x0000000f0f217c11 */ /* 0x000fca00080f141e */
[----:B------:R-:W2:Y:S01]  /*105b0*/  LDG.E R32, desc[UR36][R32.64] ;  /* 0x0000002420207981 */ /* 0x000ea2000c1e1900 */
[----:B------:R-:W-:Y:S01]  /*105c0*/  ISETP.NE.AND P0, PT, R49, RZ, PT ;  /* 0x000000ff3100720c */ /* 0x000fe20003f05270 */
[----:B--2---:R-:W-:-:S05]  /*105d0*/  IMAD R31, R44, R32, R11 ;  /* 0x000000202c1f7224 */ /* 0x004fca00078e020b */
[----:B------:R-:W-:-:S05]  /*105e0*/  SHF.L.U32 R31, R31, 0x8, RZ ;  /* 0x000000081f1f7819 */ /* 0x000fca00000006ff */
[----:B------:R-:W-:-:S05]  /*105f0*/  IMAD.WIDE R30, R31, 0x2, R24 ;  /* 0x000000021f1e7825 */ /* 0x000fca00078e0218 */
[----:B------:R2:W5:Y:S01]  /*10600*/  LDG.E.128 R36, desc[UR36][R30.64] ;  /* 0x000000241e247981 */ /* 0x000562000c1e1d00 */
[----:B------:R-:W-:Y:S01]  /*10610*/  BSSY.RECONVERGENT B2, `(.L_x_117) ;  /* 0x0000017000027945 */ /* 0x000fe20003800200 */
[----:B0-----:R-:W-:-:S03]  /*10620*/  HADD2.F32 R11, -RZ, R27.H0_H0 ;  /* 0x2000001bff0b7230 */ /* 0x001fc60000004100 */
[----:B------:R-:W-:Y:S05]  /*10630*/  @P0 BRA `(.L_x_118) ;  /* 0x0000000000500947 */ /* 0x000fea0003800000 */
[----:B------:R-:W-:Y:S01]  /*10640*/  ISETP.NE.AND P3, PT, R2, RZ, PT ;  /* 0x000000ff0200720c */ /* 0x000fe20003f65270 */
[----:B------:R-:W0:-:S12]  /*10650*/  LDS.128 R48, [R26+UR9] ;  /* 0x000000091a307984 */ /* 0x000e180008000c00 */
[----:B------:R-:W-:Y:S01]  /*10660*/  VOTEU.ANY UP0, P3 ;  /* 0x0000000000ff7886 */ /* 0x000fe20001800100 */
[----:B------:R-:W-:-:S13]  /*10670*/  PLOP3.LUT P0, PT, PT, PT, UP0, 0x80, 0x8 ;  /* 0x000000000008781c */ /* 0x000fda0003f0f008 */
[----:B------:R-:W4:Y:S01]  /*10680*/  @P0 LDG.E.128 R40, desc[UR36][R28.64] ;  /* 0x000000241c280981 */ /* 0x000f22000c1e1d00 */
[----:B------:R-:W-:Y:S02]  /*10690*/  PLOP3.LUT P0, PT, PT, PT, UP0, 0x80, 0x8 ;  /* 0x000000000008781c */ /* 0x000fe40003f0f008 */
[----:B------:R-:W-:Y:S02]  /*106a0*/  PLOP3.LUT P1, PT, PT, PT, UP0, 0x80, 0x8 ;  /* 0x000000000008781c */ /* 0x000fe40003f2f008 */
[----:B------:R-:W-:Y:S02]  /*106b0*/  PLOP3.LUT P2, PT, PT, PT, UP0, 0x80, 0x8 ;  /* 0x000000000008781c */ /* 0x000fe40003f4f008 */
[----:B------:R-:W-:Y:S02]  /*106c0*/  PLOP3.LUT P3, PT, PT, PT, UP0, 0x80, 0x8 ;  /* 0x000000000008781c */ /* 0x000fe40003f6f008 */
[----:B--2---:R-:W-:Y:S01]  /*106d0*/  SHF.L.U32 R31, R34, 0x8, RZ ;  /* 0x00000008221f7819 */ /* 0x004fe200000006ff */
[----:B0----5:R-:W-:-:S02]  /*106e0*/  HFMA2 R36, R36, 1, 1, R48 ;  /* 0x3c003c0024247831 */ /* 0x021fc40000000030 */
[----:B------:R-:W-:Y:S02]  /*106f0*/  HADD2 R37, R37, R49 ;  /* 0x0000003125257230 */ /* 0x000fe40000000000 */
[----:B------:R-:W-:Y:S02]  /*10700*/  HFMA2 R38, R38, 1, 1, R50 ;  /* 0x3c003c0026267831 */ /* 0x000fe40000000032 */
[----:B------:R-:W-:Y:S02]  /*10710*/  HADD2 R39, R39, R51 ;  /* 0x0000003327277230 */ /* 0x000fe40000000000 */
[----:B------:R-:W-:-:S04]  /*10720*/  IMAD.WIDE.U32 R30, R31, 0x2, R22 ;  /* 0x000000021f1e7825 */ /* 0x000fc800078e0016 */
[----:B----4-:R-:W-:Y:S02]  /*10730*/  @P0 HMUL2 R36, R36, R40 ;  /* 0x0000002824240232 */ /* 0x010fe40000000000 */
[----:B------:R-:W-:Y:S02]  /*10740*/  @P1 HFMA2 R37, R37, R41, -RZ ;  /* 0x0000002925251231 */ /* 0x000fe400001000ff */
[----:B------:R-:W-:Y:S02]  /*10750*/  @P2 HMUL2 R38, R38, R42 ;  /* 0x0000002a26262232 */ /* 0x000fe40000000000 */
[----:B------:R-:W-:-:S05]  /*10760*/  @P3 HFMA2 R39, R39, R43, -RZ ;  /* 0x0000002b27273231 */ /* 0x000fca00001000ff */
[----:B------:R0:W-:Y:S02]  /*10770*/  STG.E.128 desc[UR36][R30.64], R36 ;  /* 0x000000241e007986 */ /* 0x0001e4000c101d24 */
.L_x_118:
[----:B-1----:R-:W-:Y:S05]  /*10780*/  BSYNC.RECONVERGENT B2 ;  /* 0x0000000000027941 */ /* 0x002fea0003800200 */
.L_x_117:
[--C-:B-----5:R-:W-:Y:S02]  /*10790*/  HADD2.F32 R15, -RZ, R36.reuse.H0_H0 ;  /* 0x20000024ff0f7230 */ /* 0x120fe40000004100 */
[----:B0-2---:R-:W-:Y:S02]  /*107a0*/  HADD2.F32 R30, -RZ, R37.H0_H0 ;  /* 0x20000025ff1e7230 */ /* 0x005fe40000004100 */
[----:B------:R-:W-:Y:S02]  /*107b0*/  HADD2.F32 R34, -RZ, R39.H0_H0 ;  /* 0x20000027ff227230 */ /* 0x000fe40000004100 */
[C---:B------:R-:W-:Y:S01]  /*107c0*/  FFMA.FTZ R12, R11.reuse, R15, R12 ;  /* 0x0000000f0b0c7223 */ /* 0x040fe2000001000c */
[----:B------:R-:W-:Y:S02]  /*107d0*/  HADD2.F32 R36, -RZ, R36.H1_H1 ;  /* 0x30000024ff247230 */ /* 0x000fe40000004100 */
[----:B------:R-:W-:Y:S01]  /*107e0*/  FFMA.FTZ R5, R11, R30, R5 ;  /* 0x0000001e0b057223 */ /* 0x000fe20000010005 */
[----:B------:R-:W-:-:S02]  /*107f0*/  HADD2.F32 R37, -RZ, R37.H1_H1 ;  /* 0x30000025ff257230 */ /* 0x000fc40000004100 */
[C---:B------:R-:W-:Y:S01]  /*10800*/  FFMA.FTZ R13, R11.reuse, R34, R13 ;  /* 0x000000220b0d7223 */ /* 0x040fe2000001000d */
[--C-:B------:R-:W-:Y:S02]  /*10810*/  HADD2.F32 R32, -RZ, R38.reuse.H0_H0 ;  /* 0x20000026ff207230 */ /* 0x100fe40000004100 */
[C---:B------:R-:W-:Y:S01]  /*10820*/  FFMA.FTZ R3, R11.reuse, R36, R3 ;  /* 0x000000240b037223 */ /* 0x040fe20000010003 */
[----:B------:R-:W-:Y:S02]  /*10830*/  HADD2.F32 R27, -RZ, R38.H1_H1 ;  /* 0x30000026ff1b7230 */ /* 0x000fe40000004100 */
[C---:B------:R-:W-:Y:S01]  /*10840*/  FFMA.FTZ R14, R11.reuse, R37, R14 ;  /* 0x000000250b0e7223 */ /* 0x040fe2000001000e */
[----:B------:R-:W-:Y:S02]  /*10850*/  HADD2.F32 R39, -RZ, R39.H1_H1 ;  /* 0x30000027ff277230 */ /* 0x000fe40000004100 */
[C---:B------:R-:W-:Y:S01]  /*10860*/  FFMA.FTZ R9, R11.reuse, R32, R9 ;  /* 0x000000200b097223 */ /* 0x040fe20000010009 */
[----:B------:R-:W-:-:S02]  /*10870*/  FFMA.FTZ R20, R11, R27, R20 ;  /* 0x0000001b0b147223 */ /* 0x000fc40000010014 */
[----:B------:R-:W-:Y:S01]  /*10880*/  FFMA.FTZ R0, R11, R39, R0 ;  /* 0x000000270b007223 */ /* 0x000fe20000010000 */
[----:B------:R-:W-:-:S07]  /*10890*/  IMAD.MOV.U32 R11, RZ, RZ, R35 ;  /* 0x000000ffff0b7224 */ /* 0x000fce00078e0023 */
.L_x_116:
[----:B01----:R-:W-:Y:S05]  /*108a0*/  BSYNC.RECONVERGENT B1 ;  /* 0x0000000000017941 */ /* 0x003fea0003800200 */
.L_x_115:
[----:B------:R-:W-:-:S13]  /*108b0*/  ISETP.GE.U32.AND P0, PT, R7, 0x8, PT ;  /* 0x000000080700780c */ /* 0x000fda0003f06070 */
[----:B------:R-:W-:Y:S05]  /*108c0*/  @!P0 BRA `(.L_x_114) ;  /* 0x0000000800908947 */ /* 0x000fea0003800000 */
[C---:B------:R-:W-:Y:S01]  /*108d0*/  LEA R7, R11.reuse, UR7, 0x1 ;  /* 0x000000070b077c11 */ /* 0x040fe2000f8e08ff */
[C---:B------:R-:W-:Y:S01]  /*108e0*/  VIADD R15, R11.reuse, 0x8 ;  /* 0x000000080b0f7836 */ /* 0x040fe20000000000 */
[----:B------:R-:W-:Y:S02]  /*108f0*/  MOV R30, UR11 ;  /* 0x0000000b001e7c02 */ /* 0x000fe40008000f00 */
[----:B------:R-:W-:-:S03]  /*10900*/  SHF.L.U32 R11, R11, 0x8, RZ ;  /* 0x000000080b0b7819 */ /* 0x000fc600000006ff */
[----:B------:R-:W-:Y:S01]  /*10910*/  IMAD R7, R30, -0x2, R7 ;  /* 0xfffffffe1e077824 */ /* 0x000fe200078e0207 */
[----:B------:R-:W-:-:S04]  /*10920*/  MOV R30, UR5 ;  /* 0x00000005001e7c02 */ /* 0x000fc80008000f00 */
[----:B------:R-:W-:-:S07]  /*10930*/  IADD3 R7, PT, PT, R7, 0x10, R30 ;  /* 0x0000001007077810 */ /* 0x000fce0007ffe01e */
.L_x_125:
[----:B------:R-:W0:Y:S01]  /*10940*/  LDC R45, c[0x0][0x3f4] ;  /* 0x0000fd00ff2d7b82 */ /* 0x000e220000000800 */
[----:B------:R-:W-:Y:S01]  /*10950*/  IADD3 R32, PT, PT, R15, -0x8, RZ ;  /* 0xfffffff80f207810 */ /* 0x000fe20007ffe0ff */
[----:B------:R-:W-:Y:S03]  /*10960*/  BSSY.RECONVERGENT B1, `(.L_x_119) ;  /* 0x0000049000017945 */ /* 0x000fe60003800200 */
[----:B0-----:R-:W-:-:S13]  /*10970*/  ISETP.GE.AND P0, PT, R32, R45, PT ;  /* 0x0000002d2000720c */ /* 0x001fda0003f06270 */
[----:B------:R-:W-:Y:S05]  /*10980*/  @!P0 BRA `(.L_x_120) ;  /* 0x0000000400188947 */ /* 0x000fea0003800000 */
[----:B------:R-:W-:Y:S02]  /*10990*/  IABS R34, R45 ;  /* 0x0000002d00227213 */ /* 0x000fe40000000000 */
[----:B------:R-:W-:Y:S02]  /*109a0*/  MOV R30, RZ ;  /* 0x000000ff001e7202 */ /* 0x000fe40000000f00 */
[----:B------:R-:W0:Y:S01]  /*109b0*/  I2F.RP R33, R34 ;  /* 0x0000002200217306 */ /* 0x000e220000209400 */
[----:B------:R-:W-:Y:S02]  /*109c0*/  IABS R35, R32 ;  /* 0x0000002000237213 */ /* 0x000fe40000000000 */
[----:B------:R-:W-:Y:S02]  /*109d0*/  ISETP.GE.AND P1, PT, R32, RZ, PT ;  /* 0x000000ff2000720c */ /* 0x000fe40003f26270 */
[----:B------:R-:W-:-:S03]  /*109e0*/  ISETP.NE.AND P2, PT, R45, RZ, PT ;  /* 0x000000ff2d00720c */ /* 0x000fc60003f45270 */
[----:B0-----:R-:W0:Y:S02]  /*109f0*/  MUFU.RCP R33, R33 ;  /* 0x0000002100217308 */ /* 0x001e240000001000 */
[----:B0-----:R-:W-:-:S06]  /*10a00*/  VIADD R31, R33, 0xffffffe ;  /* 0x0ffffffe211f7836 */ /* 0x001fcc0000000000 */
[----:B------:R-:W0:Y:S02]  /*10a10*/  F2I.FTZ.U32.TRUNC.NTZ R31, R31 ;  /* 0x0000001f001f7305 */ /* 0x000e24000021f000 */
[----:B0-----:R-:W-:-:S05]  /*10a20*/  IADD3 R27, PT, PT, RZ, -R31, RZ ;  /* 0x8000001fff1b7210 */ /* 0x001fca0007ffe0ff */
[----:B------:R-:W-:-:S04]  /*10a30*/  IMAD R27, R27, R34, RZ ;  /* 0x000000221b1b7224 */ /* 0x000fc800078e02ff */
[----:B------:R-:W-:-:S04]  /*10a40*/  IMAD.HI.U32 R27, R31, R27, R30 ;  /* 0x0000001b1f1b7227 */ /* 0x000fc800078e001e */
[----:B------:R-:W-:-:S04]  /*10a50*/  IMAD.MOV.U32 R30, RZ, RZ, R35 ;  /* 0x000000ffff1e7224 */ /* 0x000fc800078e0023 */
[----:B------:R-:W-:-:S05]  /*10a60*/  IMAD.HI.U32 R27, R27, R30, RZ ;  /* 0x0000001e1b1b7227 */ /* 0x000fca00078e00ff */
[----:B------:R-:W-:-:S05]  /*10a70*/  IADD3 R27, PT, PT, -R27, RZ, RZ ;  /* 0x000000ff1b1b7210 */ /* 0x000fca0007ffe1ff */
[----:B------:R-:W-:-:S05]  /*10a80*/  IMAD R27, R34, R27, R30 ;  /* 0x0000001b221b7224 */ /* 0x000fca00078e021e */
[----:B------:R-:W-:-:S13]  /*10a90*/  ISETP.GT.U32.AND P0, PT, R34, R27, PT ;  /* 0x0000001b2200720c */ /* 0x000fda0003f04070 */
[----:B------:R-:W-:-:S04]  /*10aa0*/  @!P0 IADD3 R27, PT, PT, R27, -R34, RZ ;  /* 0x800000221b1b8210 */ /* 0x000fc80007ffe0ff */
[----:B------:R-:W-:-:S13]  /*10ab0*/  ISETP.GT.U32.AND P0, PT, R34, R27, PT ;  /* 0x0000001b2200720c */ /* 0x000fda0003f04070 */
[----:B------:R-:W-:-:S05]  /*10ac0*/  @!P0 IMAD.IADD R27, R27, 0x1, -R34 ;  /* 0x000000011b1b8824 */ /* 0x000fca00078e0a22 */
[----:B------:R-:W-:Y:S02]  /*10ad0*/  @!P1 IADD3 R27, PT, PT, -R27, RZ, RZ ;  /* 0x000000ff1b1b9210 */ /* 0x000fe40007ffe1ff */
[----:B------:R-:W-:-:S04]  /*10ae0*/  @!P2 LOP3.LUT R27, RZ, R45, RZ, 0x33, !PT ;  /* 0x0000002dff1ba212 */ /* 0x000fc800078e33ff */
[----:B------:R-:W-:-:S04]  /*10af0*/  IADD3 R30, P0, PT, R21, R27, RZ ;  /* 0x0000001b151e7210 */ /* 0x000fc80007f1e0ff */
[----:B------:R-:W-:Y:S02]  /*10b00*/  IADD3.X R31, PT, PT, RZ, R6, RZ, P0, !PT ;  /* 0x00000006ff1f7210 */ /* 0x000fe400007fe4ff */
[----:B------:R-:W-:-:S04]  /*10b10*/  LEA R32, P0, R30, UR18, 0x2 ;  /* 0x000000121e207c11 */ /* 0x000fc8000f8010ff */
[----:B------:R-:W-:-:S05]  /*10b20*/  LEA.HI.X R33, R30, UR19, R31, 0x2, P0 ;  /* 0x000000131e217c11 */ /* 0x000fca00080f141f */
[----:B------:R-:W2:Y:S01]  /*10b30*/  LDG.E R32, desc[UR36][R32.64] ;  /* 0x0000002420207981 */ /* 0x000ea2000c1e1900 */
[----:B------:R-:W-:Y:S01]  /*10b40*/  UISETP.NE.AND UP0, UPT, UR17, URZ, UPT ;  /* 0x000000ff1100728c */ /* 0x000fe2000bf05270 */
[----:B--2---:R-:W-:Y:S02]  /*10b50*/  IMAD R31, R44, R32, R27 ;  /* 0x000000202c1f7224 */ /* 0x004fe400078e021b */
[----:B------:R-:W0:Y:S02]  /*10b60*/  LDS.U16 R27, [R7+-0x10] ;  /* 0xfffff000071b7984 */ /* 0x000e240000000400 */
[----:B------:R-:W-:-:S04]  /*10b70*/  IMAD.SHL.U32 R31, R31, 0x100, RZ ;  /* 0x000001001f1f7824 */ /* 0x000fc800078e00ff */
[----:B------:R-:W-:-:S05]  /*10b80*/  IMAD.WIDE R30, R31, 0x2, R24 ;  /* 0x000000021f1e7825 */ /* 0x000fca00078e0218 */
[----:B------:R1:W5:Y:S01]  /*10b90*/  LDG.E.128 R36, desc[UR36][R30.64] ;  /* 0x000000241e247981 */ /* 0x000362000c1e1d00 */
[----:B0-----:R-:W-:Y:S01]  /*10ba0*/  HADD2.F32 R27, -RZ, R27.H0_H0 ;  /* 0x2000001bff1b7230 */ /* 0x001fe20000004100 */
[----:B-1----:R-:W-:Y:S06]  /*10bb0*/  BRA.U UP0, `(.L_x_121) ;  /* 0x00000001004c7547 */ /* 0x002fec000b800000 */
[----:B------:R-:W-:Y:S01]  /*10bc0*/  ISETP.NE.AND P3, PT, R2, RZ, PT ;  /* 0x000000ff0200720c */ /* 0x000fe20003f65270 */
[----:B------:R-:W0:-:S12]  /*10bd0*/  LDS.128 R32, [R26+UR9] ;  /* 0x000000091a207984 */ /* 0x000e180008000c00 */
[----:B------:R-:W-:Y:S01]  /*10be0*/  VOTEU.ANY UP0, P3 ;  /* 0x0000000000ff7886 */ /* 0x000fe20001800100 */
[----:B------:R-:W-:-:S13]  /*10bf0*/  PLOP3.LUT P0, PT, PT, PT, UP0, 0x80, 0x8 ;  /* 0x000000000008781c */ /* 0x000fda0003f0f008 */
[----:B------:R-:W2:Y:S01]  /*10c00*/  @P0 LDG.E.128 R40, desc[UR36][R28.64] ;  /* 0x000000241c280981 */ /* 0x000ea2000c1e1d00 */
[----:B------:R-:W-:Y:S01]  /*10c10*/  PLOP3.LUT P0, PT, PT, PT, UP0, 0x80, 0x8 ;  /* 0x000000000008781c */ /* 0x000fe20003f0f008 */
[----:B------:R-:W-:Y:S01]  /*10c20*/  IMAD.WIDE.U32 R30, R11, 0x2, R22 ;  /* 0x000000020b1e7825 */ /* 0x000fe200078e0016 */
[----:B------:R-:W-:Y:S02]  /*10c30*/  PLOP3.LUT P1, PT, PT, PT, UP0, 0x80, 0x8 ;  /* 0x000000000008781c */ /* 0x000fe40003f2f008 */
[----:B------:R-:W-:Y:S02]  /*10c40*/  PLOP3.LUT P2, PT, PT, PT, UP0, 0x80, 0x8 ;  /* 0x000000000008781c */ /* 0x000fe40003f4f008 */
[----:B------:R-:W-:Y:S01]  /*10c50*/  PLOP3.LUT P3, PT, PT, PT, UP0, 0x80, 0x8 ;  /* 0x000000000008781c */ /* 0x000fe20003f6f008 */
[----:B0----5:R-:W-:Y:S02]  /*10c60*/  HFMA2 R36, R36, 1, 1, R32 ;  /* 0x3c003c0024247831 */ /* 0x021fe40000000020 */
        /* <DEDUP_REMOVED lines=8> */
.L_x_121:
[--C-:B-----5:R-:W-:Y:S02]  /*10cf0*/  HADD2.F32 R34, -RZ, R38.reuse.H0_H0 ;  /* 0x20000026ff227230 */ /* 0x120fe40000004100 */
[----:B0-----:R-:W-:Y:S02]  /*10d00*/  HADD2.F32 R31, -RZ, R38.H1_H1 ;  /* 0x30000026ff1f7230 */ /* 0x001fe40000004100 */
[----:B------:R-:W-:Y:S02]  /*10d10*/  HADD2.F32 R30, -RZ, R36.H0_H0 ;  /* 0x20000024ff1e7230 */ /* 0x000fe40000004100 */
[C---:B------:R-:W-:Y:S01]  /*10d20*/  FFMA.FTZ R9, R27.reuse, R34, R9 ;  /* 0x000000221b097223 */ /* 0x040fe20000010009 */
[----:B------:R-:W-:Y:S02]  /*10d30*/  HADD2.F32 R32, -RZ, R37.H0_H0 ;  /* 0x20000025ff207230 */ /* 0x000fe40000004100 */
[----:B------:R-:W-:Y:S01]  /*10d40*/  FFMA.FTZ R20, R27, R31, R20 ;  /* 0x0000001f1b147223 */ /* 0x000fe20000010014 */
[----:B------:R-:W-:-:S02]  /*10d50*/  HADD2.F32 R38, -RZ, R39.H0_H0 ;  /* 0x20000027ff267230 */ /* 0x000fc40000004100 */
[C---:B------:R-:W-:Y:S01]  /*10d60*/  FFMA.FTZ R12, R27.reuse, R30, R12 ;  /* 0x0000001e1b0c7223 */ /* 0x040fe2000001000c */
[----:B------:R-:W-:Y:S02]  /*10d70*/  HADD2.F32 R36, -RZ, R36.H1_H1 ;  /* 0x30000024ff247230 */ /* 0x000fe40000004100 */
[C---:B------:R-:W-:Y:S01]  /*10d80*/  FFMA.FTZ R5, R27.reuse, R32, R5 ;  /* 0x000000201b057223 */ /* 0x040fe20000010005 */
[----:B------:R-:W-:Y:S02]  /*10d90*/  HADD2.F32 R37, -RZ, R37.H1_H1 ;  /* 0x30000025ff257230 */ /* 0x000fe40000004100 */
[C---:B------:R-:W-:Y:S01]  /*10da0*/  FFMA.FTZ R13, R27.reuse, R38, R13 ;  /* 0x000000261b0d7223 */ /* 0x040fe2000001000d */
[----:B------:R-:W-:Y:S02]  /*10db0*/  HADD2.F32 R39, -RZ, R39.H1_H1 ;  /* 0x30000027ff277230 */ /* 0x000fe40000004100 */
[C---:B------:R-:W-:Y:S01]  /*10dc0*/  FFMA.FTZ R3, R27.reuse, R36, R3 ;  /* 0x000000241b037223 */ /* 0x040fe20000010003 */
[----:B------:R-:W-:-:S02]  /*10dd0*/  FFMA.FTZ R14, R27, R37, R14 ;  /* 0x000000251b0e7223 */ /* 0x000fc4000001000e */
[----:B------:R-:W-:-:S07]  /*10de0*/  FFMA.FTZ R0, R27, R39, R0 ;  /* 0x000000271b007223 */ /* 0x000fce0000010000 */
.L_x_120:
[----:B------:R-:W-:Y:S05]  /*10df0*/  BSYNC.RECONVERGENT B1 ;  /* 0x0000000000017941 */ /* 0x000fea0003800200 */
.L_x_119:
[----:B------:R-:W-:Y:S01]  /*10e00*/  ISETP.GE.AND P0, PT, R15, R45, PT ;  /* 0x0000002d0f00720c */ /* 0x000fe20003f06270 */
[----:B------:R-:W-:-:S12]  /*10e10*/  BSSY.RECONVERGENT B1, `(.L_x_122) ;  /* 0x0000049000017945 */ /* 0x000fd80003800200 */
[----:B------:R-:W-:Y:S05]  /*10e20*/  @!P0 BRA `(.L_x_123) ;  /* 0x00000004001c8947 */ /* 0x000fea0003800000 */
[----:B------:R-:W-:Y:S01]  /*10e30*/  IABS R32, R45 ;  /* 0x0000002d00207213 */ /* 0x000fe20000000000 */
[----:B------:R-:W-:Y:S01]  /*10e40*/  IMAD.MOV.U32 R30, RZ, RZ, RZ ;  /* 0x000000ffff1e7224 */ /* 0x000fe200078e00ff */
[----:B------:R-:W-:Y:S02]  /*10e50*/  IABS R34, R15 ;  /* 0x0000000f00227213 */ /* 0x000fe40000000000 */
[----:B------:R-:W0:Y:S01]  /*10e60*/  I2F.RP R33, R32 ;  /* 0x0000002000217306 */ /* 0x000e220000209400 */
[----:B------:R-:W-:Y:S02]  /*10e70*/  ISETP.GE.AND P1, PT, R15, RZ, PT ;  /* 0x000000ff0f00720c */ /* 0x000fe40003f26270 */
[----:B------:R-:W-:-:S05]  /*10e80*/  ISETP.NE.AND P2, PT, R45, RZ, PT ;  /* 0x000000ff2d00720c */ /* 0x000fca0003f45270 */
[----:B0-----:R-:W0:Y:S02]  /*10e90*/  MUFU.RCP R33, R33 ;  /* 0x0000002100217308 */ /* 0x001e240000001000 */
[----:B0-----:R-:W-:-:S06]  /*10ea0*/  IADD3 R31, PT, PT, R33, 0xffffffe, RZ ;  /* 0x0ffffffe211f7810 */ /* 0x001fcc0007ffe0ff */
[----:B------:R-:W0:Y:S02]  /*10eb0*/  F2I.FTZ.U32.TRUNC.NTZ R31, R31 ;  /* 0x0000001f001f7305 */ /* 0x000e24000021f000 */
[----:B0-----:R-:W-:-:S05]  /*10ec0*/  IADD3 R27, PT, PT, RZ, -R31, RZ ;  /* 0x8000001fff1b7210 */ /* 0x001fca0007ffe0ff */
[----:B------:R-:W-:-:S04]  /*10ed0*/  IMAD R27, R27, R32, RZ ;  /* 0x000000201b1b7224 */ /* 0x000fc800078e02ff */
[----:B------:R-:W-:Y:S01]  /*10ee0*/  IMAD.HI.U32 R27, R31, R27, R30 ;  /* 0x0000001b1f1b7227 */ /* 0x000fe200078e001e */
[----:B------:R-:W-:-:S05]  /*10ef0*/  MOV R30, R34 ;  /* 0x00000022001e7202 */ /* 0x000fca0000000f00 */
        /* <DEDUP_REMOVED lines=11> */
[----:B------:R-:W-:-:S04]  /*10fb0*/  LEA R32, P0, R30, UR18, 0x2 ;  /* 0x000000121e207c11 */ /* 0x000fc8000f8010ff */
[----:B------:R-:W-:-:S05]  /*10fc0*/  LEA.HI.X R33, R30, UR19, R31, 0x2, P0 ;  /* 0x000000131e217c11 */ /* 0x000fca00080f141f */
[----:B------:R-:W2:Y:S02]  /*10fd0*/  LDG.E R32, desc[UR36][R32.64] ;  /* 0x0000002420207981 */ /* 0x000ea4000c1e1900 */
[----:B--2---:R-:W-:Y:S02]  /*10fe0*/  IMAD R31, R44, R32, R27 ;  /* 0x000000202c1f7224 */ /* 0x004fe400078e021b */
[----:B------:R-:W0:Y:S03]  /*10ff0*/  LDS.U16 R27, [R7] ;  /* 0x00000000071b7984 */ /* 0x000e260000000400 */
[----:B------:R-:W-:-:S05]  /*11000*/  SHF.L.U32 R31, R31, 0x8, RZ ;  /* 0x000000081f1f7819 */ /* 0x000fca00000006ff */
[----:B------:R-:W-:-:S05]  /*11010*/  IMAD.WIDE R30, R31, 0x2, R24 ;  /* 0x000000021f1e7825 */ /* 0x000fca00078e0218 */
[----:B------:R1:W5:Y:S01]  /*11020*/  LDG.E.128 R36, desc[UR36][R30.64] ;  /* 0x000000241e247981 */ /* 0x000362000c1e1d00 */
[----:B------:R-:W-:Y:S01]  /*11030*/  UISETP.NE.AND UP0, UPT, UR17, URZ, UPT ;  /* 0x000000ff1100728c */ /* 0x000fe2000bf05270 */
[----:B0-----:R-:W-:-:S08]  /*11040*/  HADD2.F32 R27, -RZ, R27.H0_H0 ;  /* 0x2000001bff1b7230 */ /* 0x001fd00000004100 */
[----:B-1----:R-:W-:Y:S05]  /*11050*/  BRA.U UP0, `(.L_x_124) ;  /* 0x0000000100507547 */ /* 0x002fea000b800000 */
        /* <DEDUP_REMOVED lines=20> */
.L_x_124:
        /* <DEDUP_REMOVED lines=16> */
.L_x_123:
[----:B------:R-:W-:Y:S05]  /*112a0*/  BSYNC.RECONVERGENT B1 ;  /* 0x0000000000017941 */ /* 0x000fea0003800200 */
.L_x_122:
[C---:B------:R-:W-:Y:S01]  /*112b0*/  VIADD R27, R15.reuse, 0x8 ;  /* 0x000000080f1b7836 */ /* 0x040fe20000000000 */
[----:B------:R-:W-:Y:S01]  /*112c0*/  IADD3 R15, PT, PT, R15, 0x10, RZ ;  /* 0x000000100f0f7810 */ /* 0x000fe20007ffe0ff */
[----:B------:R-:W-:Y:S01]  /*112d0*/  VIADD R7, R7, 0x20 ;  /* 0x0000002007077836 */ /* 0x000fe20000000000 */
[----:B------:R-:W-:Y:S02]  /*112e0*/  IADD3 R11, PT, PT, R11, 0x1000, RZ ;  /* 0x000010000b0b7810 */ /* 0x000fe40007ffe0ff */
[----:B------:R-:W-:-:S13]  /*112f0*/  ISETP.GE.AND P0, PT, R27, UR16, PT ;  /* 0x000000101b007c0c */ /* 0x000fda000bf06270 */
[----:B------:R-:W-:Y:S05]  /*11300*/  @!P0 BRA `(.L_x_125) ;  /* 0xfffffff4008c8947 */ /* 0x000fea000383ffff */
.L_x_114:
[----:B01----:R-:W-:Y:S05]  /*11310*/  BSYNC.RECONVERGENT B0 ;  /* 0x0000000000007941 */ /* 0x003fea0003800200 */
.L_x_113:
[----:B------:R-:W-:Y:S01]  /*11320*/  ISETP.NE.AND P0, PT, R8, UR4, PT ;  /* 0x0000000408007c0c */ /* 0x000fe2000bf05270 */
[----:B------:R-:W-:-:S12]  /*11330*/  BSSY.RECONVERGENT B0, `(.L_x_126) ;  /* 0x0000036000007945 */ /* 0x000fd80003800200 */
[----:B------:R-:W-:Y:S05]  /*11340*/  @P0 BRA `(.L_x_127) ;  /* 0x0000000000d00947 */ /* 0x000fea0003800000 */
[----:B------:R-:W-:-:S06]  /*11350*/  USHF.L.U32 UR4, UR16, 0x8, URZ ;  /* 0x0000000810047899 */ /* 0x000fcc00080006ff */
[----:B------:R-:W-:-:S05]  /*11360*/  MOV R7, UR4 ;  /* 0x0000000400077c02 */ /* 0x000fca0008000f00 */
[----:B------:R-:W-:-:S05]  /*11370*/  IMAD.WIDE R6, R7, 0x2, R22 ;  /* 0x0000000207067825 */ /* 0x000fca00078e0216 */
[----:B---3--:R0:W5:Y:S01]  /*11380*/  LDG.E.128 R24, desc[UR36][R6.64] ;  /* 0x0000002406187981 */ /* 0x008162000c1e1d00 */
[----:B------:R-:W-:-:S04]  /*11390*/  UIADD3 UR4, UPT, UPT, UR44, -UR11, URZ ;  /* 0x8000000b2c047290 */ /* 0x000fc8000fffe0ff */
[----:B------:R-:W-:-:S09]  /*113a0*/  ULEA UR4, UR4, UR6, 0x1 ;  /* 0x0000000604047291 */ /* 0x000fd2000f8e08ff */
[----:B------:R-:W1:Y:S02]  /*113b0*/  LDS.U16 R2, [UR4+-0x2] ;  /* 0xfffffe04ff027984 */ /* 0x000e640008000400 */
[----:B------:R-:W2:Y:S02]  /*113c0*/  LDCU UR4, c[0x0][0x40c] ;  /* 0x00008180ff0477ac */ /* 0x000ea40008000800 */
[----:B--2---:R-:W-:Y:S01]  /*113d0*/  UISETP.NE.AND UP0, UPT, UR4, URZ, UPT ;  /* 0x000000ff0400728c */ /* 0x004fe2000bf05270 */
[----:B-1----:R-:W-:-:S08]  /*113e0*/  HADD2.F32 R11, -RZ, R2.H0_H0 ;  /* 0x20000002ff0b7230 */ /* 0x002fd00000004100 */
[----:B0-----:R-:W-:Y:S05]  /*113f0*/  BRA.U UP0, `(.L_x_128) ;  /* 0x0000000100647547 */ /* 0x001fea000b800000 */
[----:B------:R-:W0:Y:S02]  /*11400*/  LDCU.64 UR14, c[0x0][0x460] ;  /* 0x00008c00ff0e77ac */ /* 0x000e240008000a00 */
[----:B0-----:R-:W-:-:S04]  /*11410*/  UISETP.NE.U32.AND UP0, UPT, UR14, URZ, UPT ;  /* 0x000000ff0e00728c */ /* 0x001fc8000bf05070 */
[----:B------:R-:W-:-:S06]  /*11420*/  UISETP.NE.AND.EX UP0, UPT, UR15, URZ, UPT, UP0 ;  /* 0x000000ff0f00728c */ /* 0x000fcc000bf05300 */
[----:B------:R-:W-:-:S05]  /*11430*/  PLOP3.LUT P0, PT, PT, PT, UP0, 0x80, 0x8 ;  /* 0x000000000008781c */ /* 0x000fca0003f0f008 */
[----:B------:R-:W0:Y:S01]  /*11440*/  @UP0 LDCU UR4, c[0x0][0x3f8] ;  /* 0x00007f00ff0407ac */ /* 0x000e220008000800 */
[----:B------:R-:W1:Y:S01]  /*11450*/  @UP0 LDCU.64 UR14, c[0x0][0x458] ;  /* 0x00008b00ff0e07ac */ /* 0x000e620008000a00 */
[----:B0-----:R-:W-:Y:S01]  /*11460*/  @UP0 UIMAD UR4, UR38, UR4, UR12 ;  /* 0x00000004260402a4 */ /* 0x001fe2000f8e020c */
[----:B-1----:R-:W-:Y:S01]  /*11470*/  MOV R7, UR15 ;  /* 0x0000000f00077c02 */ /* 0x002fe20008000f00 */
[----:B------:R-:W-:-:S04]  /*11480*/  IMAD.U32 R6, RZ, RZ, UR14 ;  /* 0x0000000eff067e24 */ /* 0x000fc8000f8e00ff */
[----:B------:R-:W-:-:S04]  /*11490*/  MOV R15, UR4 ;  /* 0x00000004000f7c02 */ /* 0x000fc80008000f00 */
[----:B------:R-:W-:-:S05]  /*114a0*/  @P0 LEA R15, R15, R10, 0x8 ;  /* 0x0000000a0f0f0211 */ /* 0x000fca00078e40ff */
[----:B------:R-:W-:-:S05]  /*114b0*/  @P0 IMAD.WIDE R6, R15, 0x2, R6 ;  /* 0x000000020f060825 */ /* 0x000fca00078e0206 */
[----:B------:R-:W2:Y:S01]  /*114c0*/  @P0 LDG.E.128 R28, desc[UR36][R6.64] ;  /* 0x00000024061c0981 */ /* 0x000ea2000c1e1d00 */
[----:B------:R-:W-:Y:S01]  /*114d0*/  USHF.L.U32 UR4, UR40, 0x8, URZ ;  /* 0x0000000828047899 */ /* 0x000fe200080006ff */
[----:B-----5:R-:W-:Y:S02]  /*114e0*/  HFMA2 R24, R24, 1, 1, R16 ;  /* 0x3c003c0018187831 */ /* 0x020fe40000000010 */
[----:B------:R-:W-:Y:S02]  /*114f0*/  HADD2 R25, R25, R17 ;  /* 0x0000001119197230 */ /* 0x000fe40000000000 */
[----:B------:R-:W-:Y:S02]  /*11500*/  HFMA2 R26, R26, 1, 1, R18 ;  /* 0x3c003c001a1a7831 */ /* 0x000fe40000000012 */
[----:B------:R-:W-:Y:S02]  /*11510*/  HADD2 R27, R27, R19 ;  /* 0x000000131b1b7230 */ /* 0x000fe40000000000 */
[----:B------:R-:W-:-:S04]  /*11520*/  IMAD.U32 R15, RZ, RZ, UR4 ;  /* 0x00000004ff0f7e24 */ /* 0x000fc8000f8e00ff */
[----:B------:R-:W-:-:S04]  /*11530*/  IMAD.WIDE R22, R15, 0x2, R22 ;  /* 0x000000020f167825 */ /* 0x000fc800078e0216 */
[----:B--2---:R-:W-:Y:S02]  /*11540*/  @P0 HMUL2 R24, R24, R28 ;  /* 0x0000001c18180232 */ /* 0x004fe40000000000 */
[----:B------:R-:W-:Y:S02]  /*11550*/  @P0 HFMA2 R25, R25, R29, -RZ ;  /* 0x0000001d19190231 */ /* 0x000fe400001000ff */
[----:B------:R-:W-:Y:S02]  /*11560*/  @P0 HMUL2 R26, R26, R30 ;  /* 0x0000001e1a1a0232 */ /* 0x000fe40000000000 */
[----:B------:R-:W-:-:S05]  /*11570*/  @P0 HFMA2 R27, R27, R31, -RZ ;  /* 0x0000001f1b1b0231 */ /* 0x000fca00001000ff */
[----:B------:R0:W-:Y:S02]  /*11580*/  STG.E.128 desc[UR36][R22.64], R24 ;  /* 0x0000001816007986 */ /* 0x0001e4000c101d24 */
.L_x_128:
[--C-:B-----5:R-:W-:Y:S02]  /*11590*/  HADD2.F32 R2, -RZ, R24.reuse.H0_H0 ;  /* 0x20000018ff027230 */ /* 0x120fe40000004100 */
[----:B------:R-:W-:Y:S02]  /*115a0*/  HADD2.F32 R6, -RZ, R25.H0_H0 ;  /* 0x20000019ff067230 */ /* 0x000fe40000004100 */
[----:B------:R-:W-:Y:S02]  /*115b0*/  HADD2.F32 R18, -RZ, R27.H0_H0 ;  /* 0x2000001bff127230 */ /* 0x000fe40000004100 */
[C---:B------:R-:W-:Y:S01]  /*115c0*/  FFMA.FTZ R12, R11.reuse, R2, R12 ;  /* 0x000000020b0c7223 */ /* 0x040fe2000001000c */
[----:B0-----:R-:W-:Y:S02]  /*115d0*/  HADD2.F32 R24, -RZ, R24.H1_H1 ;  /* 0x30000018ff187230 */ /* 0x001fe40000004100 */
        /* <DEDUP_REMOVED lines=10> */
[----:B------:R-:W-:-:S07]  /*11680*/  FFMA.FTZ R0, R11, R27, R0 ;  /* 0x0000001b0b007223 */ /* 0x000fce0000010000 */
.L_x_127:
[----:B------:R-:W-:Y:S05]  /*11690*/  BSYNC.RECONVERGENT B0 ;  /* 0x0000000000007941 */ /* 0x000fea0003800200 */
.L_x_126:
[C---:B------:R-:W-:Y:S01]  /*116a0*/  LOP3.LUT R2, R4.reuse, 0x380, RZ, 0xc0, !PT ;  /* 0x0000038004027812 */ /* 0x040fe200078ec0ff */
[----:B------:R-:W-:Y:S01]  /*116b0*/  BAR.SYNC.DEFER_BLOCKING 0x0 ;  /* 0x0000000000007b1d */ /* 0x000fe20000010000 */
[----:B------:R-:W-:Y:S02]  /*116c0*/  LOP3.LUT R7, R4, 0x3e0, RZ, 0xc0, !PT ;  /* 0x000003e004077812 */ /* 0x000fe400078ec0ff */
[----:B------:R-:W-:Y:S02]  /*116d0*/  ISETP.NE.AND P0, PT, R2, 0x80, PT ;  /* 0x000000800200780c */ /* 0x000fe40003f05270 */
[----:B------:R-:W-:Y:S01]  /*116e0*/  ISETP.NE.AND P4, PT, R7, 0x20, PT ;  /* 0x000000200700780c */ /* 0x000fe20003f85270 */
[----:B------:R-:W-:Y:S01]  /*116f0*/  BSSY.RECONVERGENT B0, `(.L_x_129) ;  /* 0x000000e000007945 */ /* 0x000fe20003800200 */
[----:B------:R-:W-:Y:S02]  /*11700*/  LOP3.LUT R6, R4, 0x3c0, RZ, 0xc0, !PT ;  /* 0x000003c004067812 */ /* 0x000fe400078ec0ff */
[----:B------:R-:W-:-:S02]  /*11710*/  SHF.L.U32 R7, R10, 0x1, RZ ;  /* 0x000000010a077819 */ /* 0x000fc400000006ff */
[C---:B------:R-:W-:Y:S02]  /*11720*/  ISETP.GT.U32.AND P1, PT, R4.reuse, 0x7f, PT ;  /* 0x0000007f0400780c */ /* 0x040fe40003f24070 */
[C---:B------:R-:W-:Y:S02]  /*11730*/  ISETP.GT.U32.AND P3, PT, R4.reuse, 0x3f, PT ;  /* 0x0000003f0400780c */ /* 0x040fe40003f64070 */
[----:B------:R-:W-:Y:S02]  /*11740*/  ISETP.GT.U32.AND P5, PT, R4, 0x1f, PT ;  /* 0x0000001f0400780c */ /* 0x000fe40003fa4070 */
[----:B------:R-:W-:Y:S02]  /*11750*/  ISETP.NE.AND P2, PT, R6, 0x40, PT ;  /* 0x000000400600780c */ /* 0x000fe40003f45270 */
[----:B------:R-:W-:Y:S01]  /*11760*/  LEA R8, R8, R7, 0x9 ;  /* 0x0000000708087211 */ /* 0x000fe200078e48ff */
[----:B------:R-:W-:Y:S10]  /*11770*/  @P0 BRA `(.L_x_130) ;  /* 0x0000000000140947 */ /* 0x000ff40003800000 */
[----:B---3--:R-:W-:Y:S02]  /*11780*/  F2FP.F16.F32.PACK_AB R16, R3, R12 ;  /* 0x0000000c0310723e */ /* 0x008fe400000000ff */
[----:B------:R-:W-:Y:S02]  /*11790*/  F2FP.F16.F32.PACK_AB R17, R14, R5 ;  /* 0x000000050e11723e */ /* 0x000fe400000000ff */
[----:B------:R-:W-:Y:S02]  /*117a0*/  F2FP.F16.F32.PACK_AB R18, R20, R9 ;  /* 0x000000091412723e */ /* 0x000fe400000000ff */
[----:B------:R-:W-:-:S05]  /*117b0*/  F2FP.F16.F32.PACK_AB R19, R0, R13 ;  /* 0x0000000d0013723e */ /* 0x000fca00000000ff */
[----:B------:R0:W-:Y:S02]  /*117c0*/  STS.128 [R8+UR5+-0x800], R16 ;  /* 0xfff8001008007988 */ /* 0x0001e40008000c05 */
.L_x_130:
[----:B------:R-:W-:Y:S05]  /*117d0*/  BSYNC.RECONVERGENT B0 ;  /* 0x0000000000007941 */ /* 0x000fea0003800200 */
.L_x_129:
[----:B------:R-:W-:Y:S06]  /*117e0*/  BAR.SYNC.DEFER_BLOCKING 0x0 ;  /* 0x0000000000007b1d */ /* 0x000fec0000010000 */
[----:B------:R-:W-:Y:S04]  /*117f0*/  BSSY.RECONVERGENT B0, `(.L_x_131) ;  /* 0x0000013000007945 */ /* 0x000fe80003800200 */
[----:B------:R-:W-:Y:S05]  /*11800*/  @P1 BRA `(.L_x_132) ;  /* 0x0000000000441947 */ /* 0x000fea0003800000 */
[----:B0--3--:R-:W0:Y:S02]  /*11810*/  LDS.128 R16, [R8+UR5] ;  /* 0x0000000508107984 */ /* 0x009e240008000c00 */
[--C-:B0-----:R-:W-:Y:S02]  /*11820*/  HADD2.F32 R11, -RZ, R16.reuse.H0_H0 ;  /* 0x20000010ff0b7230 */ /* 0x101fe40000004100 */
[----:B------:R-:W-:Y:S02]  /*11830*/  HADD2.F32 R2, -RZ, R17.H0_H0 ;  /* 0x20000011ff027230 */ /* 0x000fe40000004100 */
[----:B------:R-:W-:Y:S02]  /*11840*/  HADD2.F32 R6, -RZ, R19.H0_H0 ;  /* 0x20000013ff067230 */ /* 0x000fe40000004100 */
[----:B------:R-:W-:Y:S01]  /*11850*/  FADD.FTZ R12, R12, R11 ;  /* 0x0000000b0c0c7221 */ /* 0x000fe20000010000 */
[----:B------:R-:W-:Y:S02]  /*11860*/  HADD2.F32 R16, -RZ, R16.H1_H1 ;  /* 0x30000010ff107230 */ /* 0x000fe40000004100 */
[----:B------:R-:W-:Y:S01]  /*11870*/  FADD.FTZ R5, R5, R2 ;  /* 0x0000000205057221 */ /* 0x000fe20000010000 */
[----:B------:R-:W-:-:S02]  /*11880*/  HADD2.F32 R17, -RZ, R17.H1_H1 ;  /* 0x30000011ff117230 */ /* 0x000fc40000004100 */
[----:B------:R-:W-:Y:S01]  /*11890*/  FADD.FTZ R13, R13, R6 ;  /* 0x000000060d0d7221 */ /* 0x000fe20000010000 */
[--C-:B------:R-:W-:Y:S02]  /*118a0*/  HADD2.F32 R4, -RZ, R18.reuse.H0_H0 ;  /* 0x20000012ff047230 */ /* 0x100fe40000004100 */
[----:B------:R-:W-:Y:S01]  /*118b0*/  FADD.FTZ R3, R3, R16 ;  /* 0x0000001003037221 */ /* 0x000fe20000010000 */
[----:B------:R-:W-:Y:S02]  /*118c0*/  HADD2.F32 R15, -RZ, R18.H1_H1 ;  /* 0x30000012ff0f7230 */ /* 0x000fe40000004100 */
[----:B------:R-:W-:Y:S01]  /*118d0*/  FADD.FTZ R14, R14, R17 ;  /* 0x000000110e0e7221 */ /* 0x000fe20000010000 */
[----:B------:R-:W-:Y:S02]  /*118e0*/  HADD2.F32 R19, -RZ, R19.H1_H1 ;  /* 0x30000013ff137230 */ /* 0x000fe40000004100 */
[----:B------:R-:W-:Y:S01]  /*118f0*/  FADD.FTZ R9, R9, R4 ;  /* 0x0000000409097221 */ /* 0x000fe20000010000 */
[----:B------:R-:W-:-:S02]  /*11900*/  FADD.FTZ R20, R20, R15 ;  /* 0x0000000f14147221 */ /* 0x000fc40000010000 */
[----:B------:R-:W-:-:S07]  /*11910*/  FADD.FTZ R0, R0, R19 ;  /* 0x0000001300007221 */ /* 0x000fce0000010000 */
.L_x_132:
[----:B------:R-:W-:Y:S05]  /*11920*/  BSYNC.RECONVERGENT B0 ;  /* 0x0000000000007941 */ /* 0x000fea0003800200 */
.L_x_131:
[----:B------:R-:W-:Y:S06]  /*11930*/  BAR.SYNC.DEFER_BLOCKING 0x0 ;  /* 0x0000000000007b1d */ /* 0x000fec0000010000 */
[----:B------:R-:W-:Y:S04]  /*11940*/  BSSY.RECONVERGENT B0, `(.L_x_133) ;  /* 0x0000007000007945 */ /* 0x000fe80003800200 */
[----:B------:R-:W-:Y:S05]  /*11950*/  @P2 BRA `(.L_x_134) ;  /* 0x0000000000142947 */ /* 0x000fea0003800000 */
[----:B0--3--:R-:W-:Y:S02]  /*11960*/  F2FP.F16.F32.PACK_AB R16, R3, R12 ;  /* 0x0000000c0310723e */ /* 0x009fe400000000ff */
[----:B------:R-:W-:Y:S02]  /*11970*/  F2FP.F16.F32.PACK_AB R17, R14, R5 ;  /* 0x000000050e11723e */ /* 0x000fe400000000ff */
[----:B------:R-:W-:Y:S02]  /*11980*/  F2FP.F16.F32.PACK_AB R18, R20, R9 ;  /* 0x000000091412723e */ /* 0x000fe400000000ff */
[----:B------:R-:W-:-:S05]  /*11990*/  F2FP.F16.F32.PACK_AB R19, R0, R13 ;  /* 0x0000000d0013723e */ /* 0x000fca00000000ff */
[----:B------:R1:W-:Y:S02]  /*119a0*/  STS.128 [R8+UR5+-0x400], R16 ;  /* 0xfffc001008007988 */ /* 0x0003e40008000c05 */
.L_x_134:
[----:B------:R-:W-:Y:S05]  /*119b0*/  BSYNC.RECONVERGENT B0 ;  /* 0x0000000000007941 */ /* 0x000fea0003800200 */
.L_x_133:
[----:B------:R-:W-:Y:S06]  /*119c0*/  BAR.SYNC.DEFER_BLOCKING 0x0 ;  /* 0x0000000000007b1d */ /* 0x000fec0000010000 */
[----:B------:R-:W-:Y:S04]  /*119d0*/  BSSY.RECONVERGENT B0, `(.L_x_135) ;  /* 0x0000013000007945 */ /* 0x000fe80003800200 */
[----:B------:R-:W-:Y:S05]  /*119e0*/  @P3 BRA `(.L_x_136) ;  /* 0x0000000000443947 */ /* 0x000fea0003800000 */
[----:B01-3--:R-:W0:Y:S02]  /*119f0*/  LDS.128 R16, [R8+UR5] ;  /* 0x0000000508107984 */ /* 0x00be240008000c00 */
        /* <DEDUP_REMOVED lines=16> */
.L_x_136:
[----:B------:R-:W-:Y:S05]  /*11b00*/  BSYNC.RECONVERGENT B0 ;  /* 0x0000000000007941 */ /* 0x000fea0003800200 */
.L_x_135:
[----:B------:R-:W-:Y:S06]  /*11b10*/  BAR.SYNC.DEFER_BLOCKING 0x0 ;  /* 0x0000000000007b1d */ /* 0x000fec0000010000 */
[----:B------:R-:W-:Y:S04]  /*11b20*/  BSSY.RECONVERGENT B0, `(.L_x_137) ;  /* 0x0000007000007945 */ /* 0x000fe80003800200 */
[----:B------:R-:W-:Y:S05]  /*11b30*/  @P4 BRA `(.L_x_138) ;  /* 0x0000000000144947 */ /* 0x000fea0003800000 */
[----:B01-3--:R-:W-:Y:S02]  /*11b40*/  F2FP.F16.F32.PACK_AB R16, R3, R12 ;  /* 0x0000000c0310723e */ /* 0x00bfe400000000ff */
[----:B------:R-:W-:Y:S02]  /*11b50*/  F2FP.F16.F32.PACK_AB R17, R14, R5 ;  /* 0x000000050e11723e */ /* 0x000fe400000000ff */
[----:B------:R-:W-:Y:S02]  /*11b60*/  F2FP.F16.F32.PACK_AB R18, R20, R9 ;  /* 0x000000091412723e */ /* 0x000fe400000000ff */
[----:B------:R-:W-:-:S05]  /*11b70*/  F2FP.F16.F32.PACK_AB R19, R0, R13 ;  /* 0x0000000d0013723e */ /* 0x000fca00000000ff */
[----:B------:R2:W-:Y:S02]  /*11b80*/  STS.128 [R7+UR5], R16 ;  /* 0x0000001007007988 */ /* 0x0005e40008000c05 */
.L_x_138:
[----:B------:R-:W-:Y:S05]  /*11b90*/  BSYNC.RECONVERGENT B0 ;  /* 0x0000000000007941 */ /* 0x000fea0003800200 */
.L_x_137:
[----:B------:R-:W-:Y:S06]  /*11ba0*/  BAR.SYNC.DEFER_BLOCKING 0x0 ;  /* 0x0000000000007b1d */ /* 0x000fec0000010000 */
[----:B------:R-:W-:Y:S04]  /*11bb0*/  BSSY.RECONVERGENT B0, `(.L_x_139) ;  /* 0x0000013000007945 */ /* 0x000fe80003800200 */
[----:B------:R-:W-:Y:S05]  /*11bc0*/  @P5 BRA `(.L_x_140) ;  /* 0x0000000000445947 */ /* 0x000fea0003800000 */
[----:B0123--:R-:W0:Y:S02]  /*11bd0*/  LDS.128 R16, [R8+UR5] ;  /* 0x0000000508107984 */ /* 0x00fe240008000c00 */
        /* <DEDUP_REMOVED lines=16> */
.L_x_140:
[----:B------:R-:W-:Y:S05]  /*11ce0*/  BSYNC.RECONVERGENT B0 ;  /* 0x0000000000007941 */ /* 0x000fea0003800200 */
.L_x_139:
[----:B------:R-:W-:Y:S06]  /*11cf0*/  BAR.SYNC.DEFER_BLOCKING 0x0 ;  /* 0x0000000000007b1d */ /* 0x000fec0000010000 */
[----:B------:R-:W-:Y:S05]  /*11d00*/  @P5 EXIT ;  /* 0x000000000000594d */ /* 0x000fea0003800000 */
[----:B------:R-:W4:Y:S02]  /*11d10*/  LDCU UR4, c[0x0][0x478] ;  /* 0x00008f00ff0477ac */ /* 0x000f240008000800 */
[----:B----4-:R-:W-:-:S09]  /*11d20*/  UISETP.NE.AND UP0, UPT, UR4, 0x2, UPT ;  /* 0x000000020400788c */ /* 0x010fd2000bf05270 */
[----:B------:R-:W-:Y:S05]  /*11d30*/  BRA.U UP0, `(.L_x_141) ;  /* 0x0000000100e07547 */ /* 0x000fea000b800000 */
[----:B--2---:R-:W2:Y:S01]  /*11d40*/  LDC.64 R6, c[0x0][0x470] ;  /* 0x00011c00ff067b82 */ /* 0x004ea20000000a00 */
[----:B------:R-:W0:Y:S01]  /*11d50*/  LDCU.64 UR4, c[0x0][0x380] ;  /* 0x00007000ff0477ac */ /* 0x000e220008000a00 */
[----:B--2---:R-:W2:Y:S01]  /*11d60*/  LDG.E R6, desc[UR36][R6.64] ;  /* 0x0000002406067981 */ /* 0x004ea2000c1e1900 */
[----:B------:R-:W-:-:S04]  /*11d70*/  IADD3 R10, PT, PT, R10, UR8, RZ ;  /* 0x000000080a0a7c10 */ /* 0x000fc8000fffe0ff */
[----:B01----:R-:W-:Y:S01]  /*11d80*/  IADD3 R8, P0, PT, R10, UR4, RZ ;  /* 0x000000040a087c10 */ /* 0x003fe2000ff1e0ff */
[C---:B--2---:R-:W-:Y:S01]  /*11d90*/  FMUL.FTZ R13, R6.reuse, R13 ;  /* 0x0000000d060d7220 */ /* 0x044fe20000410000 */
[C---:B------:R-:W-:Y:S01]  /*11da0*/  FMUL.FTZ R20, R6.reuse, R20 ;  /* 0x0000001406147220 */ /* 0x040fe20000410000 */
[C---:B------:R-:W-:Y:S01]  /*11db0*/  FMUL.FTZ R0, R6.reuse, R0 ;  /* 0x0000000006007220 */ /* 0x040fe20000410000 */
[C---:B------:R-:W-:Y:S01]  /*11dc0*/  FMUL.FTZ R3, R6.reuse, R3 ;  /* 0x0000000306037220 */ /* 0x040fe20000410000 */
[C---:B------:R-:W-:Y:S01]  /*11dd0*/  FMUL.FTZ R5, R6.reuse, R5 ;  /* 0x0000000506057220 */ /* 0x040fe20000410000 */
[C---:B------:R-:W-:Y:S01]  /*11de0*/  FMUL.FTZ R14, R6.reuse, R14 ;  /* 0x0000000e060e7220 */ /* 0x040fe20000410000 */
[----:B------:R-:W0:Y:S01]  /*11df0*/  F2I.S8.NTZ R13, R13 ;  /* 0x0000000d000d7305 */ /* 0x000e220000202100 */
[C---:B------:R-:W-:Y:S01]  /*11e00*/  FMUL.FTZ R9, R6.reuse, R9 ;  /* 0x0000000906097220 */ /* 0x040fe20000410000 */
[----:B------:R-:W-:-:S06]  /*11e10*/  FMUL.FTZ R6, R6, R12 ;  /* 0x0000000c06067220 */ /* 0x000fcc0000410000 */
[----:B------:R-:W1:Y:S01]  /*11e20*/  F2I.S8.NTZ R20, R20 ;  /* 0x0000001400147305 */ /* 0x000e620000202100 */
[----:B0-----:R-:W-:-:S07]  /*11e30*/  PRMT R2, R13, 0x8880, RZ ;  /* 0x000088800d027816 */ /* 0x001fce00000000ff */
[----:B------:R-:W0:Y:S01]  /*11e40*/  F2I.S8.NTZ R0, R0 ;  /* 0x0000000000007305 */ /* 0x000e220000202100 */
[----:B------:R-:W-:Y:S02]  /*11e50*/  PRMT R2, R2, 0x7710, RZ ;  /* 0x0000771002027816 */ /* 0x000fe400000000ff */
[----:B-1----:R-:W-:-:S05]  /*11e60*/  PRMT R20, R20, 0x8880, RZ ;  /* 0x0000888014147816 */ /* 0x002fca00000000ff */
[----:B------:R-:W-:Y:S01]  /*11e70*/  F2I.S8.NTZ R3, R3 ;  /* 0x0000000300037305 */ /* 0x000fe20000202100 */
[----:B------:R-:W-:-:S05]  /*11e80*/  IMAD.U32 R4, R2, 0x10000, RZ ;  /* 0x0001000002047824 */ /* 0x000fca00078e00ff */
[----:B------:R-:W-:Y:S02]  /*11e90*/  LOP3.LUT R11, R4, 0xff0000, RZ, 0xc0, !PT ;  /* 0x00ff0000040b7812 */ /* 0x000fe400078ec0ff */
[----:B------:R-:W1:Y:S01]  /*11ea0*/  F2I.S8.NTZ R5, R5 ;  /* 0x0000000500057305 */ /* 0x000e620000202100 */
[----:B0-----:R-:W-:Y:S02]  /*11eb0*/  PRMT R7, R0, 0x8880, RZ ;  /* 0x0000888000077816 */ /* 0x001fe400000000ff */
[----:B------:R-:W-:Y:S02]  /*11ec0*/  PRMT R0, R20, 0x7710, RZ ;  /* 0x0000771014007816 */ /* 0x000fe400000000ff */
[----:B------:R-:W-:Y:S02]  /*11ed0*/  PRMT R2, R7, 0x7710, RZ ;  /* 0x0000771007027816 */ /* 0x000fe400000000ff */
[----:B------:R-:W-:Y:S01]  /*11ee0*/  SHF.L.U32 R0, R0, 0x8, RZ ;  /* 0x0000000800007819 */ /* 0x000fe200000006ff */
[----:B------:R-:W0:Y:S01]  /*11ef0*/  F2I.S8.NTZ R14, R14 ;  /* 0x0000000e000e7305 */ /* 0x000e220000202100 */
[----:B------:R-:W-:-:S04]  /*11f00*/  PRMT R11, R11, 0x4210, R2 ;  /* 0x000042100b0b7816 */ /* 0x000fc80000000002 */
[----:B------:R-:W-:Y:S02]  /*11f10*/  LOP3.LUT R11, R11, 0xff00, R0, 0xf8, !PT ;  /* 0x0000ff000b0b7812 */ /* 0x000fe400078ef800 */
[----:B-1----:R-:W-:Y:S01]  /*11f20*/  PRMT R2, R5, 0x8880, RZ ;  /* 0x0000888005027816 */ /* 0x002fe200000000ff */
[----:B------:R-:W1:Y:S01]  /*11f30*/  F2I.S8.NTZ R9, R9 ;  /* 0x0000000900097305 */ /* 0x000e620000202100 */
[----:B------:R-:W-:Y:S02]  /*11f40*/  PRMT R0, R3, 0x8880, RZ ;  /* 0x0000888003007816 */ /* 0x000fe400000000ff */
[----:B------:R-:W-:Y:S02]  /*11f50*/  PRMT R2, R2, 0x7710, RZ ;  /* 0x0000771002027816 */ /* 0x000fe400000000ff */
[----:B------:R-:W-:Y:S02]  /*11f60*/  PRMT R0, R0, 0x7710, RZ ;  /* 0x0000771000007816 */ /* 0x000fe400000000ff */
[----:B0-----:R-:W-:Y:S01]  /*11f70*/  PRMT R14, R14, 0x8880, RZ ;  /* 0x000088800e0e7816 */ /* 0x001fe200000000ff */
[----:B------:R-:W0:Y:S01]  /*11f80*/  F2I.S8.NTZ R6, R6 ;  /* 0x0000000600067305 */ /* 0x000e220000202100 */
[----:B------:R-:W-:-:S02]  /*11f90*/  LOP3.LUT R4, R2, 0xff, RZ, 0xc0, !PT ;  /* 0x000000ff02047812 */ /* 0x000fc400078ec0ff */
[----:B------:R-:W-:Y:S02]  /*11fa0*/  PRMT R3, R14, 0x7710, RZ ;  /* 0x000077100e037816 */ /* 0x000fe400000000ff */
[----:B------:R-:W-:Y:S01]  /*11fb0*/  LOP3.LUT R7, R0, 0xff, RZ, 0xc0, !PT ;  /* 0x000000ff00077812 */ /* 0x000fe200078ec0ff */
[----:B------:R-:W-:Y:S01]  /*11fc0*/  IMAD.WIDE.U32 R4, R4, 0x10000, RZ ;  /* 0x0001000004047825 */ /* 0x000fe200078e00ff */
[----:B-1----:R-:W-:Y:S02]  /*11fd0*/  PRMT R9, R9, 0x8880, RZ ;  /* 0x0000888009097816 */ /* 0x002fe400000000ff */
[----:B------:R-:W-:Y:S02]  /*11fe0*/  LOP3.LUT R3, R3, 0xff, RZ, 0xc0, !PT ;  /* 0x000000ff03037812 */ /* 0x000fe400078ec0ff */
[----:B------:R-:W-:-:S03]  /*11ff0*/  PRMT R0, R9, 0x7710, RZ ;  /* 0x0000771009007816 */ /* 0x000fc600000000ff */
[----:B------:R-:W-:Y:S01]  /*12000*/  IMAD.WIDE.U32 R2, R3, 0x1000000, RZ ;  /* 0x0100000003027825 */ /* 0x000fe200078e00ff */
[----:B0-----:R-:W-:Y:S02]  /*12010*/  PRMT R12, R6, 0x8880, RZ ;  /* 0x00008880060c7816 */ /* 0x001fe400000000ff */
[----:B------:R-:W-:Y:S01]  /*12020*/  LOP3.LUT R9, R11, 0xff, R0, 0xf8, !PT ;  /* 0x000000ff0b097812 */ /* 0x000fe200078ef800 */
[----:B------:R-:W-:Y:S01]  /*12030*/  IMAD.WIDE.U32 R6, R7, 0x100, RZ ;  /* 0x0000010007067825 */ /* 0x000fe200078e00ff */
[----:B------:R-:W-:Y:S02]  /*12040*/  PRMT R0, R12, 0x7710, RZ ;  /* 0x000077100c007816 */ /* 0x000fe400000000ff */
[----:B------:R-:W-:Y:S02]  /*12050*/  LOP3.LUT R3, R5, R9, R3, 0xfe, !PT ;  /* 0x0000000905037212 */ /* 0x000fe400078efe03 */
[----:B------:R-:W-:Y:S02]  /*12060*/  LOP3.LUT R11, R6, R2, R4, 0xfe, !PT ;  /* 0x00000002060b7212 */ /* 0x000fe400078efe04 */
[----:B------:R-:W-:-:S02]  /*12070*/  LEA.HI.X.SX32 R9, R10, UR5, 0x1, P0 ;  /* 0x000000050a097c11 */ /* 0x000fc400080f0eff */
[----:B------:R-:W-:Y:S02]  /*12080*/  LOP3.LUT R2, R11, 0xff, R0, 0xf8, !PT ;  /* 0x000000ff0b027812 */ /* 0x000fe400078ef800 */
[----:B------:R-:W-:-:S05]  /*12090*/  LOP3.LUT R3, R3, R7, RZ, 0xfc, !PT ;  /* 0x0000000703037212 */ /* 0x000fca00078efcff */
[----:B------:R-:W-:Y:S01]  /*120a0*/  STG.E.64 desc[UR36][R8.64], R2 ;  /* 0x0000000208007986 */ /* 0x000fe2000c101b24 */
[----:B------:R-:W-:Y:S05]  /*120b0*/  EXIT ;  /* 0x000000000000794d */ /* 0x000fea0003800000 */
.L_x_141:
[----:B--2---:R-:W2:Y:S01]  /*120c0*/  LDC.64 R6, c[0x0][0x380] ;  /* 0x0000e000ff067b82 */ /* 0x004ea20000000a00 */
[----:B------:R-:W-:Y:S01]  /*120d0*/  VIADD R15, R10, UR8 ;  /* 0x000000080a0f7c36 */ /* 0x000fe20008000000 */
[----:B------:R-:W-:Y:S02]  /*120e0*/  F2FP.F16.F32.PACK_AB R11, R3, R12 ;  /* 0x0000000c030b723e */ /* 0x000fe400000000ff */
[----:B------:R-:W-:Y:S02]  /*120f0*/  F2FP.F16.F32.PACK_AB R5, R14, R5 ;  /* 0x000000050e05723e */ /* 0x000fe400000000ff */
[----:B------:R-:W-:Y:S02]  /*12100*/  F2FP.F16.F32.PACK_AB R9, R20, R9 ;  /* 0x000000091409723e */ /* 0x000fe400000000ff */
[----:B------:R-:W-:Y:S01]  /*12110*/  F2FP.F16.F32.PACK_AB R13, R0, R13 ;  /* 0x0000000d000d723e */ /* 0x000fe200000000ff */
[----:B--2---:R-:W-:-:S05]  /*12120*/  IMAD.WIDE R2, R15, 0x2, R6 ;  /* 0x000000020f027825 */ /* 0x004fca00078e0206 */
[----:B------:R-:W-:Y:S04]  /*12130*/  STG.E desc[UR36][R2.64], R11 ;  /* 0x0000000b02007986 */ /* 0x000fe8000c101924 */
[----:B------:R-:W-:Y:S04]  /*12140*/  STG.E desc[UR36][R2.64+0x4], R5 ;  /* 0x0000040502007986 */ /* 0x000fe8000c101924 */
[----:B------:R-:W-:Y:S04]  /*12150*/  STG.E desc[UR36][R2.64+0x8], R9 ;  /* 0x0000080902007986 */ /* 0x000fe8000c101924 */
[----:B------:R-:W-:Y:S01]  /*12160*/  STG.E desc[UR36][R2.64+0xc], R13 ;  /* 0x00000c0d02007986 */ /* 0x000fe2000c101924 */
[----:B------:R-:W-:Y:S05]  /*12170*/  EXIT ;  /* 0x000000000000794d */ /* 0x000fea0003800000 */
.L_x_22:
[----:B------:R-:W-:Y:S01]  /*12180*/  HFMA2 R12, -RZ, RZ, 0, 9.5367431640625e-07 ;  /* 0x00000010ff0c7431 */ /* 0x000fe200000001ff */
[----:B------:R-:W-:Y:S01]  /*12190*/  MOV R11, 0x1f ;  /* 0x0000001f000b7802 */ /* 0x000fe20000000f00 */
[----:B------:R-:W-:-:S07]  /*121a0*/  IMAD.MOV.U32 R15, RZ, RZ, -0x1 ;  /* 0xffffffffff0f7424 */ /* 0x000fce00078e00ff */
[----:B01----:R-:W-:Y:S05]  /*121b0*/  WARPSYNC.COLLECTIVE R15, `(.L_x_142) ;  /* 0x000000000f087348 */ /* 0x003fea0003c00000 */
[----:B------:R2:W3:Y:S02]  /*121c0*/  SHFL.BFLY P6, R14, R13, R12, R11 ;  /* 0x0c00000c0d0e7389 */ /* 0x0004e400000c000b */
[----:B0123--:R-:W-:Y:S05]  /*121d0*/  ENDCOLLECTIVE ;  /* 0x000000000000791b */ /* 0x00ffea0003800000 */
.L_x_142:
[----:B------:R-:W-:Y:S02]  /*121e0*/  HFMA2 R12, -RZ, RZ, 0, 4.76837158203125e-07 ;  /* 0x00000008ff0c7431 */ /* 0x000fe400000001ff */
[----:B------:R-:W-:-:S05]  /*121f0*/  FADD.FTZ R3, R13, R14 ;  /* 0x0000000e0d037221 */ /* 0x000fca0000010000 */
[----:B------:R-:W-:-:S07]  /*12200*/  MOV R13, R3 ;  /* 0x00000003000d7202 */ /* 0x000fce0000000f00 */
[----:B------:R-:W-:Y:S05]  /*12210*/  WARPSYNC.COLLECTIVE R15, `(.L_x_143) ;  /* 0x000000000f087348 */ /* 0x000fea0003c00000 */
[----:B------:R0:W1:Y:S02]  /*12220*/  SHFL.BFLY P6, R14, R13, R12, R11 ;  /* 0x0c00000c0d0e7389 */ /* 0x00006400000c000b */
[----:B01----:R-:W-:Y:S05]  /*12230*/  ENDCOLLECTIVE ;  /* 0x000000000000791b */ /* 0x003fea0003800000 */
.L_x_143:
[----:B------:R-:W-:Y:S01]  /*12240*/  MOV R12, 0x4 ;  /* 0x00000004000c7802 */ /* 0x000fe20000000f00 */
[----:B------:R-:W-:-:S04]  /*12250*/  FADD.FTZ R4, R3, R14 ;  /* 0x0000000e03047221 */ /* 0x000fc80000010000 */
[----:B------:R-:W-:-:S07]  /*12260*/  IMAD.MOV.U32 R13, RZ, RZ, R4 ;  /* 0x000000ffff0d7224 */ /* 0x000fce00078e0004 */
[----:B------:R-:W-:Y:S05]  /*12270*/  WARPSYNC.COLLECTIVE R15, `(.L_x_144) ;  /* 0x000000000f087348 */ /* 0x000fea0003c00000 */
[----:B------:R0:W1:Y:S02]  /*12280*/  SHFL.BFLY P6, R14, R13, R12, R11 ;  /* 0x0c00000c0d0e7389 */ /* 0x00006400000c000b */
[----:B01----:R-:W-:Y:S05]  /*12290*/  ENDCOLLECTIVE ;  /* 0x000000000000791b */ /* 0x003fea0003800000 */
.L_x_144:
[----:B------:R-:W-:Y:S02]  /*122a0*/  IMAD.MOV.U32 R12, RZ, RZ, 0x2 ;  /* 0x00000002ff0c7424 */ /* 0x000fe400078e00ff */
[----:B------:R-:W-:-:S05]  /*122b0*/  FADD.FTZ R5, R4, R14 ;  /* 0x0000000e04057221 */ /* 0x000fca0000010000 */
[----:B------:R-:W-:-:S07]  /*122c0*/  MOV R13, R5 ;  /* 0x00000005000d7202 */ /* 0x000fce0000000f00 */
[----:B------:R-:W-:Y:S05]  /*122d0*/  WARPSYNC.COLLECTIVE R15, `(.L_x_145) ;  /* 0x000000000f087348 */ /* 0x000fea0003c00000 */
[----:B------:R0:W1:Y:S02]  /*122e0*/  SHFL.BFLY P6, R14, R13, R12, R11 ;  /* 0x0c00000c0d0e7389 */ /* 0x00006400000c000b */
[----:B01----:R-:W-:Y:S05]  /*122f0*/  ENDCOLLECTIVE ;  /* 0x000000000000791b */ /* 0x003fea0003800000 */
.L_x_145:
[----:B------:R-:W-:Y:S02]  /*12300*/  HFMA2 R12, -RZ, RZ, 0, 5.9604644775390625e-08 ;  /* 0x00000001ff0c7431 */ /* 0x000fe400000001ff */
[----:B------:R-:W-:-:S05]  /*12310*/  FADD.FTZ R6, R5, R14 ;  /* 0x0000000e05067221 */ /* 0x000fca0000010000 */
[----:B------:R-:W-:-:S07]  /*12320*/  MOV R13, R6 ;  /* 0x00000006000d7202 */ /* 0x000fce0000000f00 */
[----:B------:R-:W-:Y:S05]  /*12330*/  WARPSYNC.COLLECTIVE R15, `(.L_x_146) ;  /* 0x000000000f087348 */ /* 0x000fea0003c00000 */
[----:B------:R0:W1:Y:S02]  /*12340*/  SHFL.BFLY P6, R14, R13, R12, R11 ;  /* 0x0c00000c0d0e7389 */ /* 0x00006400000c000b */
[----:B01----:R-:W-:Y:S05]  /*12350*/  ENDCOLLECTIVE ;  /* 0x000000000000791b */ /* 0x003fea0003800000 */
.L_x_146:
[----:B------:R-:W-:Y:S05]  /*12360*/  BRA `(.L_x_147) ;  /* 0xffffff0c00647947 */ /* 0x000fea000383ffff */
.L_x_148:
[----:B------:R-:W-:-:S00]  /*12370*/  BRA `(.L_x_148) ;  /* 0xfffffffc00fc7947 */ /* 0x000fc0000383ffff */
[----:B------:R-:W-:-:S00]  /*12380*/  NOP ;  /* 0x0000000000007918 */ /* 0x000fc00000000000 */
[----:B------:R-:W-:-:S00]  /*12390*/  NOP ;  /* 0x0000000000007918 */ /* 0x000fc00000000000 */
[----:B------:R-:W-:-:S00]  /*123a0*/  NOP ;  /* 0x0000000000007918 */ /* 0x000fc00000000000 */
[----:B------:R-:W-:-:S00]  /*123b0*/  NOP ;  /* 0x0000000000007918 */ /* 0x000fc00000000000 */
[----:B------:R-:W-:-:S00]  /*123c0*/  NOP ;  /* 0x0000000000007918 */ /* 0x000fc00000000000 */
[----:B------:R-:W-:-:S00]  /*123d0*/  NOP ;  /* 0x0000000000007918 */ /* 0x000fc00000000000 */
[----:B------:R-:W-:-:S00]  /*123e0*/  NOP ;  /* 0x0000000000007918 */ /* 0x000fc00000000000 */
[----:B------:R-:W-:-:S00]  /*123f0*/  NOP ;  /* 0x0000000000007918 */ /* 0x000fc00000000000 */
.L_x_4638:


//--------------------- .text._ZN4mmha33masked_multihead_attention_kernelItLi256ELi256ELi2ELi32ELi128ELb1ELb1EEEv26Multihead_attention_paramsIT_XT5_EE --------------------------
	.section	.text._ZN4mmha33masked_multihead_attention_kernelItLi256ELi256ELi2ELi32ELi128ELb1ELb1EEEv26Multihead_attention_paramsIT_XT5_EE,"ax",@progbits
	.align	128
        .global         _ZN4mmha33masked_multihead_attention_kernelItLi256ELi256ELi2ELi32ELi128ELb1ELb1EEEv26Multihead_attention_paramsIT_XT5_EE
        .type           _ZN4mmha33masked_multihead_attention_kernelItLi256ELi256ELi2ELi32ELi128ELb1ELb1EEEv26Multihead_attention_paramsIT_XT5_EE,@function
        .size           _ZN4mmha33masked_multihead_attention_kernelItLi256ELi256ELi2ELi32ELi128ELb1ELb1EEEv26Multihead_attention_paramsIT_XT5_EE,(.L_x_4639 - _ZN4mmha33masked_multihead_attention_kernelItLi256ELi256ELi2ELi32ELi128ELb1ELb1EEEv26Multihead_attention_paramsIT_XT5_EE)
        .other          _ZN4mmha33masked_multihead_attention_kernelItLi256ELi256ELi2ELi32ELi128ELb1ELb1EEEv26Multihead_attention_paramsIT_XT5_EE,@"STO_CUDA_ENTRY STV_DEFAULT"
_ZN4mmha33masked_multihead_attention_kernelItLi256ELi256ELi2ELi32ELi128ELb1ELb1EEEv26Multihead_attention_paramsIT_XT5_EE:
.text._ZN4mmha33masked_multihead_attention_kernelItLi256ELi256ELi2ELi32ELi128ELb1ELb1EEEv26Multihead_attention_paramsIT_XT5_EE:
[----:B------:R-:W0:Y:S01]  /*0000*/  LDC R1, c[0x0][0x37c] ;  /* 0x0000df00ff017b82 */ /* 0x000e220000000800 */
[----:B------:R-:W1:Y:S07]  /*0010*/  LDCU.64 UR4, c[0x0][0x490] ;  /* 0x00009200ff0477ac */ /* 0x000e6e0008000a00 */
[----:B------:R-:W2:Y:S01]  /*0020*/  S2UR UR7, SR_CTAID.Y ;  /* 0x00000000000779c3 */ /* 0x000ea20000002600 */
[----:B------:R-:W3:Y:S01]  /*0030*/  LDCU.64 UR36, c[0x0][0x358] ;  /* 0x00006b00ff2477ac */ /* 0x000ee20008000a00 */
[----:B-1----:R-:W-:-:S04]  /*0040*/  UISETP.NE.U32.AND UP0, UPT, UR4, URZ, UPT ;  /* 0x000000ff0400728c */ /* 0x002fc8000bf05070 */
[----:B------:R-:W-:-:S09]  /*0050*/  UISETP.NE.AND.EX UP0, UPT, UR5, URZ, UPT, UP0 ;  /* 0x000000ff0500728c */ /* 0x000fd2000bf05300 */
[----:B--23--:R-:W-:Y:S05]  /*0060*/  BRA.U !UP0, `(.L_x_149) ;  /* 0x00000001081c7547 */ /* 0x00cfea000b800000 */
[----:B------:R-:W-:-:S04]  /*0070*/  UIADD3 UR4, UP0, UPT, UR7, UR4, URZ ;  /* 0x0000000407047290 */ /* 0x000fc8000ff1e0ff */
[----:B------:R-:W-:Y:S02]  /*0080*/  UIADD3.X UR5, UPT, UPT, URZ, UR5, URZ, UP0, !UPT ;  /* 0x00000005ff057290 */ /* 0x000fe400087fe4ff */
[----:B------:R-:W-:-:S04]  /*0090*/  MOV R2, UR4 ;  /* 0x0000000400027c02 */ /* 0x000fc80008000f00 */
[----:B------:R-:W-:-:S05]  /*00a0*/  IMAD.U32 R3, RZ, RZ, UR5 ;  /* 0x00000005ff037e24 */ /* 0x000fca000f8e00ff */
[----:B------:R-:W2:Y:S02]  /*00b0*/  LDG.E.U8 R2, desc[UR36][R2.64] ;  /* 0x0000002402027981 */ /* 0x000ea4000c1e1100 */
[----:B--2---:R-:W-:-:S13]  /*00c0*/  ISETP.NE.AND P0, PT, R2, 0x1, PT ;  /* 0x000000010200780c */ /* 0x004fda0003f05270 */
[----:B------:R-:W-:Y:S05]  /*00d0*/  @!P0 EXIT ;  /* 0x000000000000894d */ /* 0x000fea0003800000 */
.L_x_149:
[----:B------:R-:W1:Y:S01]  /*00e0*/  LDCU UR8, c[0x0][0x3f0] ;  /* 0x00007e00ff0877ac */ /* 0x000e620008000800 */
[----:B------:R-:W2:Y:S01]  /*00f0*/  S2R R6, SR_CTAID.Y ;  /* 0x0000000000067919 */ /* 0x000ea20000002600 */
[----:B------:R-:W3:Y:S01]  /*0100*/  LDCU.64 UR4, c[0x0][0x498] ;  /* 0x00009300ff0477ac */ /* 0x000ee20008000a00 */
[----:B------:R-:W4:Y:S01]  /*0110*/  LDCU UR10, c[0x0][0x40c] ;  /* 0x00008180ff0a77ac */ /* 0x000f220008000800 */
[----:B------:R-:W5:Y:S01]  /*0120*/  LDCU UR9, c[0x0][0x3f4] ;  /* 0x00007e80ff0977ac */ /* 0x000f620008000800 */
[----:B-1----:R-:W-:-:S04]  /*0130*/  MOV R0, UR8 ;  /* 0x0000000800007c02 */ /* 0x002fc80008000f00 */
[----:B------:R-:W-:Y:S01]  /*0140*/  IABS R7, R0 ;  /* 0x0000000000077213 */ /* 0x000fe20000000000 */
[----:B---3--:R-:W-:-:S03]  /*0150*/  UIMAD.WIDE.U32 UR4, UR7, 0x4, UR4 ;  /* 0x00000004070478a5 */ /* 0x008fc6000f8e0004 */
[----:B------:R-:W1:Y:S03]  /*0160*/  I2F.RP R0, R7 ;  /* 0x0000000700007306 */ /* 0x000e660000209400 */
[----:B------:R-:W-:Y:S01]  /*0170*/  IMAD.U32 R2, RZ, RZ, UR4 ;  /* 0x00000004ff027e24 */ /* 0x000fe2000f8e00ff */
[----:B------:R-:W-:-:S05]  /*0180*/  MOV R3, UR5 ;  /* 0x0000000500037c02 */ /* 0x000fca0008000f00 */
[----:B------:R3:W5:Y:S01]  /*0190*/  LDG.E R10, desc[UR36][R2.64] ;  /* 0x00000024020a7981 */ /* 0x000762000c1e1900 */
[----:B-1----:R-:W1:Y:S02]  /*01a0*/  MUFU.RCP R0, R0 ;  /* 0x0000000000007308 */ /* 0x002e640000001000 */
[----:B-1----:R-:W-:-:S06]  /*01b0*/  VIADD R4, R0, 0xffffffe ;  /* 0x0ffffffe00047836 */ /* 0x002fcc0000000000 */
[----:B------:R1:W0:Y:S01]  /*01c0*/  F2I.FTZ.U32.TRUNC.NTZ R5, R4 ;  /* 0x0000000400057305 */ /* 0x000222000021f000 */
[----:B--2---:R-:W-:Y:S01]  /*01d0*/  IABS R0, R6 ;  /* 0x0000000600007213 */ /* 0x004fe20000000000 */
[----:B-1----:R-:W-:Y:S01]  /*01e0*/  IMAD.MOV.U32 R4, RZ, RZ, RZ ;  /* 0x000000ffff047224 */ /* 0x002fe200078e00ff */
[----:B0-----:R-:W-:-:S05]  /*01f0*/  IADD3 R8, PT, PT, RZ, -R5, RZ ;  /* 0x80000005ff087210 */ /* 0x001fca0007ffe0ff */
[----:B------:R-:W-:-:S04]  /*0200*/  IMAD R9, R8, R7, RZ ;  /* 0x0000000708097224 */ /* 0x000fc800078e02ff */
[----:B------:R-:W-:-:S06]  /*0210*/  IMAD.HI.U32 R5, R5, R9, R4 ;  /* 0x0000000905057227 */ /* 0x000fcc00078e0004 */
[----:B------:R-:W-:-:S05]  /*0220*/  IMAD.HI.U32 R5, R5, R0, RZ ;  /* 0x0000000005057227 */ /* 0x000fca00078e00ff */
[----:B------:R-:W-:-:S13]  /*0230*/  R2UR UR6, R5 ;  /* 0x00000000050672ca */ /* 0x000fda00000e0000 */
[----:B------:R-:W-:-:S05]  /*0240*/  IADD3 R4, PT, PT, RZ, -UR6, RZ ;  /* 0x80000006ff047c10 */ /* 0x000fca000fffe0ff */
[C---:B------:R-:W-:Y:S02]  /*0250*/  IMAD R0, R7.reuse, R4, R0 ;  /* 0x0000000407007224 */ /* 0x040fe400078e0200 */
[----:B------:R-:W0:Y:S03]  /*0260*/  LDC.64 R4, c[0x0][0x460] ;  /* 0x00011800ff047b82 */ /* 0x000e260000000a00 */
[----:B------:R-:W-:Y:S01]  /*0270*/  ISETP.GT.U32.AND P0, PT, R7, R0, PT ;  /* 0x000000000700720c */ /* 0x000fe20003f04070 */
[----:B---3--:R-:W-:-:S12]  /*0280*/  IMAD.U32 R2, RZ, RZ, UR6 ;  /* 0x00000006ff027e24 */ /* 0x008fd8000f8e00ff */
[----:B------:R-:W-:Y:S01]  /*0290*/  @!P0 IADD3 R2, PT, PT, R2, 0x1, RZ ;  /* 0x0000000102028810 */ /* 0x000fe20007ffe0ff */
[----:B------:R-:W-:-:S03]  /*02a0*/  @!P0 IMAD.IADD R0, R0, 0x1, -R7 ;  /* 0x0000000100008824 */ /* 0x000fc600078e0a07 */
[----:B------:R-:W-:Y:S02]  /*02b0*/  @!P0 R2UR UR6, R2 ;  /* 0x00000000020682ca */ /* 0x000fe400000e0000 */
[----:B0-----:R-:W-:Y:S02]  /*02c0*/  ISETP.NE.U32.AND P0, PT, R4, RZ, PT ;  /* 0x000000ff0400720c */ /* 0x001fe40003f05070 */
[----:B------:R-:W-:Y:S02]  /*02d0*/  ISETP.GE.U32.AND P1, PT, R0, R7, PT ;  /* 0x000000070000720c */ /* 0x000fe40003f26070 */
[----:B------:R-:W-:-:S04]  /*02e0*/  ISETP.NE.AND.EX P0, PT, R5, RZ, PT, P0 ;  /* 0x000000ff0500720c */ /* 0x000fc80003f05300 */
[----:B----4-:R-:W-:Y:S01]  /*02f0*/  ISETP.EQ.AND P4, PT, RZ, UR10, P0 ;  /* 0x0000000aff007c0c */ /* 0x010fe20008782270 */
[----:B------:R-:W-:Y:S02]  /*0300*/  ULOP3.LUT UR4, UR7, UR8, URZ, 0x3c, !UPT ;  /* 0x0000000807047292 */ /* 0x000fe4000f8e3cff */
[----:B------:R-:W-:-:S05]  /*0310*/  MOV R0, UR6 ;  /* 0x0000000600007c02 */ /* 0x000fca0008000f00 */
[----:B------:R-:W-:Y:S01]  /*0320*/  @P1 VIADD R0, R0, 0x1 ;  /* 0x0000000100001836 */ /* 0x000fe20000000000 */
[----:B------:R-:W-:-:S04]  /*0330*/  UISETP.GE.AND UP1, UPT, UR4, URZ, UPT ;  /* 0x000000ff0400728c */ /* 0x000fc8000bf26270 */
[----:B------:R-:W-:Y:S01]  /*0340*/  VOTEU.ANY UP2, P4 ;  /* 0x0000000000ff7886 */ /* 0x000fe20002040100 */
[----:B------:R-:W-:Y:S01]  /*0350*/  @P1 R2UR UR6, R0 ;  /* 0x00000000000612ca */ /* 0x000fe200000e0000 */
[----:B------:R-:W-:-:S03]  /*0360*/  UISETP.NE.AND UP0, UPT, UR8, URZ, UPT ;  /* 0x000000ff0800728c */ /* 0x000fc6000bf05270 */
[----:B------:R-:W0:Y:S01]  /*0370*/  @UP2 LDCU.64 UR4, c[0x0][0x460] ;  /* 0x00008c00ff0427ac */ /* 0x000e220008000a00 */
[----:B------:R-:W-:-:S08]  /*0380*/  PLOP3.LUT P0, PT, PT, PT, UP2, 0x80, 0x8 ;  /* 0x000000000008781c */ /* 0x000fd00003f0f028 */
[----:B------:R-:W-:Y:S01]  /*0390*/  UMOV UR42, UR6 ;  /* 0x00000006002a7c82 */ /* 0x000fe20008000000 */
[----:B-----5:R-:W-:Y:S01]  /*03a0*/  MOV R14, UR9 ;  /* 0x00000009000e7c02 */ /* 0x020fe20008000f00 */
[----:B------:R-:W-:Y:S02]  /*03b0*/  @!UP1 UIADD3 UR42, UPT, UPT, -UR42, URZ, URZ ;  /* 0x000000ff2a2a9290 */ /* 0x000fe4000fffe1ff */
[----:B------:R-:W-:Y:S01]  /*03c0*/  @!UP0 ULOP3.LUT UR42, URZ, UR8, URZ, 0x33, !UPT ;  /* 0x00000008ff2a8292 */ /* 0x000fe2000f8e33ff */
[----:B------:R-:W-:Y:S01]  /*03d0*/  IABS R6, R14 ;  /* 0x0000000e00067213 */ /* 0x000fe20000000000 */
[----:B------:R-:W1:Y:S01]  /*03e0*/  S2R R17, SR_TID.X ;  /* 0x0000000000117919 */ /* 0x000e620000002100 */
[----:B------:R-:W2:Y:S01]  /*03f0*/  LDCU UR8, c[0x0][0x3e8] ;  /* 0x00007d00ff0877ac */ /* 0x000ea20008000800 */
[----:B0-----:R-:W-:Y:S01]  /*0400*/  @UP2 UIMAD.WIDE UR4, UR42, 0x4, UR4 ;  /* 0x000000042a0428a5 */ /* 0x001fe2000f8e0204 */
[----:B------:R-:W0:Y:S01]  /*0410*/  S2UR UR45, SR_CTAID.X ;  /* 0x00000000002d79c3 */ /* 0x000e220000002500 */
[----:B------:R-:W0:Y:S04]  /*0420*/  LDCU UR6, c[0x0][0x3f8] ;  /* 0x00007f00ff0677ac */ /* 0x000e280008000800 */
[----:B------:R-:W-:Y:S01]  /*0430*/  MOV R2, UR4 ;  /* 0x0000000400027c02 */ /* 0x000fe20008000f00 */
[----:B------:R-:W-:-:S05]  /*0440*/  IMAD.U32 R3, RZ, RZ, UR5 ;  /* 0x00000005ff037e24 */ /* 0x000fca000f8e00ff */
[----:B------:R3:W4:Y:S01]  /*0450*/  @P0 LDG.E R2, desc[UR36][R2.64] ;  /* 0x0000002402020981 */ /* 0x000722000c1e1900 */
[----:B------:R-:W5:Y:S08]  /*0460*/  I2F.RP R0, R6 ;  /* 0x0000000600007306 */ /* 0x000f700000209400 */
[----:B-----5:R-:W5:Y:S02]  /*0470*/  MUFU.RCP R0, R0 ;  /* 0x0000000000007308 */ /* 0x020f640000001000 */
[----:B-----5:R-:W-:-:S06]  /*0480*/  VIADD R4, R0, 0xffffffe ;  /* 0x0ffffffe00047836 */ /* 0x020fcc0000000000 */
[----:B------:R5:W3:Y:S02]  /*0490*/  F2I.FTZ.U32.TRUNC.NTZ R5, R4 ;  /* 0x0000000400057305 */ /* 0x000ae4000021f000 */
[----:B-----5:R-:W-:Y:S01]  /*04a0*/  IMAD.MOV.U32 R4, RZ, RZ, RZ ;  /* 0x000000ffff047224 */ /* 0x020fe200078e00ff */
[----:B---3--:R-:W-:-:S05]  /*04b0*/  IADD3 R3, PT, PT, RZ, -R5, RZ ;  /* 0x80000005ff037210 */ /* 0x008fca0007ffe0ff */
[----:B------:R-:W-:-:S04]  /*04c0*/  IMAD R3, R3, R6, RZ ;  /* 0x0000000603037224 */ /* 0x000fc800078e02ff */
[----:B------:R-:W-:Y:S01]  /*04d0*/  IMAD.HI.U32 R5, R5, R3, R4 ;  /* 0x0000000305057227 */ /* 0x000fe200078e0004 */
[----:B------:R-:W-:-:S13]  /*04e0*/  R2UR UR47, R10 ;  /* 0x000000000a2f72ca */ /* 0x000fda00000e0000 */
[----:B------:R-:W-:-:S06]  /*04f0*/  UIADD3 UR46, UPT, UPT, UR47, -0x1, URZ ;  /* 0xffffffff2f2e7890 */ /* 0x000fcc000fffe0ff */
[----:B------:R-:W-:-:S05]  /*0500*/  IABS R0, UR46 ;  /* 0x0000002e00007c13 */ /* 0x000fca0008000000 */
[----:B------:R-:W-:-:S05]  /*0510*/  IMAD.HI.U32 R5, R5, R0, RZ ;  /* 0x0000000005057227 */ /* 0x000fca00078e00ff */
[----:B------:R-:W-:-:S05]  /*0520*/  IADD3 R5, PT, PT, -R5, RZ, RZ ;  /* 0x000000ff05057210 */ /* 0x000fca0007ffe1ff */
[----:B------:R-:W-:-:S05]  /*0530*/  IMAD R5, R6, R5, R0 ;  /* 0x0000000506057224 */ /* 0x000fca00078e0200 */
[----:B------:R-:W-:-:S13]  /*0540*/  R2UR UR41, R5 ;  /* 0x00000000052972ca */ /* 0x000fda00000e0000 */
[----:B------:R-:W-:-:S13]  /*0550*/  ISETP.GT.U32.AND P0, PT, R6, UR41, PT ;  /* 0x0000002906007c0c */ /* 0x000fda000bf04070 */
[----:B------:R-:W-:-:S04]  /*0560*/  @!P0 IADD3 R0, PT, PT, -R6, UR41, RZ ;  /* 0x0000002906008c10 */ /* 0x000fc8000fffe1ff */
[----:B------:R-:W-:-:S13]  /*0570*/  @!P0 R2UR UR41, R0 ;  /* 0x00000000002982ca */ /* 0x000fda00000e0000 */
[----:B------:R-:W-:Y:S01]  /*0580*/  ISETP.GT.U32.AND P0, PT, R6, UR41, PT ;  /* 0x0000002906007c0c */ /* 0x000fe2000bf04070 */
[----:B--2---:R-:W-:Y:S01]  /*0590*/  UISETP.NE.AND UP1, UPT, UR8, URZ, UPT ;  /* 0x000000ff0800728c */ /* 0x004fe2000bf25270 */
[----:B------:R-:W-:Y:S01]  /*05a0*/  PLOP3.LUT P1, PT, PT, PT, UP2, 0x80, 0x8 ;  /* 0x000000000008781c */ /* 0x000fe20003f2f028 */
[----:B------:R-:W-:Y:S01]  /*05b0*/  UP2UR UR43, UPR, URZ, 0x4 ;  /* 0x00000004ff2b7883 */ /* 0x000fe20008000000 */
[----:B-1----:R-:W-:Y:S01]  /*05c0*/  ISETP.GT.U32.AND P3, PT, R17, 0x1f, PT ;  /* 0x0000001f1100780c */ /* 0x002fe20003f64070 */
[----:B------:R-:W-:-:S08]  /*05d0*/  UISETP.GE.AND UP2, UPT, UR46, URZ, UPT ;  /* 0x000000ff2e00728c */ /* 0x000fd0000bf46270 */
[----:B------:R-:W-:Y:S01]  /*05e0*/  @!P0 IADD3 R6, PT, PT, -R6, UR41, RZ ;  /* 0x0000002906068c10 */ /* 0x000fe2000fffe1ff */
[----:B------:R-:W-:-:S03]  /*05f0*/  UISETP.NE.AND UP0, UPT, UR9, URZ, UPT ;  /* 0x000000ff0900728c */ /* 0x000fc6000bf05270 */
[----:B------:R-:W-:Y:S01]  /*0600*/  @!P0 R2UR UR41, R6 ;  /* 0x00000000062982ca */ /* 0x000fe200000e0000 */
[----:B------:R-:W-:Y:S02]  /*0610*/  UIMAD UR44, UR7, UR9, URZ ;  /* 0x00000009072c72a4 */ /* 0x000fe4000f8e02ff */
[----:B0-----:R-:W-:Y:S02]  /*0620*/  UIMAD UR40, UR7, UR6, UR45 ;  /* 0x00000006072872a4 */ /* 0x001fe4000f8e022d */
[----:B------:R-:W-:Y:S01]  /*0630*/  @UP1 USHF.L.U32 UR5, UR45, 0x8, URZ ;  /* 0x000000082d051899 */ /* 0x000fe200080006ff */
[----:B------:R-:W-:Y:S01]  /*0640*/  IMAD.SHL.U32 R18, R17, 0x8, RZ ;  /* 0x0000000811127824 */ /* 0x000fe200078e00ff */
[----:B------:R-:W-:Y:S01]  /*0650*/  UMOV UR38, URZ ;  /* 0x000000ff00267c82 */ /* 0x000fe20008000000 */
[----:B------:R-:W-:Y:S01]  /*0660*/  IMAD.U32 R16, RZ, RZ, UR44 ;  /* 0x0000002cff107e24 */ /* 0x000fe2000f8e00ff */
[----:B------:R-:W-:Y:S01]  /*0670*/  @!UP1 USHF.L.U32 UR4, UR40, 0x8, URZ ;  /* 0x0000000828049899 */ /* 0x000fe200080006ff */
[----:B------:R-:W-:Y:S01]  /*0680*/  MOV R13, UR45 ;  /* 0x0000002d000d7c02 */ /* 0x000fe20008000f00 */
[----:B------:R-:W-:Y:S01]  /*0690*/  @UP1 UIMAD UR4, UR7, UR8, UR5 ;  /* 0x00000008070412a4 */ /* 0x000fe2000f8e0205 */
[----:B------:R-:W-:Y:S01]  /*06a0*/  BSSY.RECONVERGENT B0, `(.L_x_150) ;  /* 0x0000047000007945 */ /* 0x000fe20003800200 */
[----:B------:R-:W-:-:S02]  /*06b0*/  @!UP2 UIADD3 UR41, UPT, UPT, -UR41, URZ, URZ ;  /* 0x000000ff2929a290 */ /* 0x000fc4000fffe1ff */
[----:B------:R-:W-:Y:S02]  /*06c0*/  @!UP0 ULOP3.LUT UR41, URZ, UR9, URZ, 0x33, !UPT ;  /* 0x00000009ff298292 */ /* 0x000fe4000f8e33ff */
[----:B------:R-:W-:Y:S01]  /*06d0*/  UIMAD UR42, UR42, UR6, URZ ;  /* 0x000000062a2a72a4 */ /* 0x000fe2000f8e02ff */
[----:B------:R-:W-:Y:S02]  /*06e0*/  P2R R208, PR, RZ, 0x10 ;  /* 0x00000010ffd07803 */ /* 0x000fe40000000000 */
[----:B------:R-:W-:Y:S02]  /*06f0*/  CS2R R34, SRZ ;  /* 0x0000000000227805 */ /* 0x000fe4000001ff00 */
[----:B------:R-:W-:Y:S02]  /*0700*/  CS2R R32, SRZ ;  /* 0x0000000000207805 */ /* 0x000fe4000001ff00 */
[----:B------:R-:W-:Y:S02]  /*0710*/  LEA R13, R13, R18, 0x8 ;  /* 0x000000120d0d7211 */ /* 0x000fe400078e40ff */
[----:B------:R-:W-:-:S02]  /*0720*/  SHF.R.S32.HI R16, RZ, 0x1f, R16 ;  /* 0x0000001fff107819 */ /* 0x000fc40000011410 */
        /* <DEDUP_REMOVED lines=59> */
.L_x_152:
[----:B------:R-:W0:Y:S02]  /*0ae0*/  LDC.64 R2, c[0x0][0x388] ;  /* 0x0000e200ff027b82 */ /* 0x000e240000000a00 */
[----:B0-----:R-:W-:-:S05]  /*0af0*/  IMAD.WIDE R2, R5, 0x2, R2 ;  /* 0x0000000205027825 */ /* 0x001fca00078e0202 */
[----:B------:R0:W5:Y:S02]  /*0b00*/  LDG.E.128 R32, desc[UR36][R2.64] ;  /* 0x0000002402207981 */ /* 0x000164000c1e1d00 */
.L_x_151:
[----:B------:R-:W-:Y:S05]  /*0b10*/  BSYNC.RECONVERGENT B0 ;  /* 0x0000000000007941 */ /* 0x000fea0003800200 */
.L_x_150:
[----:B------:R-:W1:Y:S01]  /*0b20*/  LDCU.64 UR8, c[0x0][0x3a0] ;  /* 0x00007400ff0877ac */ /* 0x000e620008000a00 */
[----:B0-----:R-:W0:Y:S01]  /*0b30*/  @!P3 LDC.64 R2, c[0x0][0x3b8] ;  /* 0x0000ee00ff02bb82 */ /* 0x001e220000000a00 */
[----:B------:R-:W-:Y:S01]  /*0b40*/  @!P3 IMAD R0, R17, R14, UR46 ;  /* 0x0000002e1100be24 */ /* 0x000fe2000f8e020e */
[----:B------:R-:W-:Y:S01]  /*0b50*/  CS2R R30, SRZ ;  /* 0x00000000001e7805 */ /* 0x000fe2000001ff00 */
[----:B------:R-:W-:Y:S01]  /*0b60*/  USHF.L.U32 UR48, UR40, 0x8, URZ ;  /* 0x0000000828307899 */ /* 0x000fe200080006ff */
[----:B------:R-:W-:Y:S01]  /*0b70*/  CS2R R28, SRZ ;  /* 0x00000000001c7805 */ /* 0x000fe2000001ff00 */
[----:B------:R-:W-:Y:S01]  /*0b80*/  @!P3 IMAD.SHL.U32 R0, R0, 0x8, RZ ;  /* 0x000000080000b824 */ /* 0x000fe200078e00ff */
[----:B------:R-:W-:Y:S02]  /*0b90*/  CS2R R26, SRZ ;  /* 0x00000000001a7805 */ /* 0x000fe4000001ff00 */
[----:B------:R-:W-:Y:S01]  /*0ba0*/  CS2R R24, SRZ ;  /* 0x0000000000187805 */ /* 0x000fe2000001ff00 */
[----:B------:R-:W2:Y:S01]  /*0bb0*/  LDCU.64 UR4, c[0x0][0x390] ;  /* 0x00007200ff0477ac */ /* 0x000ea20008000a00 */
[----:B------:R-:W-:Y:S01]  /*0bc0*/  @!P3 IMAD R11, R14, UR48, R0 ;  /* 0x000000300e0bbc24 */ /* 0x000fe2000f8e0200 */
[----:B------:R-:W-:Y:S01]  /*0bd0*/  VOTEU.ANY UP0, P4 ;  /* 0x0000000000ff7886 */ /* 0x000fe20002000100 */
[----:B------:R-:W-:Y:S01]  /*0be0*/  PLOP3.LUT P0, PT, PT, PT, UP0, 0x40, 0x4 ;  /* 0x000000000004781c */ /* 0x000fe20003f0e808 */
[----:B------:R-:W-:Y:S01]  /*0bf0*/  UISETP.NE.AND UP1, UPT, UR10, URZ, UPT ;  /* 0x000000ff0a00728c */ /* 0x000fe2000bf25270 */
[----:B-1----:R-:W-:-:S02]  /*0c00*/  ISETP.NE.U32.AND P1, PT, RZ, UR8, PT ;  /* 0x00000008ff007c0c */ /* 0x002fc4000bf25070 */
[----:B------:R-:W-:Y:S02]  /*0c10*/  ISETP.GT.U32.OR P0, PT, R17, 0x1f, P0 ;  /* 0x0000001f1100780c */ /* 0x000fe40000704470 */
[----:B------:R-:W-:Y:S01]  /*0c20*/  ISETP.NE.AND.EX P1, PT, RZ, UR9, PT, P1 ;  /* 0x00000009ff007c0c */ /* 0x000fe2000bf25310 */
[----:B------:R-:W1:Y:S01]  /*0c30*/  LDCU.64 UR8, c[0x0][0x418] ;  /* 0x00008300ff0877ac */ /* 0x000e620008000a00 */
[----:B0-----:R-:W-:Y:S02]  /*0c40*/  @!P3 IMAD.WIDE R2, R11, 0x2, R2 ;  /* 0x000000020b02b825 */ /* 0x001fe400078e0202 */
[C---:B------:R-:W-:Y:S02]  /*0c50*/  ISETP.GT.U32.OR P1, PT, R17.reuse, 0x1f, !P1 ;  /* 0x0000001f1100780c */ /* 0x040fe40004f24470 */
[----:B--2---:R-:W-:Y:S02]  /*0c60*/  ISETP.NE.U32.AND P2, PT, RZ, UR4, PT ;  /* 0x00000004ff007c0c */ /* 0x004fe4000bf45070 */
[----:B------:R-:W-:Y:S01]  /*0c70*/  ISETP.NE.OR P1, PT, RZ, UR10, P1 ;  /* 0x0000000aff007c0c */ /* 0x000fe20008f25670 */
[----:B------:R0:W5:Y:S01]  /*0c80*/  @!P3 LDG.E.128 R28, desc[UR36][R2.64] ;  /* 0x00000024021cb981 */ /* 0x000162000c1e1d00 */
[----:B------:R-:W-:Y:S01]  /*0c90*/  ISETP.NE.AND.EX P2, PT, RZ, UR5, PT, P2 ;  /* 0x00000005ff007c0c */ /* 0x000fe2000bf45320 */
[----:B------:R-:W2:Y:S03]  /*0ca0*/  @!P0 LDC.64 R8, c[0x0][0x450] ;  /* 0x00011400ff088b82 */ /* 0x000ea60000000a00 */
[----:B------:R-:W-:Y:S01]  /*0cb0*/  ISETP.GT.U32.OR P2, PT, R17, 0x1f, !P2 ;  /* 0x0000001f1100780c */ /* 0x000fe20005744470 */
[----:B-1----:R-:W-:-:S06]  /*0cc0*/  UISETP.NE.U32.AND UP0, UPT, UR8, URZ, UPT ;  /* 0x000000ff0800728c */ /* 0x002fcc000bf05070 */
[----:B------:R-:W1:Y:S01]  /*0cd0*/  @!P1 LDC.64 R4, c[0x0][0x3a0] ;  /* 0x0000e800ff049b82 */ /* 0x000e620000000a00 */
[----:B------:R-:W-:-:S07]  /*0ce0*/  UISETP.NE.AND.EX UP0, UPT, UR9, URZ, UPT, UP0 ;  /* 0x000000ff0900728c */ /* 0x000fce000bf05300 */
[----:B------:R-:W3:Y:S04]  /*0cf0*/  @!P2 LDC.64 R6, c[0x0][0x390] ;  /* 0x0000e400ff06ab82 */ /* 0x000ee80000000a00 */
[----:B------:R-:W4:Y:S01]  /*0d00*/  @UP0 LDCU.64 UR4, c[0x0][0x418] ;  /* 0x00008300ff0407ac */ /* 0x000f220008000a00 */
[----:B-1----:R-:W-:-:S05]  /*0d10*/  @!P1 IMAD.WIDE.U32 R4, R13, 0x2, R4 ;  /* 0x000000020d049825 */ /* 0x002fca00078e0004 */
[----:B------:R0:W5:Y:S01]  /*0d20*/  @!P1 LDG.E.128 R24, desc[UR36][R4.64] ;  /* 0x0000002404189981 */ /* 0x000162000c1e1d00 */
[----:B--2-4-:R-:W-:Y:S05]  /*0d30*/  BRA.U UP1, `(.L_x_153) ;  /* 0x0000000101107547 */ /* 0x014fea000b800000 */
[----:B-----5:R-:W-:Y:S02]  /*0d40*/  HFMA2 R28, R28, 1, 1, R24 ;  /* 0x3c003c001c1c7831 */ /* 0x020fe40000000018 */
[----:B------:R-:W-:Y:S02]  /*0d50*/  HADD2 R29, R29, R25 ;  /* 0x000000191d1d7230 */ /* 0x000fe40000000000 */
[----:B------:R-:W-:Y:S02]  /*0d60*/  HFMA2 R30, R30, 1, 1, R26 ;  /* 0x3c003c001e1e7831 */ /* 0x000fe4000000001a */
[----:B------:R-:W-:-:S07]  /*0d70*/  HADD2 R31, R31, R27 ;  /* 0x0000001b1f1f7230 */ /* 0x000fce0000000000 */
.L_x_153:
[----:B------:R-:W-:Y:S01]  /*0d80*/  VOTEU.ALL UP2, P0 ;  /* 0x0000000000ff7886 */ /* 0x000fe20000040000 */
[----:B------:R-:W-:Y:S01]  /*0d90*/  PLOP3.LUT P3, PT, PT, PT, UP0, 0x80, 0x8 ;  /* 0x000000000008781c */ /* 0x000fe20003f6f008 */
[----:B------:R-:W-:Y:S01]  /*0da0*/  @UP0 UIMAD.WIDE.U32 UR4, UR7, 0x4, UR4 ;  /* 0x00000004070408a5 */ /* 0x000fe2000f8e0004 */
[----:B------:R-:W-:Y:S02]  /*0db0*/  CS2R R22, SRZ ;  /* 0x0000000000167805 */ /* 0x000fe4000001ff00 */
[----:B------:R-:W-:Y:S01]  /*0dc0*/  CS2R R20, SRZ ;  /* 0x0000000000147805 */ /* 0x000fe2000001ff00 */
[----:B------:R-:W-:Y:S01]  /*0dd0*/  @!UP2 UIMAD UR6, UR38, UR6, URZ ;  /* 0x000000062606a2a4 */ /* 0x000fe2000f8e02ff */
[----:B0--3--:R-:W-:Y:S01]  /*0de0*/  @!P2 IMAD.WIDE.U32 R2, R13, 0x2, R6 ;  /* 0x000000020d02a825 */ /* 0x009fe200078e0006 */
[----:B------:R-:W-:-:S03]  /*0df0*/  MOV R11, UR5 ;  /* 0x00000005000b7c02 */ /* 0x000fc60008000f00 */
[----:B------:R-:W-:Y:S01]  /*0e00*/  IMAD.U32 R10, RZ, RZ, UR4 ;  /* 0x00000004ff0a7e24 */ /* 0x000fe2000f8e00ff */
[----:B------:R-:W-:Y:S01]  /*0e10*/  MOV R0, UR6 ;  /* 0x0000000600007c02 */ /* 0x000fe20008000f00 */
[----:B------:R-:W2:Y:S01]  /*0e20*/  @!P2 LDG.E.128 R20, desc[UR36][R2.64] ;  /* 0x000000240214a981 */ /* 0x000ea2000c1e1d00 */
[----:B------:R-:W0:Y:S03]  /*0e30*/  LDCU.U8 UR4, c[0x0][0x404] ;  /* 0x00008080ff0477ac */ /* 0x000e260008000000 */
[----:B------:R-:W-:Y:S01]  /*0e40*/  @!P0 IMAD R5, R0, 0x100, R13 ;  /* 0x0000010000058824 */ /* 0x000fe200078e020d */
[----:B------:R-:W3:Y:S03]  /*0e50*/  @P3 LDG.E R10, desc[UR36][R10.64] ;  /* 0x000000240a0a3981 */ /* 0x000ee6000c1e1900 */
[----:B------:R-:W-:-:S02]  /*0e60*/  @!P0 IMAD.WIDE R4, R5, 0x2, R8 ;  /* 0x0000000205048825 */ /* 0x000fc400078e0208 */
[----:B------:R-:W1:Y:S04]  /*0e70*/  LDC R9, c[0x0][0x400] ;  /* 0x00010000ff097b82 */ /* 0x000e680000000800 */
[----:B------:R-:W4:Y:S01]  /*0e80*/  @!P0 LDG.E.128 R4, desc[UR36][R4.64] ;  /* 0x0000002404048981 */ /* 0x000f22000c1e1d00 */
[----:B0-----:R-:W-:Y:S01]  /*0e90*/  ISETP.NE.AND P1, PT, RZ, UR4, PT ;  /* 0x00000004ff007c0c */ /* 0x001fe2000bf25270 */
[----:B------:R-:W-:Y:S01]  /*0ea0*/  UMOV UR39, URZ ;  /* 0x000000ff00277c82 */ /* 0x000fe20008000000 */
[----:B------:R-:W-:Y:S02]  /*0eb0*/  BSSY.RECONVERGENT B6, `(.L_x_154) ;  /* 0x00001fd000067945 */ /* 0x000fe40003800200 */
[----:B-1----:R-:W-:Y:S01]  /*0ec0*/  ISETP.LT.OR P1, PT, R9, 0x1, P1 ;  /* 0x000000010900780c */ /* 0x002fe20000f21670 */
[----:B--2--5:R-:W-:-:S02]  /*0ed0*/  HFMA2 R32, R32, 1, 1, R20 ;  /* 0x3c003c0020207831 */ /* 0x024fc40000000014 */
[----:B------:R-:W-:Y:S01]  /*0ee0*/  HFMA2 R34, R34, 1, 1, R22 ;  /* 0x3c003c0022227831 */ /* 0x000fe20000000016 */
[----:B---3--:R-:W-:Y:S01]  /*0ef0*/  @P3 R2UR UR39, R10 ;  /* 0x000000000a2732ca */ /* 0x008fe200000e0000 */
[----:B------:R-:W-:Y:S02]  /*0f00*/  HADD2 R33, R33, R21 ;  /* 0x0000001521217230 */ /* 0x000fe40000000000 */
[----:B------:R-:W-:Y:S02]  /*0f10*/  HADD2 R35, R35, R23 ;  /* 0x0000001723237230 */ /* 0x000fe40000000000 */
[----:B----4-:R-:W-:Y:S02]  /*0f20*/  @!P0 HFMA2 R29, R29, R5, -RZ ;  /* 0x000000051d1d8231 */ /* 0x010fe400001000ff */
[----:B------:R-:W-:Y:S02]  /*0f30*/  @!P0 HFMA2 R31, R31, R7, -RZ ;  /* 0x000000071f1f8231 */ /* 0x000fe400001000ff */
[----:B------:R-:W-:-:S02]  /*0f40*/  @!P0 HMUL2 R28, R28, R4 ;  /* 0x000000041c1c8232 */ /* 0x000fc40000000000 */
[----:B------:R-:W-:Y:S01]  /*0f50*/  @!P0 HMUL2 R30, R30, R6 ;  /* 0x000000061e1e8232 */ /* 0x000fe20000000000 */
[----:B------:R-:W-:Y:S06]  /*0f60*/  @P1 BRA `(.L_x_155) ;  /* 0x0000000800a41947 */ /* 0x000fec0003800000 */
[----:B------:R-:W-:Y:S05]  /*0f70*/  BRA.U UP1, `(.L_x_156) ;  /* 0x0000000501887547 */ /* 0x000fea000b800000 */
[----:B------:R-:W-:-:S13]  /*0f80*/  ISETP.GE.AND P0, PT, R18, R9, PT ;  /* 0x000000091200720c */ /* 0x000fda0003f06270 */
[----:B------:R-:W-:Y:S05]  /*0f90*/  @P0 BRA `(.L_x_157) ;  /* 0x0000001c00b80947 */ /* 0x000fea0003800000 */
[----:B------:R-:W-:Y:S01]  /*0fa0*/  I2FP.F32.U32 R2, R9 ;  /* 0x0000000900027245 */ /* 0x000fe20000201000 */
[C---:B------:R-:W-:Y:S01]  /*0fb0*/  VIADD R5, R18.reuse, 0x4 ;  /* 0x0000000412057836 */ /* 0x040fe20000000000 */
[----:B------:R-:W-:Y:S01]  /*0fc0*/  I2FP.F32.U32 R0, R18 ;  /* 0x0000001200007245 */ /* 0x000fe20000201000 */
[----:B------:R-:W-:Y:S01]  /*0fd0*/  UIADD3 UR4, UPT, UPT, -UR39, UR10, URZ ;  /* 0x0000000a27047290 */ /* 0x000fe2000fffe1ff */
[----:B------:R-:W0:Y:S01]  /*0fe0*/  MUFU.RCP R7, R2 ;  /* 0x0000000200077308 */ /* 0x000e220000001000 */
[C---:B------:R-:W-:Y:S01]  /*0ff0*/  IADD3 R3, PT, PT, R18.reuse, 0x2, RZ ;  /* 0x0000000212037810 */ /* 0x040fe20007ffe0ff */
[----:B------:R-:W-:Y:S01]  /*1000*/  HADD2.F32 R15, -RZ, R34.H1_H1 ;  /* 0x30000022ff0f7230 */ /* 0x000fe20000004100 */
[----:B------:R-:W-:Y:S01]  /*1010*/  IADD3 R6, PT, PT, R18, 0x6, RZ ;  /* 0x0000000612067810 */ /* 0x000fe20007ffe0ff */
[----:B------:R-:W-:Y:S01]  /*1020*/  HADD2.F32 R23, -RZ, R35.H1_H1 ;  /* 0x30000023ff177230 */ /* 0x000fe20000004100 */
[----:B------:R-:W-:Y:S01]  /*1030*/  I2FP.F32.U32 R4, R3 ;  /* 0x0000000300047245 */ /* 0x000fe20000201000 */
[----:B------:R-:W-:Y:S01]  /*1040*/  HADD2.F32 R21, -RZ, R30.H1_H1 ;  /* 0x3000001eff157230 */ /* 0x000fe20000004100 */
[----:B------:R-:W-:Y:S01]  /*1050*/  I2FP.F32.U32 R5, R5 ;  /* 0x0000000500057245 */ /* 0x000fe20000201000 */
[--C-:B------:R-:W-:Y:S01]  /*1060*/  HADD2.F32 R37, -RZ, R31.reuse.H1_H1 ;  /* 0x3000001fff257230 */ /* 0x100fe20000004100 */
[----:B------:R-:W-:Y:S01]  /*1070*/  I2FP.F32.U32 R6, R6 ;  /* 0x0000000600067245 */ /* 0x000fe20000201000 */
[----:B------:R-:W-:-:S02]  /*1080*/  HADD2.F32 R31, -RZ, R31.H0_H0 ;  /* 0x2000001fff1f7230 */ /* 0x000fc40000004100 */
[----:B------:R-:W-:Y:S02]  /*1090*/  HADD2.F32 R13, -RZ, R34.H0_H0 ;  /* 0x20000022ff0d7230 */ /* 0x000fe40000004100 */
[----:B------:R-:W-:Y:S02]  /*10a0*/  HADD2.F32 R35, -RZ, R35.H0_H0 ;  /* 0x20000023ff237230 */ /* 0x000fe40000004100 */
[----:B------:R-:W-:Y:S02]  /*10b0*/  HADD2.F32 R19, -RZ, R30.H0_H0 ;  /* 0x2000001eff137230 */ /* 0x000fe40000004100 */
        /* <DEDUP_REMOVED lines=8> */
[----:B------:R-:W-:Y:S01]  /*1140*/  I2FP.F32.S32 R0, UR4 ;  /* 0x0000000400007c45 */ /* 0x000fe20008201400 */
[----:B------:R0:W1:Y:S04]  /*1150*/  MUFU.EX2 R5, -R4 ;  /* 0x8000000400057308 */ /* 0x0000680000000800 */
[----:B------:R-:W2:Y:S04]  /*1160*/  MUFU.EX2 R3, -R3 ;  /* 0x8000000300037308 */ /* 0x000ea80000000800 */
[----:B------:R-:W3:Y:S01]  /*1170*/  MUFU.EX2 R7, -R7 ;  /* 0x8000000700077308 */ /* 0x000ee20000000800 */
[----:B0-----:R-:W-:-:S02]  /*1180*/  HADD2.F32 R4, -RZ, R32.H1_H1 ;  /* 0x30000020ff047230 */ /* 0x001fc40000004100 */
[----:B------:R-:W-:Y:S01]  /*1190*/  HADD2.F32 R32, -RZ, R32.H0_H0 ;  /* 0x20000020ff207230 */ /* 0x000fe20000004100 */
[----:B------:R0:W4:Y:S01]  /*11a0*/  MUFU.EX2 R11, -R9 ;  /* 0x80000009000b7308 */ /* 0x0001220000000800 */
[C---:B-1----:R-:W-:Y:S01]  /*11b0*/  FMUL.FTZ R5, R0.reuse, R5 ;  /* 0x0000000500057220 */ /* 0x042fe20000410000 */
[----:B--2---:R-:W-:-:S03]  /*11c0*/  FMUL.FTZ R2, R0, R3 ;  /* 0x0000000300027220 */ /* 0x004fc60000410000 */
[----:B------:R-:W-:Y:S01]  /*11d0*/  FMUL.RZ R14, R5, 0.15915493667125701904 ;  /* 0x3e22f983050e7820 */ /* 0x000fe2000040c000 */
[--C-:B0-----:R-:W-:Y:S02]  /*11e0*/  HADD2.F32 R9, -RZ, R33.reuse.H1_H1 ;  /* 0x30000021ff097230 */ /* 0x101fe40000004100 */
[----:B------:R-:W-:Y:S01]  /*11f0*/  FMUL.RZ R12, R2, 0.15915493667125701904 ;  /* 0x3e22f983020c7820 */ /* 0x000fe2000040c000 */
[C---:B---3--:R-:W-:Y:S01]  /*1200*/  FMUL.FTZ R5, R0.reuse, R7 ;  /* 0x0000000700057220 */ /* 0x048fe20000410000 */
[----:B------:R-:W-:Y:S01]  /*1210*/  MUFU.SIN R8, R14 ;  /* 0x0000000e00087308 */ /* 0x000fe20000000400 */
[----:B------:R-:W-:Y:S02]  /*1220*/  HADD2.F32 R33, -RZ, R33.H0_H0 ;  /* 0x20000021ff217230 */ /* 0x000fe40000004100 */
[----:B------:R-:W-:Y:S01]  /*1230*/  FMUL.RZ R7, R5, 0.15915493667125701904 ;  /* 0x3e22f98305077820 */ /* 0x000fe2000040c000 */
[----:B----4-:R-:W-:Y:S01]  /*1240*/  FMUL.FTZ R5, R0, R11 ;  /* 0x0000000b00057220 */ /* 0x010fe20000410000 */
[----:B------:R-:W-:-:S02]  /*1250*/  HADD2.F32 R0, -RZ, R28.H1_H1 ;  /* 0x3000001cff007230 */ /* 0x000fc40000004100 */
[----:B------:R-:W-:Y:S01]  /*1260*/  HADD2.F32 R28, -RZ, R28.H0_H0 ;  /* 0x2000001cff1c7230 */ /* 0x000fe20000004100 */
[----:B------:R-:W0:Y:S01]  /*1270*/  MUFU.SIN R3, R12 ;  /* 0x0000000c00037308 */ /* 0x000e220000000400 */
[----:B------:R-:W-:Y:S01]  /*1280*/  FMUL.RZ R22, R5, 0.15915493667125701904 ;  /* 0x3e22f98305167820 */ /* 0x000fe2000040c000 */
[--C-:B------:R-:W-:Y:S02]  /*1290*/  HADD2.F32 R11, -RZ, R29.reuse.H1_H1 ;  /* 0x3000001dff0b7230 */ /* 0x100fe40000004100 */
[----:B------:R-:W-:-:S04]  /*12a0*/  HADD2.F32 R29, -RZ, R29.H0_H0 ;  /* 0x2000001dff1d7230 */ /* 0x000fc80000004100 */
[----:B------:R-:W1:Y:S08]  /*12b0*/  MUFU.COS R2, R12 ;  /* 0x0000000c00027308 */ /* 0x000e700000000000 */
[----:B------:R-:W-:Y:S01]  /*12c0*/  MUFU.COS R6, R14 ;  /* 0x0000000e00067308 */ /* 0x000fe20000000000 */
[----:B0-----:R-:W-:-:S07]  /*12d0*/  FMUL.FTZ R5, R3, R4 ;  /* 0x0000000403057220 */ /* 0x001fce0000410000 */
[----:B------:R-:W0:Y:S01]  /*12e0*/  MUFU.SIN R12, R7 ;  /* 0x00000007000c7308 */ /* 0x000e220000000400 */
[C---:B-1----:R-:W-:Y:S01]  /*12f0*/  FMUL.FTZ R4, R2.reuse, R4 ;  /* 0x0000000402047220 */ /* 0x042fe20000410000 */
[----:B------:R-:W-:-:S03]  /*1300*/  FFMA.FTZ R5, R2, R32, -R5 ;  /* 0x0000002002057223 */ /* 0x000fc60000010805 */
[----:B------:R-:W-:-:S03]  /*1310*/  FFMA.FTZ R32, R3, R32, R4 ;  /* 0x0000002003207223 */ /* 0x000fc60000010004 */
[----:B------:R-:W-:Y:S02]  /*1320*/  MUFU.SIN R20, R22 ;  /* 0x0000001600147308 */ /* 0x000fe40000000400 */
[----:B------:R-:W-:-:S06]  /*1330*/  F2FP.F16.F32.PACK_AB R32, R32, R5 ;  /* 0x000000052020723e */ /* 0x000fcc00000000ff */
[----:B------:R1:W2:Y:S01]  /*1340*/  MUFU.COS R10, R7 ;  /* 0x00000007000a7308 */ /* 0x0002a20000000000 */
[----:B0-----:R-:W-:-:S07]  /*1350*/  FMUL.FTZ R4, R12, R21 ;  /* 0x000000150c047220 */ /* 0x001fce0000410000 */
[----:B------:R-:W0:Y:S01]  /*1360*/  MUFU.COS R14, R22 ;  /* 0x00000016000e7308 */ /* 0x000e220000000000 */
[-C--:B-1----:R-:W-:Y:S01]  /*1370*/  FMUL.FTZ R7, R3, R0.reuse ;  /* 0x0000000003077220 */ /* 0x082fe20000410000 */
[----:B------:R-:W-:-:S03]  /*1380*/  FMUL.FTZ R0, R2, R0 ;  /* 0x0000000002007220 */ /* 0x000fc60000410000 */
[-C--:B------:R-:W-:Y:S01]  /*1390*/  FFMA.FTZ R7, R2, R28.reuse, -R7 ;  /* 0x0000001c02077223 */ /* 0x080fe20000010807 */
[----:B------:R-:W-:Y:S01]  /*13a0*/  FFMA.FTZ R28, R3, R28, R0 ;  /* 0x0000001c031c7223 */ /* 0x000fe20000010000 */
[C---:B------:R-:W-:Y:S01]  /*13b0*/  FMUL.FTZ R3, R8.reuse, R9 ;  /* 0x0000000908037220 */ /* 0x040fe20000410000 */
[----:B------:R-:W-:Y:S01]  /*13c0*/  FMUL.FTZ R2, R8, R11 ;  /* 0x0000000b08027220 */ /* 0x000fe20000410000 */
[C---:B------:R-:W-:Y:S01]  /*13d0*/  FMUL.FTZ R9, R6.reuse, R9 ;  /* 0x0000000906097220 */ /* 0x040fe20000410000 */
[----:B------:R-:W-:Y:S01]  /*13e0*/  FMUL.FTZ R11, R6, R11 ;  /* 0x0000000b060b7220 */ /* 0x000fe20000410000 */
[----:B--2---:R-:W-:Y:S01]  /*13f0*/  FMUL.FTZ R21, R10, R21 ;  /* 0x000000150a157220 */ /* 0x004fe20000410000 */
[----:B------:R-:W-:Y:S01]  /*1400*/  FFMA.FTZ R2, R6, R29, -R2 ;  /* 0x0000001d06027223 */ /* 0x000fe20000010802 */
[C---:B------:R-:W-:Y:S01]  /*1410*/  FFMA.FTZ R0, R8.reuse, R33, R9 ;  /* 0x0000002108007223 */ /* 0x040fe20000010009 */
[----:B------:R-:W-:Y:S01]  /*1420*/  FFMA.FTZ R29, R8, R29, R11 ;  /* 0x0000001d081d7223 */ /* 0x000fe2000001000b */
[----:B------:R-:W-:Y:S01]  /*1430*/  FMUL.FTZ R9, R12, R15 ;  /* 0x0000000f0c097220 */ /* 0x000fe20000410000 */
[C---:B------:R-:W-:Y:S01]  /*1440*/  FMUL.FTZ R11, R20.reuse, R23 ;  /* 0x00000017140b7220 */ /* 0x040fe20000410000 */
[----:B------:R-:W-:Y:S01]  /*1450*/  FMUL.FTZ R8, R20, R37 ;  /* 0x0000002514087220 */ /* 0x000fe20000410000 */
[----:B------:R-:W-:Y:S01]  /*1460*/  FMUL.FTZ R15, R10, R15 ;  /* 0x0000000f0a0f7220 */ /* 0x000fe20000410000 */
[C---:B0-----:R-:W-:Y:S01]  /*1470*/  FMUL.FTZ R23, R14.reuse, R23 ;  /* 0x000000170e177220 */ /* 0x041fe20000410000 */
[----:B------:R-:W-:Y:S01]  /*1480*/  FMUL.FTZ R37, R14, R37 ;  /* 0x000000250e257220 */ /* 0x000fe20000410000 */
[----:B------:R-:W-:Y:S01]  /*1490*/  FFMA.FTZ R3, R6, R33, -R3 ;  /* 0x0000002106037223 */ /* 0x000fe20000010803 */
[----:B------:R-:W-:Y:S01]  /*14a0*/  FFMA.FTZ R8, R14, R31, -R8 ;  /* 0x0000001f0e087223 */ /* 0x000fe20000010808 */
[-C--:B------:R-:W-:Y:S01]  /*14b0*/  FFMA.FTZ R9, R10, R13.reuse, -R9 ;  /* 0x0000000d0a097223 */ /* 0x080fe20000010809 */
[----:B------:R-:W-:Y:S01]  /*14c0*/  FFMA.FTZ R34, R12, R13, R15 ;  /* 0x0000000d0c227223 */ /* 0x000fe2000001000f */
[-C--:B------:R-:W-:Y:S01]  /*14d0*/  FFMA.FTZ R4, R10, R19.reuse, -R4 ;  /* 0x000000130a047223 */ /* 0x080fe20000010804 */
[----:B------:R-:W-:Y:S01]  /*14e0*/  FFMA.FTZ R21, R12, R19, R21 ;  /* 0x000000130c157223 */ /* 0x000fe20000010015 */
        /* <DEDUP_REMOVED lines=8> */
[----:B------:R-:W-:Y:S02]  /*1570*/  F2FP.F16.F32.PACK_AB R35, R6, R11 ;  /* 0x0000000b0623723e */ /* 0x000fe400000000ff */
[----:B------:R-:W-:Y:S01]  /*1580*/  F2FP.F16.F32.PACK_AB R31, R31, R8 ;  /* 0x000000081f1f723e */ /* 0x000fe200000000ff */
[----:B------:R-:W-:Y:S06]  /*1590*/  BRA `(.L_x_157) ;  /* 0x0000001800387947 */ /* 0x000fec0003800000 */
.L_x_156:
[----:B------:R-:W-:-:S13]  /*15a0*/  ISETP.GE.AND P0, PT, R18, R9, PT ;  /* 0x000000091200720c */ /* 0x000fda0003f06270 */
[----:B------:R-:W-:Y:S05]  /*15b0*/  @P0 BRA `(.L_x_157) ;  /* 0x0000001800300947 */ /* 0x000fea0003800000 */
[----:B------:R-:W-:Y:S01]  /*15c0*/  I2FP.F32.U32 R9, R9 ;  /* 0x0000000900097245 */ /* 0x000fe20000201000 */
[C---:B------:R-:W-:Y:S01]  /*15d0*/  VIADD R2, R18.reuse, 0x2 ;  /* 0x0000000212027836 */ /* 0x040fe20000000000 */
[----:B------:R-:W-:Y:S01]  /*15e0*/  I2FP.F32.U32 R0, R18 ;  /* 0x0000001200007245 */ /* 0x000fe20000201000 */
[C---:B------:R-:W-:Y:S01]  /*15f0*/  VIADD R5, R18.reuse, 0x6 ;  /* 0x0000000612057836 */ /* 0x040fe20000000000 */
[----:B------:R-:W-:Y:S01]  /*1600*/  IADD3 R3, PT, PT, R18, 0x4, RZ ;  /* 0x0000000412037810 */ /* 0x000fe20007ffe0ff */
[----:B------:R-:W-:Y:S01]  /*1610*/  UIADD3 UR4, UPT, UPT, -UR39, UR10, URZ ;  /* 0x0000000a27047290 */ /* 0x000fe2000fffe1ff */
[----:B------:R-:W0:Y:S01]  /*1620*/  MUFU.RCP R9, R9 ;  /* 0x0000000900097308 */ /* 0x000e220000001000 */
[----:B------:R-:W-:Y:S01]  /*1630*/  I2FP.F32.U32 R4, R2 ;  /* 0x0000000200047245 */ /* 0x000fe20000201000 */
[--C-:B------:R-:W-:Y:S01]  /*1640*/  HADD2.F32 R15, -RZ, R34.reuse.H1_H1 ;  /* 0x30000022ff0f7230 */ /* 0x100fe20000004100 */
[----:B------:R-:W-:Y:S01]  /*1650*/  I2FP.F32.U32 R8, R5 ;  /* 0x0000000500087245 */ /* 0x000fe20000201000 */
[----:B------:R-:W-:-:S02]  /*1660*/  HADD2.F32 R13, -RZ, R34.H0_H0 ;  /* 0x20000022ff0d7230 */ /* 0x000fc40000004100 */
[-C--:B0-----:R-:W-:Y:S01]  /*1670*/  FMUL.FTZ R0, R0, R9.reuse ;  /* 0x0000000900007220 */ /* 0x081fe20000410000 */
[-C--:B------:R-:W-:Y:S01]  /*1680*/  FMUL.FTZ R4, R4, R9.reuse ;  /* 0x0000000904047220 */ /* 0x080fe20000410000 */
[----:B------:R-:W-:Y:S02]  /*1690*/  FMUL.FTZ R8, R8, R9 ;  /* 0x0000000908087220 */ /* 0x000fe40000410000 */
[----:B------:R-:W-:Y:S01]  /*16a0*/  FMUL.FTZ R2, R0, 13.28771209716796875 ;  /* 0x41549a7800027820 */ /* 0x000fe20000410000 */
[----:B------:R-:W-:Y:S01]  /*16b0*/  I2FP.F32.U32 R0, R3 ;  /* 0x0000000300007245 */ /* 0x000fe20000201000 */
[----:B------:R-:W-:Y:S01]  /*16c0*/  FMUL.FTZ R5, R4, 13.28771209716796875 ;  /* 0x41549a7804057820 */ /* 0x000fe20000410000 */
[----:B------:R-:W-:Y:S01]  /*16d0*/  FMUL.FTZ R10, R8, 13.28771209716796875 ;  /* 0x41549a78080a7820 */ /* 0x000fe20000410000 */
[----:B------:R-:W0:Y:S02]  /*16e0*/  MUFU.EX2 R3, -R2 ;  /* 0x8000000200037308 */ /* 0x000e240000000800 */
[----:B------:R-:W-:Y:S01]  /*16f0*/  FMUL.FTZ R6, R0, R9 ;  /* 0x0000000900067220 */ /* 0x000fe20000410000 */
[----:B------:R-:W-:Y:S01]  /*1700*/  I2FP.F32.S32 R0, UR4 ;  /* 0x0000000400007c45 */ /* 0x000fe20008201400 */
[----:B------:R-:W1:Y:S02]  /*1710*/  MUFU.EX2 R5, -R5 ;  /* 0x8000000500057308 */ /* 0x000e640000000800 */
[----:B------:R-:W-:-:S02]  /*1720*/  FMUL.FTZ R7, R6, 13.28771209716796875 ;  /* 0x41549a7806077820 */ /* 0x000fc40000410000 */
[----:B------:R-:W2:Y:S04]  /*1730*/  MUFU.EX2 R11, -R10 ;  /* 0x8000000a000b7308 */ /* 0x000ea80000000800 */
[----:B------:R-:W3:Y:S01]  /*1740*/  MUFU.EX2 R7, -R7 ;  /* 0x8000000700077308 */ /* 0x000ee20000000800 */
[----:B0-----:R-:W-:-:S04]  /*1750*/  FMUL.FTZ R3, R0, R3 ;  /* 0x0000000300037220 */ /* 0x001fc80000410000 */
[----:B------:R-:W-:Y:S01]  /*1760*/  FMUL.RZ R3, R3, 0.15915493667125701904 ;  /* 0x3e22f98303037820 */ /* 0x000fe2000040c000 */
[C---:B-1----:R-:W-:Y:S01]  /*1770*/  FMUL.FTZ R6, R0.reuse, R5 ;  /* 0x0000000500067220 */ /* 0x042fe20000410000 */
[----:B--2---:R-:W-:Y:S02]  /*1780*/  FMUL.FTZ R11, R0, R11 ;  /* 0x0000000b000b7220 */ /* 0x004fe40000410000 */
[----:B------:R-:W-:Y:S01]  /*1790*/  MUFU.SIN R4, R3 ;  /* 0x0000000300047308 */ /* 0x000fe20000000400 */
[----:B------:R-:W-:Y:S01]  /*17a0*/  FMUL.RZ R6, R6, 0.15915493667125701904 ;  /* 0x3e22f98306067820 */ /* 0x000fe2000040c000 */
[----:B---3--:R-:W-:Y:S01]  /*17b0*/  FMUL.FTZ R5, R0, R7 ;  /* 0x0000000700057220 */ /* 0x008fe20000410000 */
[----:B------:R-:W-:Y:S01]  /*17c0*/  FMUL.RZ R14, R11, 0.15915493667125701904 ;  /* 0x3e22f9830b0e7820 */ /* 0x000fe2000040c000 */
[----:B------:R-:W-:Y:S02]  /*17d0*/  HADD2.F32 R0, -RZ, R33.H1_H1 ;  /* 0x30000021ff007230 */ /* 0x000fe40000004100 */
[----:B------:R-:W-:-:S02]  /*17e0*/  FMUL.RZ R7, R5, 0.15915493667125701904 ;  /* 0x3e22f98305077820 */ /* 0x000fc4000040c000 */
[----:B------:R0:W-:Y:S01]  /*17f0*/  MUFU.COS R2, R3 ;  /* 0x0000000300027308 */ /* 0x0001e20000000000 */
[----:B------:R-:W-:Y:S02]  /*1800*/  HADD2.F32 R5, -RZ, R32.H1_H1 ;  /* 0x30000020ff057230 */ /* 0x000fe40000004100 */
[----:B------:R-:W-:-:S05]  /*1810*/  HADD2.F32 R33, -RZ, R33.H0_H0 ;  /* 0x20000021ff217230 */ /* 0x000fca0000004100 */
[----:B------:R-:W1:Y:S01]  /*1820*/  MUFU.SIN R9, R6 ;  /* 0x0000000600097308 */ /* 0x000e620000000400 */
[----:B0-----:R-:W-:-:S07]  /*1830*/  HADD2.F32 R3, -RZ, R32.H0_H0 ;  /* 0x20000020ff037230 */ /* 0x001fce0000004100 */
[----:B------:R-:W-:Y:S08]  /*1840*/  MUFU.SIN R12, R7 ;  /* 0x00000007000c7308 */ /* 0x000ff00000000400 */
[----:B------:R-:W-:Y:S01]  /*1850*/  MUFU.SIN R20, R14 ;  /* 0x0000000e00147308 */ /* 0x000fe20000000400 */
[----:B-1----:R-:W-:-:S07]  /*1860*/  FMUL.FTZ R11, R9, R0 ;  /* 0x00000000090b7220 */ /* 0x002fce0000410000 */
[----:B------:R0:W1:Y:S08]  /*1870*/  MUFU.COS R8, R6 ;  /* 0x0000000600087308 */ /* 0x0000700000000000 */
[----:B------:R2:W3:Y:S01]  /*1880*/  MUFU.COS R10, R7 ;  /* 0x00000007000a7308 */ /* 0x0004e20000000000 */
[--C-:B0-----:R-:W-:Y:S02]  /*1890*/  HADD2.F32 R6, -RZ, R35.reuse.H1_H1 ;  /* 0x30000023ff067230 */ /* 0x101fe40000004100 */
[----:B------:R-:W-:-:S05]  /*18a0*/  HADD2.F32 R35, -RZ, R35.H0_H0 ;  /* 0x20000023ff237230 */ /* 0x000fca0000004100 */
[----:B------:R-:W0:Y:S01]  /*18b0*/  MUFU.COS R19, R14 ;  /* 0x0000000e00137308 */ /* 0x000e220000000000 */
[-C--:B--2---:R-:W-:Y:S01]  /*18c0*/  FMUL.FTZ R7, R4, R5.reuse ;  /* 0x0000000504077220 */ /* 0x084fe20000410000 */
[----:B------:R-:W-:Y:S01]  /*18d0*/  FMUL.FTZ R5, R2, R5 ;  /* 0x0000000502057220 */ /* 0x000fe20000410000 */
[C---:B-1----:R-:W-:Y:S01]  /*18e0*/  FMUL.FTZ R0, R8.reuse, R0 ;  /* 0x0000000008007220 */ /* 0x042fe20000410000 */
[----:B------:R-:W-:Y:S01]  /*18f0*/  FFMA.FTZ R11, R8, R33, -R11 ;  /* 0x00000021080b7223 */ /* 0x000fe2000001080b */
[-C--:B------:R-:W-:Y:S01]  /*1900*/  FFMA.FTZ R7, R2, R3.reuse, -R7 ;  /* 0x0000000302077223 */ /* 0x080fe20000010807 */
[----:B------:R-:W-:Y:S01]  /*1910*/  FFMA.FTZ R32, R4, R3, R5 ;  /* 0x0000000304207223 */ /* 0x000fe20000010005 */
[----:B------:R-:W-:Y:S01]  /*1920*/  FMUL.FTZ R3, R12, R15 ;  /* 0x0000000f0c037220 */ /* 0x000fe20000410000 */
[----:B------:R-:W-:Y:S01]  /*1930*/  FMUL.FTZ R2, R20, R6 ;  /* 0x0000000614027220 */ /* 0x000fe20000410000 */
[----:B------:R-:W-:Y:S01]  /*1940*/  FFMA.FTZ R0, R9, R33, R0 ;  /* 0x0000002109007223 */ /* 0x000fe20000010000 */
[C---:B---3--:R-:W-:Y:S01]  /*1950*/  FMUL.FTZ R15, R10.reuse, R15 ;  /* 0x0000000f0a0f7220 */ /* 0x048fe20000410000 */
[----:B------:R-:W-:Y:S01]  /*1960*/  FFMA.FTZ R3, R10, R13, -R3 ;  /* 0x0000000d0a037223 */ /* 0x000fe20000010803 */
[----:B------:R-:W-:-:S02]  /*1970*/  F2FP.F16.F32.PACK_AB R32, R32, R7 ;  /* 0x000000072020723e */ /* 0x000fc400000000ff */
[----:B------:R-:W-:Y:S01]  /*1980*/  FFMA.FTZ R34, R12, R13, R15 ;  /* 0x0000000d0c227223 */ /* 0x000fe2000001000f */
[----:B------:R-:W-:Y:S01]  /*1990*/  F2FP.F16.F32.PACK_AB R33, R0, R11 ;  /* 0x0000000b0021723e */ /* 0x000fe200000000ff */
[C---:B0-----:R-:W-:Y:S01]  /*19a0*/  FMUL.FTZ R5, R19.reuse, R6 ;  /* 0x0000000613057220 */ /* 0x041fe20000410000 */
[----:B------:R-:W-:Y:S02]  /*19b0*/  FFMA.FTZ R2, R19, R35, -R2 ;  /* 0x0000002313027223 */ /* 0x000fe40000010802 */
[----:B------:R-:W-:Y:S01]  /*19c0*/  F2FP.F16.F32.PACK_AB R34, R34, R3 ;  /* 0x000000032222723e */ /* 0x000fe200000000ff */
[----:B------:R-:W-:-:S05]  /*19d0*/  FFMA.FTZ R35, R20, R35, R5 ;  /* 0x0000002314237223 */ /* 0x000fca0000010005 */
[----:B------:R-:W-:Y:S01]  /*19e0*/  F2FP.F16.F32.PACK_AB R35, R35, R2 ;  /* 0x000000022323723e */ /* 0x000fe200000000ff */
[----:B------:R-:W-:Y:S06]  /*19f0*/  BRA `(.L_x_157) ;  /* 0x0000001400207947 */ /* 0x000fec0003800000 */
.L_x_155:
        /* <DEDUP_REMOVED lines=10> */
[----:B0-----:R-:W-:-:S06]  /*1aa0*/  IADD3 R2, PT, PT, R0, 0xffffffe, RZ ;  /* 0x0ffffffe00027810 */ /* 0x001fcc0007ffe0ff */
[----:B------:R0:W1:Y:S02]  /*1ab0*/  F2I.FTZ.U32.TRUNC.NTZ R3, R2 ;  /* 0x0000000200037305 */ /* 0x000064000021f000 */
[----:B0-----:R-:W-:Y:S02]  /*1ac0*/  IMAD.MOV.U32 R2, RZ, RZ, RZ ;  /* 0x000000ffff027224 */ /* 0x001fe400078e00ff */
[----:B-1----:R-:W-:-:S04]  /*1ad0*/  IMAD.MOV R4, RZ, RZ, -R3 ;  /* 0x000000ffff047224 */ /* 0x002fc800078e0a03 */
[----:B------:R-:W-:Y:S01]  /*1ae0*/  IMAD R7, R4, R5, RZ ;  /* 0x0000000504077224 */ /* 0x000fe200078e02ff */
[----:B------:R-:W-:-:S03]  /*1af0*/  MOV R4, R6 ;  /* 0x0000000600047202 */ /* 0x000fc60000000f00 */
[----:B------:R-:W-:Y:S01]  /*1b00*/  IMAD.HI.U32 R3, R3, R7, R2 ;  /* 0x0000000703037227 */ /* 0x000fe200078e0002 */
[----:B------:R-:W-:-:S05]  /*1b10*/  IADD3 R7, PT, PT, RZ, -R8, RZ ;  /* 0x80000008ff077210 */ /* 0x000fca0007ffe0ff */
        /* <DEDUP_REMOVED lines=35> */
.L_x_158:
        /* <DEDUP_REMOVED lines=15> */
.L_x_159:
        /* <DEDUP_REMOVED lines=53> */
[----:B------:R-:W-:Y:S01]  /*2190*/  HADD2.F32 R20, -RZ, R28.H0_H0 ;  /* 0x2000001cff147230 */ /* 0x000fe20000004100 */
        /* <DEDUP_REMOVED lines=9> */
[----:B------:R-:W-:Y:S02]  /*2230*/  HADD2.F32 R34, -RZ, R30.H1_H1 ;  /* 0x3000001eff227230 */ /* 0x000fe40000004100 */
        /* <DEDUP_REMOVED lines=11> */
[----:B------:R-:W-:Y:S02]  /*22f0*/  HADD2.F32 R35, -RZ, R30.H0_H0 ;  /* 0x2000001eff237230 */ /* 0x000fe40000004100 */
[--C-:B------:R-:W-:Y:S01]  /*2300*/  HADD2.F32 R44, -RZ, R31.reuse.H1_H1 ;  /* 0x3000001fff2c7230 */ /* 0x100fe20000004100 */
[----:B------:R-:W1:Y:S01]  /*2310*/  MUFU.EX2 R4, -R4 ;  /* 0x8000000400047308 */ /* 0x000e620000000800 */
[----:B------:R-:W-:-:S03]  /*2320*/  HADD2.F32 R47, -RZ, R31.H0_H0 ;  /* 0x2000001fff2f7230 */ /* 0x000fc60000004100 */
[----:B------:R-:W2:Y:S04]  /*2330*/  MUFU.EX2 R7, -R7 ;  /* 0x8000000700077308 */ /* 0x000ea80000000800 */
[----:B------:R-:W3:Y:S01]  /*2340*/  MUFU.EX2 R8, -R8 ;  /* 0x8000000800087308 */ /* 0x000ee20000000800 */
[----:B0-----:R-:W-:-:S04]  /*2350*/  FMUL.FTZ R2, R15, R2 ;  /* 0x000000020f027220 */ /* 0x001fc80000410000 */
[----:B------:R-:W-:Y:S01]  /*2360*/  FMUL.RZ R11, R2, 0.15915493667125701904 ;  /* 0x3e22f983020b7820 */ /* 0x000fe2000040c000 */
[----:B-1----:R-:W-:-:S03]  /*2370*/  FMUL.FTZ R5, R15, R4 ;  /* 0x000000040f057220 */ /* 0x002fc60000410000 */
[----:B------:R-:W-:Y:S01]  /*2380*/  MUFU.SIN R3, R11 ;  /* 0x0000000b00037308 */ /* 0x000fe20000000400 */
[----:B------:R-:W-:Y:S01]  /*2390*/  FMUL.RZ R5, R5, 0.15915493667125701904 ;  /* 0x3e22f98305057820 */ /* 0x000fe2000040c000 */
[----:B--2---:R-:W-:-:S04]  /*23a0*/  FMUL.FTZ R4, R15, R7 ;  /* 0x000000070f047220 */ /* 0x004fc80000410000 */
[----:B------:R-:W-:Y:S01]  /*23b0*/  FMUL.RZ R7, R4, 0.15915493667125701904 ;  /* 0x3e22f98304077820 */ /* 0x000fe2000040c000 */
[----:B---3--:R-:W-:Y:S01]  /*23c0*/  FMUL.FTZ R4, R15, R8 ;  /* 0x000000080f047220 */ /* 0x008fe20000410000 */
[----:B------:R0:W1:Y:S01]  /*23d0*/  MUFU.COS R2, R11 ;  /* 0x0000000b00027308 */ /* 0x0000620000000000 */
[----:B------:R-:W-:Y:S02]  /*23e0*/  HADD2.F32 R8, -RZ, R28.H1_H1 ;  /* 0x3000001cff087230 */ /* 0x000fe40000004100 */
[----:B------:R-:W-:-:S05]  /*23f0*/  FMUL.RZ R15, R4, 0.15915493667125701904 ;  /* 0x3e22f983040f7820 */ /* 0x000fca000040c000 */
[----:B------:R-:W2:Y:S01]  /*2400*/  MUFU.SIN R10, R5 ;  /* 0x00000005000a7308 */ /* 0x000ea20000000400 */
[--C-:B0-----:R-:W-:Y:S02]  /*2410*/  HADD2.F32 R11, -RZ, R29.reuse.H1_H1 ;  /* 0x3000001dff0b7230 */ /* 0x101fe40000004100 */
[----:B------:R-:W-:-:S05]  /*2420*/  HADD2.F32 R29, -RZ, R29.H0_H0 ;  /* 0x2000001dff1d7230 */ /* 0x000fca0000004100 */
[----:B------:R0:W3:Y:S01]  /*2430*/  MUFU.COS R9, R5 ;  /* 0x0000000500097308 */ /* 0x0000e20000000000 */
[----:B-1----:R-:W-:-:S04]  /*2440*/  FMUL.FTZ R4, R12, R2 ;  /* 0x000000020c047220 */ /* 0x002fc80000410000 */
[----:B------:R-:W-:-:S03]  /*2450*/  FFMA.FTZ R4, R32, R3, R4 ;  /* 0x0000000320047223 */ /* 0x000fc60000010004 */
[----:B------:R-:W-:Y:S01]  /*2460*/  MUFU.COS R13, R7 ;  /* 0x00000007000d7308 */ /* 0x000fe20000000000 */
[----:B0-----:R-:W-:Y:S01]  /*2470*/  FMUL.FTZ R5, R12, R3 ;  /* 0x000000030c057220 */ /* 0x001fe20000410000 */
[----:B--2---:R-:W-:-:S03]  /*2480*/  FMUL.FTZ R12, R11, R10 ;  /* 0x0000000a0b0c7220 */ /* 0x004fc60000410000 */
[----:B------:R-:W-:-:S03]  /*2490*/  FFMA.FTZ R5, R32, R2, -R5 ;  /* 0x0000000220057223 */ /* 0x000fc60000010805 */
[----:B------:R0:W1:Y:S01]  /*24a0*/  MUFU.SIN R14, R7 ;  /* 0x00000007000e7308 */ /* 0x0000620000000400 */
[-C--:B---3--:R-:W-:Y:S01]  /*24b0*/  FMUL.FTZ R11, R11, R9.reuse ;  /* 0x000000090b0b7220 */ /* 0x088fe20000410000 */
[C---:B------:R-:W-:Y:S01]  /*24c0*/  FFMA.FTZ R12, R29.reuse, R9, -R12 ;  /* 0x000000091d0c7223 */ /* 0x040fe2000001080c */
[----:B------:R-:W-:Y:S02]  /*24d0*/  F2FP.F16.F32.PACK_AB R32, R4, R5 ;  /* 0x000000050420723e */ /* 0x000fe400000000ff */
[----:B------:R-:W-:-:S03]  /*24e0*/  FFMA.FTZ R11, R29, R10, R11 ;  /* 0x0000000a1d0b7223 */ /* 0x000fc6000001000b */
[----:B------:R-:W2:Y:S01]  /*24f0*/  MUFU.SIN R28, R15 ;  /* 0x0000000f001c7308 */ /* 0x000ea20000000400 */
[C---:B0-----:R-:W-:Y:S01]  /*2500*/  FMUL.FTZ R7, R8.reuse, R3 ;  /* 0x0000000308077220 */ /* 0x041fe20000410000 */
[----:B------:R-:W-:-:S03]  /*2510*/  FMUL.FTZ R8, R8, R2 ;  /* 0x0000000208087220 */ /* 0x000fc60000410000 */
[C---:B------:R-:W-:Y:S01]  /*2520*/  FFMA.FTZ R7, R20.reuse, R2, -R7 ;  /* 0x0000000214077223 */ /* 0x040fe20000010807 */
[----:B------:R-:W-:Y:S01]  /*2530*/  FFMA.FTZ R8, R20, R3, R8 ;  /* 0x0000000314087223 */ /* 0x000fe20000010008 */
[C---:B------:R-:W-:Y:S01]  /*2540*/  FMUL.FTZ R2, R36.reuse, R10 ;  /* 0x0000000a24027220 */ /* 0x040fe20000410000 */
[----:B------:R0:W3:Y:S01]  /*2550*/  MUFU.COS R21, R15 ;  /* 0x0000000f00157308 */ /* 0x0000e20000000000 */
[-C--:B------:R-:W-:Y:S01]  /*2560*/  FMUL.FTZ R3, R36, R9.reuse ;  /* 0x0000000924037220 */ /* 0x080fe20000410000 */
[----:B-1----:R-:W-:Y:S01]  /*2570*/  FMUL.FTZ R20, R34, R14 ;  /* 0x0000000e22147220 */ /* 0x002fe20000410000 */
[C---:B------:R-:W-:Y:S01]  /*2580*/  FFMA.FTZ R2, R33.reuse, R9, -R2 ;  /* 0x0000000921027223 */ /* 0x040fe20000010802 */
[CC--:B------:R-:W-:Y:S01]  /*2590*/  FMUL.FTZ R9, R40.reuse, R13.reuse ;  /* 0x0000000d28097220 */ /* 0x0c0fe20000410000 */
[----:B------:R-:W-:Y:S01]  /*25a0*/  FFMA.FTZ R3, R33, R10, R3 ;  /* 0x0000000a21037223 */ /* 0x000fe20000010003 */
[-C--:B------:R-:W-:Y:S01]  /*25b0*/  FMUL.FTZ R10, R40, R14.reuse ;  /* 0x0000000e280a7220 */ /* 0x080fe20000410000 */
[-C--:B------:R-:W-:Y:S01]  /*25c0*/  FFMA.FTZ R20, R35, R13.reuse, -R20 ;  /* 0x0000000d23147223 */ /* 0x080fe20000010814 */
[C---:B------:R-:W-:Y:S01]  /*25d0*/  FFMA.FTZ R9, R43.reuse, R14, R9 ;  /* 0x0000000e2b097223 */ /* 0x040fe20000010009 */
[-C--:B0-----:R-:W-:Y:S01]  /*25e0*/  FMUL.FTZ R15, R34, R13.reuse ;  /* 0x0000000d220f7220 */ /* 0x081fe20000410000 */
[----:B------:R-:W-:Y:S01]  /*25f0*/  FFMA.FTZ R10, R43, R13, -R10 ;  /* 0x0000000d2b0a7223 */ /* 0x000fe2000001080a */
[----:B--2---:R-:W-:Y:S01]  /*2600*/  FMUL.FTZ R30, R44, R28 ;  /* 0x0000001c2c1e7220 */ /* 0x004fe20000410000 */
        /* <DEDUP_REMOVED lines=15> */
.L_x_165:
[----:B------:R-:W-:Y:S05]  /*2700*/  BSYNC.RECONVERGENT B2 ;  /* 0x0000000000027941 */ /* 0x000fea0003800200 */
.L_x_164:
        /* <DEDUP_REMOVED lines=17> */
.L_x_163:
        /* <DEDUP_REMOVED lines=8> */
[C---:B------:R-:W-:Y:S01]  /*28a0*/  IADD3 R3, PT, PT, R4.reuse, 0x2, RZ ;  /* 0x0000000204037810 */ /* 0x040fe20007ffe0ff */
[----:B------:R-:W-:Y:S01]  /*28b0*/  HADD2.F32 R41, -RZ, R34.H0_H0 ;  /* 0x20000022ff297230 */ /* 0x000fe20000004100 */
[----:B------:R-:W-:Y:S02]  /*28c0*/  I2FP.F32.S32 R2, R4 ;  /* 0x0000000400027245 */ /* 0x000fe40000201400 */
[----:B------:R-:W0:Y:S01]  /*28d0*/  MUFU.RCP R9, R9 ;  /* 0x0000000900097308 */ /* 0x000e220000001000 */
[----:B------:R-:W-:Y:S02]  /*28e0*/  IADD3 R7, PT, PT, R4, 0x6, RZ ;  /* 0x0000000604077810 */ /* 0x000fe40007ffe0ff */
[----:B------:R-:W-:Y:S02]  /*28f0*/  I2FP.F32.S32 R4, R3 ;  /* 0x0000000300047245 */ /* 0x000fe40000201400 */
[----:B------:R-:W-:Y:S01]  /*2900*/  I2FP.F32.S32 R5, R5 ;  /* 0x0000000500057245 */ /* 0x000fe20000201400 */
[----:B0-----:R-:W-:-:S02]  /*2910*/  FMUL.FTZ R2, R2, R9 ;  /* 0x0000000902027220 */ /* 0x001fc40000410000 */
[----:B------:R-:W-:Y:S02]  /*2920*/  FMUL.FTZ R4, R4, R9 ;  /* 0x0000000904047220 */ /* 0x000fe40000410000 */
[----:B------:R-:W-:Y:S01]  /*2930*/  FMUL.FTZ R3, R2, 13.28771209716796875 ;  /* 0x41549a7802037820 */ /* 0x000fe20000410000 */
[----:B------:R-:W-:Y:S01]  /*2940*/  I2FP.F32.S32 R2, R7 ;  /* 0x0000000700027245 */ /* 0x000fe20000201400 */
[----:B------:R-:W-:Y:S01]  /*2950*/  FMUL.FTZ R7, R5, R9 ;  /* 0x0000000905077220 */ /* 0x000fe20000410000 */
[----:B------:R-:W-:-:S03]  /*2960*/  FMUL.FTZ R5, R4, 13.28771209716796875 ;  /* 0x41549a7804057820 */ /* 0x000fc60000410000 */
[----:B------:R-:W-:Y:S01]  /*2970*/  FMUL.FTZ R4, R2, R9 ;  /* 0x0000000902047220 */ /* 0x000fe20000410000 */
[----:B------:R-:W-:Y:S01]  /*2980*/  FMUL.FTZ R9, R7, 13.28771209716796875 ;  /* 0x41549a7807097820 */ /* 0x000fe20000410000 */
[----:B------:R-:W0:Y:S01]  /*2990*/  MUFU.EX2 R3, -R3 ;  /* 0x8000000300037308 */ /* 0x000e220000000800 */
[----:B------:R-:W-:Y:S01]  /*29a0*/  I2FP.F32.S32 R2, R8 ;  /* 0x0000000800027245 */ /* 0x000fe20000201400 */
[----:B------:R-:W-:Y:S02]  /*29b0*/  FMUL.FTZ R10, R4, 13.28771209716796875 ;  /* 0x41549a78040a7820 */ /* 0x000fe40000410000 */
        /* <DEDUP_REMOVED lines=8> */
[----:B------:R-:W-:Y:S01]  /*2a40*/  MUFU.COS R3, R15 ;  /* 0x0000000f00037308 */ /* 0x000fe20000000000 */
[----:B------:R-:W-:Y:S02]  /*2a50*/  HADD2.F32 R9, -RZ, R32.H1_H1 ;  /* 0x30000020ff097230 */ /* 0x000fe40000004100 */
[----:B---3--:R-:W-:Y:S01]  /*2a60*/  FMUL.FTZ R2, R2, R13 ;  /* 0x0000000d02027220 */ /* 0x008fe20000410000 */
[----:B------:R-:W-:-:S03]  /*2a70*/  FMUL.RZ R5, R5, 0.15915493667125701904 ;  /* 0x3e22f98305057820 */ /* 0x000fc6000040c000 */
[----:B------:R-:W-:Y:S01]  /*2a80*/  FMUL.RZ R21, R2, 0.15915493667125701904 ;  /* 0x3e22f98302157820 */ /* 0x000fe2000040c000 */
[----:B------:R0:W1:Y:S08]  /*2a90*/  MUFU.SIN R4, R15 ;  /* 0x0000000f00047308 */ /* 0x0000700000000400 */
[----:B------:R-:W-:Y:S01]  /*2aa0*/  MUFU.COS R7, R20 ;  /* 0x0000001400077308 */ /* 0x000fe20000000000 */
[----:B0-----:R-:W-:-:S02]  /*2ab0*/  HADD2.F32 R15, -RZ, R32.H0_H0 ;  /* 0x20000020ff0f7230 */ /* 0x001fc40000004100 */
[--C-:B------:R-:W-:Y:S02]  /*2ac0*/  HADD2.F32 R32, -RZ, R33.reuse.H1_H1 ;  /* 0x30000021ff207230 */ /* 0x100fe40000004100 */
[----:B------:R-:W-:-:S03]  /*2ad0*/  HADD2.F32 R33, -RZ, R33.H0_H0 ;  /* 0x20000021ff217230 */ /* 0x000fc60000004100 */
[----:B------:R0:W2:Y:S01]  /*2ae0*/  MUFU.SIN R8, R20 ;  /* 0x0000001400087308 */ /* 0x0000a20000000400 */
[----:B-1----:R-:W-:-:S04]  /*2af0*/  FMUL.FTZ R2, R9, R4 ;  /* 0x0000000409027220 */ /* 0x002fc80000410000 */
[----:B------:R-:W-:-:S03]  /*2b00*/  FFMA.FTZ R2, R15, R3, -R2 ;  /* 0x000000030f027223 */ /* 0x000fc60000010802 */
[----:B------:R-:W1:Y:S01]  /*2b10*/  MUFU.COS R11, R5 ;  /* 0x00000005000b7308 */ /* 0x000e620000000000 */
[----:B0-----:R-:W-:Y:S02]  /*2b20*/  HADD2.F32 R20, -RZ, R34.H1_H1 ;  /* 0x30000022ff147230 */ /* 0x001fe40000004100 */
[--C-:B------:R-:W-:Y:S02]  /*2b30*/  HADD2.F32 R34, -RZ, R35.reuse.H1_H1 ;  /* 0x30000023ff227230 */ /* 0x100fe40000004100 */
[----:B------:R-:W-:-:S03]  /*2b40*/  HADD2.F32 R35, -RZ, R35.H0_H0 ;  /* 0x20000023ff237230 */ /* 0x000fc60000004100 */
[----:B------:R0:W3:Y:S01]  /*2b50*/  MUFU.SIN R12, R5 ;  /* 0x00000005000c7308 */ /* 0x0000e20000000400 */
[----:B--2---:R-:W-:-:S04]  /*2b60*/  FMUL.FTZ R10, R32, R8 ;  /* 0x00000008200a7220 */ /* 0x004fc80000410000 */
[----:B------:R-:W-:-:S03]  /*2b70*/  FFMA.FTZ R10, R33, R7, -R10 ;  /* 0x00000007210a7223 */ /* 0x000fc6000001080a */
[----:B------:R-:W2:Y:S01]  /*2b80*/  MUFU.SIN R14, R21 ;  /* 0x00000015000e7308 */ /* 0x000ea20000000400 */
[----:B0-----:R-:W-:Y:S01]  /*2b90*/  FMUL.FTZ R5, R9, R3 ;  /* 0x0000000309057220 */ /* 0x001fe20000410000 */
[----:B------:R-:W-:Y:S01]  /*2ba0*/  FMUL.FTZ R9, R32, R7 ;  /* 0x0000000720097220 */ /* 0x000fe20000410000 */
[C---:B-1----:R-:W-:Y:S02]  /*2bb0*/  FMUL.FTZ R3, R20.reuse, R11 ;  /* 0x0000000b14037220 */ /* 0x042fe40000410000 */
[----:B------:R-:W-:Y:S01]  /*2bc0*/  FFMA.FTZ R5, R15, R4, R5 ;  /* 0x000000040f057223 */ /* 0x000fe20000010005 */
[----:B------:R-:W-:Y:S02]  /*2bd0*/  FFMA.FTZ R9, R33, R8, R9 ;  /* 0x0000000821097223 */ /* 0x000fe40000010009 */
[----:B------:R-:W0:Y:S01]  /*2be0*/  MUFU.COS R13, R21 ;  /* 0x00000015000d7308 */ /* 0x000e220000000000 */
[-C--:B---3--:R-:W-:Y:S01]  /*2bf0*/  FMUL.FTZ R4, R20, R12.reuse ;  /* 0x0000000c14047220 */ /* 0x088fe20000410000 */
[----:B------:R-:W-:Y:S01]  /*2c00*/  FFMA.FTZ R3, R41, R12, R3 ;  /* 0x0000000c29037223 */ /* 0x000fe20000010003 */
[----:B------:R-:W-:-:S02]  /*2c10*/  F2FP.F16.F32.PACK_AB R32, R5, R2 ;  /* 0x000000020520723e */ /* 0x000fc400000000ff */
[----:B------:R-:W-:Y:S01]  /*2c20*/  FFMA.FTZ R4, R41, R11, -R4 ;  /* 0x0000000b29047223 */ /* 0x000fe20000010804 */
[----:B------:R-:W-:Y:S01]  /*2c30*/  F2FP.F16.F32.PACK_AB R33, R9, R10 ;  /* 0x0000000a0921723e */ /* 0x000fe200000000ff */
[C---:B--2---:R-:W-:Y:S01]  /*2c40*/  FMUL.FTZ R8, R34.reuse, R14 ;  /* 0x0000000e22087220 */ /* 0x044fe20000410000 */
[----:B0-----:R-:W-:-:S03]  /*2c50*/  FMUL.FTZ R7, R34, R13 ;  /* 0x0000000d22077220 */ /* 0x001fc60000410000 */
[----:B------:R-:W-:Y:S01]  /*2c60*/  FFMA.FTZ R8, R35, R13, -R8 ;  /* 0x0000000d23087223 */ /* 0x000fe20000010808 */
[----:B------:R-:W-:Y:S01]  /*2c70*/  F2FP.F16.F32.PACK_AB R34, R3, R4 ;  /* 0x000000040322723e */ /* 0x000fe200000000ff */
[----:B------:R-:W-:-:S05]  /*2c80*/  FFMA.FTZ R7, R35, R14, R7 ;  /* 0x0000000e23077223 */ /* 0x000fca0000010007 */
[----:B------:R-:W-:-:S07]  /*2c90*/  F2FP.F16.F32.PACK_AB R35, R7, R8 ;  /* 0x000000080723723e */ /* 0x000fce00000000ff */
.L_x_166:
[----:B------:R-:W-:Y:S05]  /*2ca0*/  BSYNC.RECONVERGENT B1 ;  /* 0x0000000000017941 */ /* 0x000fea0003800200 */
.L_x_162:
        /* <DEDUP_REMOVED lines=16> */
.L_x_161:
[----:B------:R-:W-:Y:S05]  /*2db0*/  BSYNC.RECONVERGENT B0 ;  /* 0x0000000000007941 */ /* 0x000fea0003800200 */
.L_x_160:
        /* <DEDUP_REMOVED lines=10> */
.L_x_168:
[----:B------:R-:W-:Y:S05]  /*2e60*/  BSYNC.RECONVERGENT B0 ;  /* 0x0000000000007941 */ /* 0x000fea0003800200 */
.L_x_167:
[----:B------:R-:W-:Y:S06]  /*2e70*/  BAR.SYNC.DEFER_BLOCKING 0x0 ;  /* 0x0000000000007b1d */ /* 0x000fec0000010000 */
.L_x_157:
[----:B------:R-:W-:Y:S05]  /*2e80*/  BSYNC.RECONVERGENT B6 ;  /* 0x0000000000067941 */ /* 0x000fea0003800200 */
.L_x_154:
[----:B------:R-:W3:Y:S01]  /*2e90*/  LDC R216, c[0x0][0x3f4] ;  /* 0x0000fd00ffd87b82 */ /* 0x000ee20000000800 */
[----:B------:R-:W-:Y:S02]  /*2ea0*/  ISETP.GT.U32.AND P0, PT, R17, 0x1f, PT ;  /* 0x0000001f1100780c */ /* 0x000fe40003f04070 */
[----:B---3--:R-:W-:-:S04]  /*2eb0*/  IADD3 R0, PT, PT, RZ, -R216, RZ ;  /* 0x800000d8ff007210 */ /* 0x008fc80007ffe0ff */
[----:B------:R-:W-:-:S04]  /*2ec0*/  VIADDMNMX R0, R0, UR47, RZ, !PT ;  /* 0x0000002f00007c46 */ /* 0x000fc8000f8001ff */
[----:B------:R-:W-:Y:S01]  /*2ed0*/  R2UR UR9, R0 ;  /* 0x00000000000972ca */ /* 0x000fe200000e0000 */
[----:B------:R-:W-:Y:S02]  /*2ee0*/  IMAD.MOV.U32 R0, RZ, RZ, -0x800001 ;  /* 0xff7fffffff007424 */ /* 0x000fe400078e00ff */
[----:B------:R-:W-:-:S12]  /*2ef0*/  @P0 BRA `(.L_x_169) ;  /* 0x0000000000fc0947 */ /* 0x000fd80003800000 */
[----:B------:R-:W3:Y:S01]  /*2f00*/  S2R R9, SR_CgaCtaId ;  /* 0x0000000000097919 */ /* 0x000ee20000008800 */
[----:B------:R-:W-:Y:S01]  /*2f10*/  MOV R7, 0x400 ;  /* 0x0000040000077802 */ /* 0x000fe20000000f00 */
[----:B------:R-:W5:Y:S01]  /*2f20*/  LDCU UR4, c[0x0][0x40c] ;  /* 0x00008180ff0477ac */ /* 0x000f620008000800 */
[----:B--2-4-:R-:W-:Y:S02]  /*2f30*/  HMUL2 R14, R33, R29 ;  /* 0x0000001d210e7232 */ /* 0x014fe40000000000 */
[----:B01----:R-:W-:Y:S02]  /*2f40*/  IADD3 R2, PT, PT, R7, 0x20, RZ ;  /* 0x0000002007027810 */ /* 0x003fe40007ffe0ff */
[----:B------:R-:W-:-:S04]  /*2f50*/  HFMA2 R15, R32, R28, R14 ;  /* 0x0000001c200f7231 */ /* 0x000fc8000000000e */
[----:B------:R-:W-:-:S04]  /*2f60*/  HFMA2 R15, R34, R30, R15 ;  /* 0x0000001e220f7231 */ /* 0x000fc8000000000f */
[----:B------:R-:W-:Y:S01]  /*2f70*/  HFMA2 R15, R35, R31, R15 ;  /* 0x0000001f230f7231 */ /* 0x000fe2000000000f */
[----:B-----5:R-:W-:-:S04]  /*2f80*/  UISETP.NE.AND UP0, UPT, UR4, URZ, UPT ;  /* 0x000000ff0400728c */ /* 0x020fc8000bf05270 */
[--C-:B------:R-:W-:Y:S02]  /*2f90*/  HADD2.F32 R13, -RZ, R15.reuse.H0_H0 ;  /* 0x2000000fff0d7230 */ /* 0x100fe40000004100 */
[----:B------:R-:W-:Y:S01]  /*2fa0*/  HADD2.F32 R6, -RZ, R15.H1_H1 ;  /* 0x3000000fff067230 */ /* 0x000fe20000004100 */
[----:B---3--:R-:W-:-:S05]  /*2fb0*/  LEA R2, R9, R2, 0x18 ;  /* 0x0000000209027211 */ /* 0x008fca00078ec0ff */
[----:B------:R-:W-:-:S05]  /*2fc0*/  IMAD R2, R17, 0x10, R2 ;  /* 0x0000001011027824 */ /* 0x000fca00078e0202 */
[----:B------:R0:W-:Y:S01]  /*2fd0*/  STS.128 [R2], R32 ;  /* 0x0000002002007388 */ /* 0x0001e20000000c00 */
[----:B------:R-:W-:Y:S05]  /*2fe0*/  BRA.U UP0, `(.L_x_170) ;  /* 0x0000000100287547 */ /* 0x000fea000b800000 */
[----:B0-----:R-:W0:Y:S01]  /*2ff0*/  LDC.64 R2, c[0x0][0x3b8] ;  /* 0x0000ee00ff027b82 */ /* 0x001e220000000a00 */
[----:B------:R-:W-:Y:S01]  /*3000*/  IMAD R5, R17, R216, UR41 ;  /* 0x0000002911057e24 */ /* 0x000fe2000f8e02d8 */
[----:B------:R-:W-:-:S03]  /*3010*/  IADD3 R4, PT, PT, R7, 0x220, RZ ;  /* 0x0000022007047810 */ /* 0x000fc60007ffe0ff */
[----:B------:R-:W-:Y:S01]  /*3020*/  IMAD.SHL.U32 R5, R5, 0x8, RZ ;  /* 0x0000000805057824 */ /* 0x000fe200078e00ff */
[----:B------:R-:W-:-:S03]  /*3030*/  LEA R4, R9, R4, 0x18 ;  /* 0x0000000409047211 */ /* 0x000fc600078ec0ff */
[----:B------:R-:W-:Y:S01]  /*3040*/  IMAD R5, R216, UR48, R5 ;  /* 0x00000030d8057c24 */ /* 0x000fe2000f8e0205 */
[----:B------:R-:W-:-:S05]  /*3050*/  LEA R4, R17, R4, 0x4 ;  /* 0x0000000411047211 */ /* 0x000fca00078e20ff */
[----:B------:R1:W-:Y:S01]  /*3060*/  STS.128 [R4], R24 ;  /* 0x0000001804007388 */ /* 0x0003e20000000c00 */
[----:B0-----:R-:W-:-:S05]  /*3070*/  IMAD.WIDE R2, R5, 0x2, R2 ;  /* 0x0000000205027825 */ /* 0x001fca00078e0202 */
[----:B------:R1:W-:Y:S02]  /*3080*/  STG.E.128 desc[UR36][R2.64], R28 ;  /* 0x0000001c02007986 */ /* 0x0003e4000c101d24 */
.L_x_170:
[----:B------:R-:W-:Y:S01]  /*3090*/  UMOV UR4, 0xffffffff ;  /* 0xffffffff00047882 */ /* 0x000fe20000000000 */
[----:B------:R-:W-:Y:S02]  /*30a0*/  FADD.FTZ R13, R13, R6 ;  /* 0x000000060d0d7221 */ /* 0x000fe40000010000 */
[----:B------:R-:W-:Y:S05]  /*30b0*/  BRA.DIV UR4, `(.L_x_171) ;  /* 0x0000009a04507947 */ /* 0x000fea000b800000 */
[----:B------:R-:W0:Y:S02]  /*30c0*/  SHFL.BFLY PT, R14, R13, 0x10, 0x1f ;  /* 0x0e001f000d0e7f89 */ /* 0x000e2400000e0000 */
[----:B01----:R-:W-:-:S05]  /*30d0*/  FADD.FTZ R2, R13, R14 ;  /* 0x0000000e0d027221 */ /* 0x003fca0000010000 */
[----:B------:R-:W0:Y:S02]  /*30e0*/  SHFL.BFLY PT, R14, R2, 0x8, 0x1f ;  /* 0x0d001f00020e7f89 */ /* 0x000e2400000e0000 */
[----:B0-----:R-:W-:-:S05]  /*30f0*/  FADD.FTZ R3, R2, R14 ;  /* 0x0000000e02037221 */ /* 0x001fca0000010000 */
[----:B------:R-:W0:Y:S02]  /*3100*/  SHFL.BFLY PT, R14, R3, 0x4, 0x1f ;  /* 0x0c801f00030e7f89 */ /* 0x000e2400000e0000 */
[----:B0-----:R-:W-:-:S05]  /*3110*/  FADD.FTZ R4, R3, R14 ;  /* 0x0000000e03047221 */ /* 0x001fca0000010000 */
[----:B------:R-:W0:Y:S02]  /*3120*/  SHFL.BFLY PT, R14, R4, 0x2, 0x1f ;  /* 0x0c401f00040e7f89 */ /* 0x000e2400000e0000 */
[----:B0-----:R-:W-:-:S05]  /*3130*/  FADD.FTZ R5, R4, R14 ;  /* 0x0000000e04057221 */ /* 0x001fca0000010000 */
[----:B------:R0:W1:Y:S02]  /*3140*/  SHFL.BFLY PT, R14, R5, 0x1, 0x1f ;  /* 0x0c201f00050e7f89 */ /* 0x00006400000e0000 */
.L_x_304:
        /* <DEDUP_REMOVED lines=13> */
[----:B------:R-:W-:Y:S01]  /*3220*/  IMAD.U32 R2, RZ, RZ, UR4 ;  /* 0x00000004ff027e24 */ /* 0x000fe2000f8e00ff */
[----:B------:R-:W-:-:S04]  /*3230*/  MOV R3, UR5 ;  /* 0x0000000500037c02 */ /* 0x000fc80008000f00 */
[----:B------:R-:W1:Y:S01]  /*3240*/  LDCU UR5, c[0x0][0x410] ;  /* 0x00008200ff0577ac */ /* 0x000e620008000800 */
[----:B------:R-:W0:Y:S01]  /*3250*/  @P0 LDG.E.U16 R2, desc[UR36][R2.64] ;  /* 0x0000002402020981 */ /* 0x000e22000c1e1500 */
[----:B------:R-:W-:Y:S01]  /*3260*/  VIADD R0, R7, 0x420 ;  /* 0x0000042007007836 */ /* 0x000fe20000000000 */
[----:B------:R-:W-:-:S04]  /*3270*/  UIADD3 UR4, UPT, UPT, UR47, -UR9, URZ ;  /* 0x800000092f047290 */ /* 0x000fc8000fffe0ff */
[----:B------:R-:W-:Y:S02]  /*3280*/  LEA R7, R9, R0, 0x18 ;  /* 0x0000000009077211 */ /* 0x000fe400078ec0ff */
[----:B------:R-:W-:-:S05]  /*3290*/  MOV R4, UR4 ;  /* 0x0000000400047c02 */ /* 0x000fca0008000f00 */
[----:B------:R-:W-:Y:S02]  /*32a0*/  IMAD R7, R4, 0x4, R7 ;  /* 0x0000000404077824 */ /* 0x000fe400078e0207 */
[----:B-1----:R-:W-:Y:S01]  /*32b0*/  FMUL.FTZ R0, R14, UR5 ;  /* 0x000000050e007c20 */ /* 0x002fe20008410000 */
[----:B0-----:R-:W-:-:S05]  /*32c0*/  @P0 HADD2.F32 R5, -RZ, R2.H0_H0 ;  /* 0x20000002ff050230 */ /* 0x001fca0000004100 */
[----:B------:R-:W-:-:S05]  /*32d0*/  @P0 FADD.FTZ R0, R0, R5 ;  /* 0x0000000500000221 */ /* 0x000fca0000010000 */
[----:B------:R3:W-:Y:S02]  /*32e0*/  STS [R7+-0x4], R0 ;  /* 0xfffffc0007007388 */ /* 0x0007e40000000800 */
.L_x_169:
[----:B------:R-:W-:Y:S05]  /*32f0*/  WARPSYNC.ALL ;  /* 0x0000000000007948 */ /* 0x000fea0003800000 */
[----:B------:R-:W5:Y:S08]  /*3300*/  S2UR UR19, SR_CgaCtaId ;  /* 0x00000000001379c3 */ /* 0x000f700000008800 */
[----:B------:R-:W-:Y:S01]  /*3310*/  BAR.SYNC.DEFER_BLOCKING 0x0 ;  /* 0x0000000000007b1d */ /* 0x000fe20000010000 */
[----:B01----:R-:W-:Y:S01]  /*3320*/  LOP3.LUT R2, R18, 0x8, RZ, 0xc0, !PT ;  /* 0x0000000812027812 */ /* 0x003fe200078ec0ff */
[----:B------:R-:W-:Y:S01]  /*3330*/  UIADD3 UR5, UPT, UPT, UR46, 0xf, -UR9 ;  /* 0x0000000f2e057890 */ /* 0x000fe2000fffe809 */
[----:B------:R-:W-:Y:S01]  /*3340*/  IMAD.SHL.U32 R19, R17, 0x4, RZ ;  /* 0x0000000411137824 */ /* 0x000fe200078e00ff */
[----:B------:R-:W-:-:S02]  /*3350*/  SHF.R.U32.HI R210, RZ, 0x1, R17 ;  /* 0x00000001ffd27819 */ /* 0x000fc40000011611 */
[----:B------:R-:W-:Y:S01]  /*3360*/  UMOV UR18, 0x400 ;  /* 0x0000040000127882 */ /* 0x000fe20000000000 */
[----:B------:R-:W0:Y:S01]  /*3370*/  LDCU UR14, c[0x0][0x40c] ;  /* 0x00008180ff0e77ac */ /* 0x000e220008000800 */
[----:B------:R-:W-:Y:S01]  /*3380*/  LOP3.LUT R218, R19, 0x4, RZ, 0xc0, !PT ;  /* 0x0000000413da7812 */ /* 0x000fe200078ec0ff */
[----:B------:R-:W-:Y:S02]  /*3390*/  UIADD3 UR4, UPT, UPT, UR18, 0x20, URZ ;  /* 0x0000002012047890 */ /* 0x000fe4000fffe0ff */
[----:B------:R-:W-:Y:S01]  /*33a0*/  USHF.R.S32.HI UR8, URZ, 0x1f, UR5 ;  /* 0x0000001fff087899 */ /* 0x000fe20008011405 */
[----:B------:R-:W1:Y:S05]  /*33b0*/  LDCU UR22, c[0x0][0x40c] ;  /* 0x00008180ff1677ac */ /* 0x000e6a0008000800 */
[----:B------:R-:W-:Y:S01]  /*33c0*/  MOV R3, UR8 ;  /* 0x0000000800037c02 */ /* 0x000fe20008000f00 */
[----:B------:R-:W1:Y:S03]  /*33d0*/  LDCU UR23, c[0x0][0x410] ;  /* 0x00008200ff1777ac */ /* 0x000e660008000800 */
[----:B------:R-:W-:Y:S01]  /*33e0*/  LEA.HI R3, R3, UR5, RZ, 0x4 ;  /* 0x0000000503037c11 */ /* 0x000fe2000f8f20ff */
[----:B-----5:R-:W-:-:S02]  /*33f0*/  ULEA UR4, UR19, UR4, 0x18 ;  /* 0x0000000413047291 */ /* 0x020fc4000f8ec0ff */
[----:B0-----:R-:W-:Y:S01]  /*3400*/  UISETP.NE.AND UP0, UPT, UR14, URZ, UPT ;  /* 0x000000ff0e00728c */ /* 0x001fe2000bf05270 */
[----:B------:R-:W-:Y:S01]  /*3410*/  LOP3.LUT R13, R3, 0xfffffff0, RZ, 0xc0, !PT ;  /* 0xfffffff0030d7812 */ /* 0x000fe200078ec0ff */
[----:B------:R-:W0:Y:S03]  /*3420*/  LDCU.64 UR6, c[0x0][0x3b8] ;  /* 0x00007700ff0677ac */ /* 0x000e260008000a00 */
[----:B------:R-:W-:Y:S01]  /*3430*/  ISETP.GE.AND P0, PT, R210, R13, PT ;  /* 0x0000000dd200720c */ /* 0x000fe20003f06270 */
[----:B------:R-:W0:Y:S01]  /*3440*/  LDCU.64 UR10, c[0x0][0x3c8] ;  /* 0x00007900ff0a77ac */ /* 0x000e220008000a00 */
[----:B------:R0:W0:Y:S01]  /*3450*/  LDS.64 R142, [R2+UR4] ;  /* 0x00000004028e7984 */ /* 0x0000220008000a00 */
[----:B------:R-:W0:Y:S03]  /*3460*/  LDCU.64 UR12, c[0x0][0x438] ;  /* 0x00008700ff0c77ac */ /* 0x000e260008000a00 */
[----:B------:R0:W0:Y:S01]  /*3470*/  LDS.64 R140, [R2+UR4+0x10] ;  /* 0x00001004028c7984 */ /* 0x0000220008000a00 */
[----:B------:R-:W0:Y:S03]  /*3480*/  LDCU.64 UR16, c[0x0][0x448] ;  /* 0x00008900ff1077ac */ /* 0x000e260008000a00 */
[----:B------:R0:W0:Y:S04]  /*3490*/  LDS.64 R138, [R2+UR4+0x20] ;  /* 0x00002004028a7984 */ /* 0x0000280008000a00 */
        /* <DEDUP_REMOVED lines=28> */
[----:B------:R0:W0:Y:S01]  /*3660*/  LDS.64 R80, [R2+UR4+0x1f0] ;  /* 0x0001f00402507984 */ /* 0x0000220008000a00 */
[----:B------:R-:W5:Y:S02]  /*3670*/  LDCU UR4, c[0x0][0x3f0] ;  /* 0x00007e00ff0477ac */ /* 0x000f640008000800 */
[----:B-----5:R-:W-:-:S04]  /*3680*/  UIMAD UR42, UR42, UR4, UR45 ;  /* 0x000000042a2a72a4 */ /* 0x020fc8000f8e022d */
[----:B------:R-:W-:Y:S01]  /*3690*/  USHF.L.U32 UR42, UR42, 0x8, URZ ;  /* 0x000000082a2a7899 */ /* 0x000fe200080006ff */
[----:B-1----:R-:W-:Y:S11]  /*36a0*/  BRA.U UP0, `(.L_x_172) ;  /* 0x00000001008c7547 */ /* 0x002ff6000b800000 */
[----:B------:R-:W-:-:S04]  /*36b0*/  UIADD3 UR4, UPT, UPT, UR18, 0x220, URZ ;  /* 0x0000022012047890 */ /* 0x000fc8000fffe0ff */
[----:B------:R-:W-:-:S06]  /*36c0*/  ULEA UR4, UR19, UR4, 0x18 ;  /* 0x0000000413047291 */ /* 0x000fcc000f8ec0ff */
[----:B0-----:R-:W-:-:S05]  /*36d0*/  LEA R2, R218, UR4, 0x1 ;  /* 0x00000004da027c11 */ /* 0x001fca000f8e08ff */
[----:B------:R1:W0:Y:S04]  /*36e0*/  LDS.64 R78, [R2] ;  /* 0x00000000024e7984 */ /* 0x0002280000000a00 */
[----:B------:R1:W0:Y:S04]  /*36f0*/  LDS.64 R76, [R2+0x10] ;  /* 0x00001000024c7984 */ /* 0x0002280000000a00 */
        /* <DEDUP_REMOVED lines=20> */
[----:B----4-:R1:W4:Y:S04]  /*3840*/  LDS.64 R34, [R2+0x160] ;  /* 0x0001600002227984 */ /* 0x0103280000000a00 */
[----:B------:R1:W0:Y:S04]  /*3850*/  LDS.64 R32, [R2+0x170] ;  /* 0x0001700002207984 */ /* 0x0002280000000a00 */
[----:B--2---:R1:W2:Y:S04]  /*3860*/  LDS.64 R30, [R2+0x180] ;  /* 0x00018000021e7984 */ /* 0x0042a80000000a00 */
[----:B------:R1:W0:Y:S04]  /*3870*/  LDS.64 R28, [R2+0x190] ;  /* 0x00019000021c7984 */ /* 0x0002280000000a00 */
[----:B------:R1:W0:Y:S04]  /*3880*/  LDS.64 R26, [R2+0x1a0] ;  /* 0x0001a000021a7984 */ /* 0x0002280000000a00 */
[----:B------:R1:W0:Y:S04]  /*3890*/  LDS.64 R24, [R2+0x1b0] ;  /* 0x0001b00002187984 */ /* 0x0002280000000a00 */
[----:B------:R1:W0:Y:S04]  /*38a0*/  LDS.64 R22, [R2+0x1c0] ;  /* 0x0001c00002167984 */ /* 0x0002280000000a00 */
[----:B------:R1:W0:Y:S04]  /*38b0*/  LDS.64 R20, [R2+0x1d0] ;  /* 0x0001d00002147984 */ /* 0x0002280000000a00 */
[----:B------:R1:W0:Y:S04]  /*38c0*/  LDS.64 R8, [R2+0x1e0] ;  /* 0x0001e00002087984 */ /* 0x0002280000000a00 */
[----:B---3--:R1:W3:Y:S02]  /*38d0*/  LDS.64 R6, [R2+0x1f0] ;  /* 0x0001f00002067984 */ /* 0x0082e40000000a00 */
.L_x_172:
[----:B------:R-:W-:Y:S04]  /*38e0*/  BSSY B0, `(.L_x_173) ;  /* 0x0000456000007945 */ /* 0x000fe80003800000 */
[----:B------:R-:W-:Y:S05]  /*38f0*/  @P0 BRA `(.L_x_174) ;  /* 0x0000004400500947 */ /* 0x000fea0003800000 */
[----:B------:R-:W-:Y:S01]  /*3900*/  IABS R224, R216 ;  /* 0x000000d800e07213 */ /* 0x000fe20000000000 */
[----:B------:R-:W5:Y:S01]  /*3910*/  LDCU UR20, c[0x0][0x3f8] ;  /* 0x00007f00ff1477ac */ /* 0x000f620008000800 */
[----:B01----:R-:W0:Y:S01]  /*3920*/  LDC.64 R2, c[0x0][0x448] ;  /* 0x00011200ff027b82 */ /* 0x003e220000000a00 */
[----:B------:R-:W-:Y:S01]  /*3930*/  VIADD R214, R210, UR9 ;  /* 0x00000009d2d67c36 */ /* 0x000fe20008000000 */
[----:B------:R-:W1:Y:S01]  /*3940*/  I2F.RP R12, R224 ;  /* 0x000000e0000c7306 */ /* 0x000e620000209400 */
[----:B------:R-:W4:Y:S01]  /*3950*/  LDCU.64 UR14, c[0x0][0x420] ;  /* 0x00008400ff0e77ac */ /* 0x000f220008000a00 */
[C---:B------:R-:W-:Y:S01]  /*3960*/  IMAD R219, R216.reuse, UR48, R218 ;  /* 0x00000030d8db7c24 */ /* 0x040fe2000f8e02da */
[----:B------:R-:W-:Y:S01]  /*3970*/  SHF.L.U32 R217, R216, 0x4, RZ ;  /* 0x00000004d8d97819 */ /* 0x000fe200000006ff */
[----:B------:R-:W-:Y:S01]  /*3980*/  IMAD.U32 R145, RZ, RZ, UR45 ;  /* 0x0000002dff917e24 */ /* 0x000fe2000f8e00ff */
[----:B------:R-:W2:Y:S01]  /*3990*/  LDCU UR21, c[0x0][0x440] ;  /* 0x00008800ff1577ac */ /* 0x000ea20008000800 */
[----:B------:R-:W3:Y:S01]  /*39a0*/  LDC.64 R4, c[0x0][0x450] ;  /* 0x00011400ff047b82 */ /* 0x000ee20000000a00 */
[----:B------:R-:W-:Y:S01]  /*39b0*/  IADD3 R220, PT, PT, R13, UR9, RZ ;  /* 0x000000090ddc7c10 */ /* 0x000fe2000fffe0ff */
[----:B------:R-:W2:Y:S01]  /*39c0*/  LDCU UR8, c[0x0][0x408] ;  /* 0x00008100ff0877ac */ /* 0x000ea20008000800 */
[----:B------:R-:W-:-:S05]  /*39d0*/  SHF.R.S32.HI R213, RZ, 0x1f, R219 ;  /* 0x0000001fffd57819 */ /* 0x000fca00000114db */
[----:B------:R-:W3:Y:S01]  /*39e0*/  LDC R212, c[0x0][0x430] ;  /* 0x00010c00ffd47b82 */ /* 0x000ee20000000800 */
[----:B-1----:R-:W1:Y:S01]  /*39f0*/  MUFU.RCP R12, R12 ;  /* 0x0000000c000c7308 */ /* 0x002e620000001000 */
[----:B-----5:R-:W-:Y:S01]  /*3a00*/  UIMAD UR4, UR38, UR20, UR45 ;  /* 0x00000014260472a4 */ /* 0x020fe2000f8e022d */
[----:B----4-:R-:W-:Y:S02]  /*3a10*/  MOV R15, UR14 ;  /* 0x0000000e000f7c02 */ /* 0x010fe40008000f00 */
[----:B------:R-:W-:Y:S01]  /*3a20*/  ISETP.NE.U32.AND P0, PT, RZ, UR14, PT ;  /* 0x0000000eff007c0c */ /* 0x000fe2000bf05070 */
[----:B0-----:R-:W-:Y:S01]  /*3a30*/  IMAD.WIDE.U32 R2, R145, 0x2, R2 ;  /* 0x0000000291027825 */ /* 0x001fe200078e0002 */
[----:B--2---:R-:W-:Y:S01]  /*3a40*/  UIMAD UR5, UR45, UR21, UR46 ;  /* 0x000000152d0572a4 */ /* 0x004fe2000f8e022e */
[----:B------:R-:W-:Y:S02]  /*3a50*/  IADD3 R222, P1, P2, R15, UR44, R214 ;  /* 0x0000002c0fde7c10 */ /* 0x000fe4000fa3e0d6 */
[----:B------:R-:W-:Y:S01]  /*3a60*/  IMAD.U32 R215, RZ, RZ, UR21 ;  /* 0x00000015ffd77e24 */ /* 0x000fe2000f8e00ff */
[----:B------:R-:W-:-:S02]  /*3a70*/  ISETP.NE.AND.EX P0, PT, RZ, UR15, PT, P0 ;  /* 0x0000000fff007c0c */ /* 0x000fc4000bf05300 */
[----:B------:R-:W-:Y:S01]  /*3a80*/  IADD3.X R221, PT, PT, R16, UR15, RZ, P1, P2 ;  /* 0x0000000f10dd7c10 */ /* 0x000fe20008fe44ff */
[----:B------:R-:W-:Y:S02]  /*3a90*/  IMAD R215, R215, UR5, R214 ;  /* 0x00000005d7d77c24 */ /* 0x000fe4000f8e02d6 */
[----:B------:R-:W-:Y:S01]  /*3aa0*/  VIADD R214, R214, 0x1 ;  /* 0x00000001d6d67836 */ /* 0x000fe20000000000 */
[----:B-1----:R-:W-:-:S04]  /*3ab0*/  IADD3 R10, PT, PT, R12, 0xffffffe, RZ ;  /* 0x0ffffffe0c0a7810 */ /* 0x002fc80007ffe0ff */
[----:B------:R0:W1:Y:S01]  /*3ac0*/  F2I.FTZ.U32.TRUNC.NTZ R11, R10 ;  /* 0x0000000a000b7305 */ /* 0x000062000021f000 */
[----:B---3--:R-:W-:Y:S02]  /*3ad0*/  IADD3 R212, PT, PT, R212, UR8, RZ ;  /* 0x00000008d4d47c10 */ /* 0x008fe4000fffe0ff */
[----:B0-----:R-:W-:Y:S01]  /*3ae0*/  MOV R10, RZ ;  /* 0x000000ff000a7202 */ /* 0x001fe20000000f00 */
[----:B-1----:R-:W-:-:S04]  /*3af0*/  IMAD.MOV R223, RZ, RZ, -R11 ;  /* 0x000000ffffdf7224 */ /* 0x002fc800078e0a0b */
[----:B------:R-:W-:-:S04]  /*3b00*/  IMAD R223, R223, R224, RZ ;  /* 0x000000e0dfdf7224 */ /* 0x000fc800078e02ff */
[----:B------:R-:W-:Y:S01]  /*3b10*/  IMAD.HI.U32 R223, R11, R223, R10 ;  /* 0x000000df0bdf7227 */ /* 0x000fe200078e000a */
[----:B------:R-:W-:Y:S01]  /*3b20*/  MOV R11, UR4 ;  /* 0x00000004000b7c02 */ /* 0x000fe20008000f00 */
[----:B------:R-:W-:-:S04]  /*3b30*/  UIADD3 UR4, UPT, UPT, UR18, 0x420, URZ ;  /* 0x0000042012047890 */ /* 0x000fc8000fffe0ff */
[--C-:B------:R-:W-:Y:S01]  /*3b40*/  IMAD R11, R11, 0x100, R218.reuse ;  /* 0x000001000b0b7824 */ /* 0x100fe200078e02da */
[----:B------:R-:W-:Y:S01]  /*3b50*/  ULEA UR4, UR19, UR4, 0x18 ;  /* 0x0000000413047291 */ /* 0x000fe2000f8ec0ff */
[----:B------:R-:W-:Y:S02]  /*3b60*/  IMAD R218, R216, UR42, R218 ;  /* 0x0000002ad8da7c24 */ /* 0x000fe4000f8e02da */
[----:B------:R-:W-:-:S03]  /*3b70*/  IMAD.WIDE R4, R11, 0x2, R4 ;  /* 0x000000020b047825 */ /* 0x000fc600078e0204 */
[----:B------:R-:W-:Y:S01]  /*3b80*/  SHF.R.S32.HI R211, RZ, 0x1f, R218 ;  /* 0x0000001fffd37819 */ /* 0x000fe200000114da */
[----:B------:R-:W-:Y:S01]  /*3b90*/  IMAD R216, R216, UR20, RZ ;  /* 0x00000014d8d87c24 */ /* 0x000fe2000f8e02ff */
[----:B------:R-:W-:-:S07]  /*3ba0*/  LEA R210, R210, UR4, 0x2 ;  /* 0x00000004d2d27c11 */ /* 0x000fce000f8e10ff */
.L_x_238:
[----:B------:R-:W-:Y:S01]  /*3bb0*/  @P0 IMAD.MOV.U32 R10, RZ, RZ, R222 ;  /* 0x000000ffff0a0224 */ /* 0x000fe200078e00de */
[----:B------:R-:W-:Y:S01]  /*3bc0*/  @P0 MOV R11, R221 ;  /* 0x000000dd000b0202 */ /* 0x000fe20000000f00 */
[----:B0-----:R-:W0:Y:S04]  /*3bd0*/  LDC R225, c[0x0][0x3f4] ;  /* 0x0000fd00ffe17b82 */ /* 0x001e280000000800 */
[----:B------:R1:W2:Y:S01]  /*3be0*/  @P0 LDG.E.U8 R14, desc[UR36][R10.64] ;  /* 0x000000240a0e0981 */ /* 0x0002a2000c1e1100 */
[----:B------:R-:W-:Y:S01]  /*3bf0*/  VIADD R209, R214, 0xffffffff ;  /* 0xffffffffd6d17836 */ /* 0x000fe20000000000 */
[----:B------:R-:W-:Y:S04]  /*3c00*/  BSSY.RECONVERGENT B1, `(.L_x_175) ;  /* 0x000002f000017945 */ /* 0x000fe80003800200 */
[----:B------:R-:W-:-:S02]  /*3c10*/  IABS R226, R209 ;  /* 0x000000d100e27213 */ /* 0x000fc40000000000 */
[----:B------:R-:W-:-:S03]  /*3c20*/  ISETP.GE.AND P2, PT, R209, RZ, PT ;  /* 0x000000ffd100720c */ /* 0x000fc60003f46270 */
[----:B------:R-:W-:-:S05]  /*3c30*/  IMAD.HI.U32 R12, R223, R226, RZ ;  /* 0x000000e2df0c7227 */ /* 0x000fca00078e00ff */
[----:B------:R-:W-:Y:S02]  /*3c40*/  IADD3 R13, PT, PT, -R12, RZ, RZ ;  /* 0x000000ff0c0d7210 */ /* 0x000fe40007ffe1ff */
[----:B0-----:R-:W-:Y:S02]  /*3c50*/  IABS R15, R225 ;  /* 0x000000e1000f7213 */ /* 0x001fe40000000000 */
[----:B------:R-:W-:-:S03]  /*3c60*/  ISETP.NE.AND P3, PT, R225, RZ, PT ;  /* 0x000000ffe100720c */ /* 0x000fc60003f65270 */
[----:B------:R-:W-:-:S05]  /*3c70*/  IMAD R226, R15, R13, R226 ;  /* 0x0000000d0fe27224 */ /* 0x000fca00078e02e2 */
[----:B------:R-:W-:-:S13]  /*3c80*/  ISETP.GT.U32.AND P1, PT, R224, R226, PT ;  /* 0x000000e2e000720c */ /* 0x000fda0003f24070 */
[----:B------:R-:W-:-:S05]  /*3c90*/  @!P1 IMAD.IADD R226, R226, 0x1, -R15 ;  /* 0x00000001e2e29824 */ /* 0x000fca00078e0a0f */
[----:B------:R-:W-:-:S13]  /*3ca0*/  ISETP.GT.U32.AND P1, PT, R224, R226, PT ;  /* 0x000000e2e000720c */ /* 0x000fda0003f24070 */
[----:B------:R-:W-:-:S05]  /*3cb0*/  @!P1 IADD3 R226, PT, PT, R226, -R15, RZ ;  /* 0x8000000fe2e29210 */ /* 0x000fca0007ffe0ff */
[----:B------:R-:W-:Y:S01]  /*3cc0*/  @!P2 IMAD.MOV R226, RZ, RZ, -R226 ;  /* 0x000000ffffe2a224 */ /* 0x000fe200078e0ae2 */
[----:B------:R-:W-:-:S04]  /*3cd0*/  @!P3 LOP3.LUT R226, RZ, R225, RZ, 0x33, !PT ;  /* 0x000000e1ffe2b212 */ /* 0x000fc800078e33ff */
[----:B-1----:R-:W-:-:S04]  /*3ce0*/  IADD3 R11, P1, PT, R226, UR44, RZ ;  /* 0x0000002ce20b7c10 */ /* 0x002fc8000ff3e0ff */
[----:B------:R-:W-:Y:S02]  /*3cf0*/  IADD3.X R12, PT, PT, RZ, R16, RZ, P1, !PT ;  /* 0x00000010ff0c7210 */ /* 0x000fe40000ffe4ff */
[----:B------:R-:W-:Y:S02]  /*3d00*/  ISETP.GE.AND P1, PT, R209, UR46, PT ;  /* 0x0000002ed1007c0c */ /* 0x000fe4000bf26270 */
[----:B------:R-:W-:-:S04]  /*3d10*/  LEA R10, P3, R11, UR10, 0x2 ;  /* 0x0000000a0b0a7c11 */ /* 0x000fc8000f8610ff */
[----:B------:R-:W-:Y:S02]  /*3d20*/  LEA.HI.X R11, R11, UR11, R12, 0x2, P3 ;  /* 0x0000000b0b0b7c11 */ /* 0x000fe400098f140c */
[----:B--2---:R-:W-:-:S05]  /*3d30*/  ISETP.NE.AND P2, PT, R14, RZ, P0 ;  /* 0x000000ff0e00720c */ /* 0x004fca0000745270 */
[----:B------:R-:W-:Y:S08]  /*3d40*/  @P1 BRA `(.L_x_176) ;  /* 0x0000000000681947 */ /* 0x000ff00003800000 */
[----:B------:R-:W2:Y:S01]  /*3d50*/  LDG.E R13, desc[UR36][R10.64] ;  /* 0x000000240a0d7981 */ /* 0x000ea2000c1e1900 */
[----:B------:R-:W-:Y:S02]  /*3d60*/  IMAD.SHL.U32 R14, R226, 0x8, RZ ;  /* 0x00000008e20e7824 */ /* 0x000fe400078e00ff */
[----:B--2---:R-:W-:-:S05]  /*3d70*/  IMAD R13, R216, R13, RZ ;  /* 0x0000000dd80d7224 */ /* 0x004fca00078e02ff */
[----:B------:R-:W-:-:S04]  /*3d80*/  LEA R13, R13, R14, 0x8 ;  /* 0x0000000e0d0d7211 */ /* 0x000fc800078e40ff */
[----:B------:R-:W-:-:S04]  /*3d90*/  IADD3 R12, P3, PT, R218, R13, RZ ;  /* 0x0000000dda0c7210 */ /* 0x000fc80007f7e0ff */
[----:B------:R-:W-:Y:S02]  /*3da0*/  LEA.HI.X.SX32 R13, R13, R211, 0x1, P3 ;  /* 0x000000d30d0d7211 */ /* 0x000fe400018f0eff */
[----:B------:R-:W-:-:S04]  /*3db0*/  LEA R144, P3, R12, UR6, 0x1 ;  /* 0x000000060c907c11 */ /* 0x000fc8000f8608ff */
[----:B------:R-:W-:-:S06]  /*3dc0*/  LEA.HI.X R145, R12, UR7, R13, 0x1, P3 ;  /* 0x000000070c917c11 */ /* 0x000fcc00098f0c0d */
[----:B------:R-:W5:Y:S01]  /*3dd0*/  LDG.E.64 R144, desc[UR36][R144.64] ;  /* 0x0000002490907981 */ /* 0x000f62000c1e1b00 */
[----:B------:R-:W-:-:S09]  /*3de0*/  UISETP.NE.AND UP0, UPT, UR22, URZ, UPT ;  /* 0x000000ff1600728c */ /* 0x000fd2000bf05270 */
[----:B------:R-:W-:Y:S05]  /*3df0*/  BRA.U UP0, `(.L_x_176) ;  /* 0x00000001003c7547 */ /* 0x000fea000b800000 */
[----:B------:R-:W-:-:S13]  /*3e00*/  ISETP.NE.AND P4, PT, R208, RZ, PT ;  /* 0x000000ffd000720c */ /* 0x000fda0003f85270 */
[----:B------:R-:W-:Y:S01]  /*3e10*/  VOTEU.ANY UP0, P4 ;  /* 0x0000000000ff7886 */ /* 0x000fe20002000100 */
[----:B------:R-:W-:-:S13]  /*3e20*/  PLOP3.LUT P3, PT, PT, PT, UP0, 0x80, 0x8 ;  /* 0x000000000008781c */ /* 0x000fda0003f6f008 */
[----:B------:R-:W2:Y:S01]  /*3e30*/  @P3 LDG.E.64 R12, desc[UR36][R4.64] ;  /* 0x00000024040c3981 */ /* 0x000ea2000c1e1b00 */
[----:B------:R-:W-:Y:S01]  /*3e40*/  PLOP3.LUT P4, PT, PT, PT, UP0, 0x80, 0x8 ;  /* 0x000000000008781c */ /* 0x000fe20003f8f008 */
[----:B-----5:R-:W-:Y:S01]  /*3e50*/  HFMA2 R144, R144, 1, 1, R78 ;  /* 0x3c003c0090907831 */ /* 0x020fe2000000004e */
[----:B------:R-:W-:Y:S01]  /*3e60*/  PLOP3.LUT P3, PT, PT, PT, UP0, 0x80, 0x8 ;  /* 0x000000000008781c */ /* 0x000fe20003f6f008 */
[----:B------:R-:W-:Y:S01]  /*3e70*/  HADD2 R145, R145, R79 ;  /* 0x0000004f91917230 */ /* 0x000fe20000000000 */
[----:B------:R-:W-:-:S05]  /*3e80*/  IADD3 R15, P5, PT, R219, R14, RZ ;  /* 0x0000000edb0f7210 */ /* 0x000fca0007fbe0ff */
[----:B------:R-:W-:Y:S01]  /*3e90*/  IMAD.X R228, RZ, RZ, R213, P5 ;  /* 0x000000ffffe47224 */ /* 0x000fe200028e06d5 */
[----:B------:R-:W-:-:S04]  /*3ea0*/  LEA R14, P5, R15, UR6, 0x1 ;  /* 0x000000060f0e7c11 */ /* 0x000fc8000f8a08ff */
[----:B------:R-:W-:Y:S01]  /*3eb0*/  LEA.HI.X R15, R15, UR7, R228, 0x1, P5 ;  /* 0x000000070f0f7c11 */ /* 0x000fe2000a8f0ce4 */
[----:B--2---:R-:W-:Y:S02]  /*3ec0*/  @P4 HMUL2 R144, R144, R12 ;  /* 0x0000000c90904232 */ /* 0x004fe40000000000 */
[----:B------:R-:W-:-:S05]  /*3ed0*/  @P3 HFMA2 R145, R145, R13, -RZ ;  /* 0x0000000d91913231 */ /* 0x000fca00001000ff */
[----:B------:R0:W-:Y:S02]  /*3ee0*/  STG.E.64 desc[UR36][R14.64], R144 ;  /* 0x000000900e007986 */ /* 0x0001e4000c101b24 */
.L_x_176:
[----:B------:R-:W-:Y:S05]  /*3ef0*/  BSYNC.RECONVERGENT B1 ;  /* 0x0000000000017941 */ /* 0x000fea0003800200 */
.L_x_175:
[----:B------:R-:W-:Y:S01]  /*3f00*/  BSSY.RECONVERGENT B1, `(.L_x_177) ;  /* 0x0000035000017945 */ /* 0x000fe20003800200 */
[----:B------:R-:W-:-:S03]  /*3f10*/  IADD3 R228, PT, PT, R226, R225, RZ ;  /* 0x000000e1e2e47210 */ /* 0x000fc60007ffe0ff */
[----:B------:R-:W-:Y:S05]  /*3f20*/  @P1 BRA `(.L_x_178) ;  /* 0x0000000000c81947 */ /* 0x000fea0003800000 */
[----:B------:R-:W2:Y:S01]  /*3f30*/  LDG.E R13, desc[UR36][R10.64] ;  /* 0x000000240a0d7981 */ /* 0x000ea2000c1e1900 */
[----:B------:R-:W-:Y:S01]  /*3f40*/  IMAD.SHL.U32 R148, R228, 0x8, RZ ;  /* 0x00000008e4947824 */ /* 0x000fe200078e00ff */
[----:B------:R-:W-:Y:S01]  /*3f50*/  ISETP.NE.AND P6, PT, R208, RZ, PT ;  /* 0x000000ffd000720c */ /* 0x000fe20003fc5270 */
[----:B--2---:R-:W-:-:S05]  /*3f60*/  IMAD R12, R216, R13, RZ ;  /* 0x0000000dd80c7224 */ /* 0x004fca00078e02ff */
[----:B------:R-:W-:-:S04]  /*3f70*/  LEA R12, R12, R148, 0x8 ;  /* 0x000000940c0c7211 */ /* 0x000fc800078e40ff */
[----:B0-----:R-:W-:-:S04]  /*3f80*/  IADD3 R14, P3, PT, R218, R12, RZ ;  /* 0x0000000cda0e7210 */ /* 0x001fc80007f7e0ff */
[----:B------:R-:W-:Y:S02]  /*3f90*/  LEA.HI.X.SX32 R15, R12, R211, 0x1, P3 ;  /* 0x000000d30c0f7211 */ /* 0x000fe400018f0eff */
[----:B------:R-:W-:-:S04]  /*3fa0*/  LEA R146, P3, R14, UR6, 0x1 ;  /* 0x000000060e927c11 */ /* 0x000fc8000f8608ff */
[----:B------:R-:W-:-:S06]  /*3fb0*/  LEA.HI.X R147, R14, UR7, R15, 0x1, P3 ;  /* 0x000000070e937c11 */ /* 0x000fcc00098f0c0f */
[----:B------:R-:W5:Y:S01]  /*3fc0*/  LDG.E.64 R146, desc[UR36][R146.64] ;  /* 0x0000002492927981 */ /* 0x000f62000c1e1b00 */
[----:B------:R-:W-:-:S09]  /*3fd0*/  UISETP.NE.AND UP0, UPT, UR22, URZ, UPT ;  /* 0x000000ff1600728c */ /* 0x000fd2000bf05270 */
[----:B------:R-:W-:Y:S05]  /*3fe0*/  BRA.U UP0, `(.L_x_179) ;  /* 0x00000001003c7547 */ /* 0x000fea000b800000 */
[----:B------:R-:W-:Y:S01]  /*3ff0*/  VOTEU.ANY UP1, P6 ;  /* 0x0000000000ff7886 */ /* 0x000fe20003020100 */
[----:B------:R-:W-:-:S13]  /*4000*/  PLOP3.LUT P3, PT, PT, PT, UP1, 0x80, 0x8 ;  /* 0x000000000008781c */ /* 0x000fda0003f6f018 */
[----:B------:R-:W2:Y:S01]  /*4010*/  @P3 LDG.E.64 R12, desc[UR36][R4.64+0x10] ;  /* 0x00001024040c3981 */ /* 0x000ea2000c1e1b00 */
[----:B------:R-:W-:Y:S01]  /*4020*/  PLOP3.LUT P4, PT, PT, PT, UP1, 0x80, 0x8 ;  /* 0x000000000008781c */ /* 0x000fe20003f8f018 */
[----:B-----5:R-:W-:Y:S01]  /*4030*/  HADD2 R146, R146, R76 ;  /* 0x0000004c92927230 */ /* 0x020fe20000000000 */
[----:B------:R-:W-:Y:S01]  /*4040*/  PLOP3.LUT P3, PT, PT, PT, UP1, 0x80, 0x8 ;  /* 0x000000000008781c */ /* 0x000fe20003f6f018 */
[----:B------:R-:W-:Y:S01]  /*4050*/  HFMA2 R147, R147, 1, 1, R77 ;  /* 0x3c003c0093937831 */ /* 0x000fe2000000004d */
[----:B------:R-:W-:-:S04]  /*4060*/  IADD3 R15, P5, PT, R219, R148, RZ ;  /* 0x00000094db0f7210 */ /* 0x000fc80007fbe0ff */
[----:B------:R-:W-:Y:S02]  /*4070*/  LEA.HI.X.SX32 R148, R148, R213, 0x1, P5 ;  /* 0x000000d594947211 */ /* 0x000fe400028f0eff */
[----:B------:R-:W-:-:S04]  /*4080*/  LEA R14, P5, R15, UR6, 0x1 ;  /* 0x000000060f0e7c11 */ /* 0x000fc8000f8a08ff */
[----:B------:R-:W-:Y:S01]  /*4090*/  LEA.HI.X R15, R15, UR7, R148, 0x1, P5 ;  /* 0x000000070f0f7c11 */ /* 0x000fe2000a8f0c94 */
[----:B--2---:R-:W-:Y:S02]  /*40a0*/  @P4 HMUL2 R146, R146, R12 ;  /* 0x0000000c92924232 */ /* 0x004fe40000000000 */
[----:B------:R-:W-:-:S05]  /*40b0*/  @P3 HFMA2 R147, R147, R13, -RZ ;  /* 0x0000000d93933231 */ /* 0x000fca00001000ff */
[----:B------:R0:W-:Y:S04]  /*40c0*/  STG.E.64 desc[UR36][R14.64], R146 ;  /* 0x000000920e007986 */ /* 0x0001e8000c101b24 */
[----:B------:R0:W5:Y:S02]  /*40d0*/  LDG.E R13, desc[UR36][R10.64] ;  /* 0x000000240a0d7981 */ /* 0x000164000c1e1900 */
.L_x_179:
[----:B-----5:R-:W-:Y:S02]  /*40e0*/  IMAD R13, R216, R13, RZ ;  /* 0x0000000dd80d7224 */ /* 0x020fe400078e02ff */
[----:B------:R-:W-:-:S05]  /*40f0*/  IMAD R230, R226, 0x8, R217 ;  /* 0x00000008e2e67824 */ /* 0x000fca00078e02d9 */
[----:B------:R-:W-:-:S04]  /*4100*/  LEA R13, R13, R230, 0x8 ;  /* 0x000000e60d0d7211 */ /* 0x000fc800078e40ff */
[----:B------:R-:W-:-:S04]  /*4110*/  IADD3 R12, P3, PT, R218, R13, RZ ;  /* 0x0000000dda0c7210 */ /* 0x000fc80007f7e0ff */
[----:B------:R-:W-:Y:S02]  /*4120*/  LEA.HI.X.SX32 R13, R13, R211, 0x1, P3 ;  /* 0x000000d30d0d7211 */ /* 0x000fe400018f0eff */
[----:B------:R-:W-:-:S04]  /*4130*/  LEA R148, P3, R12, UR6, 0x1 ;  /* 0x000000060c947c11 */ /* 0x000fc8000f8608ff */
[----:B------:R-:W-:-:S06]  /*4140*/  LEA.HI.X R149, R12, UR7, R13, 0x1, P3 ;  /* 0x000000070c957c11 */ /* 0x000fcc00098f0c0d */
[----:B------:R-:W5:Y:S01]  /*4150*/  LDG.E.64 R148, desc[UR36][R148.64] ;  /* 0x0000002494947981 */ /* 0x000f62000c1e1b00 */
        /* <DEDUP_REMOVED lines=8> */
[----:B0-----:R-:W-:-:S04]  /*41e0*/  IADD3 R15, P5, PT, R219, R230, RZ ;  /* 0x000000e6db0f7210 */ /* 0x001fc80007fbe0ff */
[----:B------:R-:W-:Y:S02]  /*41f0*/  LEA.HI.X.SX32 R230, R230, R213, 0x1, P5 ;  /* 0x000000d5e6e67211 */ /* 0x000fe400028f0eff */
[----:B------:R-:W-:-:S04]  /*4200*/  LEA R14, P5, R15, UR6, 0x1 ;  /* 0x000000060f0e7c11 */ /* 0x000fc8000f8a08ff */
[----:B------:R-:W-:Y:S01]  /*4210*/  LEA.HI.X R15, R15, UR7, R230, 0x1, P5 ;  /* 0x000000070f0f7c11 */ /* 0x000fe2000a8f0ce6 */
[----:B--2---:R-:W-:Y:S02]  /*4220*/  @P4 HMUL2 R148, R148, R12 ;  /* 0x0000000c94944232 */ /* 0x004fe40000000000 */
[----:B------:R-:W-:-:S05]  /*4230*/  @P3 HFMA2 R149, R149, R13, -RZ ;  /* 0x0000000d95953231 */ /* 0x000fca00001000ff */
[----:B------:R1:W-:Y:S02]  /*4240*/  STG.E.64 desc[UR36][R14.64], R148 ;  /* 0x000000940e007986 */ /* 0x0003e4000c101b24 */
.L_x_178:
[----:B------:R-:W-:Y:S05]  /*4250*/  BSYNC.RECONVERGENT B1 ;  /* 0x0000000000017941 */ /* 0x000fea0003800200 */
.L_x_177:
[----:B------:R-:W-:Y:S04]  /*4260*/  BSSY.RECONVERGENT B1, `(.L_x_180) ;  /* 0x0000035000017945 */ /* 0x000fe80003800200 */
[----:B------:R-:W-:Y:S05]  /*4270*/  @P1 BRA `(.L_x_181) ;  /* 0x0000000000cc1947 */ /* 0x000fea0003800000 */
[----:B------:R-:W2:Y:S01]  /*4280*/  LDG.E R13, desc[UR36][R10.64] ;  /* 0x000000240a0d7981 */ /* 0x000ea2000c1e1900 */
[----:B------:R-:W-:Y:S01]  /*4290*/  IMAD R230, R228, 0x8, R217 ;  /* 0x00000008e4e67824 */ /* 0x000fe200078e02d9 */
[----:B------:R-:W-:Y:S01]  /*42a0*/  ISETP.NE.AND P6, PT, R208, RZ, PT ;  /* 0x000000ffd000720c */ /* 0x000fe20003fc5270 */
[----:B--2---:R-:W-:-:S05]  /*42b0*/  IMAD R12, R216, R13, RZ ;  /* 0x0000000dd80c7224 */ /* 0x004fca00078e02ff */
[----:B------:R-:W-:-:S04]  /*42c0*/  LEA R12, R12, R230, 0x8 ;  /* 0x000000e60c0c7211 */ /* 0x000fc800078e40ff */
[----:B01----:R-:W-:-:S04]  /*42d0*/  IADD3 R14, P3, PT, R218, R12, RZ ;  /* 0x0000000cda0e7210 */ /* 0x003fc80007f7e0ff */
[----:B------:R-:W-:Y:S02]  /*42e0*/  LEA.HI.X.SX32 R15, R12, R211, 0x1, P3 ;  /* 0x000000d30c0f7211 */ /* 0x000fe400018f0eff */
[----:B------:R-:W-:-:S04]  /*42f0*/  LEA R150, P3, R14, UR6, 0x1 ;  /* 0x000000060e967c11 */ /* 0x000fc8000f8608ff */
[----:B------:R-:W-:-:S06]  /*4300*/  LEA.HI.X R151, R14, UR7, R15, 0x1, P3 ;  /* 0x000000070e977c11 */ /* 0x000fcc00098f0c0f */
[----:B------:R-:W5:Y:S01]  /*4310*/  LDG.E.64 R150, desc[UR36][R150.64] ;  /* 0x0000002496967981 */ /* 0x000f62000c1e1b00 */
[----:B------:R-:W-:Y:S01]  /*4320*/  UISETP.NE.AND UP0, UPT, UR22, URZ, UPT ;  /* 0x000000ff1600728c */ /* 0x000fe2000bf05270 */
[----:B------:R-:W-:-:S08]  /*4330*/  IMAD R152, R225, 0x4, R226 ;  /* 0x00000004e1987824 */ /* 0x000fd000078e02e2 */
        /* <DEDUP_REMOVED lines=16> */
.L_x_182:
[----:B------:R-:W-:Y:S01]  /*4440*/  SHF.L.U32 R230, R152, 0x3, RZ ;  /* 0x0000000398e67819 */ /* 0x000fe200000006ff */
[----:B-----5:R-:W-:-:S04]  /*4450*/  IMAD R13, R216, R13, RZ ;  /* 0x0000000dd80d7224 */ /* 0x020fc800078e02ff */
[----:B------:R-:W-:-:S05]  /*4460*/  IMAD R13, R13, 0x100, R230 ;  /* 0x000001000d0d7824 */ /* 0x000fca00078e02e6 */
        /* <DEDUP_REMOVED lines=20> */
.L_x_181:
[----:B------:R-:W-:Y:S05]  /*45b0*/  BSYNC.RECONVERGENT B1 ;  /* 0x0000000000017941 */ /* 0x000fea0003800200 */
.L_x_180:
[----:B------:R-:W-:Y:S01]  /*45c0*/  LEA R228, R225, R228, 0x2 ;  /* 0x000000e4e1e47211 */ /* 0x000fe200078e10ff */
[----:B------:R-:W-:Y:S04]  /*45d0*/  BSSY.RECONVERGENT B1, `(.L_x_183) ;  /* 0x000001d000017945 */ /* 0x000fe80003800200 */
[----:B------:R-:W-:Y:S01]  /*45e0*/  IMAD.IADD R230, R228, 0x1, R225 ;  /* 0x00000001e4e67824 */ /* 0x000fe200078e02e1 */
[----:B------:R-:W-:Y:S06]  /*45f0*/  @P1 BRA `(.L_x_184) ;  /* 0x0000000000681947 */ /* 0x000fec0003800000 */
[----:B------:R-:W3:Y:S01]  /*4600*/  LDG.E R13, desc[UR36][R10.64] ;  /* 0x000000240a0d7981 */ /* 0x000ee2000c1e1900 */
[----:B------:R-:W-:Y:S01]  /*4610*/  SHF.L.U32 R228, R228, 0x3, RZ ;  /* 0x00000003e4e47819 */ /* 0x000fe200000006ff */
[----:B---3--:R-:W-:-:S04]  /*4620*/  IMAD R13, R216, R13, RZ ;  /* 0x0000000dd80d7224 */ /* 0x008fc800078e02ff */
[----:B------:R-:W-:-:S05]  /*4630*/  IMAD R13, R13, 0x100, R228 ;  /* 0x000001000d0d7824 */ /* 0x000fca00078e02e4 */
        /* <DEDUP_REMOVED lines=10> */
[----:B------:R-:W3:Y:S01]  /*46e0*/  @P3 LDG.E.64 R12, desc[UR36][R4.64+0x50] ;  /* 0x00005024040c3981 */ /* 0x000ee2000c1e1b00 */
[----:B------:R-:W-:Y:S01]  /*46f0*/  PLOP3.LUT P4, PT, PT, PT, UP0, 0x80, 0x8 ;  /* 0x000000000008781c */ /* 0x000fe20003f8f008 */
[----:B-----5:R-:W-:Y:S01]  /*4700*/  HADD2 R154, R154, R68 ;  /* 0x000000449a9a7230 */ /* 0x020fe20000000000 */
[----:B------:R-:W-:Y:S01]  /*4710*/  PLOP3.LUT P3, PT, PT, PT, UP0, 0x80, 0x8 ;  /* 0x000000000008781c */ /* 0x000fe20003f6f008 */
[----:B------:R-:W-:Y:S01]  /*4720*/  HFMA2 R155, R155, 1, 1, R69 ;  /* 0x3c003c009b9b7831 */ /* 0x000fe20000000045 */
[----:B012---:R-:W-:-:S04]  /*4730*/  IADD3 R15, P5, PT, R219, R228, RZ ;  /* 0x000000e4db0f7210 */ /* 0x007fc80007fbe0ff */
[----:B------:R-:W-:Y:S02]  /*4740*/  LEA.HI.X.SX32 R228, R228, R213, 0x1, P5 ;  /* 0x000000d5e4e47211 */ /* 0x000fe400028f0eff */
[----:B------:R-:W-:-:S04]  /*4750*/  LEA R14, P5, R15, UR6, 0x1 ;  /* 0x000000060f0e7c11 */ /* 0x000fc8000f8a08ff */
[----:B------:R-:W-:Y:S01]  /*4760*/  LEA.HI.X R15, R15, UR7, R228, 0x1, P5 ;  /* 0x000000070f0f7c11 */ /* 0x000fe2000a8f0ce4 */
[----:B---3--:R-:W-:Y:S02]  /*4770*/  @P4 HMUL2 R154, R154, R12 ;  /* 0x0000000c9a9a4232 */ /* 0x008fe40000000000 */
[----:B------:R-:W-:-:S05]  /*4780*/  @P3 HFMA2 R155, R155, R13, -RZ ;  /* 0x0000000d9b9b3231 */ /* 0x000fca00001000ff */
[----:B------:R3:W-:Y:S02]  /*4790*/  STG.E.64 desc[UR36][R14.64], R154 ;  /* 0x0000009a0e007986 */ /* 0x0007e4000c101b24 */
.L_x_184:
[----:B------:R-:W-:Y:S05]  /*47a0*/  BSYNC.RECONVERGENT B1 ;  /* 0x0000000000017941 */ /* 0x000fea0003800200 */
.L_x_183:
[----:B------:R-:W-:Y:S04]  /*47b0*/  BSSY.RECONVERGENT B1, `(.L_x_185) ;  /* 0x000001c000017945 */ /* 0x000fe80003800200 */
[----:B------:R-:W-:Y:S05]  /*47c0*/  @P1 BRA `(.L_x_186) ;  /* 0x0000000000681947 */ /* 0x000fea0003800000 */
[----:B------:R-:W4:Y:S01]  /*47d0*/  LDG.E R13, desc[UR36][R10.64] ;  /* 0x000000240a0d7981 */ /* 0x000f22000c1e1900 */
[----:B------:R-:W-:Y:S01]  /*47e0*/  SHF.L.U32 R228, R230, 0x3, RZ ;  /* 0x00000003e6e47819 */ /* 0x000fe200000006ff */
[----:B----4-:R-:W-:-:S04]  /*47f0*/  IMAD R13, R216, R13, RZ ;  /* 0x0000000dd80d7224 */ /* 0x010fc800078e02ff */
        /* <DEDUP_REMOVED lines=11> */
[----:B------:R-:W4:Y:S01]  /*48b0*/  @P3 LDG.E.64 R12, desc[UR36][R4.64+0x60] ;  /* 0x00006024040c3981 */ /* 0x000f22000c1e1b00 */
[----:B------:R-:W-:Y:S01]  /*48c0*/  PLOP3.LUT P4, PT, PT, PT, UP0, 0x80, 0x8 ;  /* 0x000000000008781c */ /* 0x000fe20003f8f008 */
[----:B-----5:R-:W-:Y:S01]  /*48d0*/  HADD2 R156, R156, R66 ;  /* 0x000000429c9c7230 */ /* 0x020fe20000000000 */
[----:B------:R-:W-:Y:S01]  /*48e0*/  PLOP3.LUT P3, PT, PT, PT, UP0, 0x80, 0x8 ;  /* 0x000000000008781c */ /* 0x000fe20003f6f008 */
[----:B------:R-:W-:Y:S01]  /*48f0*/  HFMA2 R157, R157, 1, 1, R67 ;  /* 0x3c003c009d9d7831 */ /* 0x000fe20000000043 */
[----:B0123--:R-:W-:-:S04]  /*4900*/  IADD3 R15, P5, PT, R219, R228, RZ ;  /* 0x000000e4db0f7210 */ /* 0x00ffc80007fbe0ff */
[----:B------:R-:W-:Y:S02]  /*4910*/  LEA.HI.X.SX32 R228, R228, R213, 0x1, P5 ;  /* 0x000000d5e4e47211 */ /* 0x000fe400028f0eff */
[----:B------:R-:W-:-:S04]  /*4920*/  LEA R14, P5, R15, UR6, 0x1 ;  /* 0x000000060f0e7c11 */ /* 0x000fc8000f8a08ff */
[----:B------:R-:W-:Y:S01]  /*4930*/  LEA.HI.X R15, R15, UR7, R228, 0x1, P5 ;  /* 0x000000070f0f7c11 */ /* 0x000fe2000a8f0ce4 */
[----:B----4-:R-:W-:Y:S02]  /*4940*/  @P4 HMUL2 R156, R156, R12 ;  /* 0x0000000c9c9c4232 */ /* 0x010fe40000000000 */
[----:B------:R-:W-:-:S05]  /*4950*/  @P3 HFMA2 R157, R157, R13, -RZ ;  /* 0x0000000d9d9d3231 */ /* 0x000fca00001000ff */
[----:B------:R4:W-:Y:S02]  /*4960*/  STG.E.64 desc[UR36][R14.64], R156 ;  /* 0x0000009c0e007986 */ /* 0x0009e4000c101b24 */
.L_x_186:
[----:B------:R-:W-:Y:S05]  /*4970*/  BSYNC.RECONVERGENT B1 ;  /* 0x0000000000017941 */ /* 0x000fea0003800200 */
.L_x_185:
        /* <DEDUP_REMOVED lines=8> */
[----:B01-34-:R-:W-:-:S04]  /*4a00*/  IADD3 R14, P3, PT, R218, R12, RZ ;  /* 0x0000000cda0e7210 */ /* 0x01bfc80007f7e0ff */
        /* <DEDUP_REMOVED lines=22> */
.L_x_189:
        /* <DEDUP_REMOVED lines=23> */
.L_x_188:
[----:B------:R-:W-:Y:S05]  /*4ce0*/  BSYNC.RECONVERGENT B1 ;  /* 0x0000000000017941 */ /* 0x000fea0003800200 */
.L_x_187:
[----:B------:R-:W-:Y:S01]  /*4cf0*/  LEA R12, R225, R230, 0x1 ;  /* 0x000000e6e10c7211 */ /* 0x000fe200078e08ff */
[----:B------:R-:W-:Y:S04]  /*4d00*/  BSSY.RECONVERGENT B1, `(.L_x_190) ;  /* 0x0000021000017945 */ /* 0x000fe80003800200 */
[----:B------:R-:W-:-:S05]  /*4d10*/  IMAD.IADD R238, R12, 0x1, R225 ;  /* 0x000000010cee7824 */ /* 0x000fca00078e02e1 */
[----:B------:R-:W-:-:S05]  /*4d20*/  IADD3 R234, PT, PT, R238, R225, RZ ;  /* 0x000000e1eeea7210 */ /* 0x000fca0007ffe0ff */
[----:B------:R-:W-:-:S05]  /*4d30*/  IMAD.IADD R232, R234, 0x1, R225 ;  /* 0x00000001eae87824 */ /* 0x000fca00078e02e1 */
[----:B------:R-:W-:-:S05]  /*4d40*/  IADD3 R230, PT, PT, R232, R225, RZ ;  /* 0x000000e1e8e67210 */ /* 0x000fca0007ffe0ff */
[----:B------:R-:W-:Y:S01]  /*4d50*/  IMAD.IADD R228, R230, 0x1, R225 ;  /* 0x00000001e6e47824 */ /* 0x000fe200078e02e1 */
[----:B------:R-:W-:Y:S06]  /*4d60*/  @P1 BRA `(.L_x_191) ;  /* 0x0000000000681947 */ /* 0x000fec0003800000 */
[----:B------:R-:W2:Y:S01]  /*4d70*/  LDG.E R13, desc[UR36][R10.64] ;  /* 0x000000240a0d7981 */ /* 0x000ea2000c1e1900 */
[----:B------:R-:W-:Y:S01]  /*4d80*/  SHF.L.U32 R236, R12, 0x3, RZ ;  /* 0x000000030cec7819 */ /* 0x000fe200000006ff */
[----:B--2---:R-:W-:-:S04]  /*4d90*/  IMAD R13, R216, R13, RZ ;  /* 0x0000000dd80d7224 */ /* 0x004fc800078e02ff */
        /* <DEDUP_REMOVED lines=13> */
[----:B-----5:R-:W-:Y:S01]  /*4e70*/  HADD2 R162, R162, R60 ;  /* 0x0000003ca2a27230 */ /* 0x020fe20000000000 */
[----:B------:R-:W-:Y:S01]  /*4e80*/  PLOP3.LUT P3, PT, PT, PT, UP0, 0x80, 0x8 ;  /* 0x000000000008781c */ /* 0x000fe20003f6f008 */
[----:B------:R-:W-:Y:S01]  /*4e90*/  HFMA2 R163, R163, 1, 1, R61 ;  /* 0x3c003c00a3a37831 */ /* 0x000fe2000000003d */
[----:B01-34-:R-:W-:-:S04]  /*4ea0*/  IADD3 R15, P5, PT, R219, R236, RZ ;  /* 0x000000ecdb0f7210 */ /* 0x01bfc80007fbe0ff */
[----:B------:R-:W-:Y:S02]  /*4eb0*/  LEA.HI.X.SX32 R236, R236, R213, 0x1, P5 ;  /* 0x000000d5ecec7211 */ /* 0x000fe400028f0eff */
[----:B------:R-:W-:-:S04]  /*4ec0*/  LEA R14, P5, R15, UR6, 0x1 ;  /* 0x000000060f0e7c11 */ /* 0x000fc8000f8a08ff */
[----:B------:R-:W-:Y:S01]  /*4ed0*/  LEA.HI.X R15, R15, UR7, R236, 0x1, P5 ;  /* 0x000000070f0f7c11 */ /* 0x000fe2000a8f0cec */
[----:B--2---:R-:W-:Y:S02]  /*4ee0*/  @P4 HMUL2 R162, R162, R12 ;  /* 0x0000000ca2a24232 */ /* 0x004fe40000000000 */
[----:B------:R-:W-:-:S05]  /*4ef0*/  @P3 HFMA2 R163, R163, R13, -RZ ;  /* 0x0000000da3a33231 */ /* 0x000fca00001000ff */
[----:B------:R0:W-:Y:S02]  /*4f00*/  STG.E.64 desc[UR36][R14.64], R162 ;  /* 0x000000a20e007986 */ /* 0x0001e4000c101b24 */
.L_x_191:
[----:B------:R-:W-:Y:S05]  /*4f10*/  BSYNC.RECONVERGENT B1 ;  /* 0x0000000000017941 */ /* 0x000fea0003800200 */
.L_x_190:
[----:B------:R-:W-:Y:S04]  /*4f20*/  BSSY.RECONVERGENT B1, `(.L_x_192) ;  /* 0x000001c000017945 */ /* 0x000fe80003800200 */
[----:B------:R-:W-:Y:S05]  /*4f30*/  @P1 BRA `(.L_x_193) ;  /* 0x0000000000681947 */ /* 0x000fea0003800000 */
        /* <DEDUP_REMOVED lines=26> */
.L_x_193:
[----:B------:R-:W-:Y:S05]  /*50e0*/  BSYNC.RECONVERGENT B1 ;  /* 0x0000000000017941 */ /* 0x000fea0003800200 */
.L_x_192:
        /* <DEDUP_REMOVED lines=28> */
.L_x_195:
[----:B------:R-:W-:Y:S05]  /*52b0*/  BSYNC.RECONVERGENT B1 ;  /* 0x0000000000017941 */ /* 0x000fea0003800200 */
.L_x_194:
        /* <DEDUP_REMOVED lines=28> */
.L_x_197:
[----:B------:R-:W-:Y:S05]  /*5480*/  BSYNC.RECONVERGENT B1 ;  /* 0x0000000000017941 */ /* 0x000fea0003800200 */
.L_x_196:
        /* <DEDUP_REMOVED lines=28> */
.L_x_199:
[----:B------:R-:W-:Y:S05]  /*5650*/  BSYNC.RECONVERGENT B1 ;  /* 0x0000000000017941 */ /* 0x000fea0003800200 */
.L_x_198:
        /* <DEDUP_REMOVED lines=28> */
.L_x_201:
[----:B------:R-:W-:Y:S05]  /*5820*/  BSYNC.RECONVERGENT B1 ;  /* 0x0000000000017941 */ /* 0x000fea0003800200 */
.L_x_200:
        /* <DEDUP_REMOVED lines=31> */
.L_x_204:
        /* <DEDUP_REMOVED lines=23> */
.L_x_203:
[----:B------:R-:W-:Y:S05]  /*5b90*/  BSYNC.RECONVERGENT B1 ;  /* 0x0000000000017941 */ /* 0x000fea0003800200 */
.L_x_202:
[----:B-----5:R-:W-:Y:S02]  /*5ba0*/  HMUL2 R12, R142, R144 ;  /* 0x000000908e0c7232 */ /* 0x020fe40000000000 */
[----:B------:R-:W-:Y:S01]  /*5bb0*/  HFMA2 R13, R143, R145, -RZ ;  /* 0x000000918f0d7231 */ /* 0x000fe200001000ff */
[----:B------:R-:W-:Y:S01]  /*5bc0*/  BSSY.RECONVERGENT B1, `(.L_x_205) ;  /* 0x000002d000017945 */ /* 0x000fe20003800200 */
[----:B------:R-:W-:Y:S01]  /*5bd0*/  LEA R230, R225, R228, 0x1 ;  /* 0x000000e4e1e67211 */ /* 0x000fe200078e08ff */
[----:B------:R-:W-:Y:S02]  /*5be0*/  HFMA2 R12, R140, R146, R12 ;  /* 0x000000928c0c7231 */ /* 0x000fe4000000000c */
[----:B------:R-:W-:Y:S02]  /*5bf0*/  HFMA2 R13, R141, R147, R13 ;  /* 0x000000938d0d7231 */ /* 0x000fe4000000000d */
[----:B------:R-:W-:Y:S02]  /*5c00*/  HFMA2 R12, R138, R148, R12 ;  /* 0x000000948a0c7231 */ /* 0x000fe4000000000c */
[----:B------:R-:W-:-:S02]  /*5c10*/  HFMA2 R13, R139, R149, R13 ;  /* 0x000000958b0d7231 */ /* 0x000fc4000000000d */
[----:B------:R-:W-:Y:S02]  /*5c20*/  HFMA2 R12, R136, R150, R12 ;  /* 0x00000096880c7231 */ /* 0x000fe4000000000c */
[----:B------:R-:W-:Y:S02]  /*5c30*/  HFMA2 R13, R137, R151, R13 ;  /* 0x00000097890d7231 */ /* 0x000fe4000000000d */
        /* <DEDUP_REMOVED lines=9> */
[----:B------:R-:W-:Y:S01]  /*5cd0*/  HFMA2 R227, R127, R161, R13 ;  /* 0x000000a17fe37231 */ /* 0x000fe2000000000d */
[----:B------:R-:W-:Y:S06]  /*5ce0*/  @P1 BRA `(.L_x_206) ;  /* 0x0000000000681947 */ /* 0x000fec0003800000 */
        /* <DEDUP_REMOVED lines=26> */
.L_x_206:
[----:B------:R-:W-:Y:S05]  /*5e90*/  BSYNC.RECONVERGENT B1 ;  /* 0x0000000000017941 */ /* 0x000fea0003800200 */
.L_x_205:
[----:B------:R-:W-:Y:S01]  /*5ea0*/  BSSY.RECONVERGENT B1, `(.L_x_207) ;  /* 0x000001f000017945 */ /* 0x000fe20003800200 */
[----:B------:R-:W-:Y:S02]  /*5eb0*/  HFMA2 R226, R124, R162, R226 ;  /* 0x000000a27ce27231 */ /* 0x000fe400000000e2 */
[----:B------:R-:W-:Y:S02]  /*5ec0*/  HFMA2 R227, R125, R163, R227 ;  /* 0x000000a37de37231 */ /* 0x000fe400000000e3 */
        /* <DEDUP_REMOVED lines=28> */
.L_x_208:
[----:B------:R-:W-:Y:S05]  /*6090*/  BSYNC.RECONVERGENT B1 ;  /* 0x0000000000017941 */ /* 0x000fea0003800200 */
.L_x_207:
[----:B------:R-:W-:Y:S01]  /*60a0*/  BSSY.RECONVERGENT B1, `(.L_x_209) ;  /* 0x000001f000017945 */ /* 0x000fe20003800200 */
[----:B------:R-:W-:Y:S02]  /*60b0*/  HFMA2 R226, R122, R164, R226 ;  /* 0x000000a47ae27231 */ /* 0x000fe400000000e2 */
[----:B------:R-:W-:Y:S01]  /*60c0*/  HFMA2 R227, R123, R165, R227 ;  /* 0x000000a57be37231 */ /* 0x000fe200000000e3 */
[----:B------:R-:W-:Y:S01]  /*60d0*/  IADD3 R230, PT, PT, R230, R225, RZ ;  /* 0x000000e1e6e67210 */ /* 0x000fe20007ffe0ff */
        /* <DEDUP_REMOVED lines=27> */
.L_x_210:
[----:B------:R-:W-:Y:S05]  /*6290*/  BSYNC.RECONVERGENT B1 ;  /* 0x0000000000017941 */ /* 0x000fea0003800200 */
.L_x_209:
        /* <DEDUP_REMOVED lines=31> */
.L_x_212:
[----:B------:R-:W-:Y:S05]  /*6490*/  BSYNC.RECONVERGENT B1 ;  /* 0x0000000000017941 */ /* 0x000fea0003800200 */
.L_x_211:
        /* <DEDUP_REMOVED lines=31> */
.L_x_214:
[----:B------:R-:W-:Y:S05]  /*6690*/  BSYNC.RECONVERGENT B1 ;  /* 0x0000000000017941 */ /* 0x000fea0003800200 */
.L_x_213:
        /* <DEDUP_REMOVED lines=31> */
.L_x_216:
[----:B------:R-:W-:Y:S05]  /*6890*/  BSYNC.RECONVERGENT B1 ;  /* 0x0000000000017941 */ /* 0x000fea0003800200 */
.L_x_215:
        /* <DEDUP_REMOVED lines=31> */
.L_x_218:
[----:B------:R-:W-:Y:S05]  /*6a90*/  BSYNC.RECONVERGENT B1 ;  /* 0x0000000000017941 */ /* 0x000fea0003800200 */
.L_x_217:
        /* <DEDUP_REMOVED lines=31> */
.L_x_220:
[----:B------:R-:W-:Y:S05]  /*6c90*/  BSYNC.RECONVERGENT B1 ;  /* 0x0000000000017941 */ /* 0x000fea0003800200 */
.L_x_219:
        /* <DEDUP_REMOVED lines=31> */
.L_x_222:
[----:B------:R-:W-:Y:S05]  /*6e90*/  BSYNC.RECONVERGENT B1 ;  /* 0x0000000000017941 */ /* 0x000fea0003800200 */
.L_x_221:
[----:B------:R-:W-:Y:S01]  /*6ea0*/  BSSY.RECONVERGENT B1, `(.L_x_223) ;  /* 0x000001d000017945 */ /* 0x000fe20003800200 */
[----:B------:R-:W-:-:S03]  /*6eb0*/  IMAD.IADD R230, R230, 0x1, R225 ;  /* 0x00000001e6e67824 */ /* 0x000fc600078e02e1 */
        /* <DEDUP_REMOVED lines=27> */
.L_x_224:
[----:B------:R-:W-:Y:S05]  /*7070*/  BSYNC.RECONVERGENT B1 ;  /* 0x0000000000017941 */ /* 0x000fea0003800200 */
.L_x_223:
[----:B------:R-:W-:Y:S01]  /*7080*/  BSSY.RECONVERGENT B1, `(.L_x_225) ;  /* 0x000001d000017945 */ /* 0x000fe20003800200 */
[----:B------:R-:W-:-:S03]  /*7090*/  IADD3 R230, PT, PT, R230, R225, RZ ;  /* 0x000000e1e6e67210 */ /* 0x000fc60007ffe0ff */
[----:B------:R-:W-:Y:S05]  /*70a0*/  @P1 BRA `(.L_x_226) ;  /* 0x0000000000681947 */ /* 0x000fea0003800000 */
        /* <DEDUP_REMOVED lines=26> */
.L_x_226:
[----:B------:R-:W-:Y:S05]  /*7250*/  BSYNC.RECONVERGENT B1 ;  /* 0x0000000000017941 */ /* 0x000fea0003800200 */
.L_x_225:
        /* <DEDUP_REMOVED lines=29> */
.L_x_228:
[----:B------:R-:W-:Y:S05]  /*7430*/  BSYNC.RECONVERGENT B1 ;  /* 0x0000000000017941 */ /* 0x000fea0003800200 */
.L_x_227:
        /* <DEDUP_REMOVED lines=29> */
.L_x_230:
[----:B------:R-:W-:Y:S05]  /*7610*/  BSYNC.RECONVERGENT B1 ;  /* 0x0000000000017941 */ /* 0x000fea0003800200 */
.L_x_229:
        /* <DEDUP_REMOVED lines=29> */
.L_x_232:
[----:B------:R-:W-:Y:S05]  /*77f0*/  BSYNC.RECONVERGENT B1 ;  /* 0x0000000000017941 */ /* 0x000fea0003800200 */
.L_x_231:
[----:B------:R-:W-:Y:S04]  /*7800*/  BSSY.RECONVERGENT B1, `(.L_x_233) ;  /* 0x000001d000017945 */ /* 0x000fe80003800200 */
[----:B------:R-:W-:Y:S05]  /*7810*/  @P1 BRA `(.L_x_234) ;  /* 0x00000000006c1947 */ /* 0x000fea0003800000 */
[----:B0-----:R-:W2:Y:S01]  /*7820*/  LDG.E R11, desc[UR36][R10.64] ;  /* 0x000000240a0b7981 */ /* 0x001ea2000c1e1900 */
[----:B------:R-:W-:-:S05]  /*7830*/  IADD3 R225, PT, PT, R230, R225, RZ ;  /* 0x000000e1e6e17210 */ /* 0x000fca0007ffe0ff */
[----:B-1234-:R-:W-:Y:S02]  /*7840*/  IMAD.SHL.U32 R14, R225, 0x8, RZ ;  /* 0x00000008e10e7824 */ /* 0x01efe400078e00ff */
[----:B------:R-:W-:-:S05]  /*7850*/  IMAD R12, R216, R11, RZ ;  /* 0x0000000bd80c7224 */ /* 0x000fca00078e02ff */
        /* <DEDUP_REMOVED lines=22> */
[----:B------:R0:W-:Y:S02]  /*79c0*/  STG.E.64 desc[UR36][R12.64], R206 ;  /* 0x000000ce0c007986 */ /* 0x0001e4000c101b24 */
.L_x_234:
[----:B------:R-:W-:Y:S05]  /*79d0*/  BSYNC.RECONVERGENT B1 ;  /* 0x0000000000017941 */ /* 0x000fea0003800200 */
.L_x_233:
[----:B-----5:R-:W-:Y:S02]  /*79e0*/  HFMA2 R226, R108, R178, R226 ;  /* 0x000000b26ce27231 */ /* 0x020fe400000000e2 */
[----:B------:R-:W-:Y:S01]  /*79f0*/  HFMA2 R227, R109, R179, R227 ;  /* 0x000000b36de37231 */ /* 0x000fe200000000e3 */
[----:B------:R-:W-:Y:S01]  /*7a00*/  UMOV UR4, 0xffffffff ;  /* 0xffffffff00047882 */ /* 0x000fe20000000000 */
[----:B0-----:R-:W-:Y:S01]  /*7a10*/  LOP3.LUT R10, R17, 0x1, RZ, 0xc0, !PT ;  /* 0x00000001110a7812 */ /* 0x001fe200078ec0ff */
        /* <DEDUP_REMOVED lines=27> */
[----:B------:R-:W-:-:S04]  /*7bd0*/  HFMA2 R227, R81, R207, R227 ;  /* 0x000000cf51e37231 */ /* 0x000fc800000000e3 */
[----:B------:R-:W-:-:S05]  /*7be0*/  HADD2 R226, R226, R227 ;  /* 0x000000e3e2e27230 */ /* 0x000fca0000000000 */
[--C-:B------:R-:W-:Y:S02]  /*7bf0*/  HADD2.F32 R13, -RZ, R226.reuse.H0_H0 ;  /* 0x200000e2ff0d7230 */ /* 0x100fe40000004100 */
[----:B------:R-:W-:-:S05]  /*7c00*/  HADD2.F32 R226, -RZ, R226.H1_H1 ;  /* 0x300000e2ffe27230 */ /* 0x000fca0000004100 */
[----:B------:R-:W-:Y:S01]  /*7c10*/  FADD.FTZ R13, R13, R226 ;  /* 0x000000e20d0d7221 */ /* 0x000fe20000010000 */
[----:B------:R-:W-:Y:S06]  /*7c20*/  BRA.DIV UR4, `(.L_x_235) ;  /* 0x0000004e04f07947 */ /* 0x000fec000b800000 */
[----:B-1234-:R0:W1:Y:S02]  /*7c30*/  SHFL.BFLY PT, R14, R13, 0x1, 0x1f ;  /* 0x0c201f000d0e7f89 */ /* 0x01e06400000e0000 */
.L_x_307:
[----:B------:R-:W-:Y:S01]  /*7c40*/  ISETP.EQ.U32.OR P1, PT, R10, 0x1, P1 ;  /* 0x000000010a00780c */ /* 0x000fe20000f22470 */
[----:B-1----:R-:W-:Y:S01]  /*7c50*/  FADD.FTZ R14, R13, R14 ;  /* 0x0000000e0d0e7221 */ /* 0x002fe20000010000 */
[----:B------:R-:W-:Y:S03]  /*7c60*/  BSSY.RECONVERGENT B1, `(.L_x_236) ;  /* 0x0000015000017945 */ /* 0x000fe60003800200 */
[----:B------:R-:W-:-:S08]  /*7c70*/  FMUL.FTZ R14, R14, UR23 ;  /* 0x000000170e0e7c20 */ /* 0x000fd00008410000 */
[----:B------:R-:W-:Y:S05]  /*7c80*/  @P1 BRA `(.L_x_237) ;  /* 0x0000000000481947 */ /* 0x000fea0003800000 */
[----:B------:R-:W-:-:S04]  /*7c90*/  ISETP.NE.U32.AND P1, PT, RZ, UR12, PT ;  /* 0x0000000cff007c0c */ /* 0x000fc8000bf25070 */
[----:B------:R-:W-:Y:S02]  /*7ca0*/  ISETP.NE.AND.EX P3, PT, RZ, UR13, PT, P1 ;  /* 0x0000000dff007c0c */ /* 0x000fe4000bf65310 */
[----:B------:R-:W-:-:S04]  /*7cb0*/  ISETP.NE.U32.AND P1, PT, RZ, UR16, PT ;  /* 0x00000010ff007c0c */ /* 0x000fc8000bf25070 */
[----:B------:R-:W-:-:S07]  /*7cc0*/  ISETP.NE.AND.EX P1, PT, RZ, UR17, PT, P1 ;  /* 0x00000011ff007c0c */ /* 0x000fce000bf25310 */
[----:B------:R-:W1:Y:S06]  /*7cd0*/  @P3 LDC.64 R10, c[0x0][0x438] ;  /* 0x00010e00ff0a3b82 */ /* 0x000e6c0000000a00 */
[----:B------:R-:W2:Y:S01]  /*7ce0*/  @P1 LDG.E.U16 R15, desc[UR36][R2.64] ;  /* 0x00000024020f1981 */ /* 0x000ea2000c1e1500 */
[----:B-1----:R-:W-:-:S06]  /*7cf0*/  @P3 IMAD.WIDE R10, R215, 0x2, R10 ;  /* 0x00000002d70a3825 */ /* 0x002fcc00078e020a */
[----:B------:R-:W3:Y:S01]  /*7d00*/  @P3 LDG.E.U16 R10, desc[UR36][R10.64] ;  /* 0x000000240a0a3981 */ /* 0x000ee2000c1e1500 */
[----:B------:R-:W-:-:S04]  /*7d10*/  @P1 ISETP.GE.AND P4, PT, R209, R212, PT ;  /* 0x000000d4d100120c */ /* 0x000fc80003f86270 */
[----:B0-----:R-:W-:-:S04]  /*7d20*/  @P1 SEL R13, RZ, UR39, P4 ;  /* 0x00000027ff0d1c07 */ /* 0x001fc8000a000000 */
[----:B------:R-:W-:Y:S01]  /*7d30*/  @P1 IADD3 R12, PT, PT, R214, -UR47, R13 ;  /* 0x8000002fd60c1c10 */ /* 0x000fe2000fffe00d */
[----:B--2---:R-:W-:-:S03]  /*7d40*/  @P1 HADD2.F32 R209, -RZ, R15.H0_H0 ;  /* 0x2000000fffd11230 */ /* 0x004fc60000004100 */
[----:B------:R-:W-:Y:S01]  /*7d50*/  @P1 I2FP.F32.S32 R15, R12 ;  /* 0x0000000c000f1245 */ /* 0x000fe20000201400 */
[----:B---3--:R-:W-:-:S05]  /*7d60*/  @P3 HADD2.F32 R13, -RZ, R10.H0_H0 ;  /* 0x2000000aff0d3230 */ /* 0x008fca0000004100 */
[----:B------:R-:W-:-:S04]  /*7d70*/  @P3 FADD.FTZ R14, R14, R13 ;  /* 0x0000000d0e0e3221 */ /* 0x000fc80000010000 */
[----:B------:R-:W-:-:S05]  /*7d80*/  @P1 FFMA.FTZ R14, R15, R209, R14 ;  /* 0x000000d10f0e1223 */ /* 0x000fca000001000e */
[----:B------:R1:W-:Y:S01]  /*7d90*/  STS [R210], R14 ;  /* 0x0000000ed2007388 */ /* 0x0003e20000000800 */
[----:B------:R-:W-:-:S07]  /*7da0*/  @!P2 FMNMX.FTZ R0, R0, R14, !PT ;  /* 0x0000000e0000a209 */ /* 0x000fce0007810000 */
.L_x_237:
[----:B------:R-:W-:Y:S05]  /*7db0*/  BSYNC.RECONVERGENT B1 ;  /* 0x0000000000017941 */ /* 0x000fea0003800200 */
.L_x_236:
[----:B------:R-:W-:Y:S01]  /*7dc0*/  VIADD R11, R214, 0x3f ;  /* 0x0000003fd60b7836 */ /* 0x000fe20000000000 */
[----:B------:R-:W-:Y:S01]  /*7dd0*/  IADD3 R222, P2, PT, R222, 0x40, RZ ;  /* 0x00000040dede7810 */ /* 0x000fe20007f5e0ff */
[----:B-1----:R-:W-:Y:S01]  /*7de0*/  VIADD R210, R210, 0x100 ;  /* 0x00000100d2d27836 */ /* 0x002fe20000000000 */
[----:B------:R-:W-:Y:S02]  /*7df0*/  IADD3 R214, PT, PT, R214, 0x40, RZ ;  /* 0x00000040d6d67810 */ /* 0x000fe40007ffe0ff */
[----:B------:R-:W-:Y:S01]  /*7e00*/  ISETP.GE.AND P1, PT, R11, R220, PT ;  /* 0x000000dc0b00720c */ /* 0x000fe20003f26270 */
[----:B------:R-:W-:Y:S01]  /*7e10*/  IMAD.X R221, RZ, RZ, R221, P2 ;  /* 0x000000ffffdd7224 */ /* 0x000fe200010e06dd */
[----:B------:R-:W-:-:S11]  /*7e20*/  IADD3 R215, PT, PT, R215, 0x40, RZ ;  /* 0x00000040d7d77810 */ /* 0x000fd60007ffe0ff */
[----:B------:R-:W-:Y:S05]  /*7e30*/  @!P1 BRA `(.L_x_238) ;  /* 0xffffffbc005c9947 */ /* 0x000fea000383ffff */
.L_x_174:
[----:B0-----:R-:W-:Y:S05]  /*7e40*/  BSYNC B0 ;  /* 0x0000000000007941 */ /* 0x001fea0003800000 */
.L_x_173:
[----:B------:R-:W-:-:S03]  /*7e50*/  UMOV UR4, 0xffffffff ;  /* 0xffffffff00047882 */ /* 0x000fc60000000000 */
[----:B------:R-:W-:Y:S05]  /*7e60*/  BRA.DIV UR4, `(.L_x_239) ;  /* 0x0000004e04847947 */ /* 0x000fea000b800000 */
[----:B------:R-:W0:Y:S02]  /*7e70*/  SHFL.BFLY PT, R14, R0, 0x10, 0x1f ;  /* 0x0e001f00000e7f89 */ /* 0x000e2400000e0000 */
[----:B0-----:R-:W-:-:S05]  /*7e80*/  FMNMX.FTZ R13, R14, R0, !PT ;  /* 0x000000000e0d7209 */ /* 0x001fca0007810000 */
[----:B------:R-:W1:Y:S02]  /*7e90*/  SHFL.BFLY PT, R14, R13, 0x8, 0x1f ;  /* 0x0d001f000d0e7f89 */ /* 0x000e6400000e0000 */
[----:B-1----:R-:W-:-:S05]  /*7ea0*/  FMNMX.FTZ R2, R13, R14, !PT ;  /* 0x0000000e0d027209 */ /* 0x002fca0007810000 */
[----:B------:R-:W0:Y:S02]  /*7eb0*/  SHFL.BFLY PT, R14, R2, 0x4, 0x1f ;  /* 0x0c801f00020e7f89 */ /* 0x000e2400000e0000 */
[----:B0-----:R-:W-:-:S05]  /*7ec0*/  FMNMX.FTZ R3, R2, R14, !PT ;  /* 0x0000000e02037209 */ /* 0x001fca0007810000 */
[----:B------:R0:W1:Y:S02]  /*7ed0*/  SHFL.BFLY PT, R14, R3, 0x2, 0x1f ;  /* 0x0c401f00030e7f89 */ /* 0x00006400000e0000 */
.L_x_313:
[----:B------:R-:W5:Y:S01]  /*7ee0*/  S2R R11, SR_CgaCtaId ;  /* 0x00000000000b7919 */ /* 0x000f620000008800 */
[----:B---3--:R-:W-:Y:S01]  /*7ef0*/  LOP3.LUT P0, R0, R17, 0x1f, RZ, 0xc0, !PT ;  /* 0x0000001f11007812 */ /* 0x008fe2000780c0ff */
[----:B------:R-:W-:Y:S05]  /*7f00*/  WARPSYNC.ALL ;  /* 0x0000000000007948 */ /* 0x000fea0003800000 */
[----:B------:R-:W-:Y:S02]  /*7f10*/  MOV R10, 0x400 ;  /* 0x00000400000a7802 */ /* 0x000fe40000000f00 */
[----:B01----:R-:W-:Y:S02]  /*7f20*/  FMNMX.FTZ R3, R3, R14, !PT ;  /* 0x0000000e03037209 */ /* 0x003fe40007810000 */
[----:B-----5:R-:W-:-:S04]  /*7f30*/  LEA R7, R11, R10, 0x18 ;  /* 0x0000000a0b077211 */ /* 0x020fc800078ec0ff */
[----:B------:R-:W-:-:S05]  /*7f40*/  @!P0 LEA.HI R2, R17, R7, RZ, 0x1d ;  /* 0x0000000711028211 */ /* 0x000fca00078fe8ff */
[----:B------:R0:W-:Y:S01]  /*7f50*/  @!P0 STS [R2], R3 ;  /* 0x0000000302008388 */ /* 0x0001e20000000800 */
[----:B------:R-:W-:Y:S01]  /*7f60*/  BAR.SYNC.DEFER_BLOCKING 0x0 ;  /* 0x0000000000007b1d */ /* 0x000fe20000010000 */
[C---:B------:R-:W-:Y:S01]  /*7f70*/  ISETP.GT.U32.AND P0, PT, R0.reuse, 0x3, PT ;  /* 0x000000030000780c */ /* 0x040fe20003f04070 */
[----:B0-----:R-:W-:Y:S01]  /*7f80*/  IMAD.MOV.U32 R2, RZ, RZ, -0x800001 ;  /* 0xff7fffffff027424 */ /* 0x001fe200078e00ff */
[----:B------:R-:W-:Y:S01]  /*7f90*/  LEA R6, R0, R7, 0x2 ;  /* 0x0000000700067211 */ /* 0x000fe200078e10ff */
[----:B------:R-:W-:Y:S02]  /*7fa0*/  IMAD.MOV.U32 R8, RZ, RZ, RZ ;  /* 0x000000ffff087224 */ /* 0x000fe400078e00ff */
[----:B------:R-:W-:Y:S08]  /*7fb0*/  BSSY.RECONVERGENT B0, `(.L_x_240) ;  /* 0x0000153000007945 */ /* 0x000ff00003800200 */
[----:B------:R-:W0:Y:S04]  /*7fc0*/  @!P0 LDS R2, [R6] ;  /* 0x0000000006028984 */ /* 0x000e280000000800 */
[----:B0-----:R-:W0:Y:S02]  /*7fd0*/  SHFL.BFLY PT, R3, R2, 0x2, 0x1f ;  /* 0x0c401f0002037f89 */ /* 0x001e2400000e0000 */
[----:B0-----:R-:W-:-:S05]  /*7fe0*/  FMNMX.FTZ R4, R3, R2, !PT ;  /* 0x0000000203047209 */ /* 0x001fca0007810000 */
[----:B------:R-:W0:Y:S02]  /*7ff0*/  SHFL.BFLY PT, R3, R4, 0x1, 0x1f ;  /* 0x0c201f0004037f89 */ /* 0x000e2400000e0000 */
[----:B0-----:R-:W-:Y:S02]  /*8000*/  FMNMX.FTZ R5, R4, R3, !PT ;  /* 0x0000000304057209 */ /* 0x001fe40007810000 */
[----:B------:R-:W-:-:S03]  /*8010*/  IADD3 R3, PT, PT, R17, UR9, RZ ;  /* 0x0000000911037c10 */ /* 0x000fc6000fffe0ff */
[----:B------:R0:W1:Y:S01]  /*8020*/  SHFL.IDX PT, R41, R5, RZ, 0x1f ;  /* 0x00001fff05297589 */ /* 0x00006200000e0000 */
[----:B------:R-:W-:-:S13]  /*8030*/  ISETP.GE.AND P0, PT, R3, UR47, PT ;  /* 0x0000002f03007c0c */ /* 0x000fda000bf06270 */
[----:B0-----:R-:W-:Y:S05]  /*8040*/  @P0 BRA `(.L_x_241) ;  /* 0x0000001400240947 */ /* 0x001fea0003800000 */
[----:B------:R-:W0:Y:S02]  /*8050*/  LDC.64 R4, c[0x0][0x420] ;  /* 0x00010800ff047b82 */ /* 0x000e240000000a00 */
[----:B0-----:R-:W-:-:S04]  /*8060*/  ISETP.NE.U32.AND P0, PT, R4, RZ, PT ;  /* 0x000000ff0400720c */ /* 0x001fc80003f05070 */
[----:B------:R-:W-:-:S13]  /*8070*/  ISETP.NE.AND.EX P0, PT, R5, RZ, PT, P0 ;  /* 0x000000ff0500720c */ /* 0x000fda0003f05300 */
[----:B------:R-:W-:Y:S05]  /*8080*/  @P0 BRA `(.L_x_242) ;  /* 0x0000000c00940947 */ /* 0x000fea0003800000 */
[----:B------:R-:W-:Y:S01]  /*8090*/  HFMA2 R2, -RZ, RZ, 0, 7.62939453125e-06 ;  /* 0x00000080ff027431 */ /* 0x000fe200000001ff */
[----:B------:R-:W-:Y:S01]  /*80a0*/  LOP3.LUT R5, RZ, R17, RZ, 0x33, !PT ;  /* 0x00000011ff057212 */ /* 0x000fe200078e33ff */
[----:B------:R-:W-:Y:S01]  /*80b0*/  BSSY.RECONVERGENT B1, `(.L_x_243) ;  /* 0x000001c000017945 */ /* 0x000fe20003800200 */
[----:B------:R-:W-:Y:S02]  /*80c0*/  IMAD.MOV.U32 R8, RZ, RZ, RZ ;  /* 0x000000ffff087224 */ /* 0x000fe400078e00ff */
[----:B------:R-:W-:-:S04]  /*80d0*/  VIADDMNMX R2, R3, R2, UR47, !PT ;  /* 0x0000002f03027e46 */ /* 0x000fc8000f800102 */
[----:B------:R-:W-:-:S04]  /*80e0*/  IADD3 R5, PT, PT, R2, -UR9, R5 ;  /* 0x8000000902057c10 */ /* 0x000fc8000fffe005 */
[C---:B------:R-:W-:Y:S02]  /*80f0*/  LOP3.LUT R2, R5.reuse, 0x180, RZ, 0xc0, !PT ;  /* 0x0000018005027812 */ /* 0x040fe400078ec0ff */
[----:B------:R-:W-:Y:S02]  /*8100*/  ISETP.GE.U32.AND P1, PT, R5, 0x180, PT ;  /* 0x000001800500780c */ /* 0x000fe40003f26070 */
[----:B------:R-:W-:Y:S02]  /*8110*/  ISETP.NE.AND P0, PT, R2, 0x180, PT ;  /* 0x000001800200780c */ /* 0x000fe40003f05270 */
[----:B------:R-:W-:-:S11]  /*8120*/  MOV R2, R3 ;  /* 0x0000000300027202 */ /* 0x000fd60000000f00 */
[----:B------:R-:W-:Y:S05]  /*8130*/  @!P0 BRA `(.L_x_244) ;  /* 0x00000000004c8947 */ /* 0x000fea0003800000 */
[----:B------:R-:W-:Y:S01]  /*8140*/  VIADD R4, R10, 0x420 ;  /* 0x000004200a047836 */ /* 0x000fe20000000000 */
[----:B------:R-:W-:Y:S02]  /*8150*/  LEA.HI R2, R5, 0x1, RZ, 0x19 ;  /* 0x0000000105027811 */ /* 0x000fe400078fc8ff */
[----:B------:R-:W-:Y:S02]  /*8160*/  MOV R8, RZ ;  /* 0x000000ff00087202 */ /* 0x000fe40000000f00 */
[----:B------:R-:W-:Y:S02]  /*8170*/  LEA R12, R11, R4, 0x18 ;  /* 0x000000040b0c7211 */ /* 0x000fe400078ec0ff */
[----:B------:R-:W-:Y:S01]  /*8180*/  LOP3.LUT R4, R2, 0x3, RZ, 0xc0, !PT ;  /* 0x0000000302047812 */ /* 0x000fe200078ec0ff */
[----:B------:R-:W-:Y:S01]  /*8190*/  IMAD.MOV.U32 R2, RZ, RZ, R3 ;  /* 0x000000ffff027224 */ /* 0x000fe200078e0003 */
[----:B------:R-:W-:-:S03]  /*81a0*/  IADD3 R5, PT, PT, R12, R19, RZ ;  /* 0x000000130c057210 */ /* 0x000fc60007ffe0ff */
[----:B------:R-:W-:-:S07]  /*81b0*/  IMAD.MOV R4, RZ, RZ, -R4 ;  /* 0x000000ffff047224 */ /* 0x000fce00078e0a04 */
.L_x_245:
[----:B------:R-:W1:Y:S01]  /*81c0*/  LDS R9, [R5] ;  /* 0x0000000005097984 */ /* 0x000e620000000800 */
[----:B------:R-:W-:Y:S01]  /*81d0*/  IADD3 R4, PT, PT, R4, 0x1, RZ ;  /* 0x0000000104047810 */ /* 0x000fe20007ffe0ff */
[----:B------:R-:W-:-:S03]  /*81e0*/  VIADD R2, R2, 0x80 ;  /* 0x0000008002027836 */ /* 0x000fc60000000000 */
[----:B------:R-:W-:Y:S01]  /*81f0*/  ISETP.NE.AND P0, PT, R4, RZ, PT ;  /* 0x000000ff0400720c */ /* 0x000fe20003f05270 */
[----:B-1----:R-:W-:-:S04]  /*8200*/  FADD.FTZ R9, -R41, R9 ;  /* 0x0000000929097221 */ /* 0x002fc80000010100 */
[----:B------:R-:W-:-:S06]  /*8210*/  FMUL.FTZ R9, R9, 1.4426950216293334961 ;  /* 0x3fb8aa3b09097820 */ /* 0x000fcc0000410000 */
[----:B------:R-:W0:Y:S02]  /*8220*/  MUFU.EX2 R9, R9 ;  /* 0x0000000900097308 */ /* 0x000e240000000800 */
[----:B0-----:R0:W-:Y:S01]  /*8230*/  STS [R5], R9 ;  /* 0x0000000905007388 */ /* 0x0011e20000000800 */
[----:B------:R-:W-:Y:S01]  /*8240*/  FADD.FTZ R8, R9, R8 ;  /* 0x0000000809087221 */ /* 0x000fe20000010000 */
[----:B0-----:R-:W-:Y:S01]  /*8250*/  IADD3 R5, PT, PT, R5, 0x200, RZ ;  /* 0x0000020005057810 */ /* 0x001fe20007ffe0ff */
[----:B------:R-:W-:Y:S06]  /*8260*/  @P0 BRA `(.L_x_245) ;  /* 0xfffffffc00d40947 */ /* 0x000fec000383ffff */
.L_x_244:
[----:B------:R-:W-:Y:S05]  /*8270*/  BSYNC.RECONVERGENT B1 ;  /* 0x0000000000017941 */ /* 0x000fea0003800200 */
.L_x_243:
        /* <DEDUP_REMOVED lines=12> */
[----:B------:R-:W-:-:S03]  /*8340*/  PLOP3.LUT P0, PT, PT, PT, PT, 0x8, 0x80 ;  /* 0x000000000080781c */ /* 0x000fc60003f0e170 */
[----:B------:R-:W-:-:S10]  /*8350*/  VIADD R39, R39, 0xfffffa00 ;  /* 0xfffffa0027277836 */ /* 0x000fd40000000000 */
.L_x_248:
[----:B------:R-:W1:Y:S01]  /*8360*/  LDS R5, [R4+-0x400] ;  /* 0xfffc000004057984 */ /* 0x000e620000000800 */
[----:B------:R-:W-:-:S03]  /*8370*/  IADD3 R2, PT, PT, R2, 0x800, RZ ;  /* 0x0000080002027810 */ /* 0x000fc60007ffe0ff */
[----:B------:R-:W0:Y:S01]  /*8380*/  LDS R9, [R4+-0x200] ;  /* 0xfffe000004097984 */ /* 0x000e220000000800 */
[----:B------:R-:W-:-:S03]  /*8390*/  ISETP.GE.AND P1, PT, R2, R39, PT ;  /* 0x000000270200720c */ /* 0x000fc60003f26270 */
[----:B------:R-:W3:Y:S04]  /*83a0*/  LDS R10, [R4] ;  /* 0x00000000040a7984 */ /* 0x000ee80000000800 */
[----:B------:R-:W5:Y:S04]  /*83b0*/  LDS R11, [R4+0x200] ;  /* 0x00020000040b7984 */ /* 0x000f680000000800 */
[----:B------:R-:W4:Y:S04]  /*83c0*/  LDS R12, [R4+0x400] ;  /* 0x00040000040c7984 */ /* 0x000f280000000800 */
[----:B------:R-:W4:Y:S04]  /*83d0*/  LDS R14, [R4+0x600] ;  /* 0x00060000040e7984 */ /* 0x000f280000000800 */
[----:B------:R-:W4:Y:S04]  /*83e0*/  LDS R20, [R4+0x800] ;  /* 0x0008000004147984 */ /* 0x000f280000000800 */
[----:B------:R-:W4:Y:S04]  /*83f0*/  LDS R22, [R4+0xa00] ;  /* 0x000a000004167984 */ /* 0x000f280000000800 */
[----:B------:R-:W4:Y:S04]  /*8400*/  LDS R24, [R4+0xc00] ;  /* 0x000c000004187984 */ /* 0x000f280000000800 */
[----:B------:R-:W4:Y:S01]  /*8410*/  LDS R25, [R4+0xe00] ;  /* 0x000e000004197984 */ /* 0x000f220000000800 */
[----:B-1----:R-:W-:-:S03]  /*8420*/  FADD.FTZ R5, -R41, R5 ;  /* 0x0000000529057221 */ /* 0x002fc60000010100 */
[----:B------:R-:W1:Y:S01]  /*8430*/  LDS R27, [R4+0x1000] ;  /* 0x00100000041b7984 */ /* 0x000e620000000800 */
[----:B0-----:R-:W-:Y:S01]  /*8440*/  FADD.FTZ R9, -R41, R9 ;  /* 0x0000000929097221 */ /* 0x001fe20000010100 */
[----:B------:R-:W-:Y:S02]  /*8450*/  FMUL.FTZ R5, R5, 1.4426950216293334961 ;  /* 0x3fb8aa3b05057820 */ /* 0x000fe40000410000 */
[----:B--2---:R-:W0:Y:S01]  /*8460*/  LDS R28, [R4+0x1200] ;  /* 0x00120000041c7984 */ /* 0x004e220000000800 */
[----:B------:R-:W-:Y:S01]  /*8470*/  FMUL.FTZ R9, R9, 1.4426950216293334961 ;  /* 0x3fb8aa3b09097820 */ /* 0x000fe20000410000 */
[C---:B---3--:R-:W-:Y:S02]  /*8480*/  FADD.FTZ R10, -R41.reuse, R10 ;  /* 0x0000000a290a7221 */ /* 0x048fe40000010100 */
[----:B------:R-:W2:Y:S01]  /*8490*/  LDS R30, [R4+0x1400] ;  /* 0x00140000041e7984 */ /* 0x000ea20000000800 */
[----:B------:R-:W3:Y:S01]  /*84a0*/  MUFU.EX2 R5, R5 ;  /* 0x0000000500057308 */ /* 0x000ee20000000800 */
[C---:B-----5:R-:W-:Y:S01]  /*84b0*/  FADD.FTZ R11, -R41.reuse, R11 ;  /* 0x0000000b290b7221 */ /* 0x060fe20000010100 */
[----:B------:R-:W-:Y:S01]  /*84c0*/  FMUL.FTZ R10, R10, 1.4426950216293334961 ;  /* 0x3fb8aa3b0a0a7820 */ /* 0x000fe20000410000 */
[----:B------:R-:W5:Y:S01]  /*84d0*/  LDS R31, [R4+0x1600] ;  /* 0x00160000041f7984 */ /* 0x000f620000000800 */
[----:B------:R-:W3:Y:S01]  /*84e0*/  MUFU.EX2 R9, R9 ;  /* 0x0000000900097308 */ /* 0x000ee20000000800 */
[----:B----4-:R-:W-:Y:S01]  /*84f0*/  FADD.FTZ R13, -R41, R12 ;  /* 0x0000000c290d7221 */ /* 0x010fe20000010100 */
[----:B------:R-:W-:Y:S01]  /*8500*/  FMUL.FTZ R12, R11, 1.4426950216293334961 ;  /* 0x3fb8aa3b0b0c7820 */ /* 0x000fe20000410000 */
[----:B------:R-:W4:Y:S01]  /*8510*/  LDS R32, [R4+0x1800] ;  /* 0x0018000004207984 */ /* 0x000f220000000800 */
[----:B------:R-:W1:Y:S01]  /*8520*/  MUFU.EX2 R11, R10 ;  /* 0x0000000a000b7308 */ /* 0x000e620000000800 */
[----:B------:R-:W-:Y:S01]  /*8530*/  FADD.FTZ R15, -R41, R14 ;  /* 0x0000000e290f7221 */ /* 0x000fe20000010100 */
[----:B------:R-:W-:Y:S01]  /*8540*/  FMUL.FTZ R14, R13, 1.4426950216293334961 ;  /* 0x3fb8aa3b0d0e7820 */ /* 0x000fe20000410000 */
[----:B------:R-:W4:Y:S01]  /*8550*/  LDS R33, [R4+0x1a00] ;  /* 0x001a000004217984 */ /* 0x000f220000000800 */
[----:B------:R-:W1:Y:S01]  /*8560*/  MUFU.EX2 R13, R12 ;  /* 0x0000000c000d7308 */ /* 0x000e620000000800 */
[----:B------:R-:W-:Y:S01]  /*8570*/  FADD.FTZ R21, -R41, R20 ;  /* 0x0000001429157221 */ /* 0x000fe20000010100 */
[----:B---3--:R-:W-:Y:S01]  /*8580*/  FADD.FTZ R8, R5, R8 ;  /* 0x0000000805087221 */ /* 0x008fe20000010000 */
[----:B------:R-:W-:Y:S01]  /*8590*/  FMUL.FTZ R20, R15, 1.4426950216293334961 ;  /* 0x3fb8aa3b0f147820 */ /* 0x000fe20000410000 */
[----:B------:R3:W-:Y:S01]  /*85a0*/  STS [R4+-0x400], R5 ;  /* 0xfffc000504007388 */ /* 0x0007e20000000800 */
[----:B------:R-:W3:Y:S01]  /*85b0*/  MUFU.EX2 R15, R14 ;  /* 0x0000000e000f7308 */ /* 0x000ee20000000800 */
[----:B------:R-:W-:Y:S01]  /*85c0*/  FADD.FTZ R23, -R41, R22 ;  /* 0x0000001629177221 */ /* 0x000fe20000010100 */
[----:B------:R-:W-:Y:S01]  /*85d0*/  FADD.FTZ R8, R8, R9 ;  /* 0x0000000908087221 */ /* 0x000fe20000010000 */
[----:B------:R-:W-:Y:S01]  /*85e0*/  FMUL.FTZ R22, R21, 1.4426950216293334961 ;  /* 0x3fb8aa3b15167820 */ /* 0x000fe20000410000 */
[----:B------:R-:W-:Y:S01]  /*85f0*/  FADD.FTZ R24, -R41, R24 ;  /* 0x0000001829187221 */ /* 0x000fe20000010100 */
[----:B------:R-:W0:Y:S01]  /*8600*/  MUFU.EX2 R21, R20 ;  /* 0x0000001400157308 */ /* 0x000e220000000800 */
[----:B-1----:R-:W-:Y:S01]  /*8610*/  FADD.FTZ R8, R8, R11 ;  /* 0x0000000b08087221 */ /* 0x002fe20000010000 */
[----:B------:R-:W-:Y:S01]  /*8620*/  FMUL.FTZ R10, R23, 1.4426950216293334961 ;  /* 0x3fb8aa3b170a7820 */ /* 0x000fe20000410000 */
[C---:B------:R-:W-:Y:S01]  /*8630*/  FADD.FTZ R26, -R41.reuse, R25 ;  /* 0x00000019291a7221 */ /* 0x040fe20000010100 */
[----:B------:R-:W1:Y:S01]  /*8640*/  MUFU.EX2 R23, R22 ;  /* 0x0000001600177308 */ /* 0x000e620000000800 */
[----:B------:R-:W-:Y:S01]  /*8650*/  FADD.FTZ R8, R8, R13 ;  /* 0x0000000d08087221 */ /* 0x000fe20000010000 */
[----:B------:R-:W-:Y:S01]  /*8660*/  FMUL.FTZ R24, R24, 1.4426950216293334961 ;  /* 0x3fb8aa3b18187820 */ /* 0x000fe20000410000 */
[----:B------:R-:W-:Y:S01]  /*8670*/  FMUL.FTZ R26, R26, 1.4426950216293334961 ;  /* 0x3fb8aa3b1a1a7820 */ /* 0x000fe20000410000 */
[----:B------:R-:W5:Y:S01]  /*8680*/  MUFU.EX2 R25, R10 ;  /* 0x0000000a00197308 */ /* 0x000f620000000800 */
[----:B---3--:R-:W-:Y:S01]  /*8690*/  FADD.FTZ R8, R8, R15 ;  /* 0x0000000f08087221 */ /* 0x008fe20000010000 */
[C---:B------:R-:W-:Y:S01]  /*86a0*/  FADD.FTZ R12, -R41.reuse, R27 ;  /* 0x0000001b290c7221 */ /* 0x040fe20000010100 */
[----:B------:R3:W-:Y:S01]  /*86b0*/  STS [R4+-0x200], R9 ;  /* 0xfffe000904007388 */ /* 0x0007e20000000800 */
[----:B------:R-:W4:Y:S01]  /*86c0*/  MUFU.EX2 R27, R24 ;  /* 0x00000018001b7308 */ /* 0x000f220000000800 */
[C---:B0-----:R-:W-:Y:S01]  /*86d0*/  FADD.FTZ R28, -R41.reuse, R28 ;  /* 0x0000001c291c7221 */ /* 0x041fe20000010100 */
[----:B------:R-:W-:Y:S01]  /*86e0*/  FADD.FTZ R8, R8, R21 ;  /* 0x0000001508087221 */ /* 0x000fe20000010000 */
[----:B------:R-:W-:Y:S01]  /*86f0*/  FMUL.FTZ R12, R12, 1.4426950216293334961 ;  /* 0x3fb8aa3b0c0c7820 */ /* 0x000fe20000410000 */
[----:B------:R-:W0:Y:S01]  /*8700*/  MUFU.EX2 R29, R26 ;  /* 0x0000001a001d7308 */ /* 0x000e220000000800 */
[C---:B--2---:R-:W-:Y:S01]  /*8710*/  FADD.FTZ R30, -R41.reuse, R30 ;  /* 0x0000001e291e7221 */ /* 0x044fe20000010100 */
[----:B-1----:R-:W-:Y:S01]  /*8720*/  FADD.FTZ R8, R8, R23 ;  /* 0x0000001708087221 */ /* 0x002fe20000010000 */
[----:B------:R-:W-:Y:S01]  /*8730*/  FMUL.FTZ R28, R28, 1.4426950216293334961 ;  /* 0x3fb8aa3b1c1c7820 */ /* 0x000fe20000410000 */
[----:B------:R-:W1:Y:S01]  /*8740*/  MUFU.EX2 R5, R12 ;  /* 0x0000000c00057308 */ /* 0x000e620000000800 */
[----:B-----5:R-:W-:Y:S01]  /*8750*/  FADD.FTZ R31, -R41, R31 ;  /* 0x0000001f291f7221 */ /* 0x020fe20000010100 */
[----:B------:R-:W-:Y:S01]  /*8760*/  FADD.FTZ R8, R8, R25 ;  /* 0x0000001908087221 */ /* 0x000fe20000010000 */
[----:B------:R-:W-:Y:S01]  /*8770*/  FMUL.FTZ R30, R30, 1.4426950216293334961 ;  /* 0x3fb8aa3b1e1e7820 */ /* 0x000fe20000410000 */
[----:B---3--:R-:W2:Y:S01]  /*8780*/  MUFU.EX2 R9, R28 ;  /* 0x0000001c00097308 */ /* 0x008ea20000000800 */
[----:B------:R-:W-:Y:S01]  /*8790*/  FMUL.FTZ R10, R31, 1.4426950216293334961 ;  /* 0x3fb8aa3b1f0a7820 */ /* 0x000fe20000410000 */
[----:B----4-:R-:W-:Y:S01]  /*87a0*/  FADD.FTZ R8, R8, R27 ;  /* 0x0000001b08087221 */ /* 0x010fe20000010000 */
[C---:B------:R-:W-:Y:S01]  /*87b0*/  FADD.FTZ R32, -R41.reuse, R32 ;  /* 0x0000002029207221 */ /* 0x040fe20000010100 */
[----:B------:R-:W3:Y:S01]  /*87c0*/  MUFU.EX2 R31, R30 ;  /* 0x0000001e001f7308 */ /* 0x000ee20000000800 */
[----:B------:R-:W-:Y:S01]  /*87d0*/  FADD.FTZ R14, -R41, R33 ;  /* 0x00000021290e7221 */ /* 0x000fe20000010100 */
[----:B0-----:R-:W-:Y:S01]  /*87e0*/  FADD.FTZ R8, R8, R29 ;  /* 0x0000001d08087221 */ /* 0x001fe20000010000 */
[----:B------:R-:W-:Y:S01]  /*87f0*/  FMUL.FTZ R32, R32, 1.4426950216293334961 ;  /* 0x3fb8aa3b20207820 */ /* 0x000fe20000410000 */
[----:B------:R-:W0:Y:S01]  /*8800*/  MUFU.EX2 R33, R10 ;  /* 0x0000000a00217308 */ /* 0x000e220000000800 */
[----:B------:R-:W-:Y:S01]  /*8810*/  FMUL.FTZ R14, R14, 1.4426950216293334961 ;  /* 0x3fb8aa3b0e0e7820 */ /* 0x000fe20000410000 */
[----:B-1----:R-:W-:Y:S01]  /*8820*/  FADD.FTZ R8, R8, R5 ;  /* 0x0000000508087221 */ /* 0x002fe20000010000 */
[----:B------:R-:W-:Y:S01]  /*8830*/  STS [R4], R11 ;  /* 0x0000000b04007388 */ /* 0x000fe20000000800 */
[----:B------:R-:W1:Y:S02]  /*8840*/  MUFU.EX2 R35, R32 ;  /* 0x0000002000237308 */ /* 0x000e640000000800 */
[----:B--2---:R-:W-:Y:S01]  /*8850*/  FADD.FTZ R8, R8, R9 ;  /* 0x0000000908087221 */ /* 0x004fe20000010000 */
[----:B------:R-:W-:Y:S01]  /*8860*/  STS [R4+0x200], R13 ;  /* 0x0002000d04007388 */ /* 0x000fe20000000800 */
[----:B------:R-:W2:Y:S02]  /*8870*/  MUFU.EX2 R37, R14 ;  /* 0x0000000e00257308 */ /* 0x000ea40000000800 */
[----:B---3--:R-:W-:Y:S01]  /*8880*/  FADD.FTZ R8, R8, R31 ;  /* 0x0000001f08087221 */ /* 0x008fe20000010000 */
[----:B------:R-:W-:Y:S03]  /*8890*/  STS [R4+0x400], R15 ;  /* 0x0004000f04007388 */ /* 0x000fe60000000800 */
[----:B0-----:R-:W-:Y:S01]  /*88a0*/  FADD.FTZ R8, R8, R33 ;  /* 0x0000002108087221 */ /* 0x001fe20000010000 */
[----:B------:R-:W-:Y:S03]  /*88b0*/  STS [R4+0x600], R21 ;  /* 0x0006001504007388 */ /* 0x000fe60000000800 */
[----:B-1----:R-:W-:Y:S01]  /*88c0*/  FADD.FTZ R8, R8, R35 ;  /* 0x0000002308087221 */ /* 0x002fe20000010000 */
[----:B------:R-:W-:Y:S03]  /*88d0*/  STS [R4+0x800], R23 ;  /* 0x0008001704007388 */ /* 0x000fe60000000800 */
[----:B--2---:R-:W-:Y:S01]  /*88e0*/  FADD.FTZ R8, R8, R37 ;  /* 0x0000002508087221 */ /* 0x004fe20000010000 */
        /* <DEDUP_REMOVED lines=9> */
[----:B0-----:R-:W-:Y:S01]  /*8980*/  VIADD R4, R4, 0x2000 ;  /* 0x0000200004047836 */ /* 0x001fe20000000000 */
[----:B------:R-:W-:Y:S06]  /*8990*/  @!P1 BRA `(.L_x_248) ;  /* 0xfffffff800709947 */ /* 0x000fec000383ffff */
.L_x_247:
[----:B------:R-:W-:Y:S05]  /*89a0*/  BSYNC.RECONVERGENT B1 ;  /* 0x0000000000017941 */ /* 0x000fea0003800200 */
.L_x_246:
[----:B------:R-:W-:Y:S01]  /*89b0*/  IADD3 R5, PT, PT, -R2, UR47, RZ ;  /* 0x0000002f02057c10 */ /* 0x000fe2000fffe1ff */
[----:B------:R-:W-:Y:S03]  /*89c0*/  BSSY.RECONVERGENT B1, `(.L_x_249) ;  /* 0x0000036000017945 */ /* 0x000fe60003800200 */
[----:B------:R-:W-:-:S13]  /*89d0*/  ISETP.GT.AND P1, PT, R5, 0x200, PT ;  /* 0x000002000500780c */ /* 0x000fda0003f24270 */
[----:B------:R-:W-:Y:S05]  /*89e0*/  @!P1 BRA `(.L_x_250) ;  /* 0x0000000000cc9947 */ /* 0x000fea0003800000 */
[----:B------:R-:W1:Y:S01]  /*89f0*/  LDS R5, [R4+-0x400] ;  /* 0xfffc000004057984 */ /* 0x000e620000000800 */
[----:B------:R-:W-:Y:S02]  /*8a00*/  PLOP3.LUT P0, PT, PT, PT, PT, 0x8, 0x80 ;  /* 0x000000000080781c */ /* 0x000fe40003f0e170 */
[----:B------:R-:W-:Y:S01]  /*8a10*/  IADD3 R2, PT, PT, R2, 0x400, RZ ;  /* 0x0000040002027810 */ /* 0x000fe20007ffe0ff */
[----:B------:R-:W0:Y:S04]  /*8a20*/  LDS R9, [R4+-0x200] ;  /* 0xfffe000004097984 */ /* 0x000e280000000800 */
[----:B------:R-:W3:Y:S04]  /*8a30*/  LDS R10, [R4] ;  /* 0x00000000040a7984 */ /* 0x000ee80000000800 */
[----:B------:R-:W5:Y:S04]  /*8a40*/  LDS R11, [R4+0x200] ;  /* 0x00020000040b7984 */ /* 0x000f680000000800 */
[----:B------:R-:W2:Y:S04]  /*8a50*/  LDS R12, [R4+0x400] ;  /* 0x00040000040c7984 */ /* 0x000ea80000000800 */
[----:B------:R-:W4:Y:S04]  /*8a60*/  LDS R14, [R4+0x600] ;  /* 0x00060000040e7984 */ /* 0x000f280000000800 */
[----:B------:R-:W4:Y:S04]  /*8a70*/  LDS R20, [R4+0x800] ;  /* 0x0008000004147984 */ /* 0x000f280000000800 */
[----:B------:R-:W4:Y:S01]  /*8a80*/  LDS R22, [R4+0xa00] ;  /* 0x000a000004167984 */ /* 0x000f220000000800 */
[C---:B-1----:R-:W-:Y:S01]  /*8a90*/  FADD.FTZ R5, -R41.reuse, R5 ;  /* 0x0000000529057221 */ /* 0x042fe20000010100 */
[----:B0-----:R-:W-:-:S03]  /*8aa0*/  FADD.FTZ R9, -R41, R9 ;  /* 0x0000000929097221 */ /* 0x001fc60000010100 */
[----:B------:R-:W-:Y:S01]  /*8ab0*/  FMUL.FTZ R5, R5, 1.4426950216293334961 ;  /* 0x3fb8aa3b05057820 */ /* 0x000fe20000410000 */
[----:B------:R-:W-:Y:S01]  /*8ac0*/  FMUL.FTZ R9, R9, 1.4426950216293334961 ;  /* 0x3fb8aa3b09097820 */ /* 0x000fe20000410000 */
[----:B---3--:R-:W-:-:S04]  /*8ad0*/  FADD.FTZ R10, -R41, R10 ;  /* 0x0000000a290a7221 */ /* 0x008fc80000010100 */
[----:B------:R-:W0:Y:S01]  /*8ae0*/  MUFU.EX2 R5, R5 ;  /* 0x0000000500057308 */ /* 0x000e220000000800 */
[C---:B-----5:R-:W-:Y:S01]  /*8af0*/  FADD.FTZ R11, -R41.reuse, R11 ;  /* 0x0000000b290b7221 */ /* 0x060fe20000010100 */
[----:B------:R-:W-:Y:S02]  /*8b00*/  FMUL.FTZ R10, R10, 1.4426950216293334961 ;  /* 0x3fb8aa3b0a0a7820 */ /* 0x000fe40000410000 */
[----:B------:R-:W1:Y:S01]  /*8b10*/  MUFU.EX2 R9, R9 ;  /* 0x0000000900097308 */ /* 0x000e620000000800 */
[----:B--2---:R-:W-:Y:S01]  /*8b20*/  FADD.FTZ R13, -R41, R12 ;  /* 0x0000000c290d7221 */ /* 0x004fe20000010100 */
[----:B------:R-:W-:Y:S02]  /*8b30*/  FMUL.FTZ R12, R11, 1.4426950216293334961 ;  /* 0x3fb8aa3b0b0c7820 */ /* 0x000fe40000410000 */
[----:B------:R-:W2:Y:S01]  /*8b40*/  MUFU.EX2 R11, R10 ;  /* 0x0000000a000b7308 */ /* 0x000ea20000000800 */
[----:B----4-:R-:W-:Y:S01]  /*8b50*/  FADD.FTZ R15, -R41, R14 ;  /* 0x0000000e290f7221 */ /* 0x010fe20000010100 */
[----:B------:R-:W-:-:S02]  /*8b60*/  FMUL.FTZ R14, R13, 1.4426950216293334961 ;  /* 0x3fb8aa3b0d0e7820 */ /* 0x000fc40000410000 */
[----:B------:R-:W3:Y:S01]  /*8b70*/  MUFU.EX2 R13, R12 ;  /* 0x0000000c000d7308 */ /* 0x000ee20000000800 */
[----:B------:R-:W-:Y:S01]  /*8b80*/  FADD.FTZ R21, -R41, R20 ;  /* 0x0000001429157221 */ /* 0x000fe20000010100 */
[----:B0-----:R-:W-:Y:S01]  /*8b90*/  FADD.FTZ R8, R8, R5 ;  /* 0x0000000508087221 */ /* 0x001fe20000010000 */
[----:B------:R-:W-:Y:S01]  /*8ba0*/  FMUL.FTZ R20, R15, 1.4426950216293334961 ;  /* 0x3fb8aa3b0f147820 */ /* 0x000fe20000410000 */
[----:B------:R-:W-:Y:S01]  /*8bb0*/  STS [R4+-0x400], R5 ;  /* 0xfffc000504007388 */ /* 0x000fe20000000800 */
[----:B------:R-:W0:Y:S01]  /*8bc0*/  MUFU.EX2 R15, R14 ;  /* 0x0000000e000f7308 */ /* 0x000e220000000800 */
[----:B------:R-:W-:Y:S01]  /*8bd0*/  FADD.FTZ R23, -R41, R22 ;  /* 0x0000001629177221 */ /* 0x000fe20000010100 */
[----:B-1----:R-:W-:Y:S01]  /*8be0*/  FADD.FTZ R8, R8, R9 ;  /* 0x0000000908087221 */ /* 0x002fe20000010000 */
[----:B------:R-:W-:Y:S01]  /*8bf0*/  FMUL.FTZ R22, R21, 1.4426950216293334961 ;  /* 0x3fb8aa3b15167820 */ /* 0x000fe20000410000 */
[----:B------:R-:W-:Y:S01]  /*8c00*/  STS [R4+-0x200], R9 ;  /* 0xfffe000904007388 */ /* 0x000fe20000000800 */
[----:B------:R-:W1:Y:S01]  /*8c10*/  MUFU.EX2 R21, R20 ;  /* 0x0000001400157308 */ /* 0x000e620000000800 */
[----:B--2---:R-:W-:Y:S01]  /*8c20*/  FADD.FTZ R8, R8, R11 ;  /* 0x0000000b08087221 */ /* 0x004fe20000010000 */
[----:B------:R-:W-:Y:S01]  /*8c30*/  FMUL.FTZ R24, R23, 1.4426950216293334961 ;  /* 0x3fb8aa3b17187820 */ /* 0x000fe20000410000 */
[----:B------:R-:W-:Y:S01]  /*8c40*/  STS [R4], R11 ;  /* 0x0000000b04007388 */ /* 0x000fe20000000800 */
[----:B------:R-:W2:Y:S01]  /*8c50*/  MUFU.EX2 R23, R22 ;  /* 0x0000001600177308 */ /* 0x000ea20000000800 */
[----:B---3--:R-:W-:-:S02]  /*8c60*/  FADD.FTZ R8, R8, R13 ;  /* 0x0000000d08087221 */ /* 0x008fc40000010000 */
[----:B------:R-:W-:Y:S01]  /*8c70*/  STS [R4+0x200], R13 ;  /* 0x0002000d04007388 */ /* 0x000fe20000000800 */
[----:B------:R-:W3:Y:S01]  /*8c80*/  MUFU.EX2 R25, R24 ;  /* 0x0000001800197308 */ /* 0x000ee20000000800 */
[----:B0-----:R-:W-:Y:S02]  /*8c90*/  FADD.FTZ R8, R8, R15 ;  /* 0x0000000f08087221 */ /* 0x001fe40000010000 */
[----:B------:R-:W-:Y:S02]  /*8ca0*/  STS [R4+0x400], R15 ;  /* 0x0004000f04007388 */ /* 0x000fe40000000800 */
[----:B-1----:R-:W-:Y:S02]  /*8cb0*/  FADD.FTZ R8, R8, R21 ;  /* 0x0000001508087221 */ /* 0x002fe40000010000 */
[----:B------:R-:W-:Y:S02]  /*8cc0*/  STS [R4+0x600], R21 ;  /* 0x0006001504007388 */ /* 0x000fe40000000800 */
[----:B--2---:R-:W-:-:S02]  /*8cd0*/  FADD.FTZ R8, R8, R23 ;  /* 0x0000001708087221 */ /* 0x004fc40000010000 */
[----:B------:R-:W-:Y:S02]  /*8ce0*/  STS [R4+0x800], R23 ;  /* 0x0008001704007388 */ /* 0x000fe40000000800 */
[----:B---3--:R-:W-:Y:S02]  /*8cf0*/  FADD.FTZ R8, R8, R25 ;  /* 0x0000001908087221 */ /* 0x008fe40000010000 */
[----:B------:R0:W-:Y:S02]  /*8d00*/  STS [R4+0xa00], R25 ;  /* 0x000a001904007388 */ /* 0x0001e40000000800 */
[----:B0-----:R-:W-:-:S07]  /*8d10*/  VIADD R4, R4, 0x1000 ;  /* 0x0000100004047836 */ /* 0x001fce0000000000 */
.L_x_250:
[----:B------:R-:W-:Y:S05]  /*8d20*/  BSYNC.RECONVERGENT B1 ;  /* 0x0000000000017941 */ /* 0x000fea0003800200 */
.L_x_249:
[----:B------:R-:W-:-:S13]  /*8d30*/  ISETP.LT.OR P0, PT, R2, UR47, P0 ;  /* 0x0000002f02007c0c */ /* 0x000fda0008701670 */
[----:B------:R-:W-:Y:S05]  /*8d40*/  @!P0 BRA `(.L_x_241) ;  /* 0x0000000400e48947 */ /* 0x000fea0003800000 */
[----:B------:R-:W1:Y:S04]  /*8d50*/  LDS R5, [R4+-0x200] ;  /* 0xfffe000004057984 */ /* 0x000e680000000800 */
[----:B------:R-:W0:Y:S04]  /*8d60*/  LDS R2, [R4+-0x400] ;  /* 0xfffc000004027984 */ /* 0x000e280000000800 */
[----:B------:R-:W3:Y:S04]  /*8d70*/  LDS R9, [R4] ;  /* 0x0000000004097984 */ /* 0x000ee80000000800 */
[----:B------:R-:W5:Y:S01]  /*8d80*/  LDS R11, [R4+0x200] ;  /* 0x00020000040b7984 */ /* 0x000f620000000800 */
[C---:B-1----:R-:W-:Y:S01]  /*8d90*/  FADD.FTZ R5, -R41.reuse, R5 ;  /* 0x0000000529057221 */ /* 0x042fe20000010100 */
[C---:B0-----:R-:W-:Y:S01]  /*8da0*/  FADD.FTZ R2, -R41.reuse, R2 ;  /* 0x0000000229027221 */ /* 0x041fe20000010100 */
[----:B---3--:R-:W-:-:S02]  /*8db0*/  FADD.FTZ R10, -R41, R9 ;  /* 0x00000009290a7221 */ /* 0x008fc40000010100 */
[----:B------:R-:W-:Y:S01]  /*8dc0*/  FMUL.FTZ R9, R5, 1.4426950216293334961 ;  /* 0x3fb8aa3b05097820 */ /* 0x000fe20000410000 */
[----:B------:R-:W-:Y:S01]  /*8dd0*/  FMUL.FTZ R2, R2, 1.4426950216293334961 ;  /* 0x3fb8aa3b02027820 */ /* 0x000fe20000410000 */
[----:B-----5:R-:W-:Y:S01]  /*8de0*/  FADD.FTZ R11, -R41, R11 ;  /* 0x0000000b290b7221 */ /* 0x020fe20000010100 */
[----:B------:R-:W-:Y:S02]  /*8df0*/  FMUL.FTZ R10, R10, 1.4426950216293334961 ;  /* 0x3fb8aa3b0a0a7820 */ /* 0x000fe40000410000 */
[----:B------:R-:W0:Y:S01]  /*8e00*/  MUFU.EX2 R5, R2 ;  /* 0x0000000200057308 */ /* 0x000e220000000800 */
[----:B------:R-:W-:-:S03]  /*8e10*/  FMUL.FTZ R12, R11, 1.4426950216293334961 ;  /* 0x3fb8aa3b0b0c7820 */ /* 0x000fc60000410000 */
[----:B------:R-:W1:Y:S04]  /*8e20*/  MUFU.EX2 R9, R9 ;  /* 0x0000000900097308 */ /* 0x000e680000000800 */
[----:B------:R-:W3:Y:S04]  /*8e30*/  MUFU.EX2 R11, R10 ;  /* 0x0000000a000b7308 */ /* 0x000ee80000000800 */
[----:B------:R-:W5:Y:S01]  /*8e40*/  MUFU.EX2 R13, R12 ;  /* 0x0000000c000d7308 */ /* 0x000f620000000800 */
[----:B0-----:R0:W-:Y:S01]  /*8e50*/  STS [R4+-0x400], R5 ;  /* 0xfffc000504007388 */ /* 0x0011e20000000800 */
[----:B------:R-:W-:-:S03]  /*8e60*/  FADD.FTZ R8, R8, R5 ;  /* 0x0000000508087221 */ /* 0x000fc60000010000 */
[----:B-1----:R0:W-:Y:S01]  /*8e70*/  STS [R4+-0x200], R9 ;  /* 0xfffe000904007388 */ /* 0x0021e20000000800 */
[----:B------:R-:W-:-:S03]  /*8e80*/  FADD.FTZ R8, R8, R9 ;  /* 0x0000000908087221 */ /* 0x000fc60000010000 */
[----:B---3--:R0:W-:Y:S01]  /*8e90*/  STS [R4], R11 ;  /* 0x0000000b04007388 */ /* 0x0081e20000000800 */
[----:B------:R-:W-:-:S03]  /*8ea0*/  FADD.FTZ R8, R8, R11 ;  /* 0x0000000b08087221 */ /* 0x000fc60000010000 */
[----:B-----5:R0:W-:Y:S01]  /*8eb0*/  STS [R4+0x200], R13 ;  /* 0x0002000d04007388 */ /* 0x0201e20000000800 */
[----:B------:R-:W-:Y:S01]  /*8ec0*/  FADD.FTZ R8, R8, R13 ;  /* 0x0000000d08087221 */ /* 0x000fe20000010000 */
[----:B------:R-:W-:Y:S06]  /*8ed0*/  BRA `(.L_x_241) ;  /* 0x0000000400807947 */ /* 0x000fec0003800000 */
.L_x_242:
        /* <DEDUP_REMOVED lines=13> */
[--C-:B------:R-:W-:Y:S02]  /*8fb0*/  IADD3 R13, P1, P2, R4, UR44, R3.reuse ;  /* 0x0000002c040d7c10 */ /* 0x100fe4000fa3e003 */
[----:B------:R-:W-:Y:S02]  /*8fc0*/  LEA R10, R11, R10, 0x18 ;  /* 0x0000000a0b0a7211 */ /* 0x000fe400078ec0ff */
[----:B------:R-:W-:Y:S01]  /*8fd0*/  LOP3.LUT R4, R2, 0x3, RZ, 0xc0, !PT ;  /* 0x0000000302047812 */ /* 0x000fe200078ec0ff */
[----:B------:R-:W-:Y:S01]  /*8fe0*/  IMAD.MOV.U32 R2, RZ, RZ, R3 ;  /* 0x000000ffff027224 */ /* 0x000fe200078e0003 */
[----:B------:R-:W-:Y:S02]  /*8ff0*/  IADD3 R9, PT, PT, R10, R19, RZ ;  /* 0x000000130a097210 */ /* 0x000fe40007ffe0ff */
[----:B------:R-:W-:Y:S01]  /*9000*/  IADD3.X R5, PT, PT, R16, R5, RZ, P1, P2 ;  /* 0x0000000510057210 */ /* 0x000fe20000fe44ff */
[----:B------:R-:W-:Y:S01]  /*9010*/  IMAD.MOV R10, RZ, RZ, -R4 ;  /* 0x000000ffff0a7224 */ /* 0x000fe200078e0a04 */
[----:B------:R-:W-:-:S07]  /*9020*/  MOV R8, RZ ;  /* 0x000000ff00087202 */ /* 0x000fce0000000f00 */
.L_x_253:
[----:B------:R-:W-:-:S06]  /*9030*/  MOV R4, R13 ;  /* 0x0000000d00047202 */ /* 0x000fcc0000000f00 */
[----:B------:R0:W3:Y:S01]  /*9040*/  LDG.E.U8 R4, desc[UR36][R4.64] ;  /* 0x0000002404047981 */ /* 0x0000e2000c1e1100 */
[----:B------:R-:W-:Y:S01]  /*9050*/  IADD3 R10, PT, PT, R10, 0x1, RZ ;  /* 0x000000010a0a7810 */ /* 0x000fe20007ffe0ff */
[----:B------:R-:W-:Y:S01]  /*9060*/  VIADD R2, R2, 0x80 ;  /* 0x0000008002027836 */ /* 0x000fe20000000000 */
[----:B------:R-:W-:-:S04]  /*9070*/  IADD3 R13, P2, PT, R13, 0x80, RZ ;  /* 0x000000800d0d7810 */ /* 0x000fc80007f5e0ff */
[----:B0-----:R-:W-:Y:S02]  /*9080*/  IADD3.X R5, PT, PT, RZ, R5, RZ, P2, !PT ;  /* 0x00000005ff057210 */ /* 0x001fe400017fe4ff */
[----:B---3--:R-:W-:-:S13]  /*9090*/  ISETP.NE.AND P1, PT, R4, RZ, PT ;  /* 0x000000ff0400720c */ /* 0x008fda0003f25270 */
[----:B------:R-:W1:Y:S02]  /*90a0*/  @!P1 LDS R11, [R9] ;  /* 0x00000000090b9984 */ /* 0x000e640000000800 */
[----:B-1----:R-:W-:Y:S01]  /*90b0*/  @!P1 FADD.FTZ R12, -R41, R11 ;  /* 0x0000000b290c9221 */ /* 0x002fe20000010100 */
[----:B------:R-:W-:-:S03]  /*90c0*/  IMAD.MOV.U32 R11, RZ, RZ, RZ ;  /* 0x000000ffff0b7224 */ /* 0x000fc600078e00ff */
[----:B------:R-:W-:-:S04]  /*90d0*/  @!P1 FMUL.FTZ R12, R12, 1.4426950216293334961 ;  /* 0x3fb8aa3b0c0c9820 */ /* 0x000fc80000410000 */
[----:B------:R-:W0:Y:S01]  /*90e0*/  @!P1 MUFU.EX2 R11, R12 ;  /* 0x0000000c000b9308 */ /* 0x000e220000000800 */
[----:B------:R-:W-:Y:S01]  /*90f0*/  ISETP.NE.AND P1, PT, R10, RZ, PT ;  /* 0x000000ff0a00720c */ /* 0x000fe20003f25270 */
[----:B0-----:R0:W-:Y:S01]  /*9100*/  STS [R9], R11 ;  /* 0x0000000b09007388 */ /* 0x0011e20000000800 */
[----:B------:R-:W-:Y:S01]  /*9110*/  FADD.FTZ R8, R11, R8 ;  /* 0x000000080b087221 */ /* 0x000fe20000010000 */
[----:B0-----:R-:W-:-:S10]  /*9120*/  VIADD R9, R9, 0x200 ;  /* 0x0000020009097836 */ /* 0x001fd40000000000 */
[----:B------:R-:W-:Y:S05]  /*9130*/  @P1 BRA `(.L_x_253) ;  /* 0xfffffffc00bc1947 */ /* 0x000fea000383ffff */
.L_x_252:
[----:B------:R-:W-:Y:S05]  /*9140*/  BSYNC.RECONVERGENT B1 ;  /* 0x0000000000017941 */ /* 0x000fea0003800200 */
.L_x_251:
[----:B------:R-:W-:Y:S05]  /*9150*/  @!P0 BRA `(.L_x_241) ;  /* 0x0000000000e08947 */ /* 0x000fea0003800000 */
[----:B------:R-:W0:Y:S01]  /*9160*/  S2R R10, SR_CgaCtaId ;  /* 0x00000000000a7919 */ /* 0x000e220000008800 */
[----:B------:R-:W3:Y:S01]  /*9170*/  LDCU.64 UR6, c[0x0][0x420] ;  /* 0x00008400ff0677ac */ /* 0x000ee20008000a00 */
[----:B------:R-:W-:Y:S01]  /*9180*/  MOV R4, 0x400 ;  /* 0x0000040000047802 */ /* 0x000fe20000000f00 */
[----:B------:R-:W-:-:S04]  /*9190*/  USHF.L.U32 UR4, UR9, 0x2, URZ ;  /* 0x0000000209047899 */ /* 0x000fc800080006ff */
[----:B------:R-:W-:Y:S02]  /*91a0*/  VIADD R5, R4, 0x420 ;  /* 0x0000042004057836 */ /* 0x000fe40000000000 */
[----:B------:R-:W-:Y:S02]  /*91b0*/  LEA R4, R2, -UR4, 0x2 ;  /* 0x8000000402047c11 */ /* 0x000fe4000f8e10ff */
[----:B---3--:R-:W-:-:S04]  /*91c0*/  MOV R11, UR6 ;  /* 0x00000006000b7c02 */ /* 0x008fc80008000f00 */
[----:B------:R-:W-:-:S04]  /*91d0*/  IADD3 R11, P0, P1, R11, UR44, R2 ;  /* 0x0000002c0b0b7c10 */ /* 0x000fc8000f91e002 */
[----:B------:R-:W-:Y:S02]  /*91e0*/  IADD3 R11, P2, PT, R11, 0x100, RZ ;  /* 0x000001000b0b7810 */ /* 0x000fe40007f5e0ff */
[----:B0-----:R-:W-:Y:S02]  /*91f0*/  LEA R9, R10, R5, 0x18 ;  /* 0x000000050a097211 */ /* 0x001fe400078ec0ff */
[----:B------:R-:W-:Y:S02]  /*9200*/  IADD3.X R5, PT, PT, R16, UR7, RZ, P0, P1 ;  /* 0x0000000710057c10 */ /* 0x000fe400087e24ff */
[----:B------:R-:W-:Y:S02]  /*9210*/  IADD3 R9, PT, PT, R4, 0x400, R9 ;  /* 0x0000040004097810 */ /* 0x000fe40007ffe009 */
[----:B------:R-:W-:-:S07]  /*9220*/  IADD3.X R5, PT, PT, RZ, R5, RZ, P2, !PT ;  /* 0x00000005ff057210 */ /* 0x000fce00017fe4ff */
.L_x_254:
[----:B------:R-:W-:-:S05]  /*9230*/  IMAD.MOV.U32 R4, RZ, RZ, R11 ;  /* 0x000000ffff047224 */ /* 0x000fca00078e000b */
[----:B------:R-:W3:Y:S04]  /*9240*/  LDG.E.U8 R13, desc[UR36][R4.64+-0x100] ;  /* 0xffff0024040d7981 */ /* 0x000ee8000c1e1100 */
[----:B------:R-:W5:Y:S04]  /*9250*/  LDG.E.U8 R10, desc[UR36][R4.64+-0x80] ;  /* 0xffff8024040a7981 */ /* 0x000f68000c1e1100 */
[----:B------:R-:W2:Y:S04]  /*9260*/  LDG.E.U8 R11, desc[UR36][R4.64] ;  /* 0x00000024040b7981 */ /* 0x000ea8000c1e1100 */
[----:B------:R-:W4:Y:S01]  /*9270*/  LDG.E.U8 R12, desc[UR36][R4.64+0x80] ;  /* 0x00008024040c7981 */ /* 0x000f22000c1e1100 */
[----:B------:R-:W-:-:S02]  /*9280*/  IADD3 R2, PT, PT, R2, 0x200, RZ ;  /* 0x0000020002027810 */ /* 0x000fc40007ffe0ff */
[----:B---3--:R-:W-:Y:S02]  /*9290*/  ISETP.NE.AND P0, PT, R13, RZ, PT ;  /* 0x000000ff0d00720c */ /* 0x008fe40003f05270 */
[----:B-----5:R-:W-:Y:S02]  /*92a0*/  ISETP.NE.AND P1, PT, R10, RZ, PT ;  /* 0x000000ff0a00720c */ /* 0x020fe40003f25270 */
[----:B--2---:R-:W-:Y:S02]  /*92b0*/  ISETP.NE.AND P2, PT, R11, RZ, PT ;  /* 0x000000ff0b00720c */ /* 0x004fe40003f45270 */
[----:B----4-:R-:W-:-:S07]  /*92c0*/  ISETP.NE.AND P3, PT, R12, RZ, PT ;  /* 0x000000ff0c00720c */ /* 0x010fce0003f65270 */
[----:B------:R-:W1:Y:S04]  /*92d0*/  @!P0 LDS R10, [R9+-0x400] ;  /* 0xfffc0000090a8984 */ /* 0x000e680000000800 */
[----:B------:R-:W0:Y:S04]  /*92e0*/  @!P1 LDS R12, [R9+-0x200] ;  /* 0xfffe0000090c9984 */ /* 0x000e280000000800 */
[----:B------:R-:W2:Y:S04]  /*92f0*/  @!P2 LDS R14, [R9] ;  /* 0x00000000090ea984 */ /* 0x000ea80000000800 */
[----:B------:R-:W3:Y:S01]  /*9300*/  @!P3 LDS R20, [R9+0x200] ;  /* 0x000200000914b984 */ /* 0x000ee20000000800 */
[----:B-1----:R-:W-:Y:S01]  /*9310*/  @!P0 FADD.FTZ R11, -R41, R10 ;  /* 0x0000000a290b8221 */ /* 0x002fe20000010100 */
[----:B------:R-:W-:-:S03]  /*9320*/  HFMA2 R10, -RZ, RZ, 0, 0 ;  /* 0x00000000ff0a7431 */ /* 0x000fc600000001ff */
[----:B------:R-:W-:Y:S01]  /*9330*/  @!P0 FMUL.FTZ R11, R11, 1.4426950216293334961 ;  /* 0x3fb8aa3b0b0b8820 */ /* 0x000fe20000410000 */
[----:B0-----:R-:W-:Y:S01]  /*9340*/  @!P1 FADD.FTZ R13, -R41, R12 ;  /* 0x0000000c290d9221 */ /* 0x001fe20000010100 */
[----:B------:R-:W-:Y:S02]  /*9350*/  IMAD.MOV.U32 R12, RZ, RZ, RZ ;  /* 0x000000ffff0c7224 */ /* 0x000fe400078e00ff */
[----:B------:R-:W0:Y:S01]  /*9360*/  @!P0 MUFU.EX2 R10, R11 ;  /* 0x0000000b000a8308 */ /* 0x000e220000000800 */
[----:B------:R-:W-:Y:S01]  /*9370*/  @!P1 FMUL.FTZ R13, R13, 1.4426950216293334961 ;  /* 0x3fb8aa3b0d0d9820 */ /* 0x000fe20000410000 */
[C---:B--2---:R-:W-:Y:S01]  /*9380*/  @!P2 FADD.FTZ R15, -R41.reuse, R14 ;  /* 0x0000000e290fa221 */ /* 0x044fe20000010100 */
[----:B------:R-:W-:Y:S01]  /*9390*/  MOV R14, RZ ;  /* 0x000000ff000e7202 */ /* 0x000fe20000000f00 */
[----:B---3--:R-:W-:Y:S01]  /*93a0*/  @!P3 FADD.FTZ R21, -R41, R20 ;  /* 0x000000142915b221 */ /* 0x008fe20000010100 */
[----:B------:R-:W1:Y:S01]  /*93b0*/  @!P1 MUFU.EX2 R12, R13 ;  /* 0x0000000d000c9308 */ /* 0x000e620000000800 */
[----:B------:R-:W-:Y:S01]  /*93c0*/  @!P2 FMUL.FTZ R15, R15, 1.4426950216293334961 ;  /* 0x3fb8aa3b0f0fa820 */ /* 0x000fe20000410000 */
[----:B------:R-:W-:-:S02]  /*93d0*/  IMAD.MOV.U32 R20, RZ, RZ, RZ ;  /* 0x000000ffff147224 */ /* 0x000fc400078e00ff */
[----:B------:R-:W-:Y:S01]  /*93e0*/  @!P3 FMUL.FTZ R21, R21, 1.4426950216293334961 ;  /* 0x3fb8aa3b1515b820 */ /* 0x000fe20000410000 */
[----:B------:R-:W-:Y:S01]  /*93f0*/  ISETP.GE.AND P0, PT, R2, UR47, PT ;  /* 0x0000002f02007c0c */ /* 0x000fe2000bf06270 */
[----:B------:R-:W2:Y:S04]  /*9400*/  @!P2 MUFU.EX2 R14, R15 ;  /* 0x0000000f000ea308 */ /* 0x000ea80000000800 */
[----:B------:R-:W3:Y:S01]  /*9410*/  @!P3 MUFU.EX2 R20, R21 ;  /* 0x000000150014b308 */ /* 0x000ee20000000800 */
[----:B0-----:R-:W-:Y:S01]  /*9420*/  FADD.FTZ R11, R10, R8 ;  /* 0x000000080a0b7221 */ /* 0x001fe20000010000 */
[----:B------:R-:W-:Y:S03]  /*9430*/  STS [R9+-0x400], R10 ;  /* 0xfffc000a09007388 */ /* 0x000fe60000000800 */
[----:B-1----:R-:W-:Y:S01]  /*9440*/  FADD.FTZ R13, R11, R12 ;  /* 0x0000000c0b0d7221 */ /* 0x002fe20000010000 */
[----:B------:R-:W-:Y:S01]  /*9450*/  IADD3 R11, P1, PT, R4, 0x200, RZ ;  /* 0x00000200040b7810 */ /* 0x000fe20007f3e0ff */
[----:B------:R-:W-:Y:S02]  /*9460*/  STS [R9+-0x200], R12 ;  /* 0xfffe000c09007388 */ /* 0x000fe40000000800 */
[----:B--2---:R-:W-:-:S02]  /*9470*/  FADD.FTZ R13, R13, R14 ;  /* 0x0000000e0d0d7221 */ /* 0x004fc40000010000 */
[----:B------:R-:W-:Y:S01]  /*9480*/  STS [R9], R14 ;  /* 0x0000000e09007388 */ /* 0x000fe20000000800 */
[----:B------:R-:W-:Y:S02]  /*9490*/  IMAD.X R5, RZ, RZ, R5, P1 ;  /* 0x000000ffff057224 */ /* 0x000fe400008e0605 */
[----:B---3--:R-:W-:Y:S01]  /*94a0*/  FADD.FTZ R8, R13, R20 ;  /* 0x000000140d087221 */ /* 0x008fe20000010000 */
[----:B------:R0:W-:Y:S02]  /*94b0*/  STS [R9+0x200], R20 ;  /* 0x0002001409007388 */ /* 0x0001e40000000800 */
[----:B0-----:R-:W-:Y:S01]  /*94c0*/  IADD3 R9, PT, PT, R9, 0x800, RZ ;  /* 0x0000080009097810 */ /* 0x001fe20007ffe0ff */
[----:B------:R-:W-:Y:S06]  /*94d0*/  @!P0 BRA `(.L_x_254) ;  /* 0xfffffffc00548947 */ /* 0x000fec000383ffff */
.L_x_241:
[----:B------:R-:W-:Y:S05]  /*94e0*/  BSYNC.RECONVERGENT B0 ;  /* 0x0000000000007941 */ /* 0x000fea0003800200 */
.L_x_240:
[----:B0-----:R-:W0:Y:S01]  /*94f0*/  SHFL.BFLY PT, R5, R8, 0x10, 0x1f ;  /* 0x0e001f0008057f89 */ /* 0x001e2200000e0000 */
[C---:B------:R-:W-:Y:S01]  /*9500*/  ISETP.NE.AND P0, PT, R0.reuse, RZ, PT ;  /* 0x000000ff0000720c */ /* 0x040fe20003f05270 */
[----:B------:R-:W3:Y:S01]  /*9510*/  LDCU.U8 UR8, c[0x0][0x48c] ;  /* 0x00009180ff0877ac */ /* 0x000ee20008000000 */
[----:B------:R-:W-:Y:S01]  /*9520*/  ISETP.GT.U32.AND P1, PT, R0, 0x3, PT ;  /* 0x000000030000780c */ /* 0x000fe20003f24070 */
[----:B------:R-:W-:Y:S01]  /*9530*/  UMOV UR4, URZ ;  /* 0x000000ff00047c82 */ /* 0x000fe20008000000 */
[----:B------:R-:W-:Y:S01]  /*9540*/  UMOV UR5, URZ ;  /* 0x000000ff00057c82 */ /* 0x000fe20008000000 */
[----:B0-----:R-:W-:Y:S02]  /*9550*/  FADD.FTZ R5, R5, R8 ;  /* 0x0000000805057221 */ /* 0x001fe40000010000 */
[----:B------:R-:W0:Y:S03]  /*9560*/  LDC R8, c[0x0][0x3f4] ;  /* 0x0000fd00ff087b82 */ /* 0x000e260000000800 */
[----:B------:R-:W5:Y:S02]  /*9570*/  SHFL.BFLY PT, R2, R5, 0x8, 0x1f ;  /* 0x0d001f0005027f89 */ /* 0x000f6400000e0000 */
[----:B-----5:R-:W-:-:S05]  /*9580*/  FADD.FTZ R4, R5, R2 ;  /* 0x0000000205047221 */ /* 0x020fca0000010000 */
[----:B------:R-:W5:Y:S02]  /*9590*/  SHFL.BFLY PT, R9, R4, 0x4, 0x1f ;  /* 0x0c801f0004097f89 */ /* 0x000f6400000e0000 */
[----:B-----5:R-:W-:-:S05]  /*95a0*/  FADD.FTZ R9, R4, R9 ;  /* 0x0000000904097221 */ /* 0x020fca0000010000 */
[----:B------:R-:W5:Y:S02]  /*95b0*/  SHFL.BFLY PT, R2, R9, 0x2, 0x1f ;  /* 0x0c401f0009027f89 */ /* 0x000f6400000e0000 */
[----:B-----5:R-:W-:Y:S01]  /*95c0*/  FADD.FTZ R10, R9, R2 ;  /* 0x00000002090a7221 */ /* 0x020fe20000010000 */
[----:B------:R-:W-:-:S04]  /*95d0*/  SHF.R.U32.HI R2, RZ, 0x5, R17 ;  /* 0x00000005ff027819 */ /* 0x000fc80000011611 */
[----:B------:R-:W5:Y:S01]  /*95e0*/  SHFL.BFLY PT, R11, R10, 0x1, 0x1f ;  /* 0x0c201f000a0b7f89 */ /* 0x000f6200000e0000 */
[----:B------:R-:W-:Y:S02]  /*95f0*/  @!P0 IMAD R0, R2, 0x4, R7 ;  /* 0x0000000402008824 */ /* 0x000fe400078e0207 */
[----:B-----5:R-:W-:-:S05]  /*9600*/  FADD.FTZ R11, R10, R11 ;  /* 0x0000000b0a0b7221 */ /* 0x020fca0000010000 */
[----:B------:R0:W-:Y:S01]  /*9610*/  @!P0 STS [R0+0x10], R11 ;  /* 0x0000100b00008388 */ /* 0x0001e20000000800 */
[----:B------:R-:W-:Y:S01]  /*9620*/  BAR.SYNC.DEFER_BLOCKING 0x0 ;  /* 0x0000000000007b1d */ /* 0x000fe20000010000 */
[----:B---3--:R-:W-:Y:S02]  /*9630*/  ISETP.NE.AND P0, PT, RZ, UR8, PT ;  /* 0x00000008ff007c0c */ /* 0x008fe4000bf05270 */
[----:B0-----:R-:W-:-:S04]  /*9640*/  IADD3 R0, PT, PT, R8, 0x4, RZ ;  /* 0x0000000408007810 */ /* 0x001fc80007ffe0ff */
[----:B------:R-:W-:-:S04]  /*9650*/  SHF.R.S32.HI R9, RZ, 0x1f, R0 ;  /* 0x0000001fff097819 */ /* 0x000fc80000011400 */
[----:B------:R-:W-:-:S05]  /*9660*/  LEA.HI R9, R9, R0, RZ, 0x2 ;  /* 0x0000000009097211 */ /* 0x000fca00078f10ff */
[----:B------:R-:W-:Y:S01]  /*9670*/  IMAD.SHL.U32 R9, R9, 0x4, RZ ;  /* 0x0000000409097824 */ /* 0x000fe200078e00ff */
[----:B------:R-:W0:Y:S01]  /*9680*/  @!P1 LDS R11, [R6+0x10] ;  /* 0x00001000060b9984 */ /* 0x000e220000000800 */
[----:B------:R-:W-:-:S03]  /*9690*/  ISETP.GE.AND P1, PT, R3, UR47, PT ;  /* 0x0000002f03007c0c */ /* 0x000fc6000bf26270 */
[----:B0-----:R-:W0:Y:S02]  /*96a0*/  SHFL.BFLY PT, R4, R11, 0x2, 0x1f ;  /* 0x0c401f000b047f89 */ /* 0x001e2400000e0000 */
[----:B0-----:R-:W-:-:S05]  /*96b0*/  FADD.FTZ R4, R4, R11 ;  /* 0x0000000b04047221 */ /* 0x001fca0000010000 */
[----:B------:R-:W0:Y:S02]  /*96c0*/  SHFL.BFLY PT, R5, R4, 0x1, 0x1f ;  /* 0x0c201f0004057f89 */ /* 0x000e2400000e0000 */
[----:B0-----:R-:W-:-:S06]  /*96d0*/  FADD.FTZ R5, R4, R5 ;  /* 0x0000000504057221 */ /* 0x001fcc0000010000 */
[----:B------:R-:W0:Y:S02]  /*96e0*/  SHFL.IDX PT, R5, R5, RZ, 0x1f ;  /* 0x00001fff05057589 */ /* 0x000e2400000e0000 */
[----:B0-----:R-:W-:-:S04]  /*96f0*/  FADD.FTZ R7, R5, 9.9999999747524270788e-07 ;  /* 0x358637bd05077421 */ /* 0x001fc80000010000 */
[----:B------:R0:W3:Y:S01]  /*9700*/  MUFU.RCP R13, R7 ;  /* 0x00000007000d7308 */ /* 0x0000e20000001000 */
[----:B------:R-:W-:Y:S05]  /*9710*/  @!P0 BRA `(.L_x_255) ;  /* 0x0000000000188947 */ /* 0x000fea0003800000 */
[----:B------:R-:W5:Y:S01]  /*9720*/  LDCU UR4, c[0x0][0x488] ;  /* 0x00009100ff0477ac */ /* 0x000f620008000800 */
[----:B------:R-:W5:Y:S01]  /*9730*/  LDCU UR5, c[0x0][0x40c] ;  /* 0x00008180ff0577ac */ /* 0x000f620008000800 */
[----:B------:R-:W1:Y:S01]  /*9740*/  LDCU UR6, c[0x0][0x3f4] ;  /* 0x00007e80ff0677ac */ /* 0x000e620008000800 */
[----:B-----5:R-:W-:-:S04]  /*9750*/  UIMAD UR40, UR40, UR4, UR5 ;  /* 0x00000004282872a4 */ /* 0x020fc8000f8e0205 */
[----:B-1----:R-:W-:-:S04]  /*9760*/  UIMAD UR4, UR40, UR6, URZ ;  /* 0x00000006280472a4 */ /* 0x002fc8000f8e02ff */
[----:B------:R-:W-:-:S12]  /*9770*/  USHF.R.S32.HI UR5, URZ, 0x1f, UR4 ;  /* 0x0000001fff057899 */ /* 0x000fd80008011404 */
.L_x_255:
[----:B------:R-:W-:Y:S01]  /*9780*/  BSSY.RECONVERGENT B0, `(.L_x_256) ;  /* 0x0000064000007945 */ /* 0x000fe20003800200 */
[----:B------:R-:W-:-:S03]  /*9790*/  LOP3.LUT R14, R9, 0xfffffff0, RZ, 0xc0, !PT ;  /* 0xfffffff0090e7812 */ /* 0x000fc600078ec0ff */
[----:B------:R-:W-:Y:S05]  /*97a0*/  @P1 BRA `(.L_x_257) ;  /* 0x0000000400841947 */ /* 0x000fea0003800000 */
[----:B------:R-:W-:Y:S01]  /*97b0*/  HFMA2 R0, -RZ, RZ, 0, 7.62939453125e-06 ;  /* 0x00000080ff007431 */ /* 0x000fe200000001ff */
[----:B------:R-:W-:Y:S01]  /*97c0*/  LOP3.LUT R5, RZ, R17, RZ, 0x33, !PT ;  /* 0x00000011ff057212 */ /* 0x000fe200078e33ff */
[----:B------:R-:W-:Y:S03]  /*97d0*/  BSSY.RECONVERGENT B1, `(.L_x_258) ;  /* 0x0000028000017945 */ /* 0x000fe60003800200 */
[----:B------:R-:W-:-:S04]  /*97e0*/  VIADDMNMX R0, R3, R0, UR47, !PT ;  /* 0x0000002f03007e46 */ /* 0x000fc8000f800100 */
[----:B------:R-:W-:-:S04]  /*97f0*/  IADD3 R0, PT, PT, R0, -UR9, R5 ;  /* 0x8000000900007c10 */ /* 0x000fc8000fffe005 */
[C---:B------:R-:W-:Y:S02]  /*9800*/  LOP3.LUT R4, R0.reuse, 0x180, RZ, 0xc0, !PT ;  /* 0x0000018000047812 */ /* 0x040fe400078ec0ff */
[----:B------:R-:W-:Y:S02]  /*9810*/  ISETP.GE.U32.AND P1, PT, R0, 0x180, PT ;  /* 0x000001800000780c */ /* 0x000fe40003f26070 */
[----:B------:R-:W-:-:S13]  /*9820*/  ISETP.NE.AND P2, PT, R4, 0x180, PT ;  /* 0x000001800400780c */ /* 0x000fda0003f45270 */
[----:B------:R-:W-:Y:S05]  /*9830*/  @!P2 BRA `(.L_x_259) ;  /* 0x000000000084a947 */ /* 0x000fea0003800000 */
[----:B------:R-:W5:Y:S01]  /*9840*/  S2UR UR7, SR_CgaCtaId ;  /* 0x00000000000779c3 */ /* 0x000f620000008800 */
[----:B------:R-:W0:Y:S01]  /*9850*/  LDCU.64 UR10, c[0x0][0x480] ;  /* 0x00009000ff0a77ac */ /* 0x000e220008000a00 */
[----:B------:R-:W-:Y:S02]  /*9860*/  LEA.HI R0, R0, 0x1, RZ, 0x19 ;  /* 0x0000000100007811 */ /* 0x000fe400078fc8ff */
[----:B------:R-:W-:Y:S01]  /*9870*/  IADD3 R8, P2, PT, R3, UR4, RZ ;  /* 0x0000000403087c10 */ /* 0x000fe2000ff5e0ff */
[----:B------:R-:W-:Y:S02]  /*9880*/  UMOV UR6, 0x400 ;  /* 0x0000040000067882 */ /* 0x000fe40000000000 */
[C---:B------:R-:W-:Y:S01]  /*9890*/  IMAD.SHL.U32 R4, R0.reuse, 0x80, RZ ;  /* 0x0000008000047824 */ /* 0x040fe200078e00ff */
[----:B------:R-:W-:Y:S01]  /*98a0*/  UIADD3 UR6, UPT, UPT, UR6, 0x420, URZ ;  /* 0x0000042006067890 */ /* 0x000fe2000fffe0ff */
[----:B------:R-:W-:Y:S02]  /*98b0*/  LOP3.LUT R0, R0, 0x3, RZ, 0xc0, !PT ;  /* 0x0000000300007812 */ /* 0x000fe400078ec0ff */
[----:B------:R-:W-:-:S02]  /*98c0*/  IADD3.X R5, PT, PT, RZ, UR5, RZ, P2, !PT ;  /* 0x00000005ff057c10 */ /* 0x000fc400097fe4ff */
[----:B------:R-:W-:Y:S01]  /*98d0*/  LOP3.LUT R6, R4, 0x180, RZ, 0xc0, !PT ;  /* 0x0000018004067812 */ /* 0x000fe200078ec0ff */
[----:B------:R-:W-:-:S03]  /*98e0*/  IMAD R4, R17, 0x2, R14 ;  /* 0x0000000211047824 */ /* 0x000fc600078e020e */
[----:B------:R-:W-:Y:S01]  /*98f0*/  IADD3 R3, PT, PT, R3, R6, RZ ;  /* 0x0000000603037210 */ /* 0x000fe20007ffe0ff */
[----:B------:R-:W-:Y:S01]  /*9900*/  IMAD.MOV R6, RZ, RZ, -R0 ;  /* 0x000000ffff067224 */ /* 0x000fe200078e0a00 */
[----:B0-----:R-:W-:-:S04]  /*9910*/  LEA R7, P2, R8, UR10, 0x2 ;  /* 0x0000000a08077c11 */ /* 0x001fc8000f8410ff */
[----:B------:R-:W-:Y:S01]  /*9920*/  LEA.HI.X R8, R8, UR11, R5, 0x2, P2 ;  /* 0x0000000b08087c11 */ /* 0x000fe200090f1405 */
[----:B-----5:R-:W-:-:S06]  /*9930*/  ULEA UR6, UR7, UR6, 0x18 ;  /* 0x0000000607067291 */ /* 0x020fcc000f8ec0ff */
[----:B------:R-:W-:Y:S01]  /*9940*/  IADD3 R19, PT, PT, R19, UR6, RZ ;  /* 0x0000000613137c10 */ /* 0x000fe2000fffe0ff */
[----:B------:R-:W-:-:S07]  /*9950*/  VIADD R0, R4, UR6 ;  /* 0x0000000604007c36 */ /* 0x000fce0008000000 */
.L_x_260:
[----:B---3--:R0:W3:Y:S01]  /*9960*/  LDS R4, [R19] ;  /* 0x0000000013047984 */ /* 0x0080e20000000800 */
[----:B------:R-:W-:Y:S01]  /*9970*/  @P0 IMAD.MOV.U32 R5, RZ, RZ, R8 ;  /* 0x000000ffff050224 */ /* 0x000fe200078e0008 */
[----:B------:R-:W-:-:S04]  /*9980*/  IADD3 R6, PT, PT, R6, 0x1, RZ ;  /* 0x0000000106067810 */ /* 0x000fc80007ffe0ff */
[----:B------:R-:W-:Y:S01]  /*9990*/  ISETP.NE.AND P3, PT, R6, RZ, PT ;  /* 0x000000ff0600720c */ /* 0x000fe20003f65270 */
[----:B0-----:R-:W-:Y:S02]  /*99a0*/  VIADD R19, R19, 0x200 ;  /* 0x0000020013137836 */ /* 0x001fe40000000000 */
[----:B---3--:R-:W-:-:S05]  /*99b0*/  FMUL.FTZ R9, R4, R13 ;  /* 0x0000000d04097220 */ /* 0x008fca0000410000 */
[----:B------:R-:W-:-:S04]  /*99c0*/  F2FP.F16.F32.PACK_AB R4, RZ, R9 ;  /* 0x00000009ff04723e */ /* 0x000fc800000000ff */
[----:B------:R-:W-:Y:S02]  /*99d0*/  PRMT R10, R4, 0x7610, R10 ;  /* 0x00007610040a7816 */ /* 0x000fe4000000000a */
[----:B------:R-:W-:Y:S02]  /*99e0*/  @P0 MOV R4, R7 ;  /* 0x0000000700040202 */ /* 0x000fe40000000f00 */
[----:B------:R-:W-:Y:S01]  /*99f0*/  IADD3 R7, P2, PT, R7, 0x200, RZ ;  /* 0x0000020007077810 */ /* 0x000fe20007f5e0ff */
[----:B------:R0:W-:Y:S03]  /*9a00*/  STS.U16 [R0], R10 ;  /* 0x0000000a00007388 */ /* 0x0001e60000000400 */
[----:B------:R-:W-:Y:S01]  /*9a10*/  IADD3.X R8, PT, PT, RZ, R8, RZ, P2, !PT ;  /* 0x00000008ff087210 */ /* 0x000fe200017fe4ff */
[----:B------:R3:W-:Y:S01]  /*9a20*/  @P0 STG.E desc[UR36][R4.64], R9 ;  /* 0x0000000904000986 */ /* 0x0007e2000c101924 */
[----:B0-----:R-:W-:Y:S01]  /*9a30*/  VIADD R0, R0, 0x100 ;  /* 0x0000010000007836 */ /* 0x001fe20000000000 */
[----:B------:R-:W-:Y:S06]  /*9a40*/  @P3 BRA `(.L_x_260) ;  /* 0xfffffffc00c43947 */ /* 0x000fec000383ffff */
.L_x_259:
[----:B------:R-:W-:Y:S05]  /*9a50*/  BSYNC.RECONVERGENT B1 ;  /* 0x0000000000017941 */ /* 0x000fea0003800200 */
.L_x_258:
[----:B------:R-:W-:Y:S05]  /*9a60*/  @!P1 BRA `(.L_x_257) ;  /* 0x0000000000d49947 */ /* 0x000fea0003800000 */
[----:B------:R-:W5:Y:S01]  /*9a70*/  S2R R6, SR_CgaCtaId ;  /* 0x0000000000067919 */ /* 0x000f620000008800 */
[----:B------:R-:W1:Y:S01]  /*9a80*/  LDCU.64 UR10, c[0x0][0x480] ;  /* 0x00009000ff0a77ac */ /* 0x000e620008000a00 */
[----:B------:R-:W-:Y:S01]  /*9a90*/  LEA R0, R3, R14, 0x1 ;  /* 0x0000000e03007211 */ /* 0x000fe200078e08ff */
[----:B0-----:R-:W-:Y:S01]  /*9aa0*/  IMAD.U32 R7, RZ, RZ, UR9 ;  /* 0x00000009ff077e24 */ /* 0x001fe2000f8e00ff */
[----:B---3--:R-:W-:Y:S01]  /*9ab0*/  MOV R5, 0x400 ;  /* 0x0000040000057802 */ /* 0x008fe20000000f00 */
[----:B------:R-:W-:Y:S01]  /*9ac0*/  USHF.L.U32 UR6, UR9, 0x2, URZ ;  /* 0x0000000209067899 */ /* 0x000fe200080006ff */
[----:B------:R-:W-:Y:S01]  /*9ad0*/  ISETP.NE.AND P1, PT, RZ, UR8, PT ;  /* 0x00000008ff007c0c */ /* 0x000fe2000bf25270 */
[----:B------:R-:W-:Y:S01]  /*9ae0*/  IMAD R4, R7, -0x2, R0 ;  /* 0xfffffffe07047824 */ /* 0x000fe200078e0200 */
[----:B------:R-:W-:Y:S01]  /*9af0*/  IADD3 R5, PT, PT, R5, 0x420, RZ ;  /* 0x0000042005057810 */ /* 0x000fe20007ffe0ff */
[----:B------:R-:W-:Y:S01]  /*9b00*/  UISETP.NE.AND UP0, UPT, UR8, URZ, UPT ;  /* 0x000000ff0800728c */ /* 0x000fe2000bf05270 */
[----:B------:R-:W-:-:S02]  /*9b10*/  IADD3 R7, P2, PT, R3, UR4, RZ ;  /* 0x0000000403077c10 */ /* 0x000fc4000ff5e0ff */
[----:B------:R-:W-:-:S03]  /*9b20*/  LEA R0, R3, -UR6, 0x2 ;  /* 0x8000000603007c11 */ /* 0x000fc6000f8e10ff */
[----:B------:R-:W-:Y:S02]  /*9b30*/  PLOP3.LUT P0, PT, PT, PT, UP0, 0x80, 0x8 ;  /* 0x000000000008781c */ /* 0x000fe40003f0f008 */
[C---:B-1----:R-:W-:Y:S02]  /*9b40*/  LEA R8, P3, R7.reuse, UR10, 0x2 ;  /* 0x0000000a07087c11 */ /* 0x042fe4000f8610ff */
[----:B-----5:R-:W-:Y:S01]  /*9b50*/  LEA R5, R6, R5, 0x18 ;  /* 0x0000000506057211 */ /* 0x020fe200078ec0ff */
[----:B------:R-:W-:Y:S01]  /*9b60*/  IMAD.X R6, RZ, RZ, UR5, P2 ;  /* 0x00000005ff067e24 */ /* 0x000fe200090e06ff */
[----:B------:R-:W-:Y:S02]  /*9b70*/  IADD3 R8, P2, PT, R8, 0x400, RZ ;  /* 0x0000040008087810 */ /* 0x000fe40007f5e0ff */
[----:B------:R-:W-:Y:S02]  /*9b80*/  IADD3 R0, PT, PT, R0, 0x400, R5 ;  /* 0x0000040000007810 */ /* 0x000fe40007ffe005 */
[----:B------:R-:W-:-:S02]  /*9b90*/  LEA.HI.X R7, R7, UR11, R6, 0x2, P3 ;  /* 0x0000000b07077c11 */ /* 0x000fc400098f1406 */
[----:B------:R-:W-:Y:S02]  /*9ba0*/  IADD3 R6, PT, PT, R4, 0x200, R5 ;  /* 0x0000020004067810 */ /* 0x000fe40007ffe005 */
[----:B------:R-:W-:-:S07]  /*9bb0*/  IADD3.X R9, PT, PT, RZ, R7, RZ, P2, !PT ;  /* 0x00000007ff097210 */ /* 0x000fce00017fe4ff */
.L_x_261:
[----:B------:R-:W0:Y:S01]  /*9bc0*/  LDS R4, [R0+-0x400] ;  /* 0xfffc000000047984 */ /* 0x000e220000000800 */
[----:B------:R-:W-:-:S05]  /*9bd0*/  VIADD R3, R3, 0x200 ;  /* 0x0000020003037836 */ /* 0x000fca0000000000 */
[----:B------:R-:W-:Y:S01]  /*9be0*/  ISETP.GE.AND P2, PT, R3, UR47, PT ;  /* 0x0000002f03007c0c */ /* 0x000fe2000bf46270 */
[----:B0-----:R-:W-:-:S05]  /*9bf0*/  FMUL.FTZ R11, R4, R13 ;  /* 0x0000000d040b7220 */ /* 0x001fca0000410000 */
[----:B------:R-:W-:-:S04]  /*9c00*/  F2FP.F16.F32.PACK_AB R4, RZ, R11 ;  /* 0x0000000bff04723e */ /* 0x000fc800000000ff */
[----:B------:R-:W-:-:S05]  /*9c10*/  PRMT R5, R4, 0x7610, R5 ;  /* 0x0000761004057816 */ /* 0x000fca0000000005 */
[----:B------:R0:W-:Y:S04]  /*9c20*/  STS.U16 [R6+-0x200], R5 ;  /* 0xfffe000506007388 */ /* 0x0001e80000000400 */
[----:B------:R-:W1:Y:S01]  /*9c30*/  LDS R4, [R0+-0x200] ;  /* 0xfffe000000047984 */ /* 0x000e620000000800 */
[----:B0-----:R-:W-:Y:S01]  /*9c40*/  MOV R5, R9 ;  /* 0x0000000900057202 */ /* 0x001fe20000000f00 */
[----:B-1----:R-:W-:-:S05]  /*9c50*/  FMUL.FTZ R15, R4, R13 ;  /* 0x0000000d040f7220 */ /* 0x002fca0000410000 */
[----:B------:R-:W-:-:S04]  /*9c60*/  F2FP.F16.F32.PACK_AB R4, RZ, R15 ;  /* 0x0000000fff04723e */ /* 0x000fc800000000ff */
[----:B------:R-:W-:-:S05]  /*9c70*/  PRMT R10, R4, 0x7610, R10 ;  /* 0x00007610040a7816 */ /* 0x000fca000000000a */
[----:B------:R-:W-:Y:S04]  /*9c80*/  STS.U16 [R6+-0x100], R10 ;  /* 0xffff000a06007388 */ /* 0x000fe80000000400 */
[----:B------:R-:W0:Y:S02]  /*9c90*/  LDS R4, [R0] ;  /* 0x0000000000047984 */ /* 0x000e240000000800 */
[----:B0-----:R-:W-:-:S05]  /*9ca0*/  FMUL.FTZ R19, R4, R13 ;  /* 0x0000000d04137220 */ /* 0x001fca0000410000 */
[----:B------:R-:W-:-:S05]  /*9cb0*/  F2FP.F16.F32.PACK_AB R4, RZ, R19 ;  /* 0x00000013ff04723e */ /* 0x000fca00000000ff */
[----:B------:R0:W-:Y:S04]  /*9cc0*/  STS.U16 [R6], R4 ;  /* 0x0000000406007388 */ /* 0x0001e80000000400 */
[----:B------:R1:W3:Y:S01]  /*9cd0*/  LDS R7, [R0+0x200] ;  /* 0x0002000000077984 */ /* 0x0002e20000000800 */
[----:B0-----:R-:W-:Y:S02]  /*9ce0*/  IMAD.MOV.U32 R4, RZ, RZ, R8 ;  /* 0x000000ffff047224 */ /* 0x001fe400078e0008 */
[----:B-1----:R-:W-:-:S03]  /*9cf0*/  VIADD R0, R0, 0x800 ;  /* 0x0000080000007836 */ /* 0x002fc60000000000 */
[----:B------:R-:W-:Y:S01]  /*9d00*/  @P0 STG.E desc[UR36][R4.64+-0x400], R11 ;  /* 0xfffc000b04000986 */ /* 0x000fe2000c101924 */
[----:B------:R-:W-:Y:S02]  /*9d10*/  PLOP3.LUT P0, PT, P1, PT, PT, 0x80, 0x8 ;  /* 0x000000000008781c */ /* 0x000fe40000f0f070 */
[----:B------:R-:W-:-:S04]  /*9d20*/  IADD3 R8, P3, PT, R4, 0x800, RZ ;  /* 0x0000080004087810 */ /* 0x000fc80007f7e0ff */
[----:B------:R-:W-:-:S07]  /*9d30*/  IADD3.X R9, PT, PT, RZ, R5, RZ, P3, !PT ;  /* 0x00000005ff097210 */ /* 0x000fce0001ffe4ff */
[----:B------:R-:W-:Y:S04]  /*9d40*/  @P0 STG.E desc[UR36][R4.64+-0x200], R15 ;  /* 0xfffe000f04000986 */ /* 0x000fe8000c101924 */
[----:B------:R-:W-:Y:S01]  /*9d50*/  @P0 STG.E desc[UR36][R4.64], R19 ;  /* 0x0000001304000986 */ /* 0x000fe2000c101924 */
[----:B---3--:R-:W-:-:S05]  /*9d60*/  FMUL.FTZ R21, R7, R13 ;  /* 0x0000000d07157220 */ /* 0x008fca0000410000 */
[----:B------:R-:W-:Y:S01]  /*9d70*/  @P0 STG.E desc[UR36][R4.64+0x200], R21 ;  /* 0x0002001504000986 */ /* 0x000fe2000c101924 */
[----:B------:R-:W-:-:S05]  /*9d80*/  F2FP.F16.F32.PACK_AB R7, RZ, R21 ;  /* 0x00000015ff07723e */ /* 0x000fca00000000ff */
[----:B------:R0:W-:Y:S02]  /*9d90*/  STS.U16 [R6+0x100], R7 ;  /* 0x0001000706007388 */ /* 0x0001e40000000400 */
[----:B0-----:R-:W-:Y:S01]  /*9da0*/  IADD3 R6, PT, PT, R6, 0x400, RZ ;  /* 0x0000040006067810 */ /* 0x001fe20007ffe0ff */
[----:B------:R-:W-:Y:S06]  /*9db0*/  @!P2 BRA `(.L_x_261) ;  /* 0xfffffffc0080a947 */ /* 0x000fec000383ffff */
.L_x_257:
[----:B------:R-:W-:Y:S05]  /*9dc0*/  BSYNC.RECONVERGENT B0 ;  /* 0x0000000000007941 */ /* 0x000fea0003800200 */
.L_x_256:
[----:B------:R-:W-:Y:S01]  /*9dd0*/  USHF.R.S32.HI UR4, URZ, 0x1f, UR46 ;  /* 0x0000001fff047899 */ /* 0x000fe2000801142e */
[----:B------:R-:W5:Y:S01]  /*9de0*/  S2UR UR6, SR_CgaCtaId ;  /* 0x00000000000679c3 */ /* 0x000f620000008800 */
[----:B------:R-:W0:Y:S01]  /*9df0*/  LDCU UR5, c[0x0][0x40c] ;  /* 0x00008180ff0577ac */ /* 0x000e220008000800 */
[----:B------:R-:W-:Y:S01]  /*9e00*/  IMAD.SHL.U32 R12, R17, 0x10, RZ ;  /* 0x00000010110c7824 */ /* 0x000fe200078e00ff */
[----:B------:R-:W-:Y:S01]  /*9e10*/  BSSY.RECONVERGENT B0, `(.L_x_262) ;  /* 0x000001b000007945 */ /* 0x000fe20003800200 */
[----:B---3--:R-:W-:Y:S01]  /*9e20*/  LOP3.LUT R4, R18, 0xf8, RZ, 0xc0, !PT ;  /* 0x000000f812047812 */ /* 0x008fe200078ec0ff */
[----:B------:R-:W-:Y:S01]  /*9e30*/  ULEA.HI UR4, UR4, UR46, URZ, 0x2 ;  /* 0x0000002e04047291 */ /* 0x000fe2000f8f10ff */
[----:B------:R-:W-:Y:S02]  /*9e40*/  CS2R R22, SRZ ;  /* 0x0000000000167805 */ /* 0x000fe4000001ff00 */
[----:B------:R-:W-:Y:S02]  /*9e50*/  CS2R R20, SRZ ;  /* 0x0000000000147805 */ /* 0x000fe4000001ff00 */
[----:B------:R-:W-:Y:S01]  /*9e60*/  LOP3.LUT R12, R12, 0x1f0, RZ, 0xc0, !PT ;  /* 0x000001f00c0c7812 */ /* 0x000fe200078ec0ff */
[----:B------:R-:W-:Y:S01]  /*9e70*/  IMAD.U32 R27, RZ, RZ, UR4 ;  /* 0x00000004ff1b7e24 */ /* 0x000fe2000f8e00ff */
[----:B------:R-:W-:-:S04]  /*9e80*/  UMOV UR4, 0x400 ;  /* 0x0000040000047882 */ /* 0x000fc80000000000 */
[----:B------:R-:W-:Y:S02]  /*9e90*/  LOP3.LUT R27, R27, 0xfffffffc, RZ, 0xc0, !PT ;  /* 0xfffffffc1b1b7812 */ /* 0x000fe400078ec0ff */
[----:B0-----:R-:W-:Y:S01]  /*9ea0*/  MOV R50, UR5 ;  /* 0x0000000500327c02 */ /* 0x001fe20008000f00 */
[----:B------:R-:W-:Y:S01]  /*9eb0*/  UIADD3 UR5, UPT, UPT, UR4, 0x220, URZ ;  /* 0x0000022004057890 */ /* 0x000fe2000fffe0ff */
[----:B------:R-:W-:-:S03]  /*9ec0*/  IADD3 R27, PT, PT, -R27, UR46, RZ ;  /* 0x0000002e1b1b7c10 */ /* 0x000fc6000fffe1ff */
[----:B-----5:R-:W-:Y:S01]  /*9ed0*/  ULEA UR5, UR6, UR5, 0x18 ;  /* 0x0000000506057291 */ /* 0x020fe2000f8ec0ff */
[----:B------:R-:W-:-:S04]  /*9ee0*/  ISETP.NE.AND P0, PT, R2, R27, PT ;  /* 0x0000001b0200720c */ /* 0x000fc80003f05270 */
[----:B------:R-:W-:-:S13]  /*9ef0*/  ISETP.NE.OR P0, PT, R50, RZ, P0 ;  /* 0x000000ff3200720c */ /* 0x000fda0000705670 */
[----:B------:R-:W-:Y:S05]  /*9f00*/  @P0 BRA `(.L_x_263) ;  /* 0x00000000002c0947 */ /* 0x000fea0003800000 */
[----:B------:R-:W0:Y:S01]  /*9f10*/  LDCU.64 UR10, c[0x0][0x3b0] ;  /* 0x00007600ff0a77ac */ /* 0x000e220008000a00 */
[----:B------:R-:W-:Y:S01]  /*9f20*/  HFMA2 R23, -RZ, RZ, 0, 0 ;  /* 0x00000000ff177431 */ /* 0x000fe200000001ff */
[----:B0-----:R-:W-:-:S04]  /*9f30*/  UISETP.NE.U32.AND UP0, UPT, UR10, URZ, UPT ;  /* 0x000000ff0a00728c */ /* 0x001fc8000bf05070 */
[----:B------:R-:W-:-:S09]  /*9f40*/  UISETP.NE.AND.EX UP0, UPT, UR11, URZ, UPT, UP0 ;  /* 0x000000ff0b00728c */ /* 0x000fd2000bf05300 */
[----:B------:R-:W-:Y:S05]  /*9f50*/  BRA.U !UP0, `(.L_x_264) ;  /* 0x0000000108147547 */ /* 0x000fea000b800000 */
[----:B------:R-:W0:Y:S01]  /*9f60*/  LDC.64 R20, c[0x0][0x3b0] ;  /* 0x0000ec00ff147b82 */ /* 0x000e220000000a00 */
[----:B------:R-:W-:-:S05]  /*9f70*/  IMAD.U32 R3, RZ, RZ, UR45 ;  /* 0x0000002dff037e24 */ /* 0x000fca000f8e00ff */
[----:B------:R-:W-:-:S05]  /*9f80*/  LEA R3, R3, R4, 0x8 ;  /* 0x0000000403037211 */ /* 0x000fca00078e40ff */
[----:B0-----:R-:W-:-:S06]  /*9f90*/  IMAD.WIDE.U32 R20, R3, 0x2, R20 ;  /* 0x0000000203147825 */ /* 0x001fcc00078e0014 */
[----:B------:R-:W5:Y:S02]  /*9fa0*/  LDG.E.128 R20, desc[UR36][R20.64] ;  /* 0x0000002414147981 */ /* 0x000f64000c1e1d00 */
.L_x_264:
[----:B-----5:R0:W-:Y:S02]  /*9fb0*/  STS.128 [R12+UR5], R20 ;  /* 0x000000140c007988 */ /* 0x0201e40008000c05 */
.L_x_263:
[----:B------:R-:W-:Y:S05]  /*9fc0*/  BSYNC.RECONVERGENT B0 ;  /* 0x0000000000007941 */ /* 0x000fea0003800200 */
.L_x_262:
[----:B------:R-:W3:Y:S01]  /*9fd0*/  LDCU UR8, c[0x0][0x3f4] ;  /* 0x00007e80ff0877ac */ /* 0x000ee20008000800 */
[----:B------:R-:W5:Y:S01]  /*9fe0*/  LDC.64 R24, c[0x0][0x3c0] ;  /* 0x0000f000ff187b82 */ /* 0x000f620000000a00 */
[----:B------:R-:W-:Y:S01]  /*9ff0*/  IADD3 R26, PT, PT, R2, UR9, RZ ;  /* 0x00000009021a7c10 */ /* 0x000fe2000fffe0ff */
[----:B------:R-:W-:Y:S01]  /*a000*/  BSSY.RECONVERGENT B0, `(.L_x_265) ;  /* 0x00000cf000007945 */ /* 0x000fe20003800200 */
[----:B------:R-:W-:Y:S01]  /*a010*/  UIADD3 UR4, UPT, UPT, UR4, 0x420, URZ ;  /* 0x0000042004047890 */ /* 0x000fe2000fffe0ff */
[----:B------:R-:W-:Y:S01]  /*a020*/  IMAD.MOV.U32 R0, RZ, RZ, RZ ;  /* 0x000000ffff007224 */ /* 0x000fe200078e00ff */
[----:B------:R-:W0:Y:S01]  /*a030*/  LDCU UR14, c[0x0][0x40c] ;  /* 0x00008180ff0e77ac */ /* 0x000e220008000800 */
[----:B------:R-:W-:Y:S01]  /*a040*/  MOV R13, RZ ;  /* 0x000000ff000d7202 */ /* 0x000fe20000000f00 */
[----:B------:R-:W-:Y:S01]  /*a050*/  IMAD.MOV.U32 R10, RZ, RZ, RZ ;  /* 0x000000ffff0a7224 */ /* 0x000fe200078e00ff */
[----:B------:R-:W-:Y:S01]  /*a060*/  CS2R R8, SRZ ;  /* 0x0000000000087805 */ /* 0x000fe2000001ff00 */
[----:B------:R-:W-:Y:S01]  /*a070*/  ULEA UR4, UR6, UR4, 0x18 ;  /* 0x0000000406047291 */ /* 0x000fe2000f8ec0ff */
[----:B------:R-:W-:Y:S01]  /*a080*/  IMAD.MOV.U32 R5, RZ, RZ, RZ ;  /* 0x000000ffff057224 */ /* 0x000fe200078e00ff */
[----:B------:R-:W0:Y:S01]  /*a090*/  LDCU.64 UR12, c[0x0][0x3c8] ;  /* 0x00007900ff0c77ac */ /* 0x000e220008000a00 */
[----:B------:R-:W-:-:S03]  /*a0a0*/  IMAD.MOV.U32 R6, RZ, RZ, RZ ;  /* 0x000000ffff067224 */ /* 0x000fc600078e00ff */
[----:B--2---:R-:W-:Y:S01]  /*a0b0*/  IADD3 R29, PT, PT, R14, UR4, RZ ;  /* 0x000000040e1d7c10 */ /* 0x004fe2000fffe0ff */
[----:B---3--:R-:W-:Y:S02]  /*a0c0*/  UISETP.LT.AND UP0, UPT, UR46, UR8, UPT ;  /* 0x000000082e00728c */ /* 0x008fe4000bf01270 */
[----:B------:R-:W-:Y:S01]  /*a0d0*/  IMAD.U32 R53, RZ, RZ, UR8 ;  /* 0x00000008ff357e24 */ /* 0x000fe2000f8e00ff */
[----:B------:R-:W-:Y:S01]  /*a0e0*/  LEA R28, R2, R29, 0x1 ;  /* 0x0000001d021c7211 */ /* 0x000fe200078e08ff */
[----:B------:R-:W-:Y:S02]  /*a0f0*/  USEL UR7, UR46, UR8, UP0 ;  /* 0x000000082e077287 */ /* 0x000fe40008000000 */
[C-C-:B------:R-:W-:Y:S02]  /*a100*/  IMAD R19, R53.reuse, UR48, R4.reuse ;  /* 0x0000003035137c24 */ /* 0x140fe4000f8e0204 */
[----:B------:R-:W-:Y:S02]  /*a110*/  IMAD R3, R53, UR42, R4 ;  /* 0x0000002a35037c24 */ /* 0x000fe4000f8e0204 */
[----:B-----5:R-:W-:Y:S01]  /*a120*/  IMAD.WIDE R18, R19, 0x2, R24 ;  /* 0x0000000213127825 */ /* 0x020fe200078e0218 */
[----:B------:R-:W-:Y:S01]  /*a130*/  BAR.SYNC.DEFER_BLOCKING 0x0 ;  /* 0x0000000000007b1d */ /* 0x000fe20000010000 */
[----:B------:R-:W-:-:S02]  /*a140*/  ISETP.GE.AND P0, PT, R26, UR7, PT ;  /* 0x000000071a007c0c */ /* 0x000fc4000bf06270 */
[----:B------:R-:W-:-:S04]  /*a150*/  IMAD.WIDE R24, R3, 0x2, R24 ;  /* 0x0000000203187825 */ /* 0x000fc800078e0218 */
[----:B------:R-:W-:-:S07]  /*a160*/  HFMA2 R3, -RZ, RZ, 0, 0 ;  /* 0x00000000ff037431 */ /* 0x000fce00000001ff */
[----:B0-----:R-:W-:Y:S05]  /*a170*/  @P0 BRA `(.L_x_266) ;  /* 0x0000000800dc0947 */ /* 0x001fea0003800000 */
[----:B------:R-:W0:Y:S01]  /*a180*/  LDCU UR10, c[0x0][0x3f8] ;  /* 0x00007f00ff0a77ac */ /* 0x000e220008000800 */
[----:B------:R-:W-:Y:S01]  /*a190*/  VIADD R30, R26, 0x4 ;  /* 0x000000041a1e7836 */ /* 0x000fe20000000000 */
[----:B------:R-:W2:Y:S01]  /*a1a0*/  LDC.64 R8, c[0x0][0x458] ;  /* 0x00011600ff087b82 */ /* 0x000ea20000000a00 */
[----:B------:R-:W-:Y:S01]  /*a1b0*/  BSSY.RECONVERGENT B1, `(.L_x_267) ;  /* 0x0000046000017945 */ /* 0x000fe20003800200 */
[----:B------:R-:W-:Y:S01]  /*a1c0*/  MOV R6, RZ ;  /* 0x000000ff00067202 */ /* 0x000fe20000000f00 */
[----:B------:R-:W-:Y:S01]  /*a1d0*/  IMAD.MOV.U32 R11, RZ, RZ, R26 ;  /* 0x000000ffff0b7224 */ /* 0x000fe200078e001a */
[----:B------:R-:W-:Y:S01]  /*a1e0*/  VIMNMX R3, PT, PT, R30, UR7, !PT ;  /* 0x000000071e037c48 */ /* 0x000fe2000ffe0100 */
[----:B------:R-:W-:Y:S01]  /*a1f0*/  IMAD.MOV.U32 R5, RZ, RZ, RZ ;  /* 0x000000ffff057224 */ /* 0x000fe200078e00ff */
[----:B------:R-:W-:Y:S01]  /*a200*/  MOV R10, RZ ;  /* 0x000000ff000a7202 */ /* 0x000fe20000000f00 */
[----:B------:R-:W-:Y:S01]  /*a210*/  IMAD.MOV.U32 R13, RZ, RZ, RZ ;  /* 0x000000ffff0d7224 */ /* 0x000fe200078e00ff */
[----:B------:R-:W-:Y:S01]  /*a220*/  MOV R0, RZ ;  /* 0x000000ff00007202 */ /* 0x000fe20000000f00 */
[----:B0-----:R-:W-:-:S02]  /*a230*/  UIMAD UR6, UR38, UR10, UR45 ;  /* 0x0000000a260672a4 */ /* 0x001fc4000f8e022d */
[----:B------:R-:W-:-:S04]  /*a240*/  IMAD R53, R53, UR10, RZ ;  /* 0x0000000a35357c24 */ /* 0x000fc8000f8e02ff */
[----:B----4-:R-:W-:Y:S01]  /*a250*/  MOV R33, UR6 ;  /* 0x0000000600217c02 */ /* 0x010fe20008000f00 */
[----:B------:R-:W-:-:S04]  /*a260*/  ULOP3.LUT UR6, URZ, UR9, URZ, 0x33, !UPT ;  /* 0x00000009ff067292 */ /* 0x000fc8000f8e33ff */
[----:B------:R-:W-:Y:S02]  /*a270*/  IMAD R33, R33, 0x100, R4 ;  /* 0x0000010021217824 */ /* 0x000fe400078e0204 */
[----:B------:R-:W-:Y:S02]  /*a280*/  IADD3 R31, PT, PT, -R2, UR6, R3 ;  /* 0x00000006021f7c10 */ /* 0x000fe4000fffe103 */
[----:B--2---:R-:W-:Y:S01]  /*a290*/  IMAD.WIDE R32, R33, 0x2, R8 ;  /* 0x0000000221207825 */ /* 0x004fe200078e0208 */
[----:B------:R-:W-:Y:S02]  /*a2a0*/  MOV R3, RZ ;  /* 0x000000ff00037202 */ /* 0x000fe40000000f00 */
[----:B------:R-:W-:Y:S02]  /*a2b0*/  CS2R R8, SRZ ;  /* 0x0000000000087805 */ /* 0x000fe4000001ff00 */
[----:B------:R-:W-:-:S13]  /*a2c0*/  LOP3.LUT P0, RZ, R31, 0x4, RZ, 0xc0, !PT ;  /* 0x000000041fff7812 */ /* 0x000fda000780c0ff */
[----:B------:R-:W-:Y:S05]  /*a2d0*/  @P0 BRA `(.L_x_268) ;  /* 0x0000000000cc0947 */ /* 0x000fea0003800000 */
[----:B------:R-:W0:Y:S01]  /*a2e0*/  LDCU.64 UR10, c[0x0][0x3c8] ;  /* 0x00007900ff0a77ac */ /* 0x000e220008000a00 */
[----:B------:R-:W-:-:S05]  /*a2f0*/  IADD3 R0, P0, PT, R26, UR44, RZ ;  /* 0x0000002c1a007c10 */ /* 0x000fca000ff1e0ff */
[----:B------:R-:W-:Y:S01]  /*a300*/  IMAD.X R3, RZ, RZ, R16, P0 ;  /* 0x000000ffff037224 */ /* 0x000fe200000e0610 */
[----:B0-----:R-:W-:-:S04]  /*a310*/  LEA R8, P0, R0, UR10, 0x2 ;  /* 0x0000000a00087c11 */ /* 0x001fc8000f8010ff */
[----:B------:R-:W-:-:S05]  /*a320*/  LEA.HI.X R9, R0, UR11, R3, 0x2, P0 ;  /* 0x0000000b00097c11 */ /* 0x000fca00080f1403 */
[----:B------:R-:W2:Y:S01]  /*a330*/  LDG.E R8, desc[UR36][R8.64] ;  /* 0x0000002408087981 */ /* 0x000ea2000c1e1900 */
[----:B------:R-:W-:Y:S02]  /*a340*/  SHF.L.U32 R3, R26, 0x8, RZ ;  /* 0x000000081a037819 */ /* 0x000fe400000006ff */
[----:B------:R-:W-:Y:S01]  /*a350*/  ISETP.NE.AND P0, PT, R50, RZ, PT ;  /* 0x000000ff3200720c */ /* 0x000fe20003f05270 */
[----:B--2---:R-:W-:-:S04]  /*a360*/  IMAD R0, R53, R8, RZ ;  /* 0x0000000835007224 */ /* 0x004fc800078e02ff */
[----:B------:R-:W-:Y:S02]  /*a370*/  IMAD R7, R0, 0x100, R3 ;  /* 0x0000010000077824 */ /* 0x000fe400078e0203 */
[----:B------:R-:W0:Y:S02]  /*a380*/  LDS.U16 R0, [R28] ;  /* 0x000000001c007984 */ /* 0x000e240000000400 */
[----:B------:R-:W-:-:S05]  /*a390*/  IMAD.WIDE R6, R7, 0x2, R24 ;  /* 0x0000000207067825 */ /* 0x000fca00078e0218 */
[----:B------:R2:W5:Y:S01]  /*a3a0*/  LDG.E.128 R36, desc[UR36][R6.64] ;  /* 0x0000002406247981 */ /* 0x000562000c1e1d00 */
[----:B0-----:R-:W-:Y:S01]  /*a3b0*/  HADD2.F32 R0, -RZ, R0.H0_H0 ;  /* 0x20000000ff007230 */ /* 0x001fe20000004100 */
[----:B--2---:R-:W-:Y:S06]  /*a3c0*/  @P0 BRA `(.L_x_269) ;  /* 0x00000000004c0947 */ /* 0x004fec0003800000 */
[----:B------:R-:W-:Y:S01]  /*a3d0*/  ISETP.NE.AND P1, PT, R208, RZ, PT ;  /* 0x000000ffd000720c */ /* 0x000fe20003f25270 */
[----:B------:R-:W0:-:S12]  /*a3e0*/  LDS.128 R8, [R12+UR5] ;  /* 0x000000050c087984 */ /* 0x000e180008000c00 */
[----:B------:R-:W-:Y:S01]  /*a3f0*/  VOTEU.ANY UP0, P1 ;  /* 0x0000000000ff7886 */ /* 0x000fe20000800100 */
[----:B------:R-:W-:-:S13]  /*a400*/  PLOP3.LUT P0, PT, PT, PT, UP0, 0x80, 0x8 ;  /* 0x000000000008781c */ /* 0x000fda0003f0f008 */
[----:B-1----:R-:W2:Y:S01]  /*a410*/  @P0 LDG.E.128 R40, desc[UR36][R32.64] ;  /* 0x0000002420280981 */ /* 0x002ea2000c1e1d00 */
        /* <DEDUP_REMOVED lines=14> */
.L_x_269:
[--C-:B-----5:R-:W-:Y:S02]  /*a500*/  HADD2.F32 R35, -RZ, R36.reuse.H0_H0 ;  /* 0x20000024ff237230 */ /* 0x120fe40000004100 */
[----:B------:R-:W-:Y:S02]  /*a510*/  HADD2.F32 R3, -RZ, R36.H1_H1 ;  /* 0x30000024ff037230 */ /* 0x000fe40000004100 */
[--C-:B------:R-:W-:Y:S02]  /*a520*/  HADD2.F32 R5, -RZ, R37.reuse.H0_H0 ;  /* 0x20000025ff057230 */ /* 0x100fe40000004100 */
[C---:B0-----:R-:W-:Y:S01]  /*a530*/  FFMA.FTZ R6, R0.reuse, R35, RZ ;  /* 0x0000002300067223 */ /* 0x041fe200000100ff */
        /* <DEDUP_REMOVED lines=10> */
[----:B------:R-:W-:Y:S01]  /*a5e0*/  MOV R11, R30 ;  /* 0x0000001e000b7202 */ /* 0x000fe20000000f00 */
[C---:B------:R-:W-:Y:S01]  /*a5f0*/  FFMA.FTZ R13, R0.reuse, R13, RZ ;  /* 0x0000000d000d7223 */ /* 0x040fe200000100ff */
[----:B------:R-:W-:-:S07]  /*a600*/  FFMA.FTZ R0, R0, R15, RZ ;  /* 0x0000000f00007223 */ /* 0x000fce00000100ff */
.L_x_268:
[----:B------:R-:W-:Y:S05]  /*a610*/  BSYNC.RECONVERGENT B1 ;  /* 0x0000000000017941 */ /* 0x000fea0003800200 */
.L_x_267:
[----:B------:R-:W-:-:S13]  /*a620*/  ISETP.GE.U32.AND P0, PT, R31, 0x4, PT ;  /* 0x000000041f00780c */ /* 0x000fda0003f06070 */
[----:B------:R-:W-:Y:S05]  /*a630*/  @!P0 BRA `(.L_x_266) ;  /* 0x0000000400ac8947 */ /* 0x000fea0003800000 */
[----:B------:R-:W-:Y:S01]  /*a640*/  MOV R30, UR9 ;  /* 0x00000009001e7c02 */ /* 0x000fe20008000f00 */
[----:B------:R-:W-:Y:S01]  /*a650*/  IMAD R7, R11, 0x2, R14 ;  /* 0x000000020b077824 */ /* 0x000fe200078e020e */
[----:B------:R-:W-:Y:S01]  /*a660*/  ISETP.NE.AND P0, PT, R50, RZ, PT ;  /* 0x000000ff3200720c */ /* 0x000fe20003f05270 */
[----:B------:R-:W-:Y:S01]  /*a670*/  IMAD.SHL.U32 R39, R53, 0x100, RZ ;  /* 0x0000010035277824 */ /* 0x000fe200078e00ff */
[----:B------:R-:W-:Y:S01]  /*a680*/  SHF.L.U32 R37, R11, 0x8, RZ ;  /* 0x000000080b257819 */ /* 0x000fe200000006ff */
[----:B------:R-:W-:Y:S02]  /*a690*/  IMAD R7, R30, -0x2, R7 ;  /* 0xfffffffe1e077824 */ /* 0x000fe400078e0207 */
[----:B------:R-:W-:-:S05]  /*a6a0*/  IMAD.U32 R30, RZ, RZ, UR4 ;  /* 0x00000004ff1e7e24 */ /* 0x000fca000f8e00ff */
[----:B------:R-:W-:-:S07]  /*a6b0*/  IADD3 R15, PT, PT, R7, 0x8, R30 ;  /* 0x00000008070f7810 */ /* 0x000fce0007ffe01e */
.L_x_273:
[----:B------:R-:W-:Y:S02]  /*a6c0*/  IADD3 R7, P1, PT, R11, UR44, RZ ;  /* 0x0000002c0b077c10 */ /* 0x000fe4000ff3e0ff */
[----:B------:R-:W-:Y:S02]  /*a6d0*/  ISETP.NE.AND P4, PT, R208, RZ, PT ;  /* 0x000000ffd000720c */ /* 0x000fe40003f85270 */
[----:B------:R-:W-:Y:S02]  /*a6e0*/  IADD3.X R30, PT, PT, RZ, R16, RZ, P1, !PT ;  /* 0x00000010ff1e7210 */ /* 0x000fe40000ffe4ff */
[----:B------:R-:W-:-:S04]  /*a6f0*/  LEA R34, P1, R7, UR12, 0x2 ;  /* 0x0000000c07227c11 */ /* 0x000fc8000f8210ff */
[----:B------:R-:W-:-:S05]  /*a700*/  LEA.HI.X R35, R7, UR13, R30, 0x2, P1 ;  /* 0x0000000d07237c11 */ /* 0x000fca00088f141e */
[----:B------:R-:W2:Y:S02]  /*a710*/  LDG.E R30, desc[UR36][R34.64] ;  /* 0x00000024221e7981 */ /* 0x000ea4000c1e1900 */
[----:B--2---:R-:W-:-:S04]  /*a720*/  IMAD R31, R30, R39, R37 ;  /* 0x000000271e1f7224 */ /* 0x004fc800078e0225 */
[----:B------:R-:W-:-:S05]  /*a730*/  IMAD.WIDE R30, R31, 0x2, R24 ;  /* 0x000000021f1e7825 */ /* 0x000fca00078e0218 */
[----:B-1----:R0:W5:Y:S01]  /*a740*/  LDG.E.128 R40, desc[UR36][R30.64] ;  /* 0x000000241e287981 */ /* 0x002162000c1e1d00 */
        /* <DEDUP_REMOVED lines=20> */
.L_x_271:
[----:B------:R-:W-:Y:S05]  /*a890*/  BSYNC.RECONVERGENT B1 ;  /* 0x0000000000017941 */ /* 0x000fea0003800200 */
.L_x_270:
[----:B------:R2:W0:Y:S04]  /*a8a0*/  LDG.E R34, desc[UR36][R34.64+0x10] ;  /* 0x0000102422227981 */ /* 0x000428000c1e1900 */
[----:B------:R-:W3:Y:S01]  /*a8b0*/  LDS.U16 R7, [R15+-0x8] ;  /* 0xfffff8000f077984 */ /* 0x000ee20000000400 */
[----:B------:R-:W-:-:S05]  /*a8c0*/  IMAD.U32 R50, RZ, RZ, UR14 ;  /* 0x0000000eff327e24 */ /* 0x000fca000f8e00ff */
[----:B------:R-:W-:Y:S01]  /*a8d0*/  ISETP.NE.AND P0, PT, R50, RZ, PT ;  /* 0x000000ff3200720c */ /* 0x000fe20003f05270 */
[--C-:B-----5:R-:W-:Y:S02]  /*a8e0*/  HADD2.F32 R38, -RZ, R42.reuse.H0_H0 ;  /* 0x2000002aff267230 */ /* 0x120fe40000004100 */
[----:B--2---:R-:W-:Y:S02]  /*a8f0*/  HADD2.F32 R35, -RZ, R42.H1_H1 ;  /* 0x3000002aff237230 */ /* 0x004fe40000004100 */
[--C-:B------:R-:W-:Y:S02]  /*a900*/  HADD2.F32 R36, -RZ, R40.reuse.H0_H0 ;  /* 0x20000028ff247230 */ /* 0x100fe40000004100 */
[--C-:B-1----:R-:W-:Y:S02]  /*a910*/  HADD2.F32 R42, -RZ, R43.reuse.H0_H0 ;  /* 0x2000002bff2a7230 */ /* 0x102fe40000004100 */
[----:B------:R-:W-:Y:S02]  /*a920*/  HADD2.F32 R40, -RZ, R40.H1_H1 ;  /* 0x30000028ff287230 */ /* 0x000fe40000004100 */
[----:B------:R-:W-:-:S02]  /*a930*/  HADD2.F32 R43, -RZ, R43.H1_H1 ;  /* 0x3000002bff2b7230 */ /* 0x000fc40000004100 */
[----:B---3--:R-:W-:-:S05]  /*a940*/  HADD2.F32 R7, -RZ, R7.H0_H0 ;  /* 0x20000007ff077230 */ /* 0x008fca0000004100 */
[C---:B------:R-:W-:Y:S01]  /*a950*/  FFMA.FTZ R49, R7.reuse, R36, R6 ;  /* 0x0000002407317223 */ /* 0x040fe20000010006 */
[C---:B------:R-:W-:Y:S01]  /*a960*/  FFMA.FTZ R38, R7.reuse, R38, R9 ;  /* 0x0000002607267223 */ /* 0x040fe20000010009 */
[C---:B------:R-:W-:Y:S01]  /*a970*/  FFMA.FTZ R10, R7.reuse, R35, R10 ;  /* 0x00000023070a7223 */ /* 0x040fe2000001000a */
[C---:B------:R-:W-:Y:S01]  /*a980*/  FFMA.FTZ R36, R7.reuse, R42, R13 ;  /* 0x0000002a07247223 */ /* 0x040fe2000001000d */
[----:B------:R-:W-:Y:S01]  /*a990*/  FFMA.FTZ R48, R7, R43, R0 ;  /* 0x0000002b07307223 */ /* 0x000fe20000010000 */
[----:B0-----:R-:W-:-:S04]  /*a9a0*/  IMAD R30, R53, R34, RZ ;  /* 0x00000022351e7224 */ /* 0x001fc800078e02ff */
[----:B------:R-:W-:-:S05]  /*a9b0*/  IMAD R30, R30, 0x100, R37 ;  /* 0x000001001e1e7824 */ /* 0x000fca00078e0225 */
[----:B------:R-:W-:Y:S01]  /*a9c0*/  IADD3 R31, PT, PT, R30, 0x400, RZ ;  /* 0x000004001e1f7810 */ /* 0x000fe20007ffe0ff */
[--C-:B------:R-:W-:Y:S02]  /*a9d0*/  HADD2.F32 R34, -RZ, R41.reuse.H0_H0 ;  /* 0x20000029ff227230 */ /* 0x100fe40000004100 */
[----:B------:R-:W-:Y:S02]  /*a9e0*/  HADD2.F32 R41, -RZ, R41.H1_H1 ;  /* 0x30000029ff297230 */ /* 0x000fe40000004100 */
[----:B------:R-:W-:-:S04]  /*a9f0*/  IMAD.WIDE R30, R31, 0x2, R24 ;  /* 0x000000021f1e7825 */ /* 0x000fc800078e0218 */
[C---:B------:R-:W-:Y:S01]  /*aa00*/  FFMA.FTZ R34, R7.reuse, R34, R5 ;  /* 0x0000002207227223 */ /* 0x040fe20000010005 */
        /* <DEDUP_REMOVED lines=12> */
[----:B------:R-:W-:-:S05]  /*aad0*/  IADD3 R7, PT, PT, R37, 0x400, RZ ;  /* 0x0000040025077810 */ /* 0x000fca0007ffe0ff */
[----:B------:R-:W-:-:S04]  /*aae0*/  IMAD.WIDE.U32 R6, R7, 0x2, R18 ;  /* 0x0000000207067825 */ /* 0x000fc800078e0012 */
[----:B0----5:R-:W-:Y:S02]  /*aaf0*/  HFMA2 R44, R44, 1, 1, R56 ;  /* 0x3c003c002c2c7831 */ /* 0x021fe40000000038 */
[----:B------:R-:W-:Y:S02]  /*ab00*/  HADD2 R45, R45, R57 ;  /* 0x000000392d2d7230 */ /* 0x000fe40000000000 */
[----:B------:R-:W-:Y:S02]  /*ab10*/  HFMA2 R46, R46, 1, 1, R58 ;  /* 0x3c003c002e2e7831 */ /* 0x000fe4000000003a */
[----:B------:R-:W-:Y:S02]  /*ab20*/  HADD2 R47, R47, R59 ;  /* 0x0000003b2f2f7230 */ /* 0x000fe40000000000 */
[----:B--2---:R-:W-:Y:S02]  /*ab30*/  @P1 HMUL2 R44, R44, R40 ;  /* 0x000000282c2c1232 */ /* 0x004fe40000000000 */
[----:B------:R-:W-:-:S02]  /*ab40*/  @P2 HFMA2 R45, R45, R41, -RZ ;  /* 0x000000292d2d2231 */ /* 0x000fc400001000ff */
[----:B------:R-:W-:Y:S02]  /*ab50*/  @P3 HMUL2 R46, R46, R42 ;  /* 0x0000002a2e2e3232 */ /* 0x000fe40000000000 */
[----:B------:R-:W-:-:S05]  /*ab60*/  @P4 HFMA2 R47, R47, R43, -RZ ;  /* 0x0000002b2f2f4231 */ /* 0x000fca00001000ff */
[----:B------:R0:W-:Y:S02]  /*ab70*/  STG.E.128 desc[UR36][R6.64], R44 ;  /* 0x0000002c06007986 */ /* 0x0001e4000c101d24 */
.L_x_272:
[----:B------:R1:W2:Y:S01]  /*ab80*/  LDS.U16 R0, [R15] ;  /* 0x000000000f007984 */ /* 0x0002a20000000400 */
[----:B------:R-:W-:Y:S01]  /*ab90*/  VIADD R11, R11, 0x8 ;  /* 0x000000080b0b7836 */ /* 0x000fe20000000000 */
[----:B------:R-:W-:Y:S01]  /*aba0*/  IADD3 R37, PT, PT, R37, 0x800, RZ ;  /* 0x0000080025257810 */ /* 0x000fe20007ffe0ff */
[--C-:B-----5:R-:W-:Y:S02]  /*abb0*/  HADD2.F32 R3, -RZ, R44.reuse.H0_H0 ;  /* 0x2000002cff037230 */ /* 0x120fe40000004100 */
[----:B------:R-:W-:Y:S01]  /*abc0*/  HADD2.F32 R5, -RZ, R44.H1_H1 ;  /* 0x3000002cff057230 */ /* 0x000fe20000004100 */
[----:B------:R-:W-:Y:S01]  /*abd0*/  ISETP.GE.AND P1, PT, R11, UR7, PT ;  /* 0x000000070b007c0c */ /* 0x000fe2000bf26270 */
[--C-:B0-----:R-:W-:Y:S02]  /*abe0*/  HADD2.F32 R7, -RZ, R45.reuse.H0_H0 ;  /* 0x2000002dff077230 */ /* 0x101fe40000004100 */
[----:B------:R-:W-:Y:S02]  /*abf0*/  HADD2.F32 R13, -RZ, R46.H1_H1 ;  /* 0x3000002eff0d7230 */ /* 0x000fe40000004100 */
[----:B------:R-:W-:-:S02]  /*ac00*/  HADD2.F32 R45, -RZ, R45.H1_H1 ;  /* 0x3000002dff2d7230 */ /* 0x000fc40000004100 */
[----:B------:R-:W-:Y:S02]  /*ac10*/  HADD2.F32 R9, -RZ, R46.H0_H0 ;  /* 0x2000002eff097230 */ /* 0x000fe40000004100 */
[--C-:B------:R-:W-:Y:S02]  /*ac20*/  HADD2.F32 R31, -RZ, R47.reuse.H0_H0 ;  /* 0x2000002fff1f7230 */ /* 0x100fe40000004100 */
[----:B------:R-:W-:Y:S02]  /*ac30*/  HADD2.F32 R47, -RZ, R47.H1_H1 ;  /* 0x3000002fff2f7230 */ /* 0x000fe40000004100 */
[----:B-1----:R-:W-:Y:S02]  /*ac40*/  VIADD R15, R15, 0x10 ;  /* 0x000000100f0f7836 */ /* 0x002fe40000000000 */
        /* <DEDUP_REMOVED lines=10> */
.L_x_266:
[----:B------:R-:W-:Y:S05]  /*acf0*/  BSYNC.RECONVERGENT B0 ;  /* 0x0000000000007941 */ /* 0x000fea0003800200 */
.L_x_265:
[----:B------:R-:W-:Y:S01]  /*ad00*/  ISETP.GE.AND P0, PT, R26, UR46, PT ;  /* 0x0000002e1a007c0c */ /* 0x000fe2000bf06270 */
[----:B------:R-:W0:Y:S01]  /*ad10*/  LDCU UR10, c[0x0][0x40c] ;  /* 0x00008180ff0a77ac */ /* 0x000e220008000800 */
[----:B------:R-:W-:Y:S01]  /*ad20*/  BSSY.RECONVERGENT B0, `(.L_x_274) ;  /* 0x0000107000007945 */ /* 0x000fe20003800200 */
[----:B------:R-:W2:Y:S10]  /*ad30*/  LDCU.64 UR12, c[0x0][0x3c8] ;  /* 0x00007900ff0c77ac */ /* 0x000eb40008000a00 */
[----:B------:R-:W-:Y:S05]  /*ad40*/  @P0 BRA `(.L_x_275) ;  /* 0x0000001000100947 */ /* 0x000fea0003800000 */
[----:B------:R-:W3:Y:S01]  /*ad50*/  LDCU UR6, c[0x0][0x3f8] ;  /* 0x00007f00ff0677ac */ /* 0x000ee20008000800 */
[----:B----4-:R-:W4:Y:S01]  /*ad60*/  LDC R35, c[0x0][0x3f4] ;  /* 0x0000fd00ff237b82 */ /* 0x010f220000000800 */
[----:B------:R-:W-:Y:S01]  /*ad70*/  IADD3 R40, PT, PT, R26, 0x4, RZ ;  /* 0x000000041a287810 */ /* 0x000fe20007ffe0ff */
[----:B------:R-:W-:Y:S01]  /*ad80*/  BSSY.RECONVERGENT B1, `(.L_x_276) ;  /* 0x000005a000017945 */ /* 0x000fe20003800200 */
[----:B------:R-:W-:Y:S02]  /*ad90*/  ULOP3.LUT UR8, URZ, UR9, URZ, 0x33, !UPT ;  /* 0x00000009ff087292 */ /* 0x000fe4000f8e33ff */
[----:B------:R-:W-:-:S03]  /*ada0*/  VIMNMX R7, PT, PT, R40, UR46, !PT ;  /* 0x0000002e28077c48 */ /* 0x000fc6000ffe0100 */
[----:B------:R-:W5:Y:S01]  /*adb0*/  LDC.64 R30, c[0x0][0x458] ;  /* 0x00011600ff1e7b82 */ /* 0x000f620000000a00 */
[----:B------:R-:W-:-:S04]  /*adc0*/  IADD3 R7, PT, PT, -R2, UR8, R7 ;  /* 0x0000000802077c10 */ /* 0x000fc8000fffe107 */
[----:B------:R-:W-:Y:S01]  /*add0*/  LOP3.LUT P0, RZ, R7, 0x4, RZ, 0xc0, !PT ;  /* 0x0000000407ff7812 */ /* 0x000fe2000780c0ff */
[----:B---3--:R-:W-:-:S06]  /*ade0*/  UIMAD UR7, UR38, UR6, UR45 ;  /* 0x00000006260772a4 */ /* 0x008fcc000f8e022d */
[----:B------:R-:W-:Y:S02]  /*adf0*/  IMAD.U32 R11, RZ, RZ, UR7 ;  /* 0x00000007ff0b7e24 */ /* 0x000fe4000f8e00ff */
        /* <DEDUP_REMOVED lines=9> */
[----:B------:R-:W-:Y:S01]  /*ae90*/  IMAD.MOV.U32 R32, RZ, RZ, RZ ;  /* 0x000000ffff207224 */ /* 0x000fe200078e00ff */
[----:B------:R-:W-:Y:S01]  /*aea0*/  IABS R15, R26 ;  /* 0x0000001a000f7213 */ /* 0x000fe20000000000 */
[----:B------:R-:W3:Y:S01]  /*aeb0*/  LDCU.64 UR6, c[0x0][0x3c8] ;  /* 0x00007900ff0677ac */ /* 0x000ee20008000a00 */
[----:B------:R-:W4:Y:S01]  /*aec0*/  I2F.RP R36, R34 ;  /* 0x0000002200247306 */ /* 0x000f220000209400 */
[----:B------:R-:W-:Y:S01]  /*aed0*/  ISETP.GE.AND P1, PT, R26, RZ, PT ;  /* 0x000000ff1a00720c */ /* 0x000fe20003f26270 */
[----:B------:R-:W0:Y:S01]  /*aee0*/  LDS.U16 R28, [R28] ;  /* 0x000000001c1c7984 */ /* 0x000e220000000400 */
[----:B------:R-:W-:-:S05]  /*aef0*/  ISETP.NE.AND P2, PT, R35, RZ, PT ;  /* 0x000000ff2300720c */ /* 0x000fca0003f45270 */
[----:B----4-:R-:W4:Y:S02]  /*af00*/  MUFU.RCP R36, R36 ;  /* 0x0000002400247308 */ /* 0x010f240000001000 */
[----:B----4-:R-:W-:-:S06]  /*af10*/  VIADD R33, R36, 0xffffffe ;  /* 0x0ffffffe24217836 */ /* 0x010fcc0000000000 */
[----:B------:R-:W4:Y:S02]  /*af20*/  F2I.FTZ.U32.TRUNC.NTZ R33, R33 ;  /* 0x0000002100217305 */ /* 0x000f24000021f000 */
[----:B----4-:R-:W-:-:S05]  /*af30*/  IADD3 R11, PT, PT, RZ, -R33, RZ ;  /* 0x80000021ff0b7210 */ /* 0x010fca0007ffe0ff */
        /* <DEDUP_REMOVED lines=8> */
[----:B------:R-:W-:-:S05]  /*afc0*/  @!P0 IADD3 R11, PT, PT, R11, -R34, RZ ;  /* 0x800000220b0b8210 */ /* 0x000fca0007ffe0ff */
[----:B------:R-:W-:Y:S01]  /*afd0*/  @!P1 IMAD.MOV R11, RZ, RZ, -R11 ;  /* 0x000000ffff0b9224 */ /* 0x000fe200078e0a0b */
[----:B------:R-:W-:-:S04]  /*afe0*/  @!P2 LOP3.LUT R11, RZ, R35, RZ, 0x33, !PT ;  /* 0x00000023ff0ba212 */ /* 0x000fc800078e33ff */
[----:B------:R-:W-:-:S04]  /*aff0*/  IADD3 R15, P0, PT, R11, UR44, RZ ;  /* 0x0000002c0b0f7c10 */ /* 0x000fc8000ff1e0ff */
[----:B------:R-:W-:Y:S02]  /*b000*/  IADD3.X R32, PT, PT, RZ, R16, RZ, P0, !PT ;  /* 0x00000010ff207210 */ /* 0x000fe400007fe4ff */
[----:B---3--:R-:W-:-:S04]  /*b010*/  LEA R34, P0, R15, UR6, 0x2 ;  /* 0x000000060f227c11 */ /* 0x008fc8000f8010ff */
[----:B------:R-:W-:-:S05]  /*b020*/  LEA.HI.X R35, R15, UR7, R32, 0x2, P0 ;  /* 0x000000070f237c11 */ /* 0x000fca00080f1420 */
[----:B------:R-:W3:Y:S01]  /*b030*/  LDG.E R34, desc[UR36][R34.64] ;  /* 0x0000002422227981 */ /* 0x000ee2000c1e1900 */
[----:B------:R-:W-:Y:S01]  /*b040*/  ISETP.NE.AND P0, PT, R50, RZ, PT ;  /* 0x000000ff3200720c */ /* 0x000fe20003f05270 */
[----:B---3--:R-:W-:-:S04]  /*b050*/  IMAD R33, R44, R34, R11 ;  /* 0x000000222c217224 */ /* 0x008fc800078e020b */
[----:B------:R-:W-:-:S04]  /*b060*/  IMAD.SHL.U32 R33, R33, 0x100, RZ ;  /* 0x0000010021217824 */ /* 0x000fc800078e00ff */
        /* <DEDUP_REMOVED lines=9> */
[----:B---3--:R-:W3:Y:S01]  /*b100*/  @P0 LDG.E.128 R32, desc[UR36][R30.64] ;  /* 0x000000241e200981 */ /* 0x008ee2000c1e1d00 */
[----:B------:R-:W-:Y:S02]  /*b110*/  PLOP3.LUT P0, PT, PT, PT, UP0, 0x80, 0x8 ;  /* 0x000000000008781c */ /* 0x000fe40003f0f008 */
[----:B------:R-:W-:Y:S02]  /*b120*/  PLOP3.LUT P1, PT, PT, PT, UP0, 0x80, 0x8 ;  /* 0x000000000008781c */ /* 0x000fe40003f2f008 */
[----:B------:R-:W-:Y:S02]  /*b130*/  PLOP3.LUT P2, PT, PT, PT, UP0, 0x80, 0x8 ;  /* 0x000000000008781c */ /* 0x000fe40003f4f008 */
[----:B------:R-:W-:Y:S02]  /*b140*/  PLOP3.LUT P3, PT, PT, PT, UP0, 0x80, 0x8 ;  /* 0x000000000008781c */ /* 0x000fe40003f6f008 */
[----:B------:R-:W-:Y:S01]  /*b150*/  SHF.L.U32 R15, R26, 0x8, RZ ;  /* 0x000000081a0f7819 */ /* 0x000fe200000006ff */
[----:B0----5:R-:W-:-:S02]  /*b160*/  HFMA2 R36, R36, 1, 1, R48 ;  /* 0x3c003c0024247831 */ /* 0x021fc40000000030 */
[----:B------:R-:W-:Y:S02]  /*b170*/  HADD2 R37, R37, R49 ;  /* 0x0000003125257230 */ /* 0x000fe40000000000 */
[----:B------:R-:W-:Y:S02]  /*b180*/  HFMA2 R38, R38, 1, 1, R50 ;  /* 0x3c003c0026267831 */ /* 0x000fe40000000032 */
[----:B------:R-:W-:Y:S02]  /*b190*/  HADD2 R39, R39, R51 ;  /* 0x0000003327277230 */ /* 0x000fe40000000000 */
[----:B---3--:R-:W-:Y:S02]  /*b1a0*/  @P0 HMUL2 R36, R36, R32 ;  /* 0x0000002024240232 */ /* 0x008fe40000000000 */
[----:B------:R-:W-:Y:S02]  /*b1b0*/  @P1 HFMA2 R37, R37, R33, -RZ ;  /* 0x0000002125251231 */ /* 0x000fe400001000ff */
[----:B------:R-:W-:-:S02]  /*b1c0*/  @P2 HMUL2 R38, R38, R34 ;  /* 0x0000002226262232 */ /* 0x000fc40000000000 */
[----:B------:R-:W-:Y:S02]  /*b1d0*/  @P3 HFMA2 R39, R39, R35, -RZ ;  /* 0x0000002327273231 */ /* 0x000fe400001000ff */
[----:B------:R-:W-:-:S05]  /*b1e0*/  IMAD.WIDE.U32 R32, R15, 0x2, R18 ;  /* 0x000000020f207825 */ /* 0x000fca00078e0012 */
[----:B------:R0:W-:Y:S02]  /*b1f0*/  STG.E.128 desc[UR36][R32.64], R36 ;  /* 0x0000002420007986 */ /* 0x0001e4000c101d24 */
.L_x_279:
[----:B--2---:R-:W-:Y:S05]  /*b200*/  BSYNC.RECONVERGENT B2 ;  /* 0x0000000000027941 */ /* 0x004fea0003800200 */
.L_x_278:
[--C-:B-----5:R-:W-:Y:S02]  /*b210*/  HADD2.F32 R15, -RZ, R36.reuse.H0_H0 ;  /* 0x20000024ff0f7230 */ /* 0x120fe40000004100 */
[----:B------:R-:W-:Y:S02]  /*b220*/  HADD2.F32 R26, -RZ, R37.H0_H0 ;  /* 0x20000025ff1a7230 */ /* 0x000fe40000004100 */
[----:B0--3--:R-:W-:Y:S02]  /*b230*/  HADD2.F32 R32, -RZ, R39.H0_H0 ;  /* 0x20000027ff207230 */ /* 0x009fe40000004100 */
        /* <DEDUP_REMOVED lines=14> */
.L_x_277:
[----:B0-2---:R-:W-:Y:S05]  /*b320*/  BSYNC.RECONVERGENT B1 ;  /* 0x0000000000017941 */ /* 0x005fea0003800200 */
.L_x_276:
[----:B------:R-:W-:-:S13]  /*b330*/  ISETP.GE.U32.AND P0, PT, R7, 0x4, PT ;  /* 0x000000040700780c */ /* 0x000fda0003f06070 */
[----:B------:R-:W-:Y:S05]  /*b340*/  @!P0 BRA `(.L_x_275) ;  /* 0x0000000800908947 */ /* 0x000fea0003800000 */
[----:B------:R-:W-:Y:S01]  /*b350*/  LEA R14, R11, R14, 0x1 ;  /* 0x0000000e0b0e7211 */ /* 0x000fe200078e08ff */
[----:B------:R-:W-:Y:S01]  /*b360*/  IMAD.U32 R7, RZ, RZ, UR9 ;  /* 0x00000009ff077e24 */ /* 0x000fe2000f8e00ff */
[----:B------:R-:W-:-:S03]  /*b370*/  MOV R15, UR4 ;  /* 0x00000004000f7c02 */ /* 0x000fc60008000f00 */
[----:B------:R-:W-:Y:S02]  /*b380*/  IMAD R14, R7, -0x2, R14 ;  /* 0xfffffffe070e7824 */ /* 0x000fe400078e020e */
[C---:B------:R-:W-:Y:S01]  /*b390*/  VIADD R7, R11.reuse, 0x4 ;  /* 0x000000040b077836 */ /* 0x040fe20000000000 */
[----:B------:R-:W-:Y:S02]  /*b3a0*/  SHF.L.U32 R11, R11, 0x8, RZ ;  /* 0x000000080b0b7819 */ /* 0x000fe400000006ff */
[----:B------:R-:W-:-:S07]  /*b3b0*/  IADD3 R26, PT, PT, R14, 0x8, R15 ;  /* 0x000000080e1a7810 */ /* 0x000fce0007ffe00f */
.L_x_286:
[----:B------:R-:W0:Y:S01]  /*b3c0*/  LDC R46, c[0x0][0x3f4] ;  /* 0x0000fd00ff2e7b82 */ /* 0x000e220000000800 */
[----:B------:R-:W-:Y:S01]  /*b3d0*/  VIADD R28, R7, 0xfffffffc ;  /* 0xfffffffc071c7836 */ /* 0x000fe20000000000 */
[----:B------:R-:W-:Y:S04]  /*b3e0*/  BSSY.RECONVERGENT B1, `(.L_x_280) ;  /* 0x0000049000017945 */ /* 0x000fe80003800200 */
[----:B0-----:R-:W-:-:S13]  /*b3f0*/  ISETP.GE.AND P0, PT, R28, R46, PT ;  /* 0x0000002e1c00720c */ /* 0x001fda0003f06270 */
[----:B------:R-:W-:Y:S05]  /*b400*/  @!P0 BRA `(.L_x_281) ;  /* 0x0000000400188947 */ /* 0x000fea0003800000 */
[----:B------:R-:W-:Y:S02]  /*b410*/  IABS R33, R46 ;  /* 0x0000002e00217213 */ /* 0x000fe40000000000 */
[----:B------:R-:W-:Y:S02]  /*b420*/  IABS R36, R28 ;  /* 0x0000001c00247213 */ /* 0x000fe40000000000 */
[----:B------:R-:W0:Y:S01]  /*b430*/  I2F.RP R32, R33 ;  /* 0x0000002100207306 */ /* 0x000e220000209400 */
[----:B------:R-:W-:Y:S02]  /*b440*/  ISETP.GE.AND P1, PT, R28, RZ, PT ;  /* 0x000000ff1c00720c */ /* 0x000fe40003f26270 */
[----:B------:R-:W-:-:S05]  /*b450*/  ISETP.NE.AND P2, PT, R46, RZ, PT ;  /* 0x000000ff2e00720c */ /* 0x000fca0003f45270 */
[----:B0-----:R-:W0:Y:S02]  /*b460*/  MUFU.RCP R32, R32 ;  /* 0x0000002000207308 */ /* 0x001e240000001000 */
[----:B0-----:R-:W-:-:S06]  /*b470*/  IADD3 R34, PT, PT, R32, 0xffffffe, RZ ;  /* 0x0ffffffe20227810 */ /* 0x001fcc0007ffe0ff */
[----:B------:R-:W0:Y:S02]  /*b480*/  F2I.FTZ.U32.TRUNC.NTZ R15, R34 ;  /* 0x00000022000f7305 */ /* 0x000e24000021f000 */
[----:B0-----:R-:W-:-:S04]  /*b490*/  IMAD.MOV R14, RZ, RZ, -R15 ;  /* 0x000000ffff0e7224 */ /* 0x001fc800078e0a0f */
[----:B------:R-:W-:Y:S01]  /*b4a0*/  IMAD R35, R14, R33, RZ ;  /* 0x000000210e237224 */ /* 0x000fe200078e02ff */
[----:B------:R-:W-:-:S05]  /*b4b0*/  MOV R14, RZ ;  /* 0x000000ff000e7202 */ /* 0x000fca0000000f00 */
[----:B------:R-:W-:-:S04]  /*b4c0*/  IMAD.HI.U32 R14, R15, R35, R14 ;  /* 0x000000230f0e7227 */ /* 0x000fc800078e000e */
[----:B------:R-:W-:-:S04]  /*b4d0*/  IMAD.MOV.U32 R15, RZ, RZ, R36 ;  /* 0x000000ffff0f7224 */ /* 0x000fc800078e0024 */
        /* <DEDUP_REMOVED lines=11> */
[----:B------:R-:W-:-:S04]  /*b590*/  LEA R32, P0, R15, UR12, 0x2 ;  /* 0x0000000c0f207c11 */ /* 0x000fc8000f8010ff */
[----:B------:R-:W-:Y:S02]  /*b5a0*/  LEA.HI.X R33, R15, UR13, R28, 0x2, P0 ;  /* 0x0000000d0f217c11 */ /* 0x000fe400080f141c */
[----:B------:R-:W0:Y:S04]  /*b5b0*/  LDS.U16 R28, [R26+-0x8] ;  /* 0xfffff8001a1c7984 */ /* 0x000e280000000400 */
[----:B------:R-:W2:Y:S01]  /*b5c0*/  LDG.E R33, desc[UR36][R32.64] ;  /* 0x0000002420217981 */ /* 0x000ea2000c1e1900 */
[----:B------:R-:W-:Y:S01]  /*b5d0*/  UISETP.NE.AND UP0, UPT, UR10, URZ, UPT ;  /* 0x000000ff0a00728c */ /* 0x000fe2000bf05270 */
[----:B--2---:R-:W-:-:S04]  /*b5e0*/  IMAD R15, R44, R33, R14 ;  /* 0x000000212c0f7224 */ /* 0x004fc800078e020e */
[----:B------:R-:W-:-:S04]  /*b5f0*/  IMAD.SHL.U32 R15, R15, 0x100, RZ ;  /* 0x000001000f0f7824 */ /* 0x000fc800078e00ff */
[----:B------:R-:W-:-:S05]  /*b600*/  IMAD.WIDE R14, R15, 0x2, R24 ;  /* 0x000000020f0e7825 */ /* 0x000fca00078e0218 */
[----:B------:R2:W5:Y:S01]  /*b610*/  LDG.E.128 R36, desc[UR36][R14.64] ;  /* 0x000000240e247981 */ /* 0x000562000c1e1d00 */
[----:B0-----:R-:W-:Y:S01]  /*b620*/  HADD2.F32 R45, -RZ, R28.H0_H0 ;  /* 0x2000001cff2d7230 */ /* 0x001fe20000004100 */
[----:B------:R-:W-:Y:S06]  /*b630*/  BRA.U UP0, `(.L_x_282) ;  /* 0x00000001004c7547 */ /* 0x000fec000b800000 */
[----:B------:R-:W-:Y:S01]  /*b640*/  ISETP.NE.AND P3, PT, R208, RZ, PT ;  /* 0x000000ffd000720c */ /* 0x000fe20003f65270 */
[----:B------:R-:W0:-:S12]  /*b650*/  LDS.128 R32, [R12+UR5] ;  /* 0x000000050c207984 */ /* 0x000e180008000c00 */
[----:B------:R-:W-:Y:S01]  /*b660*/  VOTEU.ANY UP0, P3 ;  /* 0x0000000000ff7886 */ /* 0x000fe20001800100 */
[----:B------:R-:W-:-:S13]  /*b670*/  PLOP3.LUT P0, PT, PT, PT, UP0, 0x80, 0x8 ;  /* 0x000000000008781c */ /* 0x000fda0003f0f008 */
[----:B-1----:R-:W3:Y:S01]  /*b680*/  @P0 LDG.E.128 R40, desc[UR36][R30.64] ;  /* 0x000000241e280981 */ /* 0x002ee2000c1e1d00 */
[----:B------:R-:W-:Y:S01]  /*b690*/  PLOP3.LUT P0, PT, PT, PT, UP0, 0x80, 0x8 ;  /* 0x000000000008781c */ /* 0x000fe20003f0f008 */
[----:B--2---:R-:W-:Y:S01]  /*b6a0*/  IMAD.WIDE.U32 R14, R11, 0x2, R18 ;  /* 0x000000020b0e7825 */ /* 0x004fe200078e0012 */
[----:B------:R-:W-:Y:S02]  /*b6b0*/  PLOP3.LUT P1, PT, PT, PT, UP0, 0x80, 0x8 ;  /* 0x000000000008781c */ /* 0x000fe40003f2f008 */
[----:B------:R-:W-:Y:S02]  /*b6c0*/  PLOP3.LUT P2, PT, PT, PT, UP0, 0x80, 0x8 ;  /* 0x000000000008781c */ /* 0x000fe40003f4f008 */
[----:B------:R-:W-:Y:S01]  /*b6d0*/  PLOP3.LUT P3, PT, PT, PT, UP0, 0x80, 0x8 ;  /* 0x000000000008781c */ /* 0x000fe20003f6f008 */
[----:B0----5:R-:W-:Y:S02]  /*b6e0*/  HFMA2 R36, R36, 1, 1, R32 ;  /* 0x3c003c0024247831 */ /* 0x021fe40000000020 */
[----:B------:R-:W-:-:S02]  /*b6f0*/  HADD2 R37, R37, R33 ;  /* 0x0000002125257230 */ /* 0x000fc40000000000 */
[----:B------:R-:W-:Y:S02]  /*b700*/  HFMA2 R38, R38, 1, 1, R34 ;  /* 0x3c003c0026267831 */ /* 0x000fe40000000022 */
[----:B------:R-:W-:Y:S02]  /*b710*/  HADD2 R39, R39, R35 ;  /* 0x0000002327277230 */ /* 0x000fe40000000000 */
[----:B---3--:R-:W-:Y:S02]  /*b720*/  @P0 HMUL2 R36, R36, R40 ;  /* 0x0000002824240232 */ /* 0x008fe40000000000 */
[----:B------:R-:W-:Y:S02]  /*b730*/  @P1 HFMA2 R37, R37, R41, -RZ ;  /* 0x0000002925251231 */ /* 0x000fe400001000ff */
[----:B------:R-:W-:Y:S02]  /*b740*/  @P2 HMUL2 R38, R38, R42 ;  /* 0x0000002a26262232 */ /* 0x000fe40000000000 */
[----:B------:R-:W-:-:S05]  /*b750*/  @P3 HFMA2 R39, R39, R43, -RZ ;  /* 0x0000002b27273231 */ /* 0x000fca00001000ff */
[----:B------:R0:W-:Y:S02]  /*b760*/  STG.E.128 desc[UR36][R14.64], R36 ;  /* 0x000000240e007986 */ /* 0x0001e4000c101d24 */
.L_x_282:
[--C-:B0-2--5:R-:W-:Y:S02]  /*b770*/  HADD2.F32 R14, -RZ, R36.reuse.H0_H0 ;  /* 0x20000024ff0e7230 */ /* 0x125fe40000004100 */
[----:B------:R-:W-:Y:S02]  /*b780*/  HADD2.F32 R28, -RZ, R37.H0_H0 ;  /* 0x20000025ff1c7230 */ /* 0x000fe40000004100 */
        /* <DEDUP_REMOVED lines=14> */
.L_x_281:
[----:B------:R-:W-:Y:S05]  /*b870*/  BSYNC.RECONVERGENT B1 ;  /* 0x0000000000017941 */ /* 0x000fea0003800200 */
.L_x_280:
[----:B------:R-:W-:Y:S01]  /*b880*/  ISETP.GE.AND P0, PT, R7, R46, PT ;  /* 0x0000002e0700720c */ /* 0x000fe20003f06270 */
[----:B------:R-:W-:-:S12]  /*b890*/  BSSY.RECONVERGENT B1, `(.L_x_283) ;  /* 0x0000049000017945 */ /* 0x000fd80003800200 */
        /* <DEDUP_REMOVED lines=27> */
[----:B------:R-:W1:Y:S04]  /*ba50*/  LDS.U16 R28, [R26] ;  /* 0x000000001a1c7984 */ /* 0x000e680000000400 */
[----:B------:R-:W2:Y:S01]  /*ba60*/  LDG.E R33, desc[UR36][R32.64] ;  /* 0x0000002420217981 */ /* 0x000ea2000c1e1900 */
[----:B------:R-:W-:Y:S01]  /*ba70*/  UISETP.NE.AND UP0, UPT, UR10, URZ, UPT ;  /* 0x000000ff0a00728c */ /* 0x000fe2000bf05270 */
[----:B--2---:R-:W-:-:S04]  /*ba80*/  IMAD R15, R44, R33, R14 ;  /* 0x000000212c0f7224 */ /* 0x004fc800078e020e */
[----:B------:R-:W-:-:S04]  /*ba90*/  IMAD.SHL.U32 R15, R15, 0x100, RZ ;  /* 0x000001000f0f7824 */ /* 0x000fc800078e00ff */
[----:B------:R-:W-:-:S05]  /*baa0*/  IMAD.WIDE R14, R15, 0x2, R24 ;  /* 0x000000020f0e7825 */ /* 0x000fca00078e0218 */
[----:B------:R0:W5:Y:S01]  /*bab0*/  LDG.E.128 R36, desc[UR36][R14.64] ;  /* 0x000000240e247981 */ /* 0x000162000c1e1d00 */
[----:B-1----:R-:W-:Y:S01]  /*bac0*/  HADD2.F32 R41, -RZ, R28.H0_H0 ;  /* 0x2000001cff297230 */ /* 0x002fe20000004100 */
[----:B------:R-:W-:Y:S06]  /*bad0*/  BRA.U UP0, `(.L_x_285) ;  /* 0x0000000100507547 */ /* 0x000fec000b800000 */
[----:B------:R-:W-:Y:S01]  /*bae0*/  ISETP.NE.AND P3, PT, R208, RZ, PT ;  /* 0x000000ffd000720c */ /* 0x000fe20003f65270 */
[----:B------:R-:W1:-:S12]  /*baf0*/  LDS.128 R48, [R12+UR5] ;  /* 0x000000050c307984 */ /* 0x000e580008000c00 */
[----:B------:R-:W-:Y:S01]  /*bb00*/  VOTEU.ANY UP0, P3 ;  /* 0x0000000000ff7886 */ /* 0x000fe20001800100 */
[----:B------:R-:W-:-:S13]  /*bb10*/  PLOP3.LUT P0, PT, PT, PT, UP0, 0x80, 0x8 ;  /* 0x000000000008781c */ /* 0x000fda0003f0f008 */
[----:B------:R-:W2:Y:S01]  /*bb20*/  @P0 LDG.E.128 R32, desc[UR36][R30.64] ;  /* 0x000000241e200981 */ /* 0x000ea2000c1e1d00 */
[----:B------:R-:W-:Y:S02]  /*bb30*/  PLOP3.LUT P0, PT, PT, PT, UP0, 0x80, 0x8 ;  /* 0x000000000008781c */ /* 0x000fe40003f0f008 */
[----:B------:R-:W-:Y:S02]  /*bb40*/  PLOP3.LUT P1, PT, PT, PT, UP0, 0x80, 0x8 ;  /* 0x000000000008781c */ /* 0x000fe40003f2f008 */
[----:B------:R-:W-:Y:S02]  /*bb50*/  PLOP3.LUT P2, PT, PT, PT, UP0, 0x80, 0x8 ;  /* 0x000000000008781c */ /* 0x000fe40003f4f008 */
[----:B------:R-:W-:Y:S02]  /*bb60*/  PLOP3.LUT P3, PT, PT, PT, UP0, 0x80, 0x8 ;  /* 0x000000000008781c */ /* 0x000fe40003f6f008 */
[----:B0-----:R-:W-:Y:S01]  /*bb70*/  IADD3 R15, PT, PT, R11, 0x400, RZ ;  /* 0x000004000b0f7810 */ /* 0x001fe20007ffe0ff */
[----:B-1---5:R-:W-:-:S02]  /*bb80*/  HFMA2 R36, R36, 1, 1, R48 ;  /* 0x3c003c0024247831 */ /* 0x022fc40000000030 */
        /* <DEDUP_REMOVED lines=9> */
.L_x_285:
[--C-:B01---5:R-:W-:Y:S02]  /*bc20*/  HADD2.F32 R14, -RZ, R36.reuse.H0_H0 ;  /* 0x20000024ff0e7230 */ /* 0x123fe40000004100 */
        /* <DEDUP_REMOVED lines=15> */
.L_x_284:
[----:B------:R-:W-:Y:S05]  /*bd20*/  BSYNC.RECONVERGENT B1 ;  /* 0x0000000000017941 */ /* 0x000fea0003800200 */
.L_x_283:
[C---:B------:R-:W-:Y:S01]  /*bd30*/  VIADD R14, R7.reuse, 0x4 ;  /* 0x00000004070e7836 */ /* 0x040fe20000000000 */
[----:B------:R-:W-:Y:S01]  /*bd40*/  IADD3 R7, PT, PT, R7, 0x8, RZ ;  /* 0x0000000807077810 */ /* 0x000fe20007ffe0ff */
[----:B------:R-:W-:Y:S01]  /*bd50*/  VIADD R11, R11, 0x800 ;  /* 0x000008000b0b7836 */ /* 0x000fe20000000000 */
[----:B------:R-:W-:Y:S02]  /*bd60*/  IADD3 R26, PT, PT, R26, 0x10, RZ ;  /* 0x000000101a1a7810 */ /* 0x000fe40007ffe0ff */
[----:B------:R-:W-:-:S13]  /*bd70*/  ISETP.GE.AND P0, PT, R14, UR46, PT ;  /* 0x0000002e0e007c0c */ /* 0x000fda000bf06270 */
[----:B------:R-:W-:Y:S05]  /*bd80*/  @!P0 BRA `(.L_x_286) ;  /* 0xfffffff4008c8947 */ /* 0x000fea000383ffff */
.L_x_275:
[----:B0-2---:R-:W-:Y:S05]  /*bd90*/  BSYNC.RECONVERGENT B0 ;  /* 0x0000000000007941 */ /* 0x005fea0003800200 */
.L_x_274:
[----:B------:R-:W-:Y:S01]  /*bda0*/  ISETP.NE.AND P0, PT, R2, R27, PT ;  /* 0x0000001b0200720c */ /* 0x000fe20003f05270 */
[----:B------:R-:W-:-:S12]  /*bdb0*/  BSSY.RECONVERGENT B0, `(.L_x_287) ;  /* 0x0000037000007945 */ /* 0x000fd80003800200 */
[----:B------:R-:W-:Y:S05]  /*bdc0*/  @P0 BRA `(.L_x_288) ;  /* 0x0000000000d40947 */ /* 0x000fea0003800000 */
[----:B------:R-:W-:-:S06]  /*bdd0*/  USHF.L.U32 UR5, UR46, 0x8, URZ ;  /* 0x000000082e057899 */ /* 0x000fcc00080006ff */
[----:B------:R-:W-:-:S04]  /*bde0*/  IMAD.U32 R15, RZ, RZ, UR5 ;  /* 0x00000005ff0f7e24 */ /* 0x000fc8000f8e00ff */
[----:B------:R-:W-:-:S05]  /*bdf0*/  IMAD.WIDE R14, R15, 0x2, R18 ;  /* 0x000000020f0e7825 */ /* 0x000fca00078e0212 */
[----:B------:R0:W5:Y:S01]  /*be00*/  LDG.E.128 R24, desc[UR36][R14.64] ;  /* 0x000000240e187981 */ /* 0x000162000c1e1d00 */
[----:B------:R-:W-:-:S06]  /*be10*/  UIADD3 UR5, UPT, UPT, UR47, -UR9, URZ ;  /* 0x800000092f057290 */ /* 0x000fcc000fffe0ff */
[----:B------:R-:W-:-:S05]  /*be20*/  MOV R12, UR5 ;  /* 0x00000005000c7c02 */ /* 0x000fca0008000f00 */
[----:B------:R-:W-:Y:S01]  /*be30*/  IMAD R29, R12, 0x2, R29 ;  /* 0x000000020c1d7824 */ /* 0x000fe200078e021d */
[----:B------:R-:W2:Y:S05]  /*be40*/  LDCU UR5, c[0x0][0x40c] ;  /* 0x00008180ff0577ac */ /* 0x000eaa0008000800 */
[----:B------:R-:W3:Y:S01]  /*be50*/  LDS.U16 R29, [R29+-0x2] ;  /* 0xfffffe001d1d7984 */ /* 0x000ee20000000400 */
[----:B--2---:R-:W-:Y:S01]  /*be60*/  UISETP.NE.AND UP0, UPT, UR5, URZ, UPT ;  /* 0x000000ff0500728c */ /* 0x004fe2000bf05270 */
[----:B---3--:R-:W-:-:S08]  /*be70*/  HADD2.F32 R7, -RZ, R29.H0_H0 ;  /* 0x2000001dff077230 */ /* 0x008fd00000004100 */
[----:B0-----:R-:W-:Y:S05]  /*be80*/  BRA.U UP0, `(.L_x_289) ;  /* 0x0000000100647547 */ /* 0x001fea000b800000 */
[----:B------:R-:W0:Y:S02]  /*be90*/  LDCU.64 UR6, c[0x0][0x460] ;  /* 0x00008c00ff0677ac */ /* 0x000e240008000a00 */
[----:B0-----:R-:W-:-:S04]  /*bea0*/  UISETP.NE.U32.AND UP0, UPT, UR6, URZ, UPT ;  /* 0x000000ff0600728c */ /* 0x001fc8000bf05070 */
[----:B------:R-:W-:-:S06]  /*beb0*/  UISETP.NE.AND.EX UP0, UPT, UR7, URZ, UPT, UP0 ;  /* 0x000000ff0700728c */ /* 0x000fcc000bf05300 */
[----:B------:R-:W-:-:S05]  /*bec0*/  PLOP3.LUT P0, PT, PT, PT, UP0, 0x80, 0x8 ;  /* 0x000000000008781c */ /* 0x000fca0003f0f008 */
[----:B------:R-:W0:Y:S01]  /*bed0*/  @UP0 LDCU UR5, c[0x0][0x3f8] ;  /* 0x00007f00ff0507ac */ /* 0x000e220008000800 */
[----:B------:R-:W2:Y:S01]  /*bee0*/  @UP0 LDCU.64 UR6, c[0x0][0x458] ;  /* 0x00008b00ff0607ac */ /* 0x000ea20008000a00 */
[----:B0-----:R-:W-:Y:S01]  /*bef0*/  @UP0 UIMAD UR5, UR38, UR5, UR45 ;  /* 0x00000005260502a4 */ /* 0x001fe2000f8e022d */
[----:B--2---:R-:W-:Y:S01]  /*bf00*/  MOV R15, UR7 ;  /* 0x00000007000f7c02 */ /* 0x004fe20008000f00 */
[----:B------:R-:W-:-:S04]  /*bf10*/  IMAD.U32 R14, RZ, RZ, UR6 ;  /* 0x00000006ff0e7e24 */ /* 0x000fc8000f8e00ff */
[----:B------:R-:W-:-:S05]  /*bf20*/  MOV R11, UR5 ;  /* 0x00000005000b7c02 */ /* 0x000fca0008000f00 */
[----:B------:R-:W-:-:S04]  /*bf30*/  @P0 IMAD R11, R11, 0x100, R4 ;  /* 0x000001000b0b0824 */ /* 0x000fc800078e0204 */
[----:B------:R-:W-:-:S05]  /*bf40*/  @P0 IMAD.WIDE R14, R11, 0x2, R14 ;  /* 0x000000020b0e0825 */ /* 0x000fca00078e020e */
[----:B------:R-:W2:Y:S01]  /*bf50*/  @P0 LDG.E.128 R28, desc[UR36][R14.64] ;  /* 0x000000240e1c0981 */ /* 0x000ea2000c1e1d00 */
[----:B------:R-:W-:Y:S01]  /*bf60*/  USHF.L.U32 UR5, UR41, 0x8, URZ ;  /* 0x0000000829057899 */ /* 0x000fe200080006ff */
[----:B-----5:R-:W-:Y:S02]  /*bf70*/  HFMA2 R24, R24, 1, 1, R20 ;  /* 0x3c003c0018187831 */ /* 0x020fe40000000014 */
[----:B------:R-:W-:Y:S02]  /*bf80*/  HADD2 R25, R25, R21 ;  /* 0x0000001519197230 */ /* 0x000fe40000000000 */
[----:B------:R-:W-:Y:S02]  /*bf90*/  HFMA2 R26, R26, 1, 1, R22 ;  /* 0x3c003c001a1a7831 */ /* 0x000fe40000000016 */
[----:B------:R-:W-:Y:S01]  /*bfa0*/  HADD2 R27, R27, R23 ;  /* 0x000000171b1b7230 */ /* 0x000fe20000000000 */
[----:B------:R-:W-:-:S05]  /*bfb0*/  MOV R11, UR5 ;  /* 0x00000005000b7c02 */ /* 0x000fca0008000f00 */
[----:B------:R-:W-:-:S04]  /*bfc0*/  IMAD.WIDE R18, R11, 0x2, R18 ;  /* 0x000000020b127825 */ /* 0x000fc800078e0212 */
[----:B--2---:R-:W-:Y:S02]  /*bfd0*/  @P0 HMUL2 R24, R24, R28 ;  /* 0x0000001c18180232 */ /* 0x004fe40000000000 */
[----:B------:R-:W-:Y:S02]  /*bfe0*/  @P0 HFMA2 R25, R25, R29, -RZ ;  /* 0x0000001d19190231 */ /* 0x000fe400001000ff */
[----:B------:R-:W-:Y:S02]  /*bff0*/  @P0 HMUL2 R26, R26, R30 ;  /* 0x0000001e1a1a0232 */ /* 0x000fe40000000000 */
[----:B------:R-:W-:-:S05]  /*c000*/  @P0 HFMA2 R27, R27, R31, -RZ ;  /* 0x0000001f1b1b0231 */ /* 0x000fca00001000ff */
[----:B------:R0:W-:Y:S02]  /*c010*/  STG.E.128 desc[UR36][R18.64], R24 ;  /* 0x0000001812007986 */ /* 0x0001e4000c101d24 */
.L_x_289:
        /* <DEDUP_REMOVED lines=16> */
.L_x_288:
[----:B------:R-:W-:Y:S05]  /*c120*/  BSYNC.RECONVERGENT B0 ;  /* 0x0000000000007941 */ /* 0x000fea0003800200 */
.L_x_287:
[C---:B------:R-:W-:Y:S01]  /*c130*/  LOP3.LUT R7, R17.reuse, 0x3c0, RZ, 0xc0, !PT ;  /* 0x000003c011077812 */ /* 0x040fe200078ec0ff */
[----:B------:R-:W-:Y:S01]  /*c140*/  BAR.SYNC.DEFER_BLOCKING 0x0 ;  /* 0x0000000000007b1d */ /* 0x000fe20000010000 */
[----:B------:R-:W-:Y:S02]  /*c150*/  LOP3.LUT R11, R17, 0x3e0, RZ, 0xc0, !PT ;  /* 0x000003e0110b7812 */ /* 0x000fe400078ec0ff */
[----:B------:R-:W-:Y:S01]  /*c160*/  ISETP.NE.AND P0, PT, R7, 0x40, PT ;  /* 0x000000400700780c */ /* 0x000fe20003f05270 */
[----:B------:R-:W-:Y:S01]  /*c170*/  IMAD.SHL.U32 R7, R4, 0x2, RZ ;  /* 0x0000000204077824 */ /* 0x000fe200078e00ff */
[C---:B------:R-:W-:Y:S01]  /*c180*/  ISETP.GT.U32.AND P1, PT, R17.reuse, 0x3f, PT ;  /* 0x0000003f1100780c */ /* 0x040fe20003f24070 */
[----:B------:R-:W-:Y:S01]  /*c190*/  BSSY.RECONVERGENT B0, `(.L_x_290) ;  /* 0x000000a000007945 */ /* 0x000fe20003800200 */
[----:B------:R-:W-:Y:S02]  /*c1a0*/  ISETP.GT.U32.AND P3, PT, R17, 0x1f, PT ;  /* 0x0000001f1100780c */ /* 0x000fe40003f64070 */
[----:B------:R-:W-:-:S02]  /*c1b0*/  ISETP.NE.AND P2, PT, R11, 0x20, PT ;  /* 0x000000200b00780c */ /* 0x000fc40003f45270 */
[----:B------:R-:W-:-:S05]  /*c1c0*/  LEA R2, R2, R7, 0x9 ;  /* 0x0000000702027211 */ /* 0x000fca00078e48ff */
[----:B------:R-:W-:Y:S06]  /*c1d0*/  @P0 BRA `(.L_x_291) ;  /* 0x0000000000140947 */ /* 0x000fec0003800000 */
[----:B------:R-:W-:Y:S02]  /*c1e0*/  F2FP.F16.F32.PACK_AB R16, R3, R6 ;  /* 0x000000060310723e */ /* 0x000fe400000000ff */
[----:B------:R-:W-:Y:S02]  /*c1f0*/  F2FP.F16.F32.PACK_AB R17, R8, R5 ;  /* 0x000000050811723e */ /* 0x000fe400000000ff */
[----:B------:R-:W-:Y:S02]  /*c200*/  F2FP.F16.F32.PACK_AB R18, R10, R9 ;  /* 0x000000090a12723e */ /* 0x000fe400000000ff */
[----:B------:R-:W-:-:S05]  /*c210*/  F2FP.F16.F32.PACK_AB R19, R0, R13 ;  /* 0x0000000d0013723e */ /* 0x000fca00000000ff */
[----:B------:R0:W-:Y:S02]  /*c220*/  STS.128 [R2+UR4+-0x400], R16 ;  /* 0xfffc001002007988 */ /* 0x0001e40008000c04 */
.L_x_291:
[----:B------:R-:W-:Y:S05]  /*c230*/  BSYNC.RECONVERGENT B0 ;  /* 0x0000000000007941 */ /* 0x000fea0003800200 */
.L_x_290:
[----:B------:R-:W-:Y:S06]  /*c240*/  BAR.SYNC.DEFER_BLOCKING 0x0 ;  /* 0x0000000000007b1d */ /* 0x000fec0000010000 */
[----:B------:R-:W-:Y:S04]  /*c250*/  BSSY.RECONVERGENT B0, `(.L_x_292) ;  /* 0x0000013000007945 */ /* 0x000fe80003800200 */
[----:B------:R-:W-:Y:S05]  /*c260*/  @P1 BRA `(.L_x_293) ;  /* 0x0000000000441947 */ /* 0x000fea0003800000 */
[----:B0-----:R-:W0:Y:S02]  /*c270*/  LDS.128 R16, [R2+UR4] ;  /* 0x0000000402107984 */ /* 0x001e240008000c00 */
[--C-:B0-----:R-:W-:Y:S02]  /*c280*/  HADD2.F32 R14, -RZ, R18.reuse.H0_H0 ;  /* 0x20000012ff0e7230 */ /* 0x101fe40000004100 */
[----:B------:R-:W-:Y:S02]  /*c290*/  HADD2.F32 R15, -RZ, R18.H1_H1 ;  /* 0x30000012ff0f7230 */ /* 0x000fe40000004100 */
[----:B------:R-:W-:Y:S02]  /*c2a0*/  HADD2.F32 R11, -RZ, R16.H0_H0 ;  /* 0x20000010ff0b7230 */ /* 0x000fe40000004100 */
[----:B------:R-:W-:Y:S01]  /*c2b0*/  FADD.FTZ R9, R9, R14 ;  /* 0x0000000e09097221 */ /* 0x000fe20000010000 */
[----:B------:R-:W-:Y:S02]  /*c2c0*/  HADD2.F32 R12, -RZ, R17.H0_H0 ;  /* 0x20000011ff0c7230 */ /* 0x000fe40000004100 */
[----:B------:R-:W-:Y:S01]  /*c2d0*/  FADD.FTZ R10, R10, R15 ;  /* 0x0000000f0a0a7221 */ /* 0x000fe20000010000 */
[----:B------:R-:W-:-:S02]  /*c2e0*/  HADD2.F32 R18, -RZ, R19.H0_H0 ;  /* 0x20000013ff127230 */ /* 0x000fc40000004100 */
[----:B------:R-:W-:Y:S01]  /*c2f0*/  FADD.FTZ R6, R6, R11 ;  /* 0x0000000b06067221 */ /* 0x000fe20000010000 */
[----:B------:R-:W-:Y:S02]  /*c300*/  HADD2.F32 R16, -RZ, R16.H1_H1 ;  /* 0x30000010ff107230 */ /* 0x000fe40000004100 */
[----:B------:R-:W-:Y:S01]  /*c310*/  FADD.FTZ R5, R5, R12 ;  /* 0x0000000c05057221 */ /* 0x000fe20000010000 */
[----:B------:R-:W-:Y:S02]  /*c320*/  HADD2.F32 R17, -RZ, R17.H1_H1 ;  /* 0x30000011ff117230 */ /* 0x000fe40000004100 */
[----:B------:R-:W-:Y:S01]  /*c330*/  FADD.FTZ R13, R13, R18 ;  /* 0x000000120d0d7221 */ /* 0x000fe20000010000 */
[----:B------:R-:W-:Y:S02]  /*c340*/  HADD2.F32 R19, -RZ, R19.H1_H1 ;  /* 0x30000013ff137230 */ /* 0x000fe40000004100 */
[----:B------:R-:W-:Y:S01]  /*c350*/  FADD.FTZ R3, R3, R16 ;  /* 0x0000001003037221 */ /* 0x000fe20000010000 */
[----:B------:R-:W-:-:S02]  /*c360*/  FADD.FTZ R8, R8, R17 ;  /* 0x0000001108087221 */ /* 0x000fc40000010000 */
[----:B------:R-:W-:-:S07]  /*c370*/  FADD.FTZ R0, R0, R19 ;  /* 0x0000001300007221 */ /* 0x000fce0000010000 */
.L_x_293:
[----:B------:R-:W-:Y:S05]  /*c380*/  BSYNC.RECONVERGENT B0 ;  /* 0x0000000000007941 */ /* 0x000fea0003800200 */
.L_x_292:
[----:B------:R-:W-:Y:S06]  /*c390*/  BAR.SYNC.DEFER_BLOCKING 0x0 ;  /* 0x0000000000007b1d */ /* 0x000fec0000010000 */
[----:B------:R-:W-:Y:S04]  /*c3a0*/  BSSY.RECONVERGENT B0, `(.L_x_294) ;  /* 0x0000007000007945 */ /* 0x000fe80003800200 */
[----:B------:R-:W-:Y:S05]  /*c3b0*/  @P2 BRA `(.L_x_295) ;  /* 0x0000000000142947 */ /* 0x000fea0003800000 */
[----:B0-----:R-:W-:Y:S02]  /*c3c0*/  F2FP.F16.F32.PACK_AB R16, R3, R6 ;  /* 0x000000060310723e */ /* 0x001fe400000000ff */
[----:B------:R-:W-:Y:S02]  /*c3d0*/  F2FP.F16.F32.PACK_AB R17, R8, R5 ;  /* 0x000000050811723e */ /* 0x000fe400000000ff */
[----:B------:R-:W-:Y:S02]  /*c3e0*/  F2FP.F16.F32.PACK_AB R18, R10, R9 ;  /* 0x000000090a12723e */ /* 0x000fe400000000ff */
[----:B------:R-:W-:-:S05]  /*c3f0*/  F2FP.F16.F32.PACK_AB R19, R0, R13 ;  /* 0x0000000d0013723e */ /* 0x000fca00000000ff */
[----:B------:R2:W-:Y:S02]  /*c400*/  STS.128 [R7+UR4], R16 ;  /* 0x0000001007007988 */ /* 0x0005e40008000c04 */
.L_x_295:
[----:B------:R-:W-:Y:S05]  /*c410*/  BSYNC.RECONVERGENT B0 ;  /* 0x0000000000007941 */ /* 0x000fea0003800200 */
.L_x_294:
[----:B------:R-:W-:Y:S06]  /*c420*/  BAR.SYNC.DEFER_BLOCKING 0x0 ;  /* 0x0000000000007b1d */ /* 0x000fec0000010000 */
[----:B------:R-:W-:Y:S04]  /*c430*/  BSSY.RECONVERGENT B0, `(.L_x_296) ;  /* 0x0000013000007945 */ /* 0x000fe80003800200 */
[----:B------:R-:W-:Y:S05]  /*c440*/  @P3 BRA `(.L_x_297) ;  /* 0x0000000000443947 */ /* 0x000fea0003800000 */
[----:B0-2---:R-:W0:Y:S02]  /*c450*/  LDS.128 R16, [R2+UR4] ;  /* 0x0000000402107984 */ /* 0x005e240008000c00 */
        /* <DEDUP_REMOVED lines=16> */
.L_x_297:
[----:B------:R-:W-:Y:S05]  /*c560*/  BSYNC.RECONVERGENT B0 ;  /* 0x0000000000007941 */ /* 0x000fea0003800200 */
.L_x_296:
[----:B------:R-:W-:Y:S06]  /*c570*/  BAR.SYNC.DEFER_BLOCKING 0x0 ;  /* 0x0000000000007b1d */ /* 0x000fec0000010000 */
[----:B------:R-:W-:Y:S05]  /*c580*/  @P3 EXIT ;  /* 0x000000000000394d */ /* 0x000fea0003800000 */
[----:B------:R-:W3:Y:S02]  /*c590*/  LDCU UR4, c[0x0][0x478] ;  /* 0x00008f00ff0477ac */ /* 0x000ee40008000800 */
[----:B---3--:R-:W-:-:S09]  /*c5a0*/  UISETP.NE.AND UP0, UPT, UR4, 0x2, UPT ;  /* 0x000000020400788c */ /* 0x008fd2000bf05270 */
[----:B------:R-:W-:Y:S05]  /*c5b0*/  BRA.U UP0, `(.L_x_298) ;  /* 0x0000000100e07547 */ /* 0x000fea000b800000 */
[----:B------:R-:W3:Y:S01]  /*c5c0*/  LDC.64 R14, c[0x0][0x470] ;  /* 0x00011c00ff0e7b82 */ /* 0x000ee20000000a00 */
[----:B------:R-:W5:Y:S01]  /*c5d0*/  LDCU.64 UR4, c[0x0][0x380] ;  /* 0x00007000ff0477ac */ /* 0x000f620008000a00 */
[----:B---3--:R-:W3:Y:S02]  /*c5e0*/  LDG.E R14, desc[UR36][R14.64] ;  /* 0x000000240e0e7981 */ /* 0x008ee4000c1e1900 */
[C---:B---3--:R-:W-:Y:S01]  /*c5f0*/  FMUL.FTZ R13, R14.reuse, R13 ;  /* 0x0000000d0e0d7220 */ /* 0x048fe20000410000 */
        /* <DEDUP_REMOVED lines=8> */
[----:B------:R-:W3:Y:S01]  /*c680*/  F2I.S8.NTZ R10, R10 ;  /* 0x0000000a000a7305 */ /* 0x000ee20000202100 */
[----:B0-----:R-:W-:-:S07]  /*c690*/  PRMT R2, R13, 0x8880, RZ ;  /* 0x000088800d027816 */ /* 0x001fce00000000ff */
[----:B------:R-:W0:Y:S01]  /*c6a0*/  F2I.S8.NTZ R0, R0 ;  /* 0x0000000000007305 */ /* 0x000e220000202100 */
[----:B------:R-:W-:Y:S02]  /*c6b0*/  PRMT R2, R2, 0x7710, RZ ;  /* 0x0000771002027816 */ /* 0x000fe400000000ff */
[----:B---3--:R-:W-:-:S05]  /*c6c0*/  PRMT R10, R10, 0x8880, RZ ;  /* 0x000088800a0a7816 */ /* 0x008fca00000000ff */
[----:B------:R-:W-:Y:S01]  /*c6d0*/  F2I.S8.NTZ R3, R3 ;  /* 0x0000000300037305 */ /* 0x000fe20000202100 */
[----:B--2---:R-:W-:-:S05]  /*c6e0*/  IMAD.U32 R7, R2, 0x10000, RZ ;  /* 0x0001000002077824 */ /* 0x004fca00078e00ff */
[----:B------:R-:W-:Y:S02]  /*c6f0*/  LOP3.LUT R7, R7, 0xff0000, RZ, 0xc0, !PT ;  /* 0x00ff000007077812 */ /* 0x000fe400078ec0ff */
[----:B------:R-:W2:Y:S01]  /*c700*/  F2I.S8.NTZ R5, R5 ;  /* 0x0000000500057305 */ /* 0x000ea20000202100 */
[----:B0-----:R-:W-:Y:S02]  /*c710*/  PRMT R11, R0, 0x8880, RZ ;  /* 0x00008880000b7816 */ /* 0x001fe400000000ff */
[----:B------:R-:W-:Y:S01]  /*c720*/  PRMT R0, R10, 0x7710, RZ ;  /* 0x000077100a007816 */ /* 0x000fe200000000ff */
[----:B------:R-:W-:Y:S01]  /*c730*/  VIADD R10, R4, UR48 ;  /* 0x00000030040a7c36 */ /* 0x000fe20008000000 */
[----:B------:R-:W-:Y:S02]  /*c740*/  PRMT R2, R11, 0x7710, RZ ;  /* 0x000077100b027816 */ /* 0x000fe400000000ff */
[----:B------:R-:W-:Y:S01]  /*c750*/  SHF.L.U32 R0, R0, 0x8, RZ ;  /* 0x0000000800007819 */ /* 0x000fe200000006ff */
[----:B------:R-:W0:Y:S01]  /*c760*/  F2I.S8.NTZ R8, R8 ;  /* 0x0000000800087305 */ /* 0x000e220000202100 */
[----:B------:R-:W-:-:S04]  /*c770*/  PRMT R11, R7, 0x4210, R2 ;  /* 0x00004210070b7816 */ /* 0x000fc80000000002 */
[----:B------:R-:W-:Y:S02]  /*c780*/  LOP3.LUT R11, R11, 0xff00, R0, 0xf8, !PT ;  /* 0x0000ff000b0b7812 */ /* 0x000fe400078ef800 */
[----:B--2---:R-:W-:Y:S01]  /*c790*/  PRMT R2, R5, 0x8880, RZ ;  /* 0x0000888005027816 */ /* 0x004fe200000000ff */
[----:B------:R-:W2:Y:S01]  /*c7a0*/  F2I.S8.NTZ R9, R9 ;  /* 0x0000000900097305 */ /* 0x000ea20000202100 */
        /* <DEDUP_REMOVED lines=9> */
[----:B--2---:R-:W-:Y:S02]  /*c840*/  PRMT R9, R9, 0x8880, RZ ;  /* 0x0000888009097816 */ /* 0x004fe400000000ff */
[----:B------:R-:W-:Y:S02]  /*c850*/  LOP3.LUT R3, R3, 0xff, RZ, 0xc0, !PT ;  /* 0x000000ff03037812 */ /* 0x000fe400078ec0ff */
[----:B------:R-:W-:Y:S02]  /*c860*/  PRMT R0, R9, 0x7710, RZ ;  /* 0x0000771009007816 */ /* 0x000fe400000000ff */
[----:B-----5:R-:W-:Y:S01]  /*c870*/  IADD3 R8, P0, PT, R10, UR4, RZ ;  /* 0x000000040a087c10 */ /* 0x020fe2000ff1e0ff */
[----:B------:R-:W-:Y:S01]  /*c880*/  IMAD.WIDE.U32 R2, R3, 0x1000000, RZ ;  /* 0x0100000003027825 */ /* 0x000fe200078e00ff */
[----:B0-----:R-:W-:-:S02]  /*c890*/  PRMT R12, R6, 0x8880, RZ ;  /* 0x00008880060c7816 */ /* 0x001fc400000000ff */
[----:B------:R-:W-:Y:S01]  /*c8a0*/  LOP3.LUT R9, R11, 0xff, R0, 0xf8, !PT ;  /* 0x000000ff0b097812 */ /* 0x000fe200078ef800 */
[----:B------:R-:W-:Y:S01]  /*c8b0*/  IMAD.WIDE.U32 R6, R7, 0x100, RZ ;  /* 0x0000010007067825 */ /* 0x000fe200078e00ff */
[----:B------:R-:W-:Y:S02]  /*c8c0*/  PRMT R0, R12, 0x7710, RZ ;  /* 0x000077100c007816 */ /* 0x000fe400000000ff */
[----:B------:R-:W-:Y:S02]  /*c8d0*/  LOP3.LUT R3, R5, R9, R3, 0xfe, !PT ;  /* 0x0000000905037212 */ /* 0x000fe400078efe03 */
[----:B------:R-:W-:Y:S02]  /*c8e0*/  LOP3.LUT R11, R6, R2, R4, 0xfe, !PT ;  /* 0x00000002060b7212 */ /* 0x000fe400078efe04 */
[----:B------:R-:W-:Y:S02]  /*c8f0*/  LEA.HI.X.SX32 R9, R10, UR5, 0x1, P0 ;  /* 0x000000050a097c11 */ /* 0x000fe400080f0eff */
[----:B------:R-:W-:-:S02]  /*c900*/  LOP3.LUT R2, R11, 0xff, R0, 0xf8, !PT ;  /* 0x000000ff0b027812 */ /* 0x000fc400078ef800 */
[----:B------:R-:W-:-:S05]  /*c910*/  LOP3.LUT R3, R3, R7, RZ, 0xfc, !PT ;  /* 0x0000000703037212 */ /* 0x000fca00078efcff */
[----:B------:R-:W-:Y:S01]  /*c920*/  STG.E.64 desc[UR36][R8.64], R2 ;  /* 0x0000000208007986 */ /* 0x000fe2000c101b24 */
[----:B------:R-:W-:Y:S05]  /*c930*/  EXIT ;  /* 0x000000000000794d */ /* 0x000fea0003800000 */
.L_x_298:
[----:B------:R-:W0:Y:S01]  /*c940*/  LDC.64 R14, c[0x0][0x380] ;  /* 0x0000e000ff0e7b82 */ /* 0x000e220000000a00 */
[----:B------:R-:W-:Y:S02]  /*c950*/  IADD3 R11, PT, PT, R4, UR48, RZ ;  /* 0x00000030040b7c10 */ /* 0x000fe4000fffe0ff */
[----:B--2---:R-:W-:Y:S02]  /*c960*/  F2FP.F16.F32.PACK_AB R7, R3, R6 ;  /* 0x000000060307723e */ /* 0x004fe400000000ff */
[----:B------:R-:W-:Y:S02]  /*c970*/  F2FP.F16.F32.PACK_AB R5, R8, R5 ;  /* 0x000000050805723e */ /* 0x000fe400000000ff */
[----:B------:R-:W-:Y:S02]  /*c980*/  F2FP.F16.F32.PACK_AB R9, R10, R9 ;  /* 0x000000090a09723e */ /* 0x000fe400000000ff */
[----:B------:R-:W-:Y:S01]  /*c990*/  F2FP.F16.F32.PACK_AB R13, R0, R13 ;  /* 0x0000000d000d723e */ /* 0x000fe200000000ff */
[----:B0-----:R-:W-:-:S05]  /*c9a0*/  IMAD.WIDE R2, R11, 0x2, R14 ;  /* 0x000000020b027825 */ /* 0x001fca00078e020e */
[----:B------:R-:W-:Y:S04]  /*c9b0*/  STG.E desc[UR36][R2.64], R7 ;  /* 0x0000000702007986 */ /* 0x000fe8000c101924 */
[----:B------:R-:W-:Y:S04]  /*c9c0*/  STG.E desc[UR36][R2.64+0x4], R5 ;  /* 0x0000040502007986 */ /* 0x000fe8000c101924 */
[----:B------:R-:W-:Y:S04]  /*c9d0*/  STG.E desc[UR36][R2.64+0x8], R9 ;  /* 0x0000080902007986 */ /* 0x000fe8000c101924 */
[----:B------:R-:W-:Y:S01]  /*c9e0*/  STG.E desc[UR36][R2.64+0xc], R13 ;  /* 0x00000c0d02007986 */ /* 0x000fe2000c101924 */
[----:B------:R-:W-:Y:S05]  /*c9f0*/  EXIT ;  /* 0x000000000000794d */ /* 0x000fea0003800000 */
.L_x_171:
[----:B------:R-:W-:Y:S02]  /*ca00*/  IMAD.MOV.U32 R12, RZ, RZ, 0x10 ;  /* 0x00000010ff0c7424 */ /* 0x000fe400078e00ff */
[----:B------:R-:W-:Y:S02]  /*ca10*/  HFMA2 R11, -RZ, RZ, 0, 1.847743988037109375e-06 ;  /* 0x0000001fff0b7431 */ /* 0x000fe400000001ff */
[----:B------:R-:W-:-:S07]  /*ca20*/  IMAD.MOV.U32 R15, RZ, RZ, -0x1 ;  /* 0xffffffffff0f7424 */ /* 0x000fce00078e00ff */
[----:B01----:R-:W-:Y:S05]  /*ca30*/  WARPSYNC.COLLECTIVE R15, `(.L_x_299) ;  /* 0x000000000f087348 */ /* 0x003fea0003c00000 */
[----:B------:R2:W3:Y:S02]  /*ca40*/  SHFL.BFLY P6, R14, R13, R12, R11 ;  /* 0x0c00000c0d0e7389 */ /* 0x0004e400000c000b */
[----:B0123--:R-:W-:Y:S05]  /*ca50*/  ENDCOLLECTIVE ;  /* 0x000000000000791b */ /* 0x00ffea0003800000 */
.L_x_299:
[----:B------:R-:W-:Y:S02]  /*ca60*/  IMAD.MOV.U32 R12, RZ, RZ, 0x8 ;  /* 0x00000008ff0c7424 */ /* 0x000fe400078e00ff */
[----:B------:R-:W-:-:S05]  /*ca70*/  FADD.FTZ R2, R13, R14 ;  /* 0x0000000e0d027221 */ /* 0x000fca0000010000 */
[----:B------:R-:W-:-:S07]  /*ca80*/  MOV R13, R2 ;  /* 0x00000002000d7202 */ /* 0x000fce0000000f00 */
[----:B------:R-:W-:Y:S05]  /*ca90*/  WARPSYNC.COLLECTIVE R15, `(.L_x_300) ;  /* 0x000000000f087348 */ /* 0x000fea0003c00000 */
[----:B------:R0:W1:Y:S02]  /*caa0*/  SHFL.BFLY P6, R14, R13, R12, R11 ;  /* 0x0c00000c0d0e7389 */ /* 0x00006400000c000b */
[----:B01----:R-:W-:Y:S05]  /*cab0*/  ENDCOLLECTIVE ;  /* 0x000000000000791b */ /* 0x003fea0003800000 */
.L_x_300:
[----:B------:R-:W-:Y:S02]  /*cac0*/  HFMA2 R12, -RZ, RZ, 0, 2.384185791015625e-07 ;  /* 0x00000004ff0c7431 */ /* 0x000fe400000001ff */
[----:B------:R-:W-:-:S05]  /*cad0*/  FADD.FTZ R3, R2, R14 ;  /* 0x0000000e02037221 */ /* 0x000fca0000010000 */
[----:B------:R-:W-:-:S07]  /*cae0*/  MOV R13, R3 ;  /* 0x00000003000d7202 */ /* 0x000fce0000000f00 */
[----:B------:R-:W-:Y:S05]  /*caf0*/  WARPSYNC.COLLECTIVE R15, `(.L_x_301) ;  /* 0x000000000f087348 */ /* 0x000fea0003c00000 */
[----:B------:R0:W1:Y:S02]  /*cb00*/  SHFL.BFLY P6, R14, R13, R12, R11 ;  /* 0x0c00000c0d0e7389 */ /* 0x00006400000c000b */
[----:B01----:R-:W-:Y:S05]  /*cb10*/  ENDCOLLECTIVE ;  /* 0x000000000000791b */ /* 0x003fea0003800000 */
.L_x_301:
[----:B------:R-:W-:Y:S01]  /*cb20*/  MOV R12, 0x2 ;  /* 0x00000002000c7802 */ /* 0x000fe20000000f00 */
[----:B------:R-:W-:-:S04]  /*cb30*/  FADD.FTZ R4, R3, R14 ;  /* 0x0000000e03047221 */ /* 0x000fc80000010000 */
[----:B------:R-:W-:-:S07]  /*cb40*/  IMAD.MOV.U32 R13, RZ, RZ, R4 ;  /* 0x000000ffff0d7224 */ /* 0x000fce00078e0004 */
[----:B------:R-:W-:Y:S05]  /*cb50*/  WARPSYNC.COLLECTIVE R15, `(.L_x_302) ;  /* 0x000000000f087348 */ /* 0x000fea0003c00000 */
[----:B------:R0:W1:Y:S02]  /*cb60*/  SHFL.BFLY P6, R14, R13, R12, R11 ;  /* 0x0c00000c0d0e7389 */ /* 0x00006400000c000b */
[----:B01----:R-:W-:Y:S05]  /*cb70*/  ENDCOLLECTIVE ;  /* 0x000000000000791b */ /* 0x003fea0003800000 */
.L_x_302:
[----:B------:R-:W-:Y:S02]  /*cb80*/  IMAD.MOV.U32 R12, RZ, RZ, 0x1 ;  /* 0x00000001ff0c7424 */ /* 0x000fe400078e00ff */
[----:B------:R-:W-:-:S05]  /*cb90*/  FADD.FTZ R5, R4, R14 ;  /* 0x0000000e04057221 */ /* 0x000fca0000010000 */
[----:B------:R-:W-:-:S07]  /*cba0*/  MOV R13, R5 ;  /* 0x00000005000d7202 */ /* 0x000fce0000000f00 */
[----:B------:R-:W-:Y:S05]  /*cbb0*/  WARPSYNC.COLLECTIVE R15, `(.L_x_303) ;  /* 0x000000000f087348 */ /* 0x000fea0003c00000 */
[----:B------:R0:W1:Y:S02]  /*cbc0*/  SHFL.BFLY P6, R14, R13, R12, R11 ;  /* 0x0c00000c0d0e7389 */ /* 0x00006400000c000b */
[----:B01----:R-:W-:Y:S05]  /*cbd0*/  ENDCOLLECTIVE ;  /* 0x000000000000791b */ /* 0x003fea0003800000 */
.L_x_303:
[----:B------:R-:W-:Y:S05]  /*cbe0*/  BRA `(.L_x_304) ;  /* 0xffffff6400587947 */ /* 0x000fea000383ffff */
.L_x_235:
[----:B------:R-:W-:Y:S01]  /*cbf0*/  BSSY B1, `(.L_x_305) ;  /* 0x0000007000017945 */ /* 0x000fe20003800000 */
[----:B------:R-:W-:Y:S01]  /*cc00*/  MOV R12, 0x1 ;  /* 0x00000001000c7802 */ /* 0x000fe20000000f00 */
[----:B-1234-:R-:W-:Y:S01]  /*cc10*/  IMAD.MOV.U32 R15, RZ, RZ, -0x1 ;  /* 0xffffffffff0f7424 */ /* 0x01efe200078e00ff */
[----:B------:R-:W-:-:S07]  /*cc20*/  MOV R11, 0x1f ;  /* 0x0000001f000b7802 */ /* 0x000fce0000000f00 */
[----:B------:R-:W-:Y:S05]  /*cc30*/  WARPSYNC.COLLECTIVE R15, `(.L_x_306) ;  /* 0x000000000f087348 */ /* 0x000fea0003c00000 */
[----:B------:R0:W1:Y:S02]  /*cc40*/  SHFL.BFLY P6, R14, R13, R12, R11 ;  /* 0x0c00000c0d0e7389 */ /* 0x00006400000c000b */
[----:B01----:R-:W-:Y:S05]  /*cc50*/  ENDCOLLECTIVE ;  /* 0x000000000000791b */ /* 0x003fea0003800000 */
.L_x_306:
[----:B------:R-:W-:Y:S05]  /*cc60*/  BSYNC B1 ;  /* 0x0000000000017941 */ /* 0x000fea0003800000 */
.L_x_305:
[----:B------:R-:W-:Y:S05]  /*cc70*/  BRA `(.L_x_307) ;  /* 0xffffffac00f07947 */ /* 0x000fea000383ffff */
.L_x_239:
[----:B------:R-:W-:Y:S01]  /*cc80*/  HFMA2 R12, -RZ, RZ, 0, 9.5367431640625e-07 ;  /* 0x00000010ff0c7431 */ /* 0x000fe200000001ff */
[----:B------:R-:W-:Y:S01]  /*cc90*/  BSSY B0, `(.L_x_308) ;  /* 0x0000007000007945 */ /* 0x000fe20003800000 */
[----:B------:R-:W-:Y:S01]  /*cca0*/  MOV R13, R0 ;  /* 0x00000000000d7202 */ /* 0x000fe20000000f00 */
[----:B------:R-:W-:Y:S01]  /*ccb0*/  IMAD.MOV.U32 R11, RZ, RZ, 0x1f ;  /* 0x0000001fff0b7424 */ /* 0x000fe200078e00ff */
[----:B------:R-:W-:-:S07]  /*ccc0*/  MOV R15, 0xffffffff ;  /* 0xffffffff000f7802 */ /* 0x000fce0000000f00 */
[----:B-1234-:R-:W-:Y:S05]  /*ccd0*/  WARPSYNC.COLLECTIVE R15, `(.L_x_309) ;  /* 0x000000000f087348 */ /* 0x01efea0003c00000 */
[----:B------:R0:W0:Y:S02]  /*cce0*/  SHFL.BFLY P6, R14, R13, R12, R11 ;  /* 0x0c00000c0d0e7389 */ /* 0x00002400000c000b */
[----:B01234-:R-:W-:Y:S05]  /*ccf0*/  ENDCOLLECTIVE ;  /* 0x000000000000791b */ /* 0x01ffea0003800000 */
.L_x_309:
[----:B------:R-:W-:Y:S05]  /*cd00*/  BSYNC B0 ;  /* 0x0000000000007941 */ /* 0x000fea0003800000 */
.L_x_308:
[----:B------:R-:W-:Y:S01]  /*cd10*/  FMNMX.FTZ R13, R14, R0, !PT ;  /* 0x000000000e0d7209 */ /* 0x000fe20007810000 */
[----:B------:R-:W-:Y:S02]  /*cd20*/  HFMA2 R12, -RZ, RZ, 0, 4.76837158203125e-07 ;  /* 0x00000008ff0c7431 */ /* 0x000fe400000001ff */
[----:B------:R-:W-:Y:S01]  /*cd30*/  IMAD.MOV.U32 R11, RZ, RZ, 0x1f ;  /* 0x0000001fff0b7424 */ /* 0x000fe200078e00ff */
[----:B------:R-:W-:-:S07]  /*cd40*/  MOV R15, 0xffffffff ;  /* 0xffffffff000f7802 */ /* 0x000fce0000000f00 */
[----:B------:R-:W-:Y:S05]  /*cd50*/  WARPSYNC.COLLECTIVE R15, `(.L_x_310) ;  /* 0x000000000f087348 */ /* 0x000fea0003c00000 */
[----:B------:R0:W1:Y:S02]  /*cd60*/  SHFL.BFLY P6, R14, R13, R12, R11 ;  /* 0x0c00000c0d0e7389 */ /* 0x00006400000c000b */
[----:B01----:R-:W-:Y:S05]  /*cd70*/  ENDCOLLECTIVE ;  /* 0x000000000000791b */ /* 0x003fea0003800000 */
.L_x_310:
[----:B------:R-:W-:Y:S01]  /*cd80*/  IMAD.MOV.U32 R12, RZ, RZ, 0x4 ;  /* 0x00000004ff0c7424 */ /* 0x000fe200078e00ff */
[----:B------:R-:W-:-:S04]  /*cd90*/  FMNMX.FTZ R2, R13, R14, !PT ;  /* 0x0000000e0d027209 */ /* 0x000fc80007810000 */
[----:B------:R-:W-:-:S07]  /*cda0*/  MOV R13, R2 ;  /* 0x00000002000d7202 */ /* 0x000fce0000000f00 */
[----:B------:R-:W-:Y:S05]  /*cdb0*/  WARPSYNC.COLLECTIVE R15, `(.L_x_311) ;  /* 0x000000000f087348 */ /* 0x000fea0003c00000 */
[----:B------:R0:W1:Y:S02]  /*cdc0*/  SHFL.BFLY P6, R14, R13, R12, R11 ;  /* 0x0c00000c0d0e7389 */ /* 0x00006400000c000b */
[----:B01----:R-:W-:Y:S05]  /*cdd0*/  ENDCOLLECTIVE ;  /* 0x000000000000791b */ /* 0x003fea0003800000 */
.L_x_311:
[----:B------:R-:W-:Y:S01]  /*cde0*/  HFMA2 R12, -RZ, RZ, 0, 1.1920928955078125e-07 ;  /* 0x00000002ff0c7431 */ /* 0x000fe200000001ff */
[----:B------:R-:W-:-:S04]  /*cdf0*/  FMNMX.FTZ R3, R2, R14, !PT ;  /* 0x0000000e02037209 */ /* 0x000fc80007810000 */
[----:B------:R-:W-:-:S07]  /*ce00*/  MOV R13, R3 ;  /* 0x00000003000d7202 */ /* 0x000fce0000000f00 */
[----:B------:R-:W-:Y:S05]  /*ce10*/  WARPSYNC.COLLECTIVE R15, `(.L_x_312) ;  /* 0x000000000f087348 */ /* 0x000fea0003c00000 */
[----:B------:R0:W1:Y:S02]  /*ce20*/  SHFL.BFLY P6, R14, R13, R12, R11 ;  /* 0x0c00000c0d0e7389 */ /* 0x00006400000c000b */
[----:B01----:R-:W-:Y:S05]  /*ce30*/  ENDCOLLECTIVE ;  /* 0x000000000000791b */ /* 0x003fea0003800000 */
.L_x_312:
[----:B------:R-:W-:Y:S05]  /*ce40*/  BRA `(.L_x_313) ;  /* 0xffffffb000247947 */ /* 0x000fea000383ffff */
.L_x_314:
        /* <DEDUP_REMOVED lines=11> */
.L_x_4639:


//--------------------- .text._ZN4mmha33masked_multihead_attention_kernelItLi256ELi256ELi4ELi32ELi64ELb1ELb1EEEv26Multihead_attention_paramsIT_XT5_EE --------------------------
	.section	.text._ZN4mmha33masked_multihead_attention_kernelItLi256ELi256ELi4ELi32ELi64ELb1ELb1EEEv26Multihead_attention_paramsIT_XT5_EE,"ax",@progbits
	.align	128
        .global         _ZN4mmha33masked_multihead_attention_kernelItLi256ELi256ELi4ELi32ELi64ELb1ELb1EEEv26Multihead_attention_paramsIT_XT5_EE
        .type           _ZN4mmha33masked_multihead_attention_kernelItLi256ELi256ELi4ELi32ELi64ELb1ELb1EEEv26Multihead_attention_paramsIT_XT5_EE,@function
        .size           _ZN4mmha33masked_multihead_attention_kernelItLi256ELi256ELi4ELi32ELi64ELb1ELb1EEEv26Multihead_attention_paramsIT_XT5_EE,(.L_x_4640 - _ZN4mmha33masked_multihead_attention_kernelItLi256ELi256ELi4ELi32ELi64ELb1ELb1EEEv26Multihead_attention_paramsIT_XT5_EE)
        .other          _ZN4mmha33masked_multihead_attention_kernelItLi256ELi256ELi4ELi32ELi64ELb1ELb1EEEv26Multihead_attention_paramsIT_XT5_EE,@"STO_CUDA_ENTRY STV_DEFAULT"
_ZN4mmha33masked_multihead_attention_kernelItLi256ELi256ELi4ELi32ELi64ELb1ELb1EEEv26Multihead_attention_paramsIT_XT5_EE:
.text._ZN4mmha33masked_multihead_attention_kernelItLi256ELi256ELi4ELi32ELi64ELb1ELb1EEEv26Multihead_attention_paramsIT_XT5_EE:
[----:B------:R-:W0:Y:S01]  /*0000*/  LDC R1, c[0x0][0x37c] ;  /* 0x0000df00ff017b82 */ /* 0x000e220000000800 */
[----:B------:R-:W1:Y:S01]  /*0010*/  LDCU.64 UR4, c[0x0][0x490] ;  /* 0x00009200ff0477ac */ /* 0x000e620008000a00 */
[----:B------:R-:W2:Y:S01]  /*0020*/  S2R R31, SR_CTAID.Y ;  /* 0x00000000001f7919 */ /* 0x000ea20000002600 */
[----:B------:R-:W3:Y:S01]  /*0030*/  LDCU.64 UR36, c[0x0][0x358] ;  /* 0x00006b00ff2477ac */ /* 0x000ee20008000a00 */
[----:B-1----:R-:W-:-:S04]  /*0040*/  UISETP.NE.U32.AND UP0, UPT, UR4, URZ, UPT ;  /* 0x000000ff0400728c */ /* 0x002fc8000bf05070 */
[----:B------:R-:W-:-:S09]  /*0050*/  UISETP.NE.AND.EX UP0, UPT, UR5, URZ, UPT, UP0 ;  /* 0x000000ff0500728c */ /* 0x000fd2000bf05300 */
[----:B---3--:R-:W-:Y:S05]  /*0060*/  BRA.U !UP0, `(.L_x_315) ;  /* 0x0000000108147547 */ /* 0x008fea000b800000 */
[----:B--2---:R-:W-:-:S04]  /*0070*/  IADD3 R2, P0, PT, R31, UR4, RZ ;  /* 0x000000041f027c10 */ /* 0x004fc8000ff1e0ff */
[----:B------:R-:W-:-:S05]  /*0080*/  IADD3.X R3, PT, PT, RZ, UR5, RZ, P0, !PT ;  /* 0x00000005ff037c10 */ /* 0x000fca00087fe4ff */
[----:B------:R-:W2:Y:S02]  /*0090*/  LDG.E.U8 R2, desc[UR36][R2.64] ;  /* 0x0000002402027981 */ /* 0x000ea4000c1e1100 */
[----:B--2---:R-:W-:-:S13]  /*00a0*/  ISETP.NE.AND P0, PT, R2, 0x1, PT ;  /* 0x000000010200780c */ /* 0x004fda0003f05270 */
[----:B------:R-:W-:Y:S05]  /*00b0*/  @!P0 EXIT ;  /* 0x000000000000894d */ /* 0x000fea0003800000 */
.L_x_315:
[----:B------:R-:W2:Y:S08]  /*00c0*/  LDC.64 R4, c[0x0][0x498] ;  /* 0x00012600ff047b82 */ /* 0x000eb00000000a00 */
[----:B------:R-:W1:Y:S08]  /*00d0*/  LDC R6, c[0x0][0x3f0] ;  /* 0x0000fc00ff067b82 */ /* 0x000e700000000800 */
[----:B------:R-:W3:Y:S01]  /*00e0*/  LDC.64 R10, c[0x0][0x460] ;  /* 0x00011800ff0a7b82 */ /* 0x000ee20000000a00 */
[----:B--2---:R-:W-:-:S07]  /*00f0*/  IMAD.WIDE.U32 R4, R31, 0x4, R4 ;  /* 0x000000041f047825 */ /* 0x004fce00078e0004 */
[----:B------:R-:W2:Y:S01]  /*0100*/  LDC R14, c[0x0][0x3f4] ;  /* 0x0000fd00ff0e7b82 */ /* 0x000ea20000000800 */
[----:B------:R4:W4:Y:S01]  /*0110*/  LDG.E R19, desc[UR36][R4.64] ;  /* 0x0000002404137981 */ /* 0x000922000c1e1900 */
[----:B-1----:R-:W-:Y:S01]  /*0120*/  IABS R7, R6 ;  /* 0x0000000600077213 */ /* 0x002fe20000000000 */
[----:B------:R-:W-:Y:S01]  /*0130*/  HFMA2 R18, -RZ, RZ, 0, 0 ;  /* 0x00000000ff127431 */ /* 0x000fe200000001ff */
[----:B------:R-:W1:Y:S04]  /*0140*/  S2R R36, SR_CTAID.X ;  /* 0x0000000000247919 */ /* 0x000e680000002500 */
[----:B------:R-:W1:Y:S01]  /*0150*/  LDC R39, c[0x0][0x3f8] ;  /* 0x0000fe00ff277b82 */ /* 0x000e620000000800 */
[----:B------:R-:W0:Y:S08]  /*0160*/  I2F.RP R0, R7 ;  /* 0x0000000700007306 */ /* 0x000e300000209400 */
[----:B0-----:R-:W0:Y:S02]  /*0170*/  MUFU.RCP R0, R0 ;  /* 0x0000000000007308 */ /* 0x001e240000001000 */
[----:B0-----:R-:W-:-:S06]  /*0180*/  VIADD R2, R0, 0xffffffe ;  /* 0x0ffffffe00027836 */ /* 0x001fcc0000000000 */
[----:B------:R0:W3:Y:S02]  /*0190*/  F2I.FTZ.U32.TRUNC.NTZ R3, R2 ;  /* 0x0000000200037305 */ /* 0x0000e4000021f000 */
[----:B0-----:R-:W-:Y:S01]  /*01a0*/  IMAD.MOV.U32 R2, RZ, RZ, RZ ;  /* 0x000000ffff027224 */ /* 0x001fe200078e00ff */
[----:B---3--:R-:W-:-:S05]  /*01b0*/  IADD3 R8, PT, PT, RZ, -R3, RZ ;  /* 0x80000003ff087210 */ /* 0x008fca0007ffe0ff */
[----:B------:R-:W-:Y:S01]  /*01c0*/  IMAD R9, R8, R7, RZ ;  /* 0x0000000708097224 */ /* 0x000fe200078e02ff */
[----:B------:R-:W-:-:S03]  /*01d0*/  IABS R8, R31 ;  /* 0x0000001f00087213 */ /* 0x000fc60000000000 */
[----:B------:R-:W-:-:S06]  /*01e0*/  IMAD.HI.U32 R3, R3, R9, R2 ;  /* 0x0000000903037227 */ /* 0x000fcc00078e0002 */
[----:B------:R-:W-:Y:S02]  /*01f0*/  IMAD.HI.U32 R0, R3, R8, RZ ;  /* 0x0000000803007227 */ /* 0x000fe400078e00ff */
[----:B------:R-:W0:Y:S03]  /*0200*/  LDC R3, c[0x0][0x40c] ;  /* 0x00010300ff037b82 */ /* 0x000e260000000800 */
[----:B------:R-:W-:-:S05]  /*0210*/  IADD3 R2, PT, PT, -R0, RZ, RZ ;  /* 0x000000ff00027210 */ /* 0x000fca0007ffe1ff */
[----:B------:R-:W-:-:S05]  /*0220*/  IMAD R2, R7, R2, R8 ;  /* 0x0000000207027224 */ /* 0x000fca00078e0208 */
[----:B------:R-:W-:Y:S02]  /*0230*/  ISETP.GT.U32.AND P1, PT, R7, R2, PT ;  /* 0x000000020700720c */ /* 0x000fe40003f24070 */
[----:B------:R-:W-:-:S04]  /*0240*/  ISETP.NE.U32.AND P0, PT, R10, RZ, PT ;  /* 0x000000ff0a00720c */ /* 0x000fc80003f05070 */
[----:B------:R-:W-:-:S07]  /*0250*/  ISETP.NE.AND.EX P0, PT, R11, RZ, PT, P0 ;  /* 0x000000ff0b00720c */ /* 0x000fce0003f05300 */
[----:B------:R-:W-:Y:S01]  /*0260*/  @!P1 IMAD.IADD R2, R2, 0x1, -R7 ;  /* 0x0000000102029824 */ /* 0x000fe200078e0a07 */
[----:B0-----:R-:W-:-:S04]  /*0270*/  ISETP.EQ.AND P5, PT, R3, RZ, P0 ;  /* 0x000000ff0300720c */ /* 0x001fc800007a2270 */
[----:B------:R-:W-:Y:S02]  /*0280*/  ISETP.GE.U32.AND P0, PT, R2, R7, PT ;  /* 0x000000070200720c */ /* 0x000fe40003f06070 */
[----:B------:R-:W-:Y:S02]  /*0290*/  @!P1 IADD3 R0, PT, PT, R0, 0x1, RZ ;  /* 0x0000000100009810 */ /* 0x000fe40007ffe0ff */
[----:B--2---:R-:W-:-:S05]  /*02a0*/  IABS R9, R14 ;  /* 0x0000000e00097213 */ /* 0x004fca0000000000 */
[----:B----4-:R-:W0:Y:S04]  /*02b0*/  @P5 LDC.64 R4, c[0x0][0x460] ;  /* 0x00011800ff045b82 */ /* 0x010e280000000a00 */
[----:B------:R-:W-:-:S05]  /*02c0*/  @P0 VIADD R0, R0, 0x1 ;  /* 0x0000000100000836 */ /* 0x000fca0000000000 */
[----:B------:R-:W-:Y:S02]  /*02d0*/  MOV R37, R0 ;  /* 0x0000000000257202 */ /* 0x000fe40000000f00 */
[----:B------:R-:W2:Y:S01]  /*02e0*/  I2F.RP R0, R9 ;  /* 0x0000000900007306 */ /* 0x000ea20000209400 */
[----:B------:R-:W-:Y:S02]  /*02f0*/  LOP3.LUT R2, R31, R6, RZ, 0x3c, !PT ;  /* 0x000000061f027212 */ /* 0x000fe400078e3cff */
[----:B------:R-:W-:Y:S02]  /*0300*/  ISETP.NE.AND P1, PT, R6, RZ, PT ;  /* 0x000000ff0600720c */ /* 0x000fe40003f25270 */
[----:B------:R-:W-:-:S03]  /*0310*/  ISETP.GE.AND P2, PT, R2, RZ, PT ;  /* 0x000000ff0200720c */ /* 0x000fc60003f46270 */
[----:B--2---:R-:W2:Y:S10]  /*0320*/  MUFU.RCP R0, R0 ;  /* 0x0000000000007308 */ /* 0x004eb40000001000 */
[----:B------:R-:W-:Y:S01]  /*0330*/  @!P2 IMAD.MOV R37, RZ, RZ, -R37 ;  /* 0x000000ffff25a224 */ /* 0x000fe200078e0a25 */
[----:B------:R-:W-:Y:S01]  /*0340*/  @!P1 LOP3.LUT R37, RZ, R6, RZ, 0x33, !PT ;  /* 0x00000006ff259212 */ /* 0x000fe200078e33ff */
[----:B--2---:R-:W-:-:S04]  /*0350*/  VIADD R6, R0, 0xffffffe ;  /* 0x0ffffffe00067836 */ /* 0x004fc80000000000 */
[----:B------:R2:W3:Y:S01]  /*0360*/  F2I.FTZ.U32.TRUNC.NTZ R7, R6 ;  /* 0x0000000600077305 */ /* 0x0004e2000021f000 */
[----:B0-----:R-:W-:-:S05]  /*0370*/  @P5 IMAD.WIDE R4, R37, 0x4, R4 ;  /* 0x0000000425045825 */ /* 0x001fca00078e0204 */
[----:B------:R0:W5:Y:S01]  /*0380*/  @P5 LDG.E R18, desc[UR36][R4.64] ;  /* 0x0000002404125981 */ /* 0x000162000c1e1900 */
[----:B--2---:R-:W-:Y:S02]  /*0390*/  MOV R6, RZ ;  /* 0x000000ff00067202 */ /* 0x004fe40000000f00 */
[----:B---3--:R-:W-:Y:S01]  /*03a0*/  IADD3 R2, PT, PT, RZ, -R7, RZ ;  /* 0x80000007ff027210 */ /* 0x008fe20007ffe0ff */
[----:B------:R-:W2:Y:S01]  /*03b0*/  S2R R17, SR_TID.X ;  /* 0x0000000000117919 */ /* 0x000ea20000002100 */
[----:B0-----:R-:W0:Y:S03]  /*03c0*/  LDC R4, c[0x0][0x3e8] ;  /* 0x0000fa00ff047b82 */ /* 0x001e260000000800 */
[----:B------:R-:W-:-:S04]  /*03d0*/  IMAD R5, R2, R9, RZ ;  /* 0x0000000902057224 */ /* 0x000fc800078e02ff */
[----:B------:R-:W-:Y:S01]  /*03e0*/  IMAD.HI.U32 R7, R7, R5, R6 ;  /* 0x0000000507077227 */ /* 0x000fe200078e0006 */
[----:B------:R-:W-:Y:S03]  /*03f0*/  BSSY.RECONVERGENT B0, `(.L_x_316) ;  /* 0x0000057000007945 */ /* 0x000fe60003800200 */
[----:B-1----:R-:W-:Y:S01]  /*0400*/  IMAD R44, R31, R39, R36 ;  /* 0x000000271f2c7224 */ /* 0x002fe200078e0224 */
[----:B0-----:R-:W-:Y:S02]  /*0410*/  ISETP.NE.AND P1, PT, R4, RZ, PT ;  /* 0x000000ff0400720c */ /* 0x001fe40003f25270 */
[C---:B--2---:R-:W-:Y:S02]  /*0420*/  ISETP.GT.U32.AND P3, PT, R17.reuse, 0x1f, PT ;  /* 0x0000001f1100780c */ /* 0x044fe40003f64070 */
[----:B------:R-:W-:-:S09]  /*0430*/  SHF.L.U32 R15, R17, 0x3, RZ ;  /* 0x00000003110f7819 */ /* 0x000fd200000006ff */
[----:B------:R-:W-:Y:S01]  /*0440*/  @P1 SHF.L.U32 R2, R36, 0x8, RZ ;  /* 0x0000000824021819 */ /* 0x000fe200000006ff */
[----:B------:R-:W-:Y:S01]  /*0450*/  @!P1 IMAD.SHL.U32 R0, R44, 0x100, RZ ;  /* 0x000001002c009824 */ /* 0x000fe200078e00ff */
[----:B------:R-:W-:Y:S02]  /*0460*/  P2R R22, PR, RZ, 0x20 ;  /* 0x00000020ff167803 */ /* 0x000fe40000000000 */
[----:B------:R-:W-:Y:S02]  /*0470*/  CS2R R34, SRZ ;  /* 0x0000000000227805 */ /* 0x000fe4000001ff00 */
[----:B------:R-:W-:Y:S01]  /*0480*/  CS2R R32, SRZ ;  /* 0x0000000000207805 */ /* 0x000fe2000001ff00 */
[----:B------:R-:W-:Y:S01]  /*0490*/  @P1 IMAD R0, R31, R4, R2 ;  /* 0x000000041f001224 */ /* 0x000fe200078e0202 */
[----:B------:R-:W-:Y:S01]  /*04a0*/  LEA R21, R36, R15, 0x8 ;  /* 0x0000000f24157211 */ /* 0x000fe200078e40ff */
[----:B------:R-:W-:Y:S02]  /*04b0*/  IMAD R37, R37, R39, RZ ;  /* 0x0000002725257224 */ /* 0x000fe400078e02ff */
[----:B------:R-:W-:-:S05]  /*04c0*/  VIADD R23, R19, 0xffffffff ;  /* 0xffffffff13177836 */ /* 0x000fca0000000000 */
[----:B------:R-:W-:-:S05]  /*04d0*/  IABS R16, R23 ;  /* 0x0000001700107213 */ /* 0x000fca0000000000 */
[----:B------:R-:W-:-:S04]  /*04e0*/  IMAD.HI.U32 R7, R7, R16, RZ ;  /* 0x0000001007077227 */ /* 0x000fc800078e00ff */
[----:B------:R-:W-:-:S04]  /*04f0*/  IMAD.MOV R7, RZ, RZ, -R7 ;  /* 0x000000ffff077224 */ /* 0x000fc800078e0a07 */
[----:B------:R-:W-:-:S05]  /*0500*/  IMAD R16, R9, R7, R16 ;  /* 0x0000000709107224 */ /* 0x000fca00078e0210 */
[----:B------:R-:W-:Y:S02]  /*0510*/  ISETP.GT.U32.AND P0, PT, R9, R16, PT ;  /* 0x000000100900720c */ /* 0x000fe40003f04070 */
[----:B------:R-:W-:-:S11]  /*0520*/  ISETP.GE.AND P4, PT, R23, RZ, PT ;  /* 0x000000ff1700720c */ /* 0x000fd60003f86270 */
[----:B------:R-:W-:-:S04]  /*0530*/  @!P0 IADD3 R16, PT, PT, R16, -R9, RZ ;  /* 0x8000000910108210 */ /* 0x000fc80007ffe0ff */
[----:B------:R-:W-:Y:S02]  /*0540*/  ISETP.GT.U32.AND P2, PT, R9, R16, PT ;  /* 0x000000100900720c */ /* 0x000fe40003f44070 */
[----:B------:R-:W-:-:S11]  /*0550*/  ISETP.NE.AND P0, PT, R14, RZ, PT ;  /* 0x000000ff0e00720c */ /* 0x000fd60003f05270 */
[----:B------:R-:W-:-:S04]  /*0560*/  @!P2 IMAD.IADD R16, R16, 0x1, -R9 ;  /* 0x000000011010a824 */ /* 0x000fc800078e0a09 */
[----:B------:R-:W-:Y:S01]  /*0570*/  @!P4 IMAD.MOV R16, RZ, RZ, -R16 ;  /* 0x000000ffff10c224 */ /* 0x000fe200078e0a10 */
[----:B------:R-:W-:Y:S01]  /*0580*/  @!P0 LOP3.LUT R16, RZ, R14, RZ, 0x33, !PT ;  /* 0x0000000eff108212 */ /* 0x000fe200078e33ff */
[----:B------:R-:W-:Y:S06]  /*0590*/  @P3 BRA `(.L_x_317) ;  /* 0x0000000000f03947 */ /* 0x000fec0003800000 */
[----:B------:R-:W0:Y:S01]  /*05a0*/  LDCU UR4, c[0x0][0x478] ;  /* 0x00008f00ff0477ac */ /* 0x000e220008000800 */
[----:B------:R-:W-:Y:S01]  /*05b0*/  IMAD.IADD R5, R15, 0x1, R0 ;  /* 0x000000010f057824 */ /* 0x000fe200078e0200 */
        /* <DEDUP_REMOVED lines=8> */
[----:B--2---:R-:W-:Y:S01]  /*0640*/  LOP3.LUT R10, R25, 0xff, RZ, 0xc0, !PT ;  /* 0x000000ff190a7812 */ /* 0x004fe200078ec0ff */
[----:B------:R-:W3:Y:S01]  /*0650*/  I2F.S8 R9, R24 ;  /* 0x0000001800097306 */ /* 0x000ee20000001400 */
[----:B------:R-:W-:Y:S02]  /*0660*/  SHF.R.S64 R12, R24, 0x10, R25 ;  /* 0x00000010180c7819 */ /* 0x000fe40000001019 */
[----:B------:R-:W-:Y:S02]  /*0670*/  SHF.R.U64 R2, R10, 0x7, RZ ;  /* 0x000000070a027819 */ /* 0x000fe400000012ff */
[----:B------:R-:W-:-:S02]  /*0680*/  LOP3.LUT R12, R12, 0xff, RZ, 0xc0, !PT ;  /* 0x000000ff0c0c7812 */ /* 0x000fc400078ec0ff */
[--C-:B------:R-:W-:Y:S02]  /*0690*/  SHF.R.U64 R7, R24, 0x10, R25.reuse ;  /* 0x0000001018077819 */ /* 0x100fe40000001219 */
[----:B------:R-:W-:Y:S02]  /*06a0*/  SHF.R.S32.HI R8, RZ, 0x10, R25 ;  /* 0x00000010ff087819 */ /* 0x000fe40000011419 */
[----:B------:R-:W-:Y:S02]  /*06b0*/  ISETP.NE.U32.AND P0, PT, R2, RZ, PT ;  /* 0x000000ff0200720c */ /* 0x000fe40003f05070 */
[----:B------:R-:W-:Y:S02]  /*06c0*/  SHF.R.U64 R2, R12, 0x7, RZ ;  /* 0x000000070c027819 */ /* 0x000fe400000012ff */
[----:B------:R-:W-:Y:S02]  /*06d0*/  PRMT R7, R7, 0x9910, RZ ;  /* 0x0000991007077816 */ /* 0x000fe400000000ff */
[----:B------:R-:W-:-:S02]  /*06e0*/  LOP3.LUT R8, R8, 0xff, RZ, 0xc0, !PT ;  /* 0x000000ff08087812 */ /* 0x000fc400078ec0ff */
[----:B------:R-:W-:Y:S02]  /*06f0*/  ISETP.NE.U32.AND P1, PT, R2, RZ, PT ;  /* 0x000000ff0200720c */ /* 0x000fe40003f25070 */
[----:B------:R-:W-:Y:S02]  /*0700*/  MOV R2, R7 ;  /* 0x0000000700027202 */ /* 0x000fe40000000f00 */
[----:B------:R-:W-:Y:S01]  /*0710*/  SHF.R.U64 R7, R8, 0x7, RZ ;  /* 0x0000000708077819 */ /* 0x000fe200000012ff */
[----:B---3--:R-:W-:Y:S01]  /*0720*/  FMUL.FTZ R9, R4, R9 ;  /* 0x0000000904097220 */ /* 0x008fe20000410000 */
[----:B------:R-:W-:Y:S02]  /*0730*/  ISETP.NE.U32.AND.EX P0, PT, RZ, RZ, PT, P0 ;  /* 0x000000ffff00720c */ /* 0x000fe40003f05100 */
[----:B------:R-:W-:Y:S02]  /*0740*/  ISETP.NE.U32.AND P2, PT, R7, RZ, PT ;  /* 0x000000ff0700720c */ /* 0x000fe40003f45070 */
[----:B------:R-:W-:-:S02]  /*0750*/  ISETP.NE.U32.AND.EX P1, PT, RZ, RZ, PT, P1 ;  /* 0x000000ffff00720c */ /* 0x000fc40003f25110 */
[----:B------:R-:W-:Y:S02]  /*0760*/  ISETP.NE.U32.AND.EX P2, PT, RZ, RZ, PT, P2 ;  /* 0x000000ffff00720c */ /* 0x000fe40003f45120 */
[----:B------:R-:W-:Y:S02]  /*0770*/  PRMT R0, R24, 0x9910, RZ ;  /* 0x0000991018007816 */ /* 0x000fe400000000ff */
        /* <DEDUP_REMOVED lines=27> */
.L_x_318:
[----:B------:R-:W0:Y:S02]  /*0930*/  LDC.64 R32, c[0x0][0x388] ;  /* 0x0000e200ff207b82 */ /* 0x000e240000000a00 */
[----:B0-----:R-:W-:-:S06]  /*0940*/  IMAD.WIDE R32, R5, 0x2, R32 ;  /* 0x0000000205207825 */ /* 0x001fcc00078e0220 */
[----:B------:R-:W5:Y:S02]  /*0950*/  LDG.E.128 R32, desc[UR36][R32.64] ;  /* 0x0000002420207981 */ /* 0x000f64000c1e1d00 */
.L_x_317:
[----:B------:R-:W-:Y:S05]  /*0960*/  BSYNC.RECONVERGENT B0 ;  /* 0x0000000000007941 */ /* 0x000fea0003800200 */
.L_x_316:
[----:B------:R-:W0:Y:S01]  /*0970*/  LDCU.64 UR4, c[0x0][0x390] ;  /* 0x00007200ff0477ac */ /* 0x000e220008000a00 */
[----:B------:R-:W1:Y:S01]  /*0980*/  LDC.64 R4, c[0x0][0x418] ;  /* 0x00010600ff047b82 */ /* 0x000e620000000a00 */
[C---:B------:R-:W-:Y:S01]  /*0990*/  ISETP.GT.U32.OR P4, PT, R17.reuse, 0x1f, !P5 ;  /* 0x0000001f1100780c */ /* 0x040fe20006f84470 */
[----:B------:R-:W-:Y:S01]  /*09a0*/  @!P3 IMAD R0, R17, R14, R23 ;  /* 0x0000000e1100b224 */ /* 0x000fe200078e0217 */
[----:B------:R-:W2:Y:S01]  /*09b0*/  LDCU.64 UR6, c[0x0][0x3a0] ;  /* 0x00007400ff0677ac */ /* 0x000ea20008000a00 */
[----:B------:R-:W-:Y:S01]  /*09c0*/  IMAD.SHL.U32 R44, R44, 0x100, RZ ;  /* 0x000001002c2c7824 */ /* 0x000fe200078e00ff */
[----:B------:R-:W-:Y:S02]  /*09d0*/  CS2R R42, SRZ ;  /* 0x00000000002a7805 */ /* 0x000fe4000001ff00 */
[----:B------:R-:W-:Y:S02]  /*09e0*/  CS2R R40, SRZ ;  /* 0x0000000000287805 */ /* 0x000fe4000001ff00 */
[----:B------:R-:W-:-:S05]  /*09f0*/  @!P3 SHF.L.U32 R25, R0, 0x3, RZ ;  /* 0x000000030019b819 */ /* 0x000fca00000006ff */
[----:B------:R-:W-:Y:S01]  /*0a00*/  @!P3 IMAD R25, R44, R14, R25 ;  /* 0x0000000e2c19b224 */ /* 0x000fe200078e0219 */
[----:B------:R-:W3:Y:S01]  /*0a10*/  @!P4 LDC.64 R10, c[0x0][0x450] ;  /* 0x00011400ff0acb82 */ /* 0x000ee20000000a00 */
[----:B-----5:R-:W-:Y:S01]  /*0a20*/  @!P4 IMAD R0, R18, R39, RZ ;  /* 0x000000271200c224 */ /* 0x020fe200078e02ff */
[----:B0-----:R-:W-:Y:S02]  /*0a30*/  ISETP.NE.U32.AND P0, PT, RZ, UR4, PT ;  /* 0x00000004ff007c0c */ /* 0x001fe4000bf05070 */
[----:B------:R-:W-:Y:S02]  /*0a40*/  CS2R R28, SRZ ;  /* 0x00000000001c7805 */ /* 0x000fe4000001ff00 */
[----:B--2---:R-:W-:Y:S02]  /*0a50*/  ISETP.NE.U32.AND P2, PT, RZ, UR6, PT ;  /* 0x00000006ff007c0c */ /* 0x004fe4000bf45070 */
[----:B-1----:R-:W-:Y:S01]  /*0a60*/  ISETP.NE.U32.AND P1, PT, R4, RZ, PT ;  /* 0x000000ff0400720c */ /* 0x002fe20003f25070 */
[----:B------:R-:W-:Y:S01]  /*0a70*/  @!P4 IMAD R27, R0, 0x100, R21 ;  /* 0x00000100001bc824 */ /* 0x000fe200078e0215 */
[----:B------:R-:W-:Y:S01]  /*0a80*/  ISETP.NE.AND.EX P0, PT, RZ, UR5, PT, P0 ;  /* 0x00000005ff007c0c */ /* 0x000fe2000bf05300 */
[----:B------:R-:W-:Y:S01]  /*0a90*/  HFMA2 R2, -RZ, RZ, 0, 0 ;  /* 0x00000000ff027431 */ /* 0x000fe200000001ff */
[----:B------:R-:W-:Y:S01]  /*0aa0*/  ISETP.NE.AND.EX P2, PT, RZ, UR7, PT, P2 ;  /* 0x00000007ff007c0c */ /* 0x000fe2000bf45320 */
[----:B------:R-:W0:Y:S01]  /*0ab0*/  LDCU.U8 UR4, c[0x0][0x404] ;  /* 0x00008080ff0477ac */ /* 0x000e220008000000 */
[----:B------:R-:W-:-:S02]  /*0ac0*/  ISETP.GT.U32.OR P0, PT, R17, 0x1f, !P0 ;  /* 0x0000001f1100780c */ /* 0x000fc40004704470 */
[----:B------:R-:W-:Y:S02]  /*0ad0*/  ISETP.GT.U32.OR P2, PT, R17, 0x1f, !P2 ;  /* 0x0000001f1100780c */ /* 0x000fe40005744470 */
[----:B------:R-:W-:Y:S02]  /*0ae0*/  ISETP.NE.AND.EX P1, PT, R5, RZ, PT, P1 ;  /* 0x000000ff0500720c */ /* 0x000fe40003f25310 */
[----:B------:R-:W-:Y:S01]  /*0af0*/  ISETP.NE.OR P2, PT, R3, RZ, P2 ;  /* 0x000000ff0300720c */ /* 0x000fe20001745670 */
[----:B------:R-:W1:Y:S08]  /*0b00*/  @!P3 LDC.64 R4, c[0x0][0x3b8] ;  /* 0x0000ee00ff04bb82 */ /* 0x000e700000000a00 */
[----:B------:R-:W2:Y:S08]  /*0b10*/  @!P0 LDC.64 R6, c[0x0][0x390] ;  /* 0x0000e400ff068b82 */ /* 0x000eb00000000a00 */
[----:B------:R-:W4:Y:S08]  /*0b20*/  @P1 LDC.64 R12, c[0x0][0x418] ;  /* 0x00010600ff0c1b82 */ /* 0x000f300000000a00 */
[----:B------:R-:W0:Y:S01]  /*0b30*/  @!P2 LDC.64 R8, c[0x0][0x3a0] ;  /* 0x0000e800ff08ab82 */ /* 0x000e220000000a00 */
[----:B-1----:R-:W-:Y:S01]  /*0b40*/  @!P3 IMAD.WIDE R4, R25, 0x2, R4 ;  /* 0x000000021904b825 */ /* 0x002fe200078e0204 */
[----:B------:R-:W-:-:S03]  /*0b50*/  CS2R R24, SRZ ;  /* 0x0000000000187805 */ /* 0x000fc6000001ff00 */
[----:B--2---:R-:W-:-:S04]  /*0b60*/  @!P0 IMAD.WIDE.U32 R6, R21, 0x2, R6 ;  /* 0x0000000215068825 */ /* 0x004fc800078e0006 */
[----:B---3--:R-:W-:Y:S01]  /*0b70*/  @!P4 IMAD.WIDE R10, R27, 0x2, R10 ;  /* 0x000000021b0ac825 */ /* 0x008fe200078e020a */
[----:B------:R1:W2:Y:S01]  /*0b80*/  @!P0 LDG.E.128 R40, desc[UR36][R6.64] ;  /* 0x0000002406288981 */ /* 0x0002a2000c1e1d00 */
[----:B------:R-:W-:Y:S02]  /*0b90*/  CS2R R26, SRZ ;  /* 0x00000000001a7805 */ /* 0x000fe4000001ff00 */
[----:B----4-:R-:W-:Y:S01]  /*0ba0*/  @P1 IMAD.WIDE.U32 R12, R31, 0x4, R12 ;  /* 0x000000041f0c1825 */ /* 0x010fe200078e000c */
[----:B------:R-:W-:Y:S01]  /*0bb0*/  CS2R R30, SRZ ;  /* 0x00000000001e7805 */ /* 0x000fe2000001ff00 */
[----:B------:R3:W5:Y:S04]  /*0bc0*/  @!P4 LDG.E.128 R48, desc[UR36][R10.64] ;  /* 0x000000240a30c981 */ /* 0x000768000c1e1d00 */
[----:B------:R3:W5:Y:S01]  /*0bd0*/  @!P3 LDG.E.128 R24, desc[UR36][R4.64] ;  /* 0x000000240418b981 */ /* 0x000762000c1e1d00 */
[----:B-1----:R-:W1:Y:S01]  /*0be0*/  LDC R6, c[0x0][0x400] ;  /* 0x00010000ff067b82 */ /* 0x002e620000000800 */
[----:B0-----:R-:W-:-:S02]  /*0bf0*/  @!P2 IMAD.WIDE.U32 R8, R21, 0x2, R8 ;  /* 0x000000021508a825 */ /* 0x001fc400078e0008 */
[----:B------:R3:W5:Y:S04]  /*0c00*/  @P1 LDG.E R2, desc[UR36][R12.64] ;  /* 0x000000240c021981 */ /* 0x000768000c1e1900 */
[----:B------:R3:W5:Y:S01]  /*0c10*/  @!P2 LDG.E.128 R28, desc[UR36][R8.64] ;  /* 0x00000024081ca981 */ /* 0x000762000c1e1d00 */
[----:B------:R-:W-:Y:S02]  /*0c20*/  ISETP.NE.AND P1, PT, R3, RZ, PT ;  /* 0x000000ff0300720c */ /* 0x000fe40003f25270 */
[----:B------:R-:W-:-:S04]  /*0c30*/  ISETP.NE.AND P0, PT, RZ, UR4, PT ;  /* 0x00000004ff007c0c */ /* 0x000fc8000bf05270 */
[----:B-1----:R-:W-:Y:S01]  /*0c40*/  ISETP.LT.OR P0, PT, R6, 0x1, P0 ;  /* 0x000000010600780c */ /* 0x002fe20000701670 */
[----:B--2---:R-:W-:Y:S02]  /*0c50*/  HFMA2 R33, R33, 1, 1, R41 ;  /* 0x3c003c0021217831 */ /* 0x004fe40000000029 */
[----:B------:R-:W-:Y:S02]  /*0c60*/  HFMA2 R35, R35, 1, 1, R43 ;  /* 0x3c003c0023237831 */ /* 0x000fe4000000002b */
[----:B------:R-:W-:Y:S02]  /*0c70*/  HADD2 R32, R32, R40 ;  /* 0x0000002820207230 */ /* 0x000fe40000000000 */
[----:B------:R-:W-:Y:S01]  /*0c80*/  HADD2 R34, R34, R42 ;  /* 0x0000002a22227230 */ /* 0x000fe20000000000 */
[----:B---3--:R-:W-:Y:S06]  /*0c90*/  @P1 BRA `(.L_x_319) ;  /* 0x0000000000101947 */ /* 0x008fec0003800000 */
[----:B-----5:R-:W-:Y:S02]  /*0ca0*/  HFMA2 R25, R25, 1, 1, R29 ;  /* 0x3c003c0019197831 */ /* 0x020fe4000000001d */
[----:B------:R-:W-:Y:S02]  /*0cb0*/  HADD2 R24, R24, R28 ;  /* 0x0000001c18187230 */ /* 0x000fe40000000000 */
[----:B------:R-:W-:Y:S02]  /*0cc0*/  HFMA2 R27, R27, 1, 1, R31 ;  /* 0x3c003c001b1b7831 */ /* 0x000fe4000000001f */
[----:B------:R-:W-:-:S07]  /*0cd0*/  HADD2 R26, R26, R30 ;  /* 0x0000001e1a1a7230 */ /* 0x000fce0000000000 */
.L_x_319:
[----:B------:R-:W-:Y:S01]  /*0ce0*/  BSSY.RECONVERGENT B6, `(.L_x_320) ;  /* 0x00001f7000067945 */ /* 0x000fe20003800200 */
[----:B-----5:R-:W-:Y:S02]  /*0cf0*/  @!P4 HFMA2 R25, R25, R49, -RZ ;  /* 0x000000311919c231 */ /* 0x020fe400001000ff */
[----:B------:R-:W-:Y:S02]  /*0d00*/  @!P4 HMUL2 R24, R24, R48 ;  /* 0x000000301818c232 */ /* 0x000fe40000000000 */
[----:B------:R-:W-:Y:S02]  /*0d10*/  @!P4 HFMA2 R27, R27, R51, -RZ ;  /* 0x000000331b1bc231 */ /* 0x000fe400001000ff */
        /* <DEDUP_REMOVED lines=8> */
[----:B------:R-:W-:Y:S01]  /*0da0*/  HADD2.F32 R11, -RZ, R24.H1_H1 ;  /* 0x30000018ff0b7230 */ /* 0x000fe20000004100 */
[C---:B------:R-:W-:Y:S01]  /*0db0*/  IADD3 R6, PT, PT, R15.reuse, 0x4, RZ ;  /* 0x000000040f067810 */ /* 0x040fe20007ffe0ff */
[----:B------:R-:W-:Y:S01]  /*0dc0*/  VIADD R15, R15, 0x6 ;  /* 0x000000060f0f7836 */ /* 0x000fe20000000000 */
[----:B------:R-:W0:Y:S01]  /*0dd0*/  MUFU.RCP R4, R4 ;  /* 0x0000000400047308 */ /* 0x000e220000001000 */
[----:B------:R-:W-:Y:S01]  /*0de0*/  I2FP.F32.U32 R5, R5 ;  /* 0x0000000500057245 */ /* 0x000fe20000201000 */
[--C-:B------:R-:W-:Y:S01]  /*0df0*/  HADD2.F32 R39, -RZ, R34.reuse.H1_H1 ;  /* 0x30000022ff277230 */ /* 0x100fe20000004100 */
[----:B------:R-:W-:Y:S01]  /*0e00*/  I2FP.F32.U32 R6, R6 ;  /* 0x0000000600067245 */ /* 0x000fe20000201000 */
[----:B------:R-:W-:Y:S01]  /*0e10*/  HADD2.F32 R21, -RZ, R34.H0_H0 ;  /* 0x20000022ff157230 */ /* 0x000fe20000004100 */
[----:B------:R-:W-:Y:S01]  /*0e20*/  IADD3 R3, PT, PT, -R2, R3, RZ ;  /* 0x0000000302037210 */ /* 0x000fe20007ffe1ff */
[--C-:B------:R-:W-:Y:S01]  /*0e30*/  HADD2.F32 R13, -RZ, R33.reuse.H1_H1 ;  /* 0x30000021ff0d7230 */ /* 0x100fe20000004100 */
[----:B------:R-:W-:Y:S01]  /*0e40*/  I2FP.F32.U32 R15, R15 ;  /* 0x0000000f000f7245 */ /* 0x000fe20000201000 */
[----:B------:R-:W-:Y:S01]  /*0e50*/  HADD2.F32 R33, -RZ, R33.H0_H0 ;  /* 0x20000021ff217230 */ /* 0x000fe20000004100 */
[----:B------:R-:W-:Y:S01]  /*0e60*/  I2FP.F32.S32 R3, R3 ;  /* 0x0000000300037245 */ /* 0x000fe20000201400 */
[----:B------:R-:W-:-:S02]  /*0e70*/  HADD2.F32 R41, -RZ, R26.H1_H1 ;  /* 0x3000001aff297230 */ /* 0x000fc40000004100 */
[--C-:B------:R-:W-:Y:S02]  /*0e80*/  HADD2.F32 R40, -RZ, R35.reuse.H1_H1 ;  /* 0x30000023ff287230 */ /* 0x100fe40000004100 */
        /* <DEDUP_REMOVED lines=9> */
[----:B------:R-:W-:-:S02]  /*0f20*/  FMUL.FTZ R15, R15, 13.28771209716796875 ;  /* 0x41549a780f0f7820 */ /* 0x000fc40000410000 */
[----:B------:R-:W0:Y:S04]  /*0f30*/  MUFU.EX2 R6, -R5 ;  /* 0x8000000500067308 */ /* 0x000e280000000800 */
[----:B------:R-:W1:Y:S04]  /*0f40*/  MUFU.EX2 R0, -R0 ;  /* 0x8000000000007308 */ /* 0x000e680000000800 */
[----:B------:R2:W3:Y:S04]  /*0f50*/  MUFU.EX2 R10, -R7 ;  /* 0x80000007000a7308 */ /* 0x0004e80000000800 */
[----:B------:R4:W5:Y:S01]  /*0f60*/  MUFU.EX2 R14, -R15 ;  /* 0x8000000f000e7308 */ /* 0x0009620000000800 */
[----:B0-----:R-:W-:Y:S01]  /*0f70*/  FMUL.FTZ R6, R3, R6 ;  /* 0x0000000603067220 */ /* 0x001fe20000410000 */
[----:B--2---:R-:W-:-:S02]  /*0f80*/  HADD2.F32 R7, -RZ, R32.H1_H1 ;  /* 0x30000020ff077230 */ /* 0x004fc40000004100 */
[C---:B-1----:R-:W-:Y:S01]  /*0f90*/  FMUL.FTZ R0, R3.reuse, R0 ;  /* 0x0000000003007220 */ /* 0x042fe20000410000 */
[----:B------:R-:W-:Y:S01]  /*0fa0*/  FMUL.RZ R6, R6, 0.15915493667125701904 ;  /* 0x3e22f98306067820 */ /* 0x000fe2000040c000 */
[--C-:B----4-:R-:W-:Y:S02]  /*0fb0*/  HADD2.F32 R15, -RZ, R25.reuse.H1_H1 ;  /* 0x30000019ff0f7230 */ /* 0x110fe40000004100 */
[----:B------:R-:W-:Y:S01]  /*0fc0*/  FMUL.RZ R9, R0, 0.15915493667125701904 ;  /* 0x3e22f98300097820 */ /* 0x000fe2000040c000 */
[C---:B---3--:R-:W-:Y:S01]  /*0fd0*/  FMUL.FTZ R5, R3.reuse, R10 ;  /* 0x0000000a03057220 */ /* 0x048fe20000410000 */
[----:B------:R-:W-:Y:S01]  /*0fe0*/  MUFU.COS R8, R6 ;  /* 0x0000000600087308 */ /* 0x000fe20000000000 */
[----:B------:R-:W-:Y:S02]  /*0ff0*/  HADD2.F32 R25, -RZ, R25.H0_H0 ;  /* 0x20000019ff197230 */ /* 0x000fe40000004100 */
[----:B-----5:R-:W-:Y:S01]  /*1000*/  FMUL.FTZ R3, R3, R14 ;  /* 0x0000000e03037220 */ /* 0x020fe20000410000 */
[----:B------:R-:W-:Y:S01]  /*1010*/  FMUL.RZ R42, R5, 0.15915493667125701904 ;  /* 0x3e22f983052a7820 */ /* 0x000fe2000040c000 */
[----:B------:R-:W-:-:S02]  /*1020*/  HADD2.F32 R5, -RZ, R32.H0_H0 ;  /* 0x20000020ff057230 */ /* 0x000fc40000004100 */
[----:B------:R-:W-:Y:S01]  /*1030*/  FMUL.RZ R34, R3, 0.15915493667125701904 ;  /* 0x3e22f98303227820 */ /* 0x000fe2000040c000 */
[----:B------:R-:W0:Y:S08]  /*1040*/  MUFU.SIN R4, R9 ;  /* 0x0000000900047308 */ /* 0x000e300000000400 */
[----:B------:R1:W2:Y:S08]  /*1050*/  MUFU.COS R0, R9 ;  /* 0x0000000900007308 */ /* 0x0002b00000000000 */
[----:B------:R3:W4:Y:S01]  /*1060*/  MUFU.SIN R10, R6 ;  /* 0x00000006000a7308 */ /* 0x0007220000000400 */
[----:B-1----:R-:W-:-:S02]  /*1070*/  HADD2.F32 R9, -RZ, R24.H0_H0 ;  /* 0x20000018ff097230 */ /* 0x002fc40000004100 */
[C---:B0-----:R-:W-:Y:S01]  /*1080*/  FMUL.FTZ R3, R4.reuse, R7 ;  /* 0x0000000704037220 */ /* 0x041fe20000410000 */
[--C-:B------:R-:W-:Y:S02]  /*1090*/  HADD2.F32 R24, -RZ, R27.reuse.H1_H1 ;  /* 0x3000001bff187230 */ /* 0x100fe40000004100 */
[----:B------:R-:W-:Y:S02]  /*10a0*/  HADD2.F32 R27, -RZ, R27.H0_H0 ;  /* 0x2000001bff1b7230 */ /* 0x000fe40000004100 */
[----:B------:R-:W0:Y:S01]  /*10b0*/  MUFU.SIN R14, R42 ;  /* 0x0000002a000e7308 */ /* 0x000e220000000400 */
[-C--:B---3--:R-:W-:Y:S01]  /*10c0*/  FMUL.FTZ R6, R4, R11.reuse ;  /* 0x0000000b04067220 */ /* 0x088fe20000410000 */
[C---:B--2---:R-:W-:Y:S01]  /*10d0*/  FMUL.FTZ R11, R0.reuse, R11 ;  /* 0x0000000b000b7220 */ /* 0x044fe20000410000 */
[C---:B------:R-:W-:Y:S01]  /*10e0*/  FMUL.FTZ R7, R0.reuse, R7 ;  /* 0x0000000700077220 */ /* 0x040fe20000410000 */
[C---:B------:R-:W-:Y:S01]  /*10f0*/  FFMA.FTZ R3, R0.reuse, R5, -R3 ;  /* 0x0000000500037223 */ /* 0x040fe20000010803 */
[-C--:B------:R-:W-:Y:S01]  /*1100*/  FFMA.FTZ R6, R0, R9.reuse, -R6 ;  /* 0x0000000900067223 */ /* 0x080fe20000010806 */
[C---:B------:R-:W-:Y:S01]  /*1110*/  FFMA.FTZ R11, R4.reuse, R9, R11 ;  /* 0x00000009040b7223 */ /* 0x040fe2000001000b */
[----:B------:R-:W-:Y:S01]  /*1120*/  FFMA.FTZ R32, R4, R5, R7 ;  /* 0x0000000504207223 */ /* 0x000fe20000010007 */
[----:B------:R-:W1:Y:S01]  /*1130*/  MUFU.COS R12, R42 ;  /* 0x0000002a000c7308 */ /* 0x000e620000000000 */
[C---:B----4-:R-:W-:Y:S01]  /*1140*/  FMUL.FTZ R5, R10.reuse, R13 ;  /* 0x0000000d0a057220 */ /* 0x050fe20000410000 */
[----:B------:R-:W-:Y:S01]  /*1150*/  FMUL.FTZ R4, R10, R15 ;  /* 0x0000000f0a047220 */ /* 0x000fe20000410000 */
[C---:B------:R-:W-:Y:S01]  /*1160*/  FMUL.FTZ R13, R8.reuse, R13 ;  /* 0x0000000d080d7220 */ /* 0x040fe20000410000 */
[C---:B------:R-:W-:Y:S01]  /*1170*/  FMUL.FTZ R15, R8.reuse, R15 ;  /* 0x0000000f080f7220 */ /* 0x040fe20000410000 */
[C---:B------:R-:W-:Y:S01]  /*1180*/  FFMA.FTZ R5, R8.reuse, R33, -R5 ;  /* 0x0000002108057223 */ /* 0x040fe20000010805 */
[----:B------:R-:W-:-:S02]  /*1190*/  FFMA.FTZ R4, R8, R25, -R4 ;  /* 0x0000001908047223 */ /* 0x000fc40000010804 */
[----:B------:R-:W2:Y:S01]  /*11a0*/  MUFU.SIN R20, R34 ;  /* 0x0000002200147308 */ /* 0x000ea20000000400 */
[----:B------:R-:W-:Y:S01]  /*11b0*/  FFMA.FTZ R0, R10, R33, R13 ;  /* 0x000000210a007223 */ /* 0x000fe2000001000d */
[C---:B0-----:R-:W-:Y:S01]  /*11c0*/  FMUL.FTZ R7, R14.reuse, R39 ;  /* 0x000000270e077220 */ /* 0x041fe20000410000 */
[----:B------:R-:W-:Y:S01]  /*11d0*/  FMUL.FTZ R8, R14, R41 ;  /* 0x000000290e087220 */ /* 0x000fe20000410000 */
[----:B------:R-:W-:Y:S01]  /*11e0*/  FFMA.FTZ R25, R10, R25, R15 ;  /* 0x000000190a197223 */ /* 0x000fe2000001000f */
[----:B------:R-:W-:Y:S02]  /*11f0*/  F2FP.F16.F32.PACK_AB R32, R32, R3 ;  /* 0x000000032020723e */ /* 0x000fe400000000ff */
[----:B------:R-:W-:Y:S01]  /*1200*/  F2FP.F16.F32.PACK_AB R33, R0, R5 ;  /* 0x000000050021723e */ /* 0x000fe200000000ff */
[----:B------:R0:W3:Y:S01]  /*1210*/  MUFU.COS R9, R34 ;  /* 0x0000002200097308 */ /* 0x0000e20000000000 */
[----:B------:R-:W-:Y:S01]  /*1220*/  F2FP.F16.F32.PACK_AB R25, R25, R4 ;  /* 0x000000041919723e */ /* 0x000fe200000000ff */
[C---:B-1----:R-:W-:Y:S01]  /*1230*/  FMUL.FTZ R39, R12.reuse, R39 ;  /* 0x000000270c277220 */ /* 0x042fe20000410000 */
[C---:B------:R-:W-:Y:S01]  /*1240*/  FMUL.FTZ R41, R12.reuse, R41 ;  /* 0x000000290c297220 */ /* 0x040fe20000410000 */
[C---:B------:R-:W-:Y:S01]  /*1250*/  FFMA.FTZ R7, R12.reuse, R21, -R7 ;  /* 0x000000150c077223 */ /* 0x040fe20000010807 */
[----:B------:R-:W-:-:S02]  /*1260*/  FFMA.FTZ R8, R12, R35, -R8 ;  /* 0x000000230c087223 */ /* 0x000fc40000010808 */
[C---:B------:R-:W-:Y:S01]  /*1270*/  FFMA.FTZ R41, R14.reuse, R35, R41 ;  /* 0x000000230e297223 */ /* 0x040fe20000010029 */
[----:B0-----:R-:W-:Y:S01]  /*1280*/  FFMA.FTZ R34, R14, R21, R39 ;  /* 0x000000150e227223 */ /* 0x001fe20000010027 */
[C---:B--2---:R-:W-:Y:S01]  /*1290*/  FMUL.FTZ R12, R20.reuse, R24 ;  /* 0x00000018140c7220 */ /* 0x044fe20000410000 */
[----:B------:R-:W-:Y:S02]  /*12a0*/  FMUL.FTZ R10, R20, R40 ;  /* 0x00000028140a7220 */ /* 0x000fe40000410000 */
[----:B------:R-:W-:Y:S02]  /*12b0*/  F2FP.F16.F32.PACK_AB R26, R41, R8 ;  /* 0x00000008291a723e */ /* 0x000fe400000000ff */
[----:B------:R-:W-:Y:S01]  /*12c0*/  F2FP.F16.F32.PACK_AB R34, R34, R7 ;  /* 0x000000072222723e */ /* 0x000fe200000000ff */
[C---:B---3--:R-:W-:Y:S01]  /*12d0*/  FMUL.FTZ R13, R9.reuse, R40 ;  /* 0x00000028090d7220 */ /* 0x048fe20000410000 */
[C---:B------:R-:W-:Y:S01]  /*12e0*/  FMUL.FTZ R24, R9.reuse, R24 ;  /* 0x0000001809187220 */ /* 0x040fe20000410000 */
[CC--:B------:R-:W-:Y:S01]  /*12f0*/  FFMA.FTZ R12, R9.reuse, R27.reuse, -R12 ;  /* 0x0000001b090c7223 */ /* 0x0c0fe2000001080c */
[-C--:B------:R-:W-:Y:S01]  /*1300*/  FFMA.FTZ R10, R9, R38.reuse, -R10 ;  /* 0x00000026090a7223 */ /* 0x080fe2000001080a */
[C---:B------:R-:W-:Y:S01]  /*1310*/  FFMA.FTZ R13, R20.reuse, R38, R13 ;  /* 0x00000026140d7223 */ /* 0x040fe2000001000d */
[----:B------:R-:W-:Y:S01]  /*1320*/  FFMA.FTZ R27, R20, R27, R24 ;  /* 0x0000001b141b7223 */ /* 0x000fe20000010018 */
[----:B------:R-:W-:-:S03]  /*1330*/  F2FP.F16.F32.PACK_AB R24, R11, R6 ;  /* 0x000000060b18723e */ /* 0x000fc600000000ff */
[----:B------:R-:W-:Y:S02]  /*1340*/  F2FP.F16.F32.PACK_AB R35, R13, R10 ;  /* 0x0000000a0d23723e */ /* 0x000fe400000000ff */
[----:B------:R-:W-:Y:S01]  /*1350*/  F2FP.F16.F32.PACK_AB R27, R27, R12 ;  /* 0x0000000c1b1b723e */ /* 0x000fe200000000ff */
[----:B------:R-:W-:Y:S06]  /*1360*/  BRA `(.L_x_323) ;  /* 0x0000001800387947 */ /* 0x000fec0003800000 */
.L_x_322:
[----:B------:R-:W-:-:S13]  /*1370*/  ISETP.GE.AND P0, PT, R15, R6, PT ;  /* 0x000000060f00720c */ /* 0x000fda0003f06270 */
[----:B------:R-:W-:Y:S05]  /*1380*/  @P0 BRA `(.L_x_323) ;  /* 0x0000001800300947 */ /* 0x000fea0003800000 */
[----:B------:R-:W-:Y:S01]  /*1390*/  I2FP.F32.U32 R6, R6 ;  /* 0x0000000600067245 */ /* 0x000fe20000201000 */
[C---:B------:R-:W-:Y:S01]  /*13a0*/  VIADD R4, R15.reuse, 0x2 ;  /* 0x000000020f047836 */ /* 0x040fe20000000000 */
[----:B------:R-:W-:Y:S01]  /*13b0*/  I2FP.F32.U32 R0, R15 ;  /* 0x0000000f00007245 */ /* 0x000fe20000201000 */
[--C-:B------:R-:W-:Y:S01]  /*13c0*/  HADD2.F32 R13, -RZ, R34.reuse.H1_H1 ;  /* 0x30000022ff0d7230 */ /* 0x100fe20000004100 */
[----:B------:R-:W0:Y:S01]  /*13d0*/  MUFU.RCP R5, R6 ;  /* 0x0000000600057308 */ /* 0x000e220000001000 */
[C---:B------:R-:W-:Y:S01]  /*13e0*/  IADD3 R7, PT, PT, R15.reuse, 0x4, RZ ;  /* 0x000000040f077810 */ /* 0x040fe20007ffe0ff */
[----:B------:R-:W-:Y:S01]  /*13f0*/  VIADD R15, R15, 0x6 ;  /* 0x000000060f0f7836 */ /* 0x000fe20000000000 */
[----:B------:R-:W-:Y:S01]  /*1400*/  I2FP.F32.U32 R4, R4 ;  /* 0x0000000400047245 */ /* 0x000fe20000201000 */
[--C-:B------:R-:W-:Y:S01]  /*1410*/  HADD2.F32 R21, -RZ, R35.reuse.H1_H1 ;  /* 0x30000023ff157230 */ /* 0x100fe20000004100 */
[----:B------:R-:W-:Y:S01]  /*1420*/  I2FP.F32.U32 R8, R7 ;  /* 0x0000000700087245 */ /* 0x000fe20000201000 */
[----:B------:R-:W-:Y:S01]  /*1430*/  HADD2.F32 R35, -RZ, R35.H0_H0 ;  /* 0x20000023ff237230 */ /* 0x000fe20000004100 */
[----:B------:R-:W-:Y:S01]  /*1440*/  I2FP.F32.U32 R10, R15 ;  /* 0x0000000f000a7245 */ /* 0x000fe20000201000 */
[----:B------:R-:W-:Y:S01]  /*1450*/  HADD2.F32 R34, -RZ, R34.H0_H0 ;  /* 0x20000022ff227230 */ /* 0x000fe20000004100 */
[----:B------:R-:W-:-:S04]  /*1460*/  IADD3 R3, PT, PT, -R2, R3, RZ ;  /* 0x0000000302037210 */ /* 0x000fc80007ffe1ff */
        /* <DEDUP_REMOVED lines=8> */
[----:B------:R-:W-:-:S03]  /*14f0*/  FMUL.FTZ R11, R10, 13.28771209716796875 ;  /* 0x41549a780a0b7820 */ /* 0x000fc60000410000 */
[----:B------:R-:W0:Y:S04]  /*1500*/  MUFU.EX2 R0, -R0 ;  /* 0x8000000000007308 */ /* 0x000e280000000800 */
[----:B------:R-:W1:Y:S04]  /*1510*/  MUFU.EX2 R6, -R6 ;  /* 0x8000000600067308 */ /* 0x000e680000000800 */
[----:B------:R2:W3:Y:S04]  /*1520*/  MUFU.EX2 R10, -R9 ;  /* 0x80000009000a7308 */ /* 0x0004e80000000800 */
[----:B------:R-:W4:Y:S01]  /*1530*/  MUFU.EX2 R12, -R11 ;  /* 0x8000000b000c7308 */ /* 0x000f220000000800 */
[----:B0-----:R-:W-:Y:S01]  /*1540*/  FMUL.FTZ R0, R3, R0 ;  /* 0x0000000003007220 */ /* 0x001fe20000410000 */
[----:B--2---:R-:W-:-:S03]  /*1550*/  HADD2.F32 R9, -RZ, R33.H1_H1 ;  /* 0x30000021ff097230 */ /* 0x004fc60000004100 */
[----:B------:R-:W-:Y:S01]  /*1560*/  FMUL.RZ R0, R0, 0.15915493667125701904 ;  /* 0x3e22f98300007820 */ /* 0x000fe2000040c000 */
[C---:B-1----:R-:W-:Y:S01]  /*1570*/  FMUL.FTZ R7, R3.reuse, R6 ;  /* 0x0000000603077220 */ /* 0x042fe20000410000 */
[----:B------:R-:W-:Y:S02]  /*1580*/  HADD2.F32 R33, -RZ, R33.H0_H0 ;  /* 0x20000021ff217230 */ /* 0x000fe40000004100 */
[----:B---3--:R-:W-:Y:S01]  /*1590*/  FMUL.FTZ R10, R3, R10 ;  /* 0x0000000a030a7220 */ /* 0x008fe20000410000 */
[----:B------:R-:W0:Y:S01]  /*15a0*/  MUFU.SIN R5, R0 ;  /* 0x0000000000057308 */ /* 0x000e220000000400 */
[----:B------:R-:W-:Y:S01]  /*15b0*/  FMUL.RZ R7, R7, 0.15915493667125701904 ;  /* 0x3e22f98307077820 */ /* 0x000fe2000040c000 */
[----:B----4-:R-:W-:Y:S01]  /*15c0*/  FMUL.FTZ R3, R3, R12 ;  /* 0x0000000c03037220 */ /* 0x010fe20000410000 */
[----:B------:R-:W-:-:S03]  /*15d0*/  FMUL.RZ R10, R10, 0.15915493667125701904 ;  /* 0x3e22f9830a0a7820 */ /* 0x000fc6000040c000 */
[----:B------:R-:W-:Y:S02]  /*15e0*/  FMUL.RZ R14, R3, 0.15915493667125701904 ;  /* 0x3e22f983030e7820 */ /* 0x000fe4000040c000 */
[----:B------:R1:W2:Y:S08]  /*15f0*/  MUFU.COS R4, R0 ;  /* 0x0000000000047308 */ /* 0x0002b00000000000 */
[----:B------:R-:W-:Y:S01]  /*1600*/  MUFU.SIN R6, R7 ;  /* 0x0000000700067308 */ /* 0x000fe20000000400 */
[----:B-1----:R-:W-:-:S02]  /*1610*/  HADD2.F32 R0, -RZ, R32.H1_H1 ;  /* 0x30000020ff007230 */ /* 0x002fc40000004100 */
[----:B------:R-:W-:-:S03]  /*1620*/  HADD2.F32 R32, -RZ, R32.H0_H0 ;  /* 0x20000020ff207230 */ /* 0x000fc60000004100 */
[-C--:B0-----:R-:W-:Y:S02]  /*1630*/  FMUL.FTZ R3, R5, R0.reuse ;  /* 0x0000000005037220 */ /* 0x081fe40000410000 */
[----:B------:R-:W0:Y:S01]  /*1640*/  MUFU.SIN R12, R10 ;  /* 0x0000000a000c7308 */ /* 0x000e220000000400 */
[C---:B--2---:R-:W-:Y:S01]  /*1650*/  FMUL.FTZ R0, R4.reuse, R0 ;  /* 0x0000000004007220 */ /* 0x044fe20000410000 */
[----:B------:R-:W-:-:S03]  /*1660*/  FFMA.FTZ R3, R4, R32, -R3 ;  /* 0x0000002004037223 */ /* 0x000fc60000010803 */
[----:B------:R-:W-:-:S03]  /*1670*/  FFMA.FTZ R32, R5, R32, R0 ;  /* 0x0000002005207223 */ /* 0x000fc60000010000 */
[----:B------:R-:W1:Y:S02]  /*1680*/  MUFU.SIN R20, R14 ;  /* 0x0000000e00147308 */ /* 0x000e640000000400 */
[----:B------:R-:W-:-:S06]  /*1690*/  F2FP.F16.F32.PACK_AB R32, R32, R3 ;  /* 0x000000032020723e */ /* 0x000fcc00000000ff */
[----:B------:R2:W3:Y:S01]  /*16a0*/  MUFU.COS R8, R7 ;  /* 0x0000000700087308 */ /* 0x0004e20000000000 */
[----:B0-----:R-:W-:-:S07]  /*16b0*/  FMUL.FTZ R0, R12, R13 ;  /* 0x0000000d0c007220 */ /* 0x001fce0000410000 */
[----:B------:R-:W0:Y:S01]  /*16c0*/  MUFU.COS R11, R10 ;  /* 0x0000000a000b7308 */ /* 0x000e220000000000 */
[----:B--2---:R-:W-:Y:S01]  /*16d0*/  FMUL.FTZ R7, R6, R9 ;  /* 0x0000000906077220 */ /* 0x004fe20000410000 */
[----:B-1----:R-:W-:-:S06]  /*16e0*/  FMUL.FTZ R4, R20, R21 ;  /* 0x0000001514047220 */ /* 0x002fcc0000410000 */
[----:B------:R-:W1:Y:S01]  /*16f0*/  MUFU.COS R15, R14 ;  /* 0x0000000e000f7308 */ /* 0x000e620000000000 */
[C---:B---3--:R-:W-:Y:S01]  /*1700*/  FMUL.FTZ R9, R8.reuse, R9 ;  /* 0x0000000908097220 */ /* 0x048fe20000410000 */
[----:B------:R-:W-:-:S03]  /*1710*/  FFMA.FTZ R7, R8, R33, -R7 ;  /* 0x0000002108077223 */ /* 0x000fc60000010807 */
[----:B------:R-:W-:Y:S01]  /*1720*/  FFMA.FTZ R6, R6, R33, R9 ;  /* 0x0000002106067223 */ /* 0x000fe20000010009 */
[C---:B0-----:R-:W-:Y:S01]  /*1730*/  FMUL.FTZ R13, R11.reuse, R13 ;  /* 0x0000000d0b0d7220 */ /* 0x041fe20000410000 */
[----:B------:R-:W-:-:S03]  /*1740*/  FFMA.FTZ R0, R11, R34, -R0 ;  /* 0x000000220b007223 */ /* 0x000fc60000010800 */
[----:B------:R-:W-:Y:S01]  /*1750*/  F2FP.F16.F32.PACK_AB R33, R6, R7 ;  /* 0x000000070621723e */ /* 0x000fe200000000ff */
[----:B------:R-:W-:Y:S01]  /*1760*/  FFMA.FTZ R13, R12, R34, R13 ;  /* 0x000000220c0d7223 */ /* 0x000fe2000001000d */
[C---:B-1----:R-:W-:Y:S01]  /*1770*/  FMUL.FTZ R21, R15.reuse, R21 ;  /* 0x000000150f157220 */ /* 0x042fe20000410000 */
[----:B------:R-:W-:-:S03]  /*1780*/  FFMA.FTZ R4, R15, R35, -R4 ;  /* 0x000000230f047223 */ /* 0x000fc60000010804 */
[----:B------:R-:W-:Y:S01]  /*1790*/  F2FP.F16.F32.PACK_AB R34, R13, R0 ;  /* 0x000000000d22723e */ /* 0x000fe200000000ff */
[----:B------:R-:W-:-:S05]  /*17a0*/  FFMA.FTZ R35, R20, R35, R21 ;  /* 0x0000002314237223 */ /* 0x000fca0000010015 */
[----:B------:R-:W-:Y:S01]  /*17b0*/  F2FP.F16.F32.PACK_AB R35, R35, R4 ;  /* 0x000000042323723e */ /* 0x000fe200000000ff */
[----:B------:R-:W-:Y:S06]  /*17c0*/  BRA `(.L_x_323) ;  /* 0x0000001400207947 */ /* 0x000fec0003800000 */
.L_x_321:
        /* <DEDUP_REMOVED lines=10> */
[----:B0-----:R-:W-:-:S02]  /*1870*/  VIADD R4, R0, 0xffffffe ;  /* 0x0ffffffe00047836 */ /* 0x001fc40000000000 */
[----:B------:R-:W-:-:S04]  /*1880*/  IMAD.MOV R0, RZ, RZ, -R10 ;  /* 0x000000ffff007224 */ /* 0x000fc800078e0a0a */
[----:B------:R0:W1:Y:S02]  /*1890*/  F2I.FTZ.U32.TRUNC.NTZ R5, R4 ;  /* 0x0000000400057305 */ /* 0x000064000021f000 */
[----:B0-----:R-:W-:Y:S02]  /*18a0*/  MOV R4, RZ ;  /* 0x000000ff00047202 */ /* 0x001fe40000000f00 */
[----:B-1----:R-:W-:-:S05]  /*18b0*/  IADD3 R8, PT, PT, RZ, -R5, RZ ;  /* 0x80000005ff087210 */ /* 0x002fca0007ffe0ff */
[----:B------:R-:W-:Y:S02]  /*18c0*/  IMAD R7, R8, R3, RZ ;  /* 0x0000000308077224 */ /* 0x000fe400078e02ff */
[----:B------:R-:W-:Y:S02]  /*18d0*/  IMAD.MOV.U32 R8, RZ, RZ, R9 ;  /* 0x000000ffff087224 */ /* 0x000fe400078e0009 */
[----:B------:R-:W-:-:S06]  /*18e0*/  IMAD.HI.U32 R5, R5, R7, R4 ;  /* 0x0000000705057227 */ /* 0x000fcc00078e0004 */
[----:B------:R-:W-:-:S04]  /*18f0*/  IMAD.HI.U32 R39, R5, R8, RZ ;  /* 0x0000000805277227 */ /* 0x000fc800078e00ff */
[----:B------:R-:W-:-:S05]  /*1900*/  IMAD R0, R39, R0, R8 ;  /* 0x0000000027007224 */ /* 0x000fca00078e0208 */
[----:B------:R-:W-:-:S13]  /*1910*/  ISETP.GT.U32.AND P1, PT, R3, R0, PT ;  /* 0x000000000300720c */ /* 0x000fda0003f24070 */
[-C--:B------:R-:W-:Y:S01]  /*1920*/  @!P1 IADD3 R0, PT, PT, R0, -R3.reuse, RZ ;  /* 0x8000000300009210 */ /* 0x080fe20007ffe0ff */
[----:B------:R-:W-:Y:S01]  /*1930*/  @!P1 VIADD R39, R39, 0x1 ;  /* 0x0000000127279836 */ /* 0x000fe20000000000 */
[----:B------:R-:W-:Y:S02]  /*1940*/  ISETP.NE.AND P1, PT, R38, RZ, PT ;  /* 0x000000ff2600720c */ /* 0x000fe40003f25270 */
[----:B------:R-:W-:Y:S02]  /*1950*/  ISETP.GE.U32.AND P0, PT, R0, R3, PT ;  /* 0x000000030000720c */ /* 0x000fe40003f06070 */
[----:B------:R-:W-:-:S04]  /*1960*/  LOP3.LUT R0, R15, R38, RZ, 0x3c, !PT ;  /* 0x000000260f007212 */ /* 0x000fc800078e3cff */
[----:B------:R-:W-:-:S07]  /*1970*/  ISETP.GE.AND P2, PT, R0, RZ, PT ;  /* 0x000000ff0000720c */ /* 0x000fce0003f46270 */
[----:B------:R-:W-:Y:S02]  /*1980*/  @P0 IADD3 R39, PT, PT, R39, 0x1, RZ ;  /* 0x0000000127270810 */ /* 0x000fe40007ffe0ff */
[----:B------:R-:W-:-:S04]  /*1990*/  ISETP.GE.AND P0, PT, R15, R6, PT ;  /* 0x000000060f00720c */ /* 0x000fc80003f06270 */
[----:B------:R-:W-:Y:S01]  /*19a0*/  @!P2 IMAD.MOV R39, RZ, RZ, -R39 ;  /* 0x000000ffff27a224 */ /* 0x000fe200078e0a27 */
[----:B------:R-:W-:Y:S02]  /*19b0*/  @!P1 LOP3.LUT R39, RZ, R38, RZ, 0x33, !PT ;  /* 0x00000026ff279212 */ /* 0x000fe400078e33ff */
[----:B------:R-:W-:Y:S02]  /*19c0*/  ISETP.GT.U32.OR P1, PT, R17, 0x1f, P0 ;  /* 0x0000001f1100780c */ /* 0x000fe40000724470 */
[----:B------:R-:W-:Y:S02]  /*19d0*/  LOP3.LUT P0, RZ, R38, 0x7, RZ, 0xc0, !PT ;  /* 0x0000000726ff7812 */ /* 0x000fe4000780c0ff */
[----:B------:R-:W-:Y:S02]  /*19e0*/  IADD3 R40, PT, PT, -R39, RZ, RZ ;  /* 0x000000ff27287210 */ /* 0x000fe40007ffe1ff */
[----:B------:R-:W-:-:S03]  /*19f0*/  P2R R41, PR, RZ, 0x2 ;  /* 0x00000002ff297803 */ /* 0x000fc60000000000 */
[----:B------:R-:W-:-:S06]  /*1a00*/  IMAD R40, R38, R40, R15 ;  /* 0x0000002826287224 */ /* 0x000fcc00078e020f */
[----:B------:R-:W-:Y:S05]  /*1a10*/  @!P0 BRA `(.L_x_324) ;  /* 0x0000000000408947 */ /* 0x000fea0003800000 */
[----:B------:R-:W-:Y:S01]  /*1a20*/  MOV R0, 0x0 ;  /* 0x0000000000007802 */ /* 0x000fe20000000f00 */
[----:B------:R-:W0:Y:S01]  /*1a30*/  LDCU.64 UR4, c[0x4][0xc8] ;  /* 0x01001900ff0477ac */ /* 0x000e220008000a00 */
[----:B------:R-:W-:Y:S02]  /*1a40*/  HFMA2 R12, -RZ, RZ, 0, 5.9604644775390625e-08 ;  /* 0x00000001ff0c7431 */ /* 0x000fe400000001ff */
[----:B------:R-:W-:Y:S01]  /*1a50*/  IMAD.MOV.U32 R8, RZ, RZ, 0x53f ;  /* 0x0000053fff087424 */ /* 0x000fe200078e00ff */
[----:B------:R1:W2:Y:S01]  /*1a60*/  LDC.64 R14, c[0x4][R0] ;  /* 0x01000000000e7b82 */ /* 0x0002a20000000a00 */
[----:B------:R-:W3:Y:S01]  /*1a70*/  LDCU.64 UR6, c[0x4][0xd0] ;  /* 0x01001a00ff0677ac */ /* 0x000ee20008000a00 */
[----:B------:R-:W-:Y:S01]  /*1a80*/  IMAD.MOV.U32 R13, RZ, RZ, RZ ;  /* 0x000000ffff0d7224 */ /* 0x000fe200078e00ff */
[----:B------:R-:W4:Y:S01]  /*1a90*/  LDCU.64 UR8, c[0x4][0xb0] ;  /* 0x01001600ff0877ac */ /* 0x000f220008000a00 */
[----:B0-----:R-:W-:Y:S01]  /*1aa0*/  IMAD.U32 R4, RZ, RZ, UR4 ;  /* 0x00000004ff047e24 */ /* 0x001fe2000f8e00ff */
[----:B------:R-:W-:Y:S01]  /*1ab0*/  MOV R5, UR5 ;  /* 0x0000000500057c02 */ /* 0x000fe20008000f00 */
[----:B---3--:R-:W-:Y:S01]  /*1ac0*/  IMAD.U32 R6, RZ, RZ, UR6 ;  /* 0x00000006ff067e24 */ /* 0x008fe2000f8e00ff */
[----:B------:R-:W-:Y:S01]  /*1ad0*/  MOV R7, UR7 ;  /* 0x0000000700077c02 */ /* 0x000fe20008000f00 */
[----:B----4-:R-:W-:Y:S01]  /*1ae0*/  IMAD.U32 R10, RZ, RZ, UR8 ;  /* 0x00000008ff0a7e24 */ /* 0x010fe2000f8e00ff */
[----:B-1----:R-:W-:-:S07]  /*1af0*/  MOV R11, UR9 ;  /* 0x00000009000b7c02 */ /* 0x002fce0008000f00 */
[----:B------:R-:W-:-:S07]  /*1b00*/  LEPC R20, `(.L_x_324) ;  /* 0x000000001014794e */ /* 0x000fce0000000000 */
[----:B--2---:R-:W-:Y:S05]  /*1b10*/  CALL.ABS.NOINC R14 ;  /* 0x000000000e007343 */ /* 0x004fea0003c00000 */
.L_x_324:
[----:B------:R-:W0:Y:S01]  /*1b20*/  S2R R3, SR_CgaCtaId ;  /* 0x0000000000037919 */ /* 0x000e220000008800 */
[----:B------:R-:W1:Y:S01]  /*1b30*/  LDC R9, c[0x0][0x400] ;  /* 0x00010000ff097b82 */ /* 0x000e620000000800 */
[----:B------:R-:W-:Y:S02]  /*1b40*/  ISETP.NE.AND P6, PT, R41, RZ, PT ;  /* 0x000000ff2900720c */ /* 0x000fe40003fc5270 */
[----:B------:R-:W-:-:S04]  /*1b50*/  MOV R0, 0x400 ;  /* 0x0000040000007802 */ /* 0x000fc80000000f00 */
[----:B------:R-:W-:-:S04]  /*1b60*/  IADD3 R0, PT, PT, R0, 0x410, RZ ;  /* 0x0000041000007810 */ /* 0x000fc80007ffe0ff */
[----:B0-----:R-:W-:-:S05]  /*1b70*/  LEA R3, R3, R0, 0x18 ;  /* 0x0000000003037211 */ /* 0x001fca00078ec0ff */
[----:B-1----:R-:W-:Y:S01]  /*1b80*/  IMAD R0, R9, 0x2, R3 ;  /* 0x0000000209007824 */ /* 0x002fe200078e0203 */
[----:B------:R-:W-:Y:S06]  /*1b90*/  @P6 BRA `(.L_x_325) ;  /* 0x00000000001c6947 */ /* 0x000fec0003800000 */
[----:B------:R-:W0:Y:S01]  /*1ba0*/  LDCU UR4, c[0x0][0x40c] ;  /* 0x00008180ff0477ac */ /* 0x000e220008000800 */
[----:B------:R-:W-:-:S05]  /*1bb0*/  IMAD R5, R38, R39, R40 ;  /* 0x0000002726057224 */ /* 0x000fca00078e0228 */
[----:B------:R-:W-:-:S05]  /*1bc0*/  LEA R4, R5, R3, 0x1 ;  /* 0x0000000305047211 */ /* 0x000fca00078e08ff */
[----:B------:R1:W-:Y:S01]  /*1bd0*/  STS.128 [R4], R32 ;  /* 0x0000002004007388 */ /* 0x0003e20000000c00 */
[----:B0-----:R-:W-:-:S13]  /*1be0*/  ISETP.NE.AND P0, PT, RZ, UR4, PT ;  /* 0x00000004ff007c0c */ /* 0x001fda000bf05270 */
[----:B------:R-:W-:-:S05]  /*1bf0*/  @!P0 IMAD R5, R5, 0x2, R0 ;  /* 0x0000000205058824 */ /* 0x000fca00078e0200 */
[----:B------:R1:W-:Y:S02]  /*1c00*/  @!P0 STS.128 [R5], R24 ;  /* 0x0000001805008388 */ /* 0x0003e40000000c00 */
.L_x_325:
        /* <DEDUP_REMOVED lines=10> */
[----:B------:R-:W-:Y:S01]  /*1cb0*/  LEA R5, R7, R3, 0x1 ;  /* 0x0000000307057211 */ /* 0x000fe200078e08ff */
[----:B------:R-:W0:Y:S01]  /*1cc0*/  LDC R11, c[0x0][0x40c] ;  /* 0x00010300ff0b7b82 */ /* 0x000e220000000800 */
[----:B------:R-:W-:Y:S03]  /*1cd0*/  BSSY.RECONVERGENT B1, `(.L_x_328) ;  /* 0x00000da000017945 */ /* 0x000fe60003800200 */
[----:B------:R-:W-:Y:S01]  /*1ce0*/  IMAD R4, R38, 0x2, R5 ;  /* 0x0000000226047824 */ /* 0x000fe200078e0205 */
        /* <DEDUP_REMOVED lines=12> */
[----:B------:R-:W-:Y:S01]  /*1db0*/  LEA R41, R7, R0, 0x1 ;  /* 0x0000000007297211 */ /* 0x000fe200078e08ff */
[----:B------:R-:W-:Y:S01]  /*1dc0*/  BSSY.RECONVERGENT B2, `(.L_x_330) ;  /* 0x0000071000027945 */ /* 0x000fe20003800200 */
[----:B------:R-:W-:-:S03]  /*1dd0*/  SHF.R.S32.HI R6, RZ, 0x1f, R7 ;  /* 0x0000001fff067819 */ /* 0x000fc60000011407 */
[----:B------:R-:W-:Y:S01]  /*1de0*/  IMAD R43, R38, 0x2, R41 ;  /* 0x00000002262b7824 */ /* 0x000fe200078e0229 */
[----:B------:R-:W0:Y:S01]  /*1df0*/  LDS.64 R12, [R41] ;  /* 0x00000000290c7984 */ /* 0x000e220000000a00 */
[----:B------:R-:W-:-:S03]  /*1e00*/  LEA.HI R6, R6, R7, RZ, 0x2 ;  /* 0x0000000706067211 */ /* 0x000fc600078f10ff */
[----:B------:R-:W1:Y:S01]  /*1e10*/  LDS.64 R14, [R43] ;  /* 0x000000002b0e7984 */ /* 0x000e620000000a00 */
[----:B------:R-:W-:-:S04]  /*1e20*/  SHF.L.U32 R6, R6, 0x1, RZ ;  /* 0x0000000106067819 */ /* 0x000fc800000006ff */
        /* <DEDUP_REMOVED lines=14> */
[--C-:B------:R-:W-:Y:S01]  /*1f10*/  HADD2.F32 R45, -RZ, R32.reuse.H1_H1 ;  /* 0x30000020ff2d7230 */ /* 0x100fe20000004100 */
[C---:B------:R-:W-:Y:S01]  /*1f20*/  IADD3 R9, PT, PT, R10.reuse, 0x4, RZ ;  /* 0x000000040a097810 */ /* 0x040fe20007ffe0ff */
[----:B------:R-:W-:Y:S01]  /*1f30*/  VIADD R10, R10, 0x6 ;  /* 0x000000060a0a7836 */ /* 0x000fe20000000000 */
[----:B------:R-:W0:Y:S01]  /*1f40*/  MUFU.RCP R7, R7 ;  /* 0x0000000700077308 */ /* 0x000e220000001000 */
[----:B------:R-:W-:Y:S01]  /*1f50*/  I2FP.F32.S32 R8, R8 ;  /* 0x0000000800087245 */ /* 0x000fe20000201400 */
[----:B------:R-:W-:Y:S01]  /*1f60*/  HADD2.F32 R42, -RZ, R32.H0_H0 ;  /* 0x20000020ff2a7230 */ /* 0x000fe20000004100 */
[----:B------:R-:W-:Y:S01]  /*1f70*/  I2FP.F32.S32 R9, R9 ;  /* 0x0000000900097245 */ /* 0x000fe20000201400 */
[--C-:B------:R-:W-:Y:S01]  /*1f80*/  HADD2.F32 R54, -RZ, R27.reuse.H1_H1 ;  /* 0x3000001bff367230 */ /* 0x100fe20000004100 */
[----:B------:R-:W-:Y:S01]  /*1f90*/  I2FP.F32.S32 R10, R10 ;  /* 0x0000000a000a7245 */ /* 0x000fe20000201400 */
[----:B------:R-:W-:Y:S01]  /*1fa0*/  HADD2.F32 R53, -RZ, R27.H0_H0 ;  /* 0x2000001bff357230 */ /* 0x000fe20000004100 */
[----:B------:R-:W-:Y:S01]  /*1fb0*/  IADD3 R11, PT, PT, -R2, R11, RZ ;  /* 0x0000000b020b7210 */ /* 0x000fe20007ffe1ff */
[----:B------:R-:W-:-:S02]  /*1fc0*/  HADD2.F32 R47, -RZ, R33.H1_H1 ;  /* 0x30000021ff2f7230 */ /* 0x000fc40000004100 */
[----:B------:R-:W-:Y:S01]  /*1fd0*/  HADD2.F32 R46, -RZ, R33.H0_H0 ;  /* 0x20000021ff2e7230 */ /* 0x000fe20000004100 */
[----:B------:R-:W-:Y:S01]  /*1fe0*/  I2FP.F32.S32 R15, R11 ;  /* 0x0000000b000f7245 */ /* 0x000fe20000201400 */
[----:B------:R-:W-:Y:S02]  /*1ff0*/  HADD2.F32 R33, -RZ, R25.H1_H1 ;  /* 0x30000019ff217230 */ /* 0x000fe40000004100 */
        /* <DEDUP_REMOVED lines=10> */
[----:B------:R-:W-:-:S02]  /*20a0*/  HADD2.F32 R52, -RZ, R35.H1_H1 ;  /* 0x30000023ff347230 */ /* 0x000fc40000004100 */
[----:B------:R-:W0:Y:S01]  /*20b0*/  MUFU.EX2 R6, -R6 ;  /* 0x8000000600067308 */ /* 0x000e220000000800 */
[----:B------:R-:W-:Y:S02]  /*20c0*/  HADD2.F32 R51, -RZ, R35.H0_H0 ;  /* 0x20000023ff337230 */ /* 0x000fe40000004100 */
        /* <DEDUP_REMOVED lines=14> */
[----:B------:R1:W2:Y:S01]  /*21b0*/  MUFU.SIN R7, R14 ;  /* 0x0000000e00077308 */ /* 0x0002a20000000400 */
[----:B------:R-:W-:-:S07]  /*21c0*/  HADD2.F32 R15, -RZ, R24.H1_H1 ;  /* 0x30000018ff0f7230 */ /* 0x000fce0000004100 */
[----:B------:R-:W3:Y:S01]  /*21d0*/  MUFU.COS R12, R9 ;  /* 0x00000009000c7308 */ /* 0x000ee20000000000 */
[----:B-1----:R-:W-:Y:S02]  /*21e0*/  HADD2.F32 R14, -RZ, R24.H0_H0 ;  /* 0x20000018ff0e7230 */ /* 0x002fe40000004100 */
[----:B------:R-:W-:Y:S01]  /*21f0*/  FMUL.RZ R24, R8, 0.15915493667125701904 ;  /* 0x3e22f98308187820 */ /* 0x000fe2000040c000 */
[----:B0-----:R-:W-:-:S04]  /*2200*/  FMUL.FTZ R8, R45, R6 ;  /* 0x000000062d087220 */ /* 0x001fc80000410000 */
[----:B------:R0:W1:Y:S01]  /*2210*/  MUFU.SIN R13, R9 ;  /* 0x00000009000d7308 */ /* 0x0000620000000400 */
[-C--:B--2---:R-:W-:Y:S01]  /*2220*/  FMUL.FTZ R11, R15, R7.reuse ;  /* 0x000000070f0b7220 */ /* 0x084fe20000410000 */
[----:B------:R-:W-:-:S03]  /*2230*/  FFMA.FTZ R8, R42, R7, R8 ;  /* 0x000000072a087223 */ /* 0x000fc60000010008 */
[----:B------:R-:W-:-:S03]  /*2240*/  FFMA.FTZ R11, R14, R6, -R11 ;  /* 0x000000060e0b7223 */ /* 0x000fc6000001080b */
[----:B------:R-:W-:Y:S01]  /*2250*/  MUFU.COS R20, R10 ;  /* 0x0000000a00147308 */ /* 0x000fe20000000000 */
[----:B0-----:R-:W-:-:S04]  /*2260*/  FMUL.FTZ R9, R45, R7 ;  /* 0x000000072d097220 */ /* 0x001fc80000410000 */
[----:B------:R-:W-:-:S03]  /*2270*/  FFMA.FTZ R9, R42, R6, -R9 ;  /* 0x000000062a097223 */ /* 0x000fc60000010809 */
[----:B------:R0:W2:Y:S08]  /*2280*/  MUFU.SIN R21, R10 ;  /* 0x0000000a00157308 */ /* 0x0000b00000000400 */
[----:B------:R-:W4:Y:S01]  /*2290*/  MUFU.SIN R32, R24 ;  /* 0x0000001800207308 */ /* 0x000f220000000400 */
[----:B0-----:R-:W-:Y:S01]  /*22a0*/  FMUL.FTZ R10, R15, R6 ;  /* 0x000000060f0a7220 */ /* 0x001fe20000410000 */
[----:B---3--:R-:W-:Y:S01]  /*22b0*/  FMUL.FTZ R6, R47, R12 ;  /* 0x0000000c2f067220 */ /* 0x008fe20000410000 */
[----:B-1----:R-:W-:-:S02]  /*22c0*/  FMUL.FTZ R15, R33, R13 ;  /* 0x0000000d210f7220 */ /* 0x002fc40000410000 */
[----:B------:R-:W-:Y:S01]  /*22d0*/  FFMA.FTZ R10, R14, R7, R10 ;  /* 0x000000070e0a7223 */ /* 0x000fe2000001000a */
[-C--:B------:R-:W-:Y:S01]  /*22e0*/  FMUL.FTZ R7, R47, R13.reuse ;  /* 0x0000000d2f077220 */ /* 0x080fe20000410000 */
[-C--:B------:R-:W-:Y:S01]  /*22f0*/  FMUL.FTZ R14, R33, R12.reuse ;  /* 0x0000000c210e7220 */ /* 0x080fe20000410000 */
[----:B------:R0:W1:Y:S01]  /*2300*/  MUFU.COS R27, R24 ;  /* 0x00000018001b7308 */ /* 0x0000620000000000 */
[CC--:B------:R-:W-:Y:S01]  /*2310*/  FFMA.FTZ R6, R46.reuse, R13.reuse, R6 ;  /* 0x0000000d2e067223 */ /* 0x0c0fe20000010006 */
[-C--:B------:R-:W-:Y:S01]  /*2320*/  FFMA.FTZ R7, R46, R12.reuse, -R7 ;  /* 0x0000000c2e077223 */ /* 0x080fe20000010807 */
[C---:B------:R-:W-:Y:S01]  /*2330*/  FFMA.FTZ R15, R34.reuse, R12, -R15 ;  /* 0x0000000c220f7223 */ /* 0x040fe2000001080f */
[----:B------:R-:W-:Y:S01]  /*2340*/  FFMA.FTZ R14, R34, R13, R14 ;  /* 0x0000000d220e7223 */ /* 0x000fe2000001000e */
[CC--:B--2---:R-:W-:Y:S01]  /*2350*/  FMUL.FTZ R13, R49.reuse, R21.reuse ;  /* 0x00000015310d7220 */ /* 0x0c4fe20000410000 */
[-C--:B------:R-:W-:Y:S01]  /*2360*/  FMUL.FTZ R12, R49, R20.reuse ;  /* 0x00000014310c7220 */ /* 0x080fe20000410000 */
[CC--:B------:R-:W-:Y:S01]  /*2370*/  FMUL.FTZ R25, R35.reuse, R21.reuse ;  /* 0x0000001523197220 */ /* 0x0c0fe20000410000 */
[-C--:B0-----:R-:W-:Y:S01]  /*2380*/  FMUL.FTZ R24, R35, R20.reuse ;  /* 0x0000001423187220 */ /* 0x081fe20000410000 */
[CC--:B------:R-:W-:Y:S01]  /*2390*/  FFMA.FTZ R13, R48.reuse, R20.reuse, -R13 ;  /* 0x00000014300d7223 */ /* 0x0c0fe2000001080d */
[-C--:B------:R-:W-:Y:S01]  /*23a0*/  FFMA.FTZ R12, R48, R21.reuse, R12 ;  /* 0x00000015300c7223 */ /* 0x080fe2000001000c */
[C---:B------:R-:W-:Y:S01]  /*23b0*/  FFMA.FTZ R26, R50.reuse, R20, -R25 ;  /* 0x00000014321a7223 */ /* 0x040fe20000010819 */
[----:B------:R-:W-:Y:S01]  /*23c0*/  FFMA.FTZ R21, R50, R21, R24 ;  /* 0x0000001532157223 */ /* 0x000fe20000010018 */
[-C--:B----4-:R-:W-:Y:S01]  /*23d0*/  FMUL.FTZ R20, R52, R32.reuse ;  /* 0x0000002034147220 */ /* 0x090fe20000410000 */
[-C--:B------:R-:W-:Y:S01]  /*23e0*/  FMUL.FTZ R24, R54, R32.reuse ;  /* 0x0000002036187220 */ /* 0x080fe20000410000 */
[----:B------:R-:W-:Y:S01]  /*23f0*/  F2FP.F16.F32.PACK_AB R34, R12, R13 ;  /* 0x0000000d0c22723e */ /* 0x000fe200000000ff */
[-C--:B-1----:R-:W-:Y:S01]  /*2400*/  FMUL.FTZ R25, R52, R27.reuse ;  /* 0x0000001b34197220 */ /* 0x082fe20000410000 */
        /* <DEDUP_REMOVED lines=9> */
[----:B------:R-:W-:Y:S02]  /*24a0*/  F2FP.F16.F32.PACK_AB R26, R21, R26 ;  /* 0x0000001a151a723e */ /* 0x000fe400000000ff */
[----:B------:R-:W-:Y:S02]  /*24b0*/  F2FP.F16.F32.PACK_AB R35, R35, R20 ;  /* 0x000000142323723e */ /* 0x000fe400000000ff */
[----:B------:R-:W-:-:S07]  /*24c0*/  F2FP.F16.F32.PACK_AB R27, R42, R27 ;  /* 0x0000001b2a1b723e */ /* 0x000fce00000000ff */
.L_x_331:
[----:B------:R-:W-:Y:S05]  /*24d0*/  BSYNC.RECONVERGENT B2 ;  /* 0x0000000000027941 */ /* 0x000fea0003800200 */
.L_x_330:
        /* <DEDUP_REMOVED lines=15> */
[----:B------:R0:W-:Y:S01]  /*25d0*/  STS.64 [R43], R8 ;  /* 0x000000082b007388 */ /* 0x0001e20000000a00 */
[----:B------:R-:W-:Y:S05]  /*25e0*/  BRA `(.L_x_332) ;  /* 0x0000000400207947 */ /* 0x000fea0003800000 */
.L_x_329:
[----:B------:R-:W-:-:S04]  /*25f0*/  SHF.R.S32.HI R6, RZ, 0x1f, R7 ;  /* 0x0000001fff067819 */ /* 0x000fc80000011407 */
[----:B------:R-:W-:-:S04]  /*2600*/  LEA.HI R6, R6, R7, RZ, 0x2 ;  /* 0x0000000706067211 */ /* 0x000fc800078f10ff */
[----:B------:R-:W-:-:S04]  /*2610*/  SHF.L.U32 R6, R6, 0x1, RZ ;  /* 0x0000000106067819 */ /* 0x000fc800000006ff */
[----:B------:R-:W-:-:S04]  /*2620*/  LOP3.LUT R10, R6, 0xfffffff8, RZ, 0xc0, !PT ;  /* 0xfffffff8060a7812 */ /* 0x000fc800078ec0ff */
[----:B------:R-:W-:-:S13]  /*2630*/  ISETP.GE.AND P0, PT, R10, R9, PT ;  /* 0x000000090a00720c */ /* 0x000fda0003f06270 */
[----:B------:R-:W-:Y:S05]  /*2640*/  @P0 BRA `(.L_x_332) ;  /* 0x0000000400080947 */ /* 0x000fea0003800000 */
[----:B------:R-:W-:Y:S01]  /*2650*/  I2FP.F32.S32 R12, R9 ;  /* 0x00000009000c7245 */ /* 0x000fe20000201400 */
[C---:B------:R-:W-:Y:S01]  /*2660*/  VIADD R7, R10.reuse, 0x2 ;  /* 0x000000020a077836 */ /* 0x040fe20000000000 */
[----:B------:R-:W-:Y:S01]  /*2670*/  I2FP.F32.S32 R6, R10 ;  /* 0x0000000a00067245 */ /* 0x000fe20000201400 */
[----:B------:R-:W-:Y:S01]  /*2680*/  HADD2.F32 R45, -RZ, R33.H1_H1 ;  /* 0x30000021ff2d7230 */ /* 0x000fe20000004100 */
[----:B------:R-:W0:Y:S01]  /*2690*/  MUFU.RCP R13, R12 ;  /* 0x0000000c000d7308 */ /* 0x000e220000001000 */
[C---:B------:R-:W-:Y:S01]  /*26a0*/  IADD3 R9, PT, PT, R10.reuse, 0x4, RZ ;  /* 0x000000040a097810 */ /* 0x040fe20007ffe0ff */
[----:B------:R-:W-:Y:S01]  /*26b0*/  VIADD R10, R10, 0x6 ;  /* 0x000000060a0a7836 */ /* 0x000fe20000000000 */
[----:B------:R-:W-:Y:S01]  /*26c0*/  I2FP.F32.S32 R8, R7 ;  /* 0x0000000700087245 */ /* 0x000fe20000201400 */
[----:B------:R-:W-:Y:S01]  /*26d0*/  HADD2.F32 R43, -RZ, R32.H0_H0 ;  /* 0x20000020ff2b7230 */ /* 0x000fe20000004100 */
[----:B------:R-:W-:Y:S01]  /*26e0*/  I2FP.F32.S32 R9, R9 ;  /* 0x0000000900097245 */ /* 0x000fe20000201400 */
[----:B------:R-:W-:-:S02]  /*26f0*/  HADD2.F32 R46, -RZ, R35.H0_H0 ;  /* 0x20000023ff2e7230 */ /* 0x000fc40000004100 */
[-C--:B0-----:R-:W-:Y:S01]  /*2700*/  FMUL.FTZ R6, R6, R13.reuse ;  /* 0x0000000d06067220 */ /* 0x081fe20000410000 */
[----:B------:R-:W-:-:S03]  /*2710*/  FMUL.FTZ R8, R8, R13 ;  /* 0x0000000d08087220 */ /* 0x000fc60000410000 */
        /* <DEDUP_REMOVED lines=16> */
[----:B------:R-:W-:Y:S02]  /*2820*/  HADD2.F32 R32, -RZ, R33.H0_H0 ;  /* 0x20000021ff207230 */ /* 0x000fe40000004100 */
[----:B------:R-:W-:Y:S01]  /*2830*/  FMUL.RZ R41, R10, 0.15915493667125701904 ;  /* 0x3e22f9830a297820 */ /* 0x000fe2000040c000 */
[C---:B---3--:R-:W-:Y:S01]  /*2840*/  FMUL.FTZ R9, R6.reuse, R11 ;  /* 0x0000000b06097220 */ /* 0x048fe20000410000 */
[----:B------:R-:W-:Y:S01]  /*2850*/  MUFU.COS R7, R20 ;  /* 0x0000001400077308 */ /* 0x000fe20000000000 */
[--C-:B------:R-:W-:Y:S02]  /*2860*/  HADD2.F32 R33, -RZ, R34.reuse.H1_H1 ;  /* 0x30000022ff217230 */ /* 0x100fe40000004100 */
[----:B----4-:R-:W-:Y:S01]  /*2870*/  FMUL.FTZ R6, R6, R13 ;  /* 0x0000000d06067220 */ /* 0x010fe20000410000 */
[----:B------:R-:W-:Y:S01]  /*2880*/  FMUL.RZ R9, R9, 0.15915493667125701904 ;  /* 0x3e22f98309097820 */ /* 0x000fe2000040c000 */
[----:B------:R-:W-:-:S02]  /*2890*/  HADD2.F32 R34, -RZ, R34.H0_H0 ;  /* 0x20000022ff227230 */ /* 0x000fc40000004100 */
[----:B------:R-:W-:Y:S01]  /*28a0*/  FMUL.RZ R42, R6, 0.15915493667125701904 ;  /* 0x3e22f983062a7820 */ /* 0x000fe2000040c000 */
[----:B------:R-:W0:Y:S08]  /*28b0*/  MUFU.SIN R8, R20 ;  /* 0x0000001400087308 */ /* 0x000e300000000400 */
[----:B------:R-:W-:Y:S08]  /*28c0*/  MUFU.COS R10, R41 ;  /* 0x00000029000a7308 */ /* 0x000ff00000000000 */
[----:B------:R1:W2:Y:S01]  /*28d0*/  MUFU.SIN R11, R41 ;  /* 0x00000029000b7308 */ /* 0x0002a20000000400 */
[----:B0-----:R-:W-:-:S04]  /*28e0*/  FMUL.FTZ R6, R12, R8 ;  /* 0x000000080c067220 */ /* 0x001fc80000410000 */
[----:B------:R-:W-:-:S03]  /*28f0*/  FFMA.FTZ R6, R43, R7, -R6 ;  /* 0x000000072b067223 */ /* 0x000fc60000010806 */
[----:B------:R-:W0:Y:S01]  /*2900*/  MUFU.COS R14, R9 ;  /* 0x00000009000e7308 */ /* 0x000e220000000000 */
[----:B-1----:R-:W-:-:S07]  /*2910*/  HADD2.F32 R41, -RZ, R35.H1_H1 ;  /* 0x30000023ff297230 */ /* 0x002fce0000004100 */
        /* <DEDUP_REMOVED lines=21> */
.L_x_332:
[----:B------:R-:W-:Y:S05]  /*2a70*/  BSYNC.RECONVERGENT B1 ;  /* 0x0000000000017941 */ /* 0x000fea0003800200 */
.L_x_328:
        /* <DEDUP_REMOVED lines=15> */
[----:B------:R0:W-:Y:S02]  /*2b70*/  STS.64 [R4], R8 ;  /* 0x0000000804007388 */ /* 0x0001e40000000a00 */
.L_x_327:
[----:B------:R-:W-:Y:S05]  /*2b80*/  BSYNC.RECONVERGENT B0 ;  /* 0x0000000000007941 */ /* 0x000fea0003800200 */
.L_x_326:
[----:B------:R-:W-:Y:S06]  /*2b90*/  BAR.SYNC.DEFER_BLOCKING 0x0 ;  /* 0x0000000000007b1d */ /* 0x000fec0000010000 */
[----:B------:R-:W-:Y:S04]  /*2ba0*/  BSSY.RECONVERGENT B0, `(.L_x_333) ;  /* 0x0000009000007945 */ /* 0x000fe80003800200 */
[----:B------:R-:W-:Y:S05]  /*2bb0*/  @P6 BRA `(.L_x_334) ;  /* 0x00000000001c6947 */ /* 0x000fea0003800000 */
[----:B------:R-:W2:Y:S01]  /*2bc0*/  LDCU UR4, c[0x0][0x40c] ;  /* 0x00008180ff0477ac */ /* 0x000ea20008000800 */
[----:B------:R-:W-:-:S04]  /*2bd0*/  IMAD R38, R38, R39, R40 ;  /* 0x0000002726267224 */ /* 0x000fc800078e0228 */
[----:B------:R-:W-:-:S05]  /*2be0*/  IMAD R3, R38, 0x2, R3 ;  /* 0x0000000226037824 */ /* 0x000fca00078e0203 */
[----:B-1----:R3:W4:Y:S01]  /*2bf0*/  LDS.128 R32, [R3] ;  /* 0x0000000003207984 */ /* 0x0027220000000c00 */
[----:B--2---:R-:W-:-:S13]  /*2c00*/  ISETP.NE.AND P0, PT, RZ, UR4, PT ;  /* 0x00000004ff007c0c */ /* 0x004fda000bf05270 */
[----:B------:R-:W-:-:S05]  /*2c10*/  @!P0 LEA R0, R38, R0, 0x1 ;  /* 0x0000000026008211 */ /* 0x000fca00078e08ff */
[----:B------:R3:W2:Y:S02]  /*2c20*/  @!P0 LDS.128 R24, [R0] ;  /* 0x0000000000188984 */ /* 0x0006a40000000c00 */
.L_x_334:
[----:B------:R-:W-:Y:S05]  /*2c30*/  BSYNC.RECONVERGENT B0 ;  /* 0x0000000000007941 */ /* 0x000fea0003800200 */
.L_x_333:
[----:B------:R-:W-:Y:S06]  /*2c40*/  BAR.SYNC.DEFER_BLOCKING 0x0 ;  /* 0x0000000000007b1d */ /* 0x000fec0000010000 */
.L_x_323:
[----:B------:R-:W-:Y:S05]  /*2c50*/  BSYNC.RECONVERGENT B6 ;  /* 0x0000000000067941 */ /* 0x000fea0003800200 */
.L_x_320:
[----:B------:R-:W5:Y:S01]  /*2c60*/  LDCU UR4, c[0x0][0x3f4] ;  /* 0x00007e80ff0477ac */ /* 0x000f620008000800 */
[----:B------:R-:W-:Y:S02]  /*2c70*/  ISETP.GT.U32.AND P0, PT, R17, 0x1f, PT ;  /* 0x0000001f1100780c */ /* 0x000fe40003f04070 */
[----:B---3--:R-:W-:Y:S01]  /*2c80*/  MOV R0, 0xff7fffff ;  /* 0xff7fffff00007802 */ /* 0x008fe20000000f00 */
[----:B-----5:R-:W-:-:S05]  /*2c90*/  IMAD.U32 R113, RZ, RZ, UR4 ;  /* 0x00000004ff717e24 */ /* 0x020fca000f8e00ff */
[----:B------:R-:W-:-:S05]  /*2ca0*/  VIADDMNMX R114, R19, -R113, RZ, !PT ;  /* 0x8000007113727246 */ /* 0x000fca00078001ff */
[----:B------:R-:W-:Y:S05]  /*2cb0*/  @P0 BRA `(.L_x_335) ;  /* 0x0000000000ec0947 */ /* 0x000fea0003800000 */
[----:B------:R-:W1:Y:S01]  /*2cc0*/  S2R R10, SR_CgaCtaId ;  /* 0x00000000000a7919 */ /* 0x000e620000008800 */
[----:B0-----:R-:W-:Y:S01]  /*2cd0*/  MOV R9, 0x400 ;  /* 0x0000040000097802 */ /* 0x001fe20000000f00 */
[----:B------:R-:W0:Y:S01]  /*2ce0*/  LDCU UR4, c[0x0][0x40c] ;  /* 0x00008180ff0477ac */ /* 0x000e220008000800 */
[----:B--2-4-:R-:W-:-:S03]  /*2cf0*/  HMUL2 R12, R33, R25 ;  /* 0x00000019210c7232 */ /* 0x014fc60000000000 */
[----:B------:R-:W-:Y:S02]  /*2d00*/  VIADD R3, R9, 0x10 ;  /* 0x0000001009037836 */ /* 0x000fe40000000000 */
[----:B------:R-:W-:-:S04]  /*2d10*/  HFMA2 R13, R32, R24, R12 ;  /* 0x00000018200d7231 */ /* 0x000fc8000000000c */
[----:B------:R-:W-:-:S04]  /*2d20*/  HFMA2 R13, R34, R26, R13 ;  /* 0x0000001a220d7231 */ /* 0x000fc8000000000d */
[----:B------:R-:W-:Y:S01]  /*2d30*/  HFMA2 R13, R35, R27, R13 ;  /* 0x0000001b230d7231 */ /* 0x000fe2000000000d */
[----:B0-----:R-:W-:-:S04]  /*2d40*/  UISETP.NE.AND UP0, UPT, UR4, URZ, UPT ;  /* 0x000000ff0400728c */ /* 0x001fc8000bf05270 */
[--C-:B------:R-:W-:Y:S02]  /*2d50*/  HADD2.F32 R8, -RZ, R13.reuse.H0_H0 ;  /* 0x2000000dff087230 */ /* 0x100fe40000004100 */
[----:B------:R-:W-:Y:S01]  /*2d60*/  HADD2.F32 R13, -RZ, R13.H1_H1 ;  /* 0x3000000dff0d7230 */ /* 0x000fe20000004100 */
[----:B-1----:R-:W-:-:S04]  /*2d70*/  LEA R4, R10, R3, 0x18 ;  /* 0x000000030a047211 */ /* 0x002fc800078ec0ff */
[----:B------:R-:W-:-:S05]  /*2d80*/  LEA R4, R17, R4, 0x4 ;  /* 0x0000000411047211 */ /* 0x000fca00078e20ff */
[----:B------:R0:W-:Y:S01]  /*2d90*/  STS.128 [R4], R32 ;  /* 0x0000002004007388 */ /* 0x0001e20000000c00 */
[----:B------:R-:W-:Y:S05]  /*2da0*/  BRA.U UP0, `(.L_x_336) ;  /* 0x0000000100287547 */ /* 0x000fea000b800000 */
[----:B0-----:R-:W0:Y:S01]  /*2db0*/  LDC.64 R4, c[0x0][0x3b8] ;  /* 0x0000ee00ff047b82 */ /* 0x001e220000000a00 */
[----:B------:R-:W-:Y:S02]  /*2dc0*/  IMAD R6, R17, R113, R16 ;  /* 0x0000007111067224 */ /* 0x000fe400078e0210 */
[----:B------:R-:W-:-:S03]  /*2dd0*/  VIADD R3, R9, 0x210 ;  /* 0x0000021009037836 */ /* 0x000fc60000000000 */
[----:B------:R-:W-:Y:S02]  /*2de0*/  SHF.L.U32 R7, R6, 0x3, RZ ;  /* 0x0000000306077819 */ /* 0x000fe400000006ff */
[----:B------:R-:W-:-:S03]  /*2df0*/  LEA R6, R10, R3, 0x18 ;  /* 0x000000030a067211 */ /* 0x000fc600078ec0ff */
[----:B------:R-:W-:Y:S02]  /*2e00*/  IMAD R7, R44, R113, R7 ;  /* 0x000000712c077224 */ /* 0x000fe400078e0207 */
[----:B------:R-:W-:-:S05]  /*2e10*/  IMAD R6, R17, 0x10, R6 ;  /* 0x0000001011067824 */ /* 0x000fca00078e0206 */
[----:B------:R1:W-:Y:S01]  /*2e20*/  STS.128 [R6], R28 ;  /* 0x0000001c06007388 */ /* 0x0003e20000000c00 */
[----:B0-----:R-:W-:-:S05]  /*2e30*/  IMAD.WIDE R4, R7, 0x2, R4 ;  /* 0x0000000207047825 */ /* 0x001fca00078e0204 */
[----:B------:R1:W-:Y:S02]  /*2e40*/  STG.E.128 desc[UR36][R4.64], R24 ;  /* 0x0000001804007986 */ /* 0x0003e4000c101d24 */
.L_x_336:
        /* <DEDUP_REMOVED lines=12> */
.L_x_456:
[----:B------:R-:W-:Y:S01]  /*2f10*/  ISETP.NE.AND P0, PT, R17, RZ, PT ;  /* 0x000000ff1100720c */ /* 0x000fe20003f05270 */
[----:B-1----:R-:W-:-:S12]  /*2f20*/  FADD.FTZ R14, R6, R14 ;  /* 0x0000000e060e7221 */ /* 0x002fd80000010000 */
[----:B------:R-:W-:Y:S05]  /*2f30*/  @P0 BRA `(.L_x_335) ;  /* 0x00000000004c0947 */ /* 0x000fea0003800000 */
[----:B------:R-:W1:Y:S02]  /*2f40*/  LDCU.64 UR4, c[0x0][0x438] ;  /* 0x00008700ff0477ac */ /* 0x000e640008000a00 */
[----:B-1----:R-:W-:Y:S01]  /*2f50*/  ISETP.NE.U32.AND P0, PT, RZ, UR4, PT ;  /* 0x00000004ff007c0c */ /* 0x002fe2000bf05070 */
[----:B------:R-:W1:Y:S03]  /*2f60*/  LDCU UR4, c[0x0][0x410] ;  /* 0x00008200ff0477ac */ /* 0x000e660008000800 */
[----:B------:R-:W-:-:S13]  /*2f70*/  ISETP.NE.AND.EX P0, PT, RZ, UR5, PT, P0 ;  /* 0x00000005ff007c0c */ /* 0x000fda000bf05300 */
[----:B0-----:R-:W0:Y:S01]  /*2f80*/  @P0 LDC R6, c[0x0][0x440] ;  /* 0x00011000ff060b82 */ /* 0x001e220000000800 */
[----:B------:R-:W-:-:S07]  /*2f90*/  @P0 IADD3 R3, PT, PT, R23, -R2, RZ ;  /* 0x8000000217030210 */ /* 0x000fce0007ffe0ff */
[----:B------:R-:W2:Y:S01]  /*2fa0*/  @P0 LDC.64 R4, c[0x0][0x438] ;  /* 0x00010e00ff040b82 */ /* 0x000ea20000000a00 */
[----:B0-----:R-:W-:-:S04]  /*2fb0*/  @P0 IMAD R0, R36, R6, R3 ;  /* 0x0000000624000224 */ /* 0x001fc800078e0203 */
[----:B------:R-:W-:-:S04]  /*2fc0*/  @P0 IMAD R3, R0, R6, R3 ;  /* 0x0000000600030224 */ /* 0x000fc800078e0203 */
[----:B--2---:R-:W-:-:S06]  /*2fd0*/  @P0 IMAD.WIDE R4, R3, 0x2, R4 ;  /* 0x0000000203040825 */ /* 0x004fcc00078e0204 */
[----:B------:R-:W2:Y:S01]  /*2fe0*/  @P0 LDG.E.U16 R4, desc[UR36][R4.64] ;  /* 0x0000002404040981 */ /* 0x000ea2000c1e1500 */
[----:B------:R-:W-:Y:S01]  /*2ff0*/  VIADD R9, R9, 0x410 ;  /* 0x0000041009097836 */ /* 0x000fe20000000000 */
[----:B------:R-:W-:Y:S01]  /*3000*/  IADD3 R6, PT, PT, R19, -R114, RZ ;  /* 0x8000007213067210 */ /* 0x000fe20007ffe0ff */
[----:B-1----:R-:W-:-:S03]  /*3010*/  FMUL.FTZ R0, R14, UR4 ;  /* 0x000000040e007c20 */ /* 0x002fc60008410000 */
[----:B------:R-:W-:-:S05]  /*3020*/  LEA R7, R10, R9, 0x18 ;  /* 0x000000090a077211 */ /* 0x000fca00078ec0ff */
[----:B------:R-:W-:Y:S02]  /*3030*/  IMAD R7, R6, 0x4, R7 ;  /* 0x0000000406077824 */ /* 0x000fe400078e0207 */
[----:B--2---:R-:W-:-:S05]  /*3040*/  @P0 HADD2.F32 R3, -RZ, R4.H0_H0 ;  /* 0x20000004ff030230 */ /* 0x004fca0000004100 */
[----:B------:R-:W-:-:S05]  /*3050*/  @P0 FADD.FTZ R0, R0, R3 ;  /* 0x0000000300000221 */ /* 0x000fca0000010000 */
[----:B------:R3:W-:Y:S02]  /*3060*/  STS [R7+-0x4], R0 ;  /* 0xfffffc0007007388 */ /* 0x0007e40000000800 */
.L_x_335:
[----:B------:R-:W-:Y:S05]  /*3070*/  WARPSYNC.ALL ;  /* 0x0000000000007948 */ /* 0x000fea0003800000 */
[----:B------:R-:W5:Y:S08]  /*3080*/  S2UR UR13, SR_CgaCtaId ;  /* 0x00000000000d79c3 */ /* 0x000f700000008800 */
[----:B------:R-:W-:Y:S01]  /*3090*/  BAR.SYNC.DEFER_BLOCKING 0x0 ;  /* 0x0000000000007b1d */ /* 0x000fe20000010000 */
[----:B------:R-:W-:-:S02]  /*30a0*/  SHF.L.U32 R3, R17, 0x2, RZ ;  /* 0x0000000211037819 */ /* 0x000fc400000006ff */
[----:B01----:R-:W-:Y:S02]  /*30b0*/  IADD3 R4, PT, PT, R23, 0x7, -R114 ;  /* 0x0000000717047810 */ /* 0x003fe40007ffe872 */
[----:B------:R-:W-:Y:S01]  /*30c0*/  LOP3.LUT R3, R3, 0xc, RZ, 0xc0, !PT ;  /* 0x0000000c03037812 */ /* 0x000fe200078ec0ff */
[----:B------:R-:W-:Y:S01]  /*30d0*/  UMOV UR12, 0x400 ;  /* 0x00000400000c7882 */ /* 0x000fe20000000000 */
[----:B------:R-:W0:Y:S01]  /*30e0*/  LDCU UR5, c[0x0][0x3f0] ;  /* 0x00007e00ff0577ac */ /* 0x000e220008000800 */
[----:B------:R-:W-:Y:S01]  /*30f0*/  SHF.R.S32.HI R5, RZ, 0x1f, R4 ;  /* 0x0000001fff057819 */ /* 0x000fe20000011404 */
[----:B------:R-:W-:-:S03]  /*3100*/  UIADD3 UR4, UPT, UPT, UR12, 0x10, URZ ;  /* 0x000000100c047890 */ /* 0x000fc6000fffe0ff */
[----:B------:R-:W-:Y:S01]  /*3110*/  LEA.HI R5, R5, R4, RZ, 0x3 ;  /* 0x0000000405057211 */ /* 0x000fe200078f18ff */
[----:B------:R-:W-:Y:S01]  /*3120*/  IMAD.SHL.U32 R4, R17, 0x2, RZ ;  /* 0x0000000211047824 */ /* 0x000fe200078e00ff */
[----:B------:R-:W1:Y:S02]  /*3130*/  LDCU UR17, c[0x0][0x40c] ;  /* 0x00008180ff1177ac */ /* 0x000e640008000800 */
[----:B------:R-:W-:Y:S02]  /*3140*/  LOP3.LUT R40, R5, 0xfffffff8, RZ, 0xc0, !PT ;  /* 0xfffffff805287812 */ /* 0x000fe400078ec0ff */
[----:B------:R-:W-:Y:S01]  /*3150*/  LOP3.LUT R4, R4, 0x6, RZ, 0xc0, !PT ;  /* 0x0000000604047812 */ /* 0x000fe200078ec0ff */
[----:B------:R-:W1:Y:S01]  /*3160*/  LDCU UR19, c[0x0][0x3f4] ;  /* 0x00007e80ff1377ac */ /* 0x000e620008000800 */
[----:B-----5:R-:W-:Y:S01]  /*3170*/  ULEA UR4, UR13, UR4, 0x18 ;  /* 0x000000040d047291 */ /* 0x020fe2000f8ec0ff */
[----:B0-----:R-:W-:Y:S01]  /*3180*/  IMAD R37, R37, UR5, R36 ;  /* 0x0000000525257c24 */ /* 0x001fe2000f8e0224 */
[----:B------:R-:W0:Y:S01]  /*3190*/  LDCU UR18, c[0x0][0x410] ;  /* 0x00008200ff1277ac */ /* 0x000e220008000800 */
[----:B------:R-:W0:Y:S06]  /*31a0*/  LDCU.64 UR8, c[0x0][0x3b8] ;  /* 0x00007700ff0877ac */ /* 0x000e2c0008000a00 */
[----:B------:R-:W0:Y:S01]  /*31b0*/  LDS R111, [R3+UR4] ;  /* 0x00000004036f7984 */ /* 0x000e220008000800 */
[----:B------:R-:W0:Y:S03]  /*31c0*/  LDCU.64 UR6, c[0x0][0x3c8] ;  /* 0x00007900ff0677ac */ /* 0x000e260008000a00 */
[----:B------:R-:W0:Y:S01]  /*31d0*/  LDS R112, [R3+UR4+0x10] ;  /* 0x0000100403707984 */ /* 0x000e220008000800 */
[----:B------:R-:W0:Y:S03]  /*31e0*/  LDCU.64 UR20, c[0x0][0x438] ;  /* 0x00008700ff1477ac */ /* 0x000e260008000a00 */
[----:B------:R-:W0:Y:S01]  /*31f0*/  LDS R109, [R3+UR4+0x20] ;  /* 0x00002004036d7984 */ /* 0x000e220008000800 */
[----:B------:R-:W0:Y:S03]  /*3200*/  LDCU.64 UR10, c[0x0][0x448] ;  /* 0x00008900ff0a77ac */ /* 0x000e260008000a00 */
[----:B------:R-:W0:Y:S04]  /*3210*/  LDS R110, [R3+UR4+0x30] ;  /* 0x00003004036e7984 */ /* 0x000e280008000800 */
        /* <DEDUP_REMOVED lines=27> */
[----:B------:R5:W0:Y:S01]  /*33d0*/  LDS R79, [R3+UR4+0x1f0] ;  /* 0x0001f004034f7984 */ /* 0x000a220008000800 */
[----:B------:R-:W2:Y:S01]  /*33e0*/  LDCU UR4, c[0x0][0x40c] ;  /* 0x00008180ff0477ac */ /* 0x000ea20008000800 */
[----:B-----5:R-:W-:-:S04]  /*33f0*/  SHF.R.U32.HI R3, RZ, 0x2, R17 ;  /* 0x00000002ff037819 */ /* 0x020fc80000011611 */
[----:B------:R-:W-:Y:S01]  /*3400*/  ISETP.GE.AND P0, PT, R3, R40, PT ;  /* 0x000000280300720c */ /* 0x000fe20003f06270 */
[----:B--2---:R-:W-:-:S09]  /*3410*/  UISETP.NE.AND UP0, UPT, UR4, URZ, UPT ;  /* 0x000000ff0400728c */ /* 0x004fd2000bf05270 */
[----:B-1----:R-:W-:Y:S05]  /*3420*/  BRA.U UP0, `(.L_x_338) ;  /* 0x00000001008c7547 */ /* 0x002fea000b800000 */
[----:B------:R-:W-:-:S04]  /*3430*/  UIADD3 UR4, UPT, UPT, UR12, 0x210, URZ ;  /* 0x000002100c047890 */ /* 0x000fc8000fffe0ff */
[----:B------:R-:W-:-:S06]  /*3440*/  ULEA UR4, UR13, UR4, 0x18 ;  /* 0x000000040d047291 */ /* 0x000fcc000f8ec0ff */
[----:B------:R-:W-:-:S05]  /*3450*/  LEA R5, R4, UR4, 0x1 ;  /* 0x0000000404057c11 */ /* 0x000fca000f8e08ff */
[----:B------:R1:W2:Y:S04]  /*3460*/  LDS R77, [R5] ;  /* 0x00000000054d7984 */ /* 0x0002a80000000800 */
[----:B------:R1:W0:Y:S04]  /*3470*/  LDS R78, [R5+0x10] ;  /* 0x00001000054e7984 */ /* 0x0002280000000800 */
        /* <DEDUP_REMOVED lines=29> */
[----:B--2---:R1:W0:Y:S02]  /*3650*/  LDS R47, [R5+0x1f0] ;  /* 0x0001f000052f7984 */ /* 0x0042240000000800 */
.L_x_338:
[----:B------:R-:W-:Y:S01]  /*3660*/  BSSY B0, `(.L_x_339) ;  /* 0x0000419000007945 */ /* 0x000fe20003800000 */
[----:B------:R-:W-:-:S03]  /*3670*/  SHF.L.U32 R46, R37, 0x8, RZ ;  /* 0x00000008252e7819 */ /* 0x000fc600000006ff */
[----:B------:R-:W-:Y:S05]  /*3680*/  @P0 BRA `(.L_x_340) ;  /* 0x0000004000580947 */ /* 0x000fea0003800000 */
[-C--:B------:R-:W-:Y:S01]  /*3690*/  IABS R45, R113.reuse ;  /* 0x00000071002d7213 */ /* 0x080fe20000000000 */
[----:B------:R-:W3:Y:S01]  /*36a0*/  S2R R6, SR_CTAID.X ;  /* 0x0000000000067919 */ /* 0x000ee20000002500 */
[----:B------:R-:W2:Y:S01]  /*36b0*/  S2UR UR16, SR_CTAID.Y ;  /* 0x00000000001079c3 */ /* 0x000ea20000002600 */
[----:B------:R-:W5:Y:S01]  /*36c0*/  LDCU.64 UR4, c[0x0][0x420] ;  /* 0x00008400ff0477ac */ /* 0x000f620008000a00 */
[----:B------:R-:W1:Y:S01]  /*36d0*/  I2F.RP R8, R45 ;  /* 0x0000002d00087306 */ /* 0x000e620000209400 */
[-C--:B------:R-:W-:Y:S01]  /*36e0*/  IADD3 R3, PT, PT, R3, R114.reuse, RZ ;  /* 0x0000007203037210 */ /* 0x080fe20007ffe0ff */
[----:B------:R-:W-:Y:S01]  /*36f0*/  IMAD R44, R44, R113, R4 ;  /* 0x000000712c2c7224 */ /* 0x000fe200078e0204 */
[----:B------:R-:W2:Y:S01]  /*3700*/  LDCU UR14, c[0x0][0x3f8] ;  /* 0x00007f00ff0e77ac */ /* 0x000ea20008000800 */
[----:B----4-:R-:W-:Y:S02]  /*3710*/  LOP3.LUT R35, R17, 0x3fc, RZ, 0xc0, !PT ;  /* 0x000003fc11237812 */ /* 0x010fe400078ec0ff */
[----:B------:R-:W4:Y:S01]  /*3720*/  LDC.64 R82, c[0x0][0x450] ;  /* 0x00011400ff527b82 */ /* 0x000f220000000a00 */
[----:B------:R-:W0:Y:S01]  /*3730*/  LDCU UR15, c[0x0][0x440] ;  /* 0x00008800ff0f77ac */ /* 0x000e220008000800 */
[----:B------:R-:W-:Y:S01]  /*3740*/  IADD3 R40, PT, PT, R40, R114, RZ ;  /* 0x0000007228287210 */ /* 0x000fe20007ffe0ff */
[----:B------:R-:W-:Y:S01]  /*3750*/  VIADD R38, R3, 0x1 ;  /* 0x0000000103267836 */ /* 0x000fe20000000000 */
[----:B------:R-:W-:Y:S01]  /*3760*/  SHF.R.S32.HI R36, RZ, 0x1f, R44 ;  /* 0x0000001fff247819 */ /* 0x000fe2000001142c */
[----:B-1----:R-:W1:Y:S01]  /*3770*/  MUFU.RCP R8, R8 ;  /* 0x0000000800087308 */ /* 0x002e620000001000 */
[----:B-----5:R-:W-:-:S04]  /*3780*/  ISETP.NE.U32.AND P0, PT, RZ, UR4, PT ;  /* 0x00000004ff007c0c */ /* 0x020fc8000bf05070 */
[----:B------:R-:W-:Y:S01]  /*3790*/  ISETP.NE.AND.EX P0, PT, RZ, UR5, PT, P0 ;  /* 0x00000005ff007c0c */ /* 0x000fe2000bf05300 */
[C---:B--2---:R-:W-:Y:S02]  /*37a0*/  IMAD R42, R113.reuse, UR16, RZ ;  /* 0x00000010712a7c24 */ /* 0x044fe4000f8e02ff */
[----:B------:R-:W-:-:S03]  /*37b0*/  IMAD R39, R113, UR14, RZ ;  /* 0x0000000e71277c24 */ /* 0x000fc6000f8e02ff */
[----:B------:R-:W-:Y:S02]  /*37c0*/  SHF.R.S32.HI R41, RZ, 0x1f, R42 ;  /* 0x0000001fff297819 */ /* 0x000fe4000001142a */
[----:B------:R-:W-:Y:S01]  /*37d0*/  IADD3 R42, P1, P2, R42, UR4, R3 ;  /* 0x000000042a2a7c10 */ /* 0x000fe2000fa3e003 */
[----:B------:R-:W-:Y:S01]  /*37e0*/  UIADD3 UR4, UPT, UPT, UR12, 0x410, URZ ;  /* 0x000004100c047890 */ /* 0x000fe2000fffe0ff */
[----:B---3--:R-:W-:Y:S02]  /*37f0*/  IMAD R7, R18, UR14, R6 ;  /* 0x0000000e12077c24 */ /* 0x008fe4000f8e0206 */
[----:B-1----:R-:W-:Y:S01]  /*3800*/  VIADD R5, R8, 0xffffffe ;  /* 0x0ffffffe08057836 */ /* 0x002fe20000000000 */
[----:B------:R-:W-:Y:S01]  /*3810*/  ULEA UR4, UR13, UR4, 0x18 ;  /* 0x000000040d047291 */ /* 0x000fe2000f8ec0ff */
[----:B------:R-:W-:Y:S01]  /*3820*/  IMAD R7, R7, 0x100, R4 ;  /* 0x0000010007077824 */ /* 0x000fe200078e0204 */
[----:B------:R-:W-:Y:S01]  /*3830*/  IADD3.X R41, PT, PT, R41, UR5, RZ, P1, P2 ;  /* 0x0000000529297c10 */ /* 0x000fe20008fe44ff */
[----:B0-----:R-:W-:-:S02]  /*3840*/  IMAD R6, R6, UR15, R23 ;  /* 0x0000000f06067c24 */ /* 0x001fc4000f8e0217 */
[----:B------:R-:W0:Y:S01]  /*3850*/  F2I.FTZ.U32.TRUNC.NTZ R5, R5 ;  /* 0x0000000500057305 */ /* 0x000e22000021f000 */
[----:B------:R-:W-:Y:S01]  /*3860*/  IMAD.MOV.U32 R4, RZ, RZ, RZ ;  /* 0x000000ffff047224 */ /* 0x000fe200078e00ff */
[----:B------:R-:W-:Y:S01]  /*3870*/  IADD3 R35, PT, PT, R35, UR4, RZ ;  /* 0x0000000423237c10 */ /* 0x000fe2000fffe0ff */
[----:B----4-:R-:W-:-:S04]  /*3880*/  IMAD.WIDE R82, R7, 0x2, R82 ;  /* 0x0000000207527825 */ /* 0x010fc800078e0252 */
[----:B------:R-:W-:Y:S01]  /*3890*/  IMAD R37, R6, UR15, R3 ;  /* 0x0000000f06257c24 */ /* 0x000fe2000f8e0203 */
[----:B0-----:R-:W-:-:S05]  /*38a0*/  IADD3 R8, PT, PT, RZ, -R5, RZ ;  /* 0x80000005ff087210 */ /* 0x001fca0007ffe0ff */
[----:B------:R-:W-:-:S04]  /*38b0*/  IMAD R43, R8, R45, RZ ;  /* 0x0000002d082b7224 */ /* 0x000fc800078e02ff */
[----:B------:R-:W-:-:S07]  /*38c0*/  IMAD.HI.U32 R43, R5, R43, R4 ;  /* 0x0000002b052b7227 */ /* 0x000fce00078e0004 */
.L_x_394:
[----:B------:R-:W-:Y:S01]  /*38d0*/  @P0 IMAD.MOV.U32 R12, RZ, RZ, R42 ;  /* 0x000000ffff0c0224 */ /* 0x000fe200078e002a */
[----:B0-----:R-:W-:-:S05]  /*38e0*/  @P0 MOV R13, R41 ;  /* 0x00000029000d0202 */ /* 0x001fca0000000f00 */
[----:B------:R0:W2:Y:S01]  /*38f0*/  @P0 LDG.E.U8 R12, desc[UR36][R12.64] ;  /* 0x000000240c0c0981 */ /* 0x0000a2000c1e1100 */
[----:B------:R-:W-:Y:S01]  /*3900*/  VIADD R34, R38, 0xffffffff ;  /* 0xffffffff26227836 */ /* 0x000fe20000000000 */
[----:B------:R-:W-:Y:S01]  /*3910*/  MOV R113, UR19 ;  /* 0x0000001300717c02 */ /* 0x000fe20008000f00 */
[----:B------:R-:W0:Y:S01]  /*3920*/  S2UR UR4, SR_CTAID.Y ;  /* 0x00000000000479c3 */ /* 0x000e220000002600 */
[----:B------:R-:W-:Y:S01]  /*3930*/  VIADD R33, R19, 0xffffffff ;  /* 0xffffffff13217836 */ /* 0x000fe20000000000 */
[----:B------:R-:W-:Y:S01]  /*3940*/  BSSY.RECONVERGENT B1, `(.L_x_341) ;  /* 0x000005b000017945 */ /* 0x000fe20003800200 */
[----:B------:R-:W-:Y:S02]  /*3950*/  IABS R128, R34 ;  /* 0x0000002200807213 */ /* 0x000fe40000000000 */
[----:B------:R-:W-:Y:S02]  /*3960*/  IABS R15, R113 ;  /* 0x00000071000f7213 */ /* 0x000fe40000000000 */
[----:B------:R-:W-:Y:S01]  /*3970*/  ISETP.GE.AND P2, PT, R34, RZ, PT ;  /* 0x000000ff2200720c */ /* 0x000fe20003f46270 */
[----:B------:R-:W-:Y:S01]  /*3980*/  IMAD.HI.U32 R11, R43, R128, RZ ;  /* 0x000000802b0b7227 */ /* 0x000fe200078e00ff */
[----:B------:R-:W-:-:S03]  /*3990*/  ISETP.NE.AND P3, PT, R113, RZ, PT ;  /* 0x000000ff7100720c */ /* 0x000fc60003f65270 */
[----:B------:R-:W-:-:S04]  /*39a0*/  IMAD.MOV R11, RZ, RZ, -R11 ;  /* 0x000000ffff0b7224 */ /* 0x000fc800078e0a0b */
[----:B------:R-:W-:-:S05]  /*39b0*/  IMAD R128, R15, R11, R128 ;  /* 0x0000000b0f807224 */ /* 0x000fca00078e0280 */
[----:B------:R-:W-:Y:S01]  /*39c0*/  ISETP.GT.U32.AND P1, PT, R45, R128, PT ;  /* 0x000000802d00720c */ /* 0x000fe20003f24070 */
[----:B0-----:R-:W-:-:S12]  /*39d0*/  IMAD R13, R113, UR4, RZ ;  /* 0x00000004710d7c24 */ /* 0x001fd8000f8e02ff */
[----:B------:R-:W-:-:S04]  /*39e0*/  @!P1 IADD3 R128, PT, PT, R128, -R15, RZ ;  /* 0x8000000f80809210 */ /* 0x000fc80007ffe0ff */
[----:B------:R-:W-:-:S13]  /*39f0*/  ISETP.GT.U32.AND P1, PT, R45, R128, PT ;  /* 0x000000802d00720c */ /* 0x000fda0003f24070 */
[----:B------:R-:W-:-:S05]  /*3a00*/  @!P1 IMAD.IADD R128, R128, 0x1, -R15 ;  /* 0x0000000180809824 */ /* 0x000fca00078e0a0f */
[----:B------:R-:W-:Y:S02]  /*3a10*/  @!P2 IADD3 R128, PT, PT, -R128, RZ, RZ ;  /* 0x000000ff8080a210 */ /* 0x000fe40007ffe1ff */
[----:B------:R-:W-:-:S04]  /*3a20*/  @!P3 LOP3.LUT R128, RZ, R113, RZ, 0x33, !PT ;  /* 0x00000071ff80b212 */ /* 0x000fc800078e33ff */
[----:B------:R-:W-:-:S04]  /*3a30*/  IADD3 R11, P1, PT, R13, R128, RZ ;  /* 0x000000800d0b7210 */ /* 0x000fc80007f3e0ff */
[----:B------:R-:W-:Y:S02]  /*3a40*/  LEA.HI.X.SX32 R14, R13, RZ, 0x1, P1 ;  /* 0x000000ff0d0e7211 */ /* 0x000fe400008f0eff */
[----:B------:R-:W-:Y:S02]  /*3a50*/  ISETP.GE.AND P1, PT, R34, R33, PT ;  /* 0x000000212200720c */ /* 0x000fe40003f26270 */
[----:B--2---:R-:W-:Y:S02]  /*3a60*/  ISETP.NE.AND P2, PT, R12, RZ, P0 ;  /* 0x000000ff0c00720c */ /* 0x004fe40000745270 */
[----:B------:R-:W-:-:S04]  /*3a70*/  LEA R12, P3, R11, UR6, 0x2 ;  /* 0x000000060b0c7c11 */ /* 0x000fc8000f8610ff */
[----:B------:R-:W-:-:S05]  /*3a80*/  LEA.HI.X R13, R11, UR7, R14, 0x2, P3 ;  /* 0x000000070b0d7c11 */ /* 0x000fca00098f140e */
[----:B------:R-:W-:Y:S05]  /*3a90*/  @P1 BRA `(.L_x_342) ;  /* 0x0000000400141947 */ /* 0x000fea0003800000 */
[----:B------:R-:W2:Y:S01]  /*3aa0*/  LDG.E R14, desc[UR36][R12.64] ;  /* 0x000000240c0e7981 */ /* 0x000ea2000c1e1900 */
[----:B------:R-:W-:Y:S02]  /*3ab0*/  SHF.L.U32 R15, R17, 0x1, RZ ;  /* 0x00000001110f7819 */ /* 0x000fe400000006ff */
[----:B------:R-:W-:Y:S01]  /*3ac0*/  ISETP.NE.AND P4, PT, R22, RZ, PT ;  /* 0x000000ff1600720c */ /* 0x000fe20003f85270 */
[----:B--2---:R-:W-:Y:S01]  /*3ad0*/  IMAD R11, R39, R14, RZ ;  /* 0x0000000e270b7224 */ /* 0x004fe200078e02ff */
[----:B------:R-:W-:-:S03]  /*3ae0*/  LOP3.LUT R14, R15, 0x6, RZ, 0xc0, !PT ;  /* 0x000000060f0e7812 */ /* 0x000fc600078ec0ff */
[----:B------:R-:W-:Y:S02]  /*3af0*/  IMAD R11, R11, 0x20, R128 ;  /* 0x000000200b0b7824 */ /* 0x000fe400078e0280 */
[----:B------:R-:W-:-:S03]  /*3b00*/  IMAD R14, R46, R113, R14 ;  /* 0x000000712e0e7224 */ /* 0x000fc600078e020e */
[----:B------:R-:W-:Y:S02]  /*3b10*/  SHF.L.U32 R11, R11, 0x3, RZ ;  /* 0x000000030b0b7819 */ /* 0x000fe400000006ff */
[----:B------:R-:W-:Y:S02]  /*3b20*/  SHF.R.S32.HI R30, RZ, 0x1f, R14 ;  /* 0x0000001fff1e7819 */ /* 0x000fe4000001140e */
[----:B------:R-:W-:-:S04]  /*3b30*/  IADD3 R15, P3, PT, R11, R14, RZ ;  /* 0x0000000e0b0f7210 */ /* 0x000fc80007f7e0ff */
[----:B------:R-:W-:Y:S02]  /*3b40*/  LEA.HI.X.SX32 R30, R11, R30, 0x1, P3 ;  /* 0x0000001e0b1e7211 */ /* 0x000fe400018f0eff */
[----:B------:R-:W-:-:S04]  /*3b50*/  LEA R14, P3, R15, UR8, 0x1 ;  /* 0x000000080f0e7c11 */ /* 0x000fc8000f8608ff */
[----:B------:R-:W-:-:S05]  /*3b60*/  LEA.HI.X R15, R15, UR9, R30, 0x1, P3 ;  /* 0x000000090f0f7c11 */ /* 0x000fca00098f0c1e */
[----:B------:R0:W5:Y:S01]  /*3b70*/  LDG.E R32, desc[UR36][R14.64] ;  /* 0x000000240e207981 */ /* 0x000162000c1e1900 */
[----:B------:R-:W-:-:S09]  /*3b80*/  UISETP.NE.AND UP0, UPT, UR17, URZ, UPT ;  /* 0x000000ff1100728c */ /* 0x000fd2000bf05270 */
[----:B0-----:R-:W-:Y:S05]  /*3b90*/  BRA.U UP0, `(.L_x_343) ;  /* 0x0000000100207547 */ /* 0x001fea000b800000 */
[----:B------:R-:W2:Y:S01]  /*3ba0*/  @P4 LDG.E R11, desc[UR36][R82.64] ;  /* 0x00000024520b4981 */ /* 0x000ea2000c1e1900 */
[----:B------:R-:W-:Y:S01]  /*3bb0*/  LEA R15, P3, R128, R44, 0x3 ;  /* 0x0000002c800f7211 */ /* 0x000fe200078618ff */
[----:B-----5:R-:W-:-:S04]  /*3bc0*/  HFMA2 R32, R32, 1, 1, R77 ;  /* 0x3c003c0020207831 */ /* 0x020fc8000000004d */
[----:B------:R-:W-:Y:S01]  /*3bd0*/  IMAD.X R30, RZ, RZ, R36, P3 ;  /* 0x000000ffff1e7224 */ /* 0x000fe200018e0624 */
[----:B------:R-:W-:-:S04]  /*3be0*/  LEA R14, P3, R15, UR8, 0x1 ;  /* 0x000000080f0e7c11 */ /* 0x000fc8000f8608ff */
[----:B------:R-:W-:Y:S01]  /*3bf0*/  LEA.HI.X R15, R15, UR9, R30, 0x1, P3 ;  /* 0x000000090f0f7c11 */ /* 0x000fe200098f0c1e */
[----:B--2---:R-:W-:-:S05]  /*3c00*/  @P4 HMUL2 R32, R32, R11 ;  /* 0x0000000b20204232 */ /* 0x004fca0000000000 */
[----:B------:R0:W-:Y:S03]  /*3c10*/  STG.E desc[UR36][R14.64], R32 ;  /* 0x000000200e007986 */ /* 0x0001e6000c101924 */
.L_x_343:
[----:B------:R-:W2:Y:S01]  /*3c20*/  LDG.E R130, desc[UR36][R12.64] ;  /* 0x000000240c827981 */ /* 0x000ea2000c1e1900 */
[----:B------:R-:W-:Y:S01]  /*3c30*/  IMAD.IADD R30, R128, 0x1, R113 ;  /* 0x00000001801e7824 */ /* 0x000fe200078e0271 */
[----:B0-----:R-:W-:Y:S01]  /*3c40*/  SHF.L.U32 R14, R17, 0x1, RZ ;  /* 0x00000001110e7819 */ /* 0x001fe200000006ff */
[----:B------:R-:W-:-:S03]  /*3c50*/  UISETP.NE.AND UP0, UPT, UR17, URZ, UPT ;  /* 0x000000ff1100728c */ /* 0x000fc6000bf05270 */
[----:B------:R-:W-:-:S05]  /*3c60*/  LOP3.LUT R14, R14, 0x6, RZ, 0xc0, !PT ;  /* 0x000000060e0e7812 */ /* 0x000fca00078ec0ff */
[----:B------:R-:W-:-:S05]  /*3c70*/  IMAD R134, R46, R113, R14 ;  /* 0x000000712e867224 */ /* 0x000fca00078e020e */
[----:B------:R-:W-:Y:S01]  /*3c80*/  SHF.R.S32.HI R136, RZ, 0x1f, R134 ;  /* 0x0000001fff887819 */ /* 0x000fe20000011486 */
[----:B--2---:R-:W-:-:S05]  /*3c90*/  IMAD R11, R39, R130, RZ ;  /* 0x00000082270b7224 */ /* 0x004fca00078e02ff */
[----:B------:R-:W-:-:S05]  /*3ca0*/  LEA R11, R11, R30, 0x5 ;  /* 0x0000001e0b0b7211 */ /* 0x000fca00078e28ff */
[----:B------:R-:W-:-:S05]  /*3cb0*/  IMAD.SHL.U32 R11, R11, 0x8, RZ ;  /* 0x000000080b0b7824 */ /* 0x000fca00078e00ff */
[----:B------:R-:W-:-:S04]  /*3cc0*/  IADD3 R15, P3, PT, R134, R11, RZ ;  /* 0x0000000b860f7210 */ /* 0x000fc80007f7e0ff */
[----:B------:R-:W-:Y:S02]  /*3cd0*/  LEA.HI.X.SX32 R132, R11, R136, 0x1, P3 ;  /* 0x000000880b847211 */ /* 0x000fe400018f0eff */
[----:B------:R-:W-:-:S04]  /*3ce0*/  LEA R14, P3, R15, UR8, 0x1 ;  /* 0x000000080f0e7c11 */ /* 0x000fc8000f8608ff */
[----:B------:R-:W-:-:S05]  /*3cf0*/  LEA.HI.X R15, R15, UR9, R132, 0x1, P3 ;  /* 0x000000090f0f7c11 */ /* 0x000fca00098f0c84 */
[----:B------:R0:W5:Y:S01]  /*3d00*/  LDG.E R31, desc[UR36][R14.64] ;  /* 0x000000240e1f7981 */ /* 0x000162000c1e1900 */
[----:B------:R-:W-:Y:S05]  /*3d10*/  BRA.U UP0, `(.L_x_344) ;  /* 0x0000000100287547 */ /* 0x000fea000b800000 */
[----:B------:R-:W2:Y:S01]  /*3d20*/  @P4 LDG.E R130, desc[UR36][R82.64+0x10] ;  /* 0x0000102452824981 */ /* 0x000ea2000c1e1900 */
[----:B------:R-:W-:Y:S01]  /*3d30*/  SHF.L.U32 R11, R30, 0x3, RZ ;  /* 0x000000031e0b7819 */ /* 0x000fe200000006ff */
[----:B-----5:R-:W-:-:S03]  /*3d40*/  HADD2 R31, R31, R78 ;  /* 0x0000004e1f1f7230 */ /* 0x020fc60000000000 */
[----:B0-----:R-:W-:-:S04]  /*3d50*/  IADD3 R15, P3, PT, R44, R11, RZ ;  /* 0x0000000b2c0f7210 */ /* 0x001fc80007f7e0ff */
[----:B------:R-:W-:Y:S02]  /*3d60*/  LEA.HI.X.SX32 R30, R11, R36, 0x1, P3 ;  /* 0x000000240b1e7211 */ /* 0x000fe400018f0eff */
[----:B------:R-:W-:-:S04]  /*3d70*/  LEA R14, P3, R15, UR8, 0x1 ;  /* 0x000000080f0e7c11 */ /* 0x000fc8000f8608ff */
[----:B------:R-:W-:Y:S01]  /*3d80*/  LEA.HI.X R15, R15, UR9, R30, 0x1, P3 ;  /* 0x000000090f0f7c11 */ /* 0x000fe200098f0c1e */
[----:B--2---:R-:W-:-:S05]  /*3d90*/  @P4 HFMA2 R31, R31, R130, -RZ ;  /* 0x000000821f1f4231 */ /* 0x004fca00001000ff */
[----:B------:R1:W-:Y:S04]  /*3da0*/  STG.E desc[UR36][R14.64], R31 ;  /* 0x0000001f0e007986 */ /* 0x0003e8000c101924 */
[----:B------:R1:W5:Y:S02]  /*3db0*/  LDG.E R130, desc[UR36][R12.64] ;  /* 0x000000240c827981 */ /* 0x000364000c1e1900 */
.L_x_344:
[----:B-----5:R-:W-:Y:S02]  /*3dc0*/  IMAD R130, R39, R130, RZ ;  /* 0x0000008227827224 */ /* 0x020fe400078e02ff */
[----:B------:R-:W-:-:S05]  /*3dd0*/  IMAD R127, R113, 0x2, R128 ;  /* 0x00000002717f7824 */ /* 0x000fca00078e0280 */
[----:B------:R-:W-:-:S05]  /*3de0*/  LEA R11, R130, R127, 0x5 ;  /* 0x0000007f820b7211 */ /* 0x000fca00078e28ff */
[----:B------:R-:W-:-:S05]  /*3df0*/  IMAD.SHL.U32 R11, R11, 0x8, RZ ;  /* 0x000000080b0b7824 */ /* 0x000fca00078e00ff */
[----:B01----:R-:W-:-:S04]  /*3e00*/  IADD3 R15, P3, PT, R134, R11, RZ ;  /* 0x0000000b860f7210 */ /* 0x003fc80007f7e0ff */
[----:B------:R-:W-:Y:S02]  /*3e10*/  LEA.HI.X.SX32 R30, R11, R136, 0x1, P3 ;  /* 0x000000880b1e7211 */ /* 0x000fe400018f0eff */
[----:B------:R-:W-:-:S04]  /*3e20*/  LEA R14, P3, R15, UR8, 0x1 ;  /* 0x000000080f0e7c11 */ /* 0x000fc8000f8608ff */
[----:B------:R-:W-:-:S05]  /*3e30*/  LEA.HI.X R15, R15, UR9, R30, 0x1, P3 ;  /* 0x000000090f0f7c11 */ /* 0x000fca00098f0c1e */
[----:B------:R0:W5:Y:S01]  /*3e40*/  LDG.E R30, desc[UR36][R14.64] ;  /* 0x000000240e1e7981 */ /* 0x000162000c1e1900 */
[----:B------:R-:W-:Y:S05]  /*3e50*/  BRA.U UP0, `(.L_x_342) ;  /* 0x0000000100247547 */ /* 0x000fea000b800000 */
[----:B------:R-:W2:Y:S01]  /*3e60*/  @P4 LDG.E R11, desc[UR36][R82.64+0x20] ;  /* 0x00002024520b4981 */ /* 0x000ea2000c1e1900 */
[----:B0-----:R-:W-:Y:S01]  /*3e70*/  SHF.L.U32 R15, R127, 0x3, RZ ;  /* 0x000000037f0f7819 */ /* 0x001fe200000006ff */
[----:B-----5:R-:W-:-:S03]  /*3e80*/  HADD2 R30, R30, R75 ;  /* 0x0000004b1e1e7230 */ /* 0x020fc60000000000 */
[----:B------:R-:W-:-:S04]  /*3e90*/  IADD3 R127, P3, PT, R44, R15, RZ ;  /* 0x0000000f2c7f7210 */ /* 0x000fc80007f7e0ff */
[----:B------:R-:W-:Y:S02]  /*3ea0*/  LEA.HI.X.SX32 R130, R15, R36, 0x1, P3 ;  /* 0x000000240f827211 */ /* 0x000fe400018f0eff */
[----:B------:R-:W-:-:S04]  /*3eb0*/  LEA R14, P3, R127, UR8, 0x1 ;  /* 0x000000087f0e7c11 */ /* 0x000fc8000f8608ff */
[----:B------:R-:W-:Y:S01]  /*3ec0*/  LEA.HI.X R15, R127, UR9, R130, 0x1, P3 ;  /* 0x000000097f0f7c11 */ /* 0x000fe200098f0c82 */
[----:B--2---:R-:W-:-:S05]  /*3ed0*/  @P4 HMUL2 R30, R30, R11 ;  /* 0x0000000b1e1e4232 */ /* 0x004fca0000000000 */
[----:B------:R1:W-:Y:S03]  /*3ee0*/  STG.E desc[UR36][R14.64], R30 ;  /* 0x0000001e0e007986 */ /* 0x0003e6000c101924 */
.L_x_342:
[----:B------:R-:W-:Y:S05]  /*3ef0*/  BSYNC.RECONVERGENT B1 ;  /* 0x0000000000017941 */ /* 0x000fea0003800200 */
.L_x_341:
[----:B------:R-:W-:Y:S04]  /*3f00*/  BSSY.RECONVERGENT B1, `(.L_x_345) ;  /* 0x000015b000017945 */ /* 0x000fe80003800200 */
[----:B------:R-:W-:Y:S04]  /*3f10*/  BSSY.RELIABLE B2, `(.L_x_346) ;  /* 0x0000139000027945 */ /* 0x000fe80003800100 */
[----:B------:R-:W-:Y:S05]  /*3f20*/  @P1 BRA `(.L_x_347) ;  /* 0x0000000400281947 */ /* 0x000fea0003800000 */
[----:B------:R-:W2:Y:S01]  /*3f30*/  LDG.E R28, desc[UR36][R12.64] ;  /* 0x000000240c1c7981 */ /* 0x000ea2000c1e1900 */
[----:B------:R-:W-:Y:S01]  /*3f40*/  IMAD.IADD R130, R128, 0x1, R113 ;  /* 0x0000000180827824 */ /* 0x000fe200078e0271 */
[----:B01----:R-:W-:Y:S02]  /*3f50*/  SHF.L.U32 R14, R17, 0x1, RZ ;  /* 0x00000001110e7819 */ /* 0x003fe400000006ff */
[----:B------:R-:W-:Y:S01]  /*3f60*/  ISETP.NE.AND P4, PT, R22, RZ, PT ;  /* 0x000000ff1600720c */ /* 0x000fe20003f85270 */
[----:B------:R-:W-:Y:S01]  /*3f70*/  IMAD R130, R113, 0x2, R130 ;  /* 0x0000000271827824 */ /* 0x000fe200078e0282 */
        /* <DEDUP_REMOVED lines=14> */
[----:B------:R-:W-:Y:S01]  /*4060*/  SHF.L.U32 R11, R130, 0x3, RZ ;  /* 0x00000003820b7819 */ /* 0x000fe200000006ff */
[----:B-----5:R-:W-:-:S03]  /*4070*/  HFMA2 R29, R29, 1, 1, R76 ;  /* 0x3c003c001d1d7831 */ /* 0x020fc6000000004c */
[----:B------:R-:W-:-:S04]  /*4080*/  IADD3 R15, P3, PT, R44, R11, RZ ;  /* 0x0000000b2c0f7210 */ /* 0x000fc80007f7e0ff */
[----:B------:R-:W-:Y:S02]  /*4090*/  LEA.HI.X.SX32 R130, R11, R36, 0x1, P3 ;  /* 0x000000240b827211 */ /* 0x000fe400018f0eff */
[----:B------:R-:W-:-:S04]  /*40a0*/  LEA R14, P3, R15, UR8, 0x1 ;  /* 0x000000080f0e7c11 */ /* 0x000fc8000f8608ff */
[----:B------:R-:W-:Y:S01]  /*40b0*/  LEA.HI.X R15, R15, UR9, R130, 0x1, P3 ;  /* 0x000000090f0f7c11 */ /* 0x000fe200098f0c82 */
[----:B--2---:R-:W-:-:S05]  /*40c0*/  @P4 HMUL2 R29, R29, R28 ;  /* 0x0000001c1d1d4232 */ /* 0x004fca0000000000 */
[----:B------:R0:W-:Y:S04]  /*40d0*/  STG.E desc[UR36][R14.64], R29 ;  /* 0x0000001d0e007986 */ /* 0x0001e8000c101924 */
[----:B------:R0:W5:Y:S02]  /*40e0*/  LDG.E R28, desc[UR36][R12.64] ;  /* 0x000000240c1c7981 */ /* 0x000164000c1e1900 */
.L_x_348:
[----:B-----5:R-:W-:Y:S02]  /*40f0*/  IMAD R28, R39, R28, RZ ;  /* 0x0000001c271c7224 */ /* 0x020fe400078e02ff */
[----:B------:R-:W-:-:S05]  /*4100*/  IMAD R127, R113, 0x4, R128 ;  /* 0x00000004717f7824 */ /* 0x000fca00078e0280 */
[----:B------:R-:W-:-:S05]  /*4110*/  LEA R11, R28, R127, 0x5 ;  /* 0x0000007f1c0b7211 */ /* 0x000fca00078e28ff */
[----:B------:R-:W-:-:S05]  /*4120*/  IMAD.SHL.U32 R11, R11, 0x8, RZ ;  /* 0x000000080b0b7824 */ /* 0x000fca00078e00ff */
[----:B0-----:R-:W-:-:S04]  /*4130*/  IADD3 R15, P3, PT, R134, R11, RZ ;  /* 0x0000000b860f7210 */ /* 0x001fc80007f7e0ff */
        /* <DEDUP_REMOVED lines=12> */
[----:B--2---:R-:W-:-:S05]  /*4200*/  @P4 HFMA2 R28, R28, R11, -RZ ;  /* 0x0000000b1c1c4231 */ /* 0x004fca00001000ff */
[----:B------:R1:W-:Y:S03]  /*4210*/  STG.E desc[UR36][R14.64], R28 ;  /* 0x0000001c0e007986 */ /* 0x0003e6000c101924 */
.L_x_349:
[----:B------:R-:W-:Y:S05]  /*4220*/  @P1 BRA `(.L_x_350) ;  /* 0x0000000000dc1947 */ /* 0x000fea0003800000 */
[----:B01----:R-:W2:Y:S01]  /*4230*/  LDG.E R14, desc[UR36][R12.64] ;  /* 0x000000240c0e7981 */ /* 0x003ea2000c1e1900 */
[----:B------:R-:W-:Y:S01]  /*4240*/  IMAD.IADD R130, R128, 0x1, R113 ;  /* 0x0000000180827824 */ /* 0x000fe200078e0271 */
[----:B------:R-:W-:-:S03]  /*4250*/  SHF.L.U32 R15, R17, 0x1, RZ ;  /* 0x00000001110f7819 */ /* 0x000fc600000006ff */
[----:B------:R-:W-:Y:S01]  /*4260*/  IMAD R11, R113, 0x4, R130 ;  /* 0x00000004710b7824 */ /* 0x000fe200078e0282 */
[----:B------:R-:W-:-:S05]  /*4270*/  LOP3.LUT R15, R15, 0x6, RZ, 0xc0, !PT ;  /* 0x000000060f0f7812 */ /* 0x000fca00078ec0ff */
[----:B------:R-:W-:Y:S02]  /*4280*/  IMAD R130, R46, R113, R15 ;  /* 0x000000712e827224 */ /* 0x000fe400078e020f */
[----:B--2---:R-:W-:-:S05]  /*4290*/  IMAD R14, R39, R14, RZ ;  /* 0x0000000e270e7224 */ /* 0x004fca00078e02ff */
[----:B------:R-:W-:-:S05]  /*42a0*/  LEA R14, R14, R11, 0x5 ;  /* 0x0000000b0e0e7211 */ /* 0x000fca00078e28ff */
[----:B------:R-:W-:-:S05]  /*42b0*/  IMAD.SHL.U32 R14, R14, 0x8, RZ ;  /* 0x000000080e0e7824 */ /* 0x000fca00078e00ff */
[----:B------:R-:W-:Y:S02]  /*42c0*/  SHF.R.S32.HI R15, RZ, 0x1f, R14 ;  /* 0x0000001fff0f7819 */ /* 0x000fe4000001140e */
[----:B------:R-:W-:-:S04]  /*42d0*/  IADD3 R27, P3, PT, R130, R14, RZ ;  /* 0x0000000e821b7210 */ /* 0x000fc80007f7e0ff */
[----:B------:R-:W-:Y:S02]  /*42e0*/  LEA.HI.X.SX32 R130, R130, R15, 0x1, P3 ;  /* 0x0000000f82827211 */ /* 0x000fe400018f0eff */
[----:B------:R-:W-:-:S04]  /*42f0*/  LEA R14, P3, R27, UR8, 0x1 ;  /* 0x000000081b0e7c11 */ /* 0x000fc8000f8608ff */
[----:B------:R-:W-:-:S05]  /*4300*/  LEA.HI.X R15, R27, UR9, R130, 0x1, P3 ;  /* 0x000000091b0f7c11 */ /* 0x000fca00098f0c82 */
[----:B------:R2:W5:Y:S01]  /*4310*/  LDG.E R27, desc[UR36][R14.64] ;  /* 0x000000240e1b7981 */ /* 0x000562000c1e1900 */
[----:B------:R-:W-:-:S09]  /*4320*/  UISETP.NE.AND UP0, UPT, UR17, URZ, UPT ;  /* 0x000000ff1100728c */ /* 0x000fd2000bf05270 */
[----:B--2---:R-:W-:Y:S05]  /*4330*/  BRA.U UP0, `(.L_x_347) ;  /* 0x0000000100247547 */ /* 0x004fea000b800000 */
[----:B------:R-:W2:Y:S01]  /*4340*/  @P4 LDG.E R130, desc[UR36][R82.64+0x50] ;  /* 0x0000502452824981 */ /* 0x000ea2000c1e1900 */
[----:B------:R-:W-:Y:S01]  /*4350*/  SHF.L.U32 R11, R11, 0x3, RZ ;  /* 0x000000030b0b7819 */ /* 0x000fe200000006ff */
[----:B-----5:R-:W-:-:S03]  /*4360*/  HADD2 R27, R27, R74 ;  /* 0x0000004a1b1b7230 */ /* 0x020fc60000000000 */
[----:B------:R-:W-:-:S04]  /*4370*/  IADD3 R15, P3, PT, R44, R11, RZ ;  /* 0x0000000b2c0f7210 */ /* 0x000fc80007f7e0ff */
[----:B------:R-:W-:Y:S02]  /*4380*/  LEA.HI.X.SX32 R132, R11, R36, 0x1, P3 ;  /* 0x000000240b847211 */ /* 0x000fe400018f0eff */
[----:B------:R-:W-:-:S04]  /*4390*/  LEA R14, P3, R15, UR8, 0x1 ;  /* 0x000000080f0e7c11 */ /* 0x000fc8000f8608ff */
[----:B------:R-:W-:Y:S01]  /*43a0*/  LEA.HI.X R15, R15, UR9, R132, 0x1, P3 ;  /* 0x000000090f0f7c11 */ /* 0x000fe200098f0c84 */
[----:B--2---:R-:W-:-:S05]  /*43b0*/  @P4 HMUL2 R27, R27, R130 ;  /* 0x000000821b1b4232 */ /* 0x004fca0000000000 */
[----:B------:R2:W-:Y:S03]  /*43c0*/  STG.E desc[UR36][R14.64], R27 ;  /* 0x0000001b0e007986 */ /* 0x0005e6000c101924 */
.L_x_347:
[----:B------:R-:W-:Y:S05]  /*43d0*/  @P1 BRA `(.L_x_351) ;  /* 0x0000000400341947 */ /* 0x000fea0003800000 */
[----:B012---:R-:W2:Y:S01]  /*43e0*/  LDG.E R14, desc[UR36][R12.64] ;  /* 0x000000240c0e7981 */ /* 0x007ea2000c1e1900 */
[----:B------:R-:W-:Y:S02]  /*43f0*/  IMAD.IADD R26, R128, 0x1, R113 ;  /* 0x00000001801a7824 */ /* 0x000fe400078e0271 */
[----:B------:R-:W-:-:S03]  /*4400*/  IMAD.SHL.U32 R15, R17, 0x2, RZ ;  /* 0x00000002110f7824 */ /* 0x000fc600078e00ff */
[----:B------:R-:W-:Y:S02]  /*4410*/  LEA R26, R113, R26, 0x2 ;  /* 0x0000001a711a7211 */ /* 0x000fe400078e10ff */
[----:B------:R-:W-:Y:S02]  /*4420*/  LOP3.LUT R15, R15, 0x6, RZ, 0xc0, !PT ;  /* 0x000000060f0f7812 */ /* 0x000fe400078ec0ff */
[----:B------:R-:W-:-:S03]  /*4430*/  IADD3 R11, PT, PT, R26, R113, RZ ;  /* 0x000000711a0b7210 */ /* 0x000fc60007ffe0ff */
[----:B------:R-:W-:Y:S02]  /*4440*/  IMAD R127, R46, R113, R15 ;  /* 0x000000712e7f7224 */ /* 0x000fe400078e020f */
[----:B--2---:R-:W-:-:S04]  /*4450*/  IMAD R14, R39, R14, RZ ;  /* 0x0000000e270e7224 */ /* 0x004fc800078e02ff */
[----:B------:R-:W-:-:S05]  /*4460*/  IMAD R14, R14, 0x20, R11 ;  /* 0x000000200e0e7824 */ /* 0x000fca00078e020b */
[----:B------:R-:W-:-:S04]  /*4470*/  SHF.L.U32 R14, R14, 0x3, RZ ;  /* 0x000000030e0e7819 */ /* 0x000fc800000006ff */
        /* <DEDUP_REMOVED lines=8> */
[----:B------:R-:W-:-:S13]  /*4500*/  ISETP.NE.AND P4, PT, R22, RZ, PT ;  /* 0x000000ff1600720c */ /* 0x000fda0003f85270 */
[----:B------:R-:W2:Y:S01]  /*4510*/  @P4 LDG.E R127, desc[UR36][R82.64+0x60] ;  /* 0x00006024527f4981 */ /* 0x000ea2000c1e1900 */
[----:B------:R-:W-:Y:S02]  /*4520*/  IMAD.SHL.U32 R11, R11, 0x8, RZ ;  /* 0x000000080b0b7824 */ /* 0x000fe400078e00ff */
[----:B-----5:R-:W-:-:S03]  /*4530*/  HFMA2 R26, R26, 1, 1, R71 ;  /* 0x3c003c001a1a7831 */ /* 0x020fc60000000047 */
[----:B------:R-:W-:-:S04]  /*4540*/  IADD3 R15, P3, PT, R44, R11, RZ ;  /* 0x0000000b2c0f7210 */ /* 0x000fc80007f7e0ff */
[----:B------:R-:W-:Y:S02]  /*4550*/  LEA.HI.X.SX32 R130, R11, R36, 0x1, P3 ;  /* 0x000000240b827211 */ /* 0x000fe400018f0eff */
[----:B------:R-:W-:-:S04]  /*4560*/  LEA R14, P3, R15, UR8, 0x1 ;  /* 0x000000080f0e7c11 */ /* 0x000fc8000f8608ff */
[----:B------:R-:W-:Y:S01]  /*4570*/  LEA.HI.X R15, R15, UR9, R130, 0x1, P3 ;  /* 0x000000090f0f7c11 */ /* 0x000fe200098f0c82 */
[----:B--2---:R-:W-:-:S05]  /*4580*/  @P4 HMUL2 R26, R26, R127 ;  /* 0x0000007f1a1a4232 */ /* 0x004fca0000000000 */
[----:B------:R2:W-:Y:S03]  /*4590*/  STG.E desc[UR36][R14.64], R26 ;  /* 0x0000001a0e007986 */ /* 0x0005e6000c101924 */
.L_x_350:
[----:B------:R-:W-:Y:S05]  /*45a0*/  @P1 BRA `(.L_x_352) ;  /* 0x0000000400381947 */ /* 0x000fea0003800000 */
[----:B------:R-:W3:Y:S01]  /*45b0*/  LDG.E R130, desc[UR36][R12.64] ;  /* 0x000000240c827981 */ /* 0x000ee2000c1e1900 */
[----:B012---:R-:W-:Y:S02]  /*45c0*/  IADD3 R14, PT, PT, R128, R113, RZ ;  /* 0x00000071800e7210 */ /* 0x007fe40007ffe0ff */
[----:B------:R-:W-:-:S03]  /*45d0*/  ISETP.NE.AND P4, PT, R22, RZ, PT ;  /* 0x000000ff1600720c */ /* 0x000fc60003f85270 */
[----:B------:R-:W-:Y:S01]  /*45e0*/  IMAD R14, R113, 0x4, R14 ;  /* 0x00000004710e7824 */ /* 0x000fe200078e020e */
[----:B------:R-:W-:-:S03]  /*45f0*/  SHF.L.U32 R15, R17, 0x1, RZ ;  /* 0x00000001110f7819 */ /* 0x000fc600000006ff */
[----:B------:R-:W-:Y:S01]  /*4600*/  IMAD R24, R113, 0x2, R14 ;  /* 0x0000000271187824 */ /* 0x000fe200078e020e */
[----:B------:R-:W-:-:S05]  /*4610*/  LOP3.LUT R15, R15, 0x6, RZ, 0xc0, !PT ;  /* 0x000000060f0f7812 */ /* 0x000fca00078ec0ff */
[----:B------:R-:W-:-:S05]  /*4620*/  IMAD R134, R46, R113, R15 ;  /* 0x000000712e867224 */ /* 0x000fca00078e020f */
[----:B------:R-:W-:Y:S01]  /*4630*/  SHF.R.S32.HI R136, RZ, 0x1f, R134 ;  /* 0x0000001fff887819 */ /* 0x000fe20000011486 */
[----:B---3--:R-:W-:-:S05]  /*4640*/  IMAD R11, R39, R130, RZ ;  /* 0x00000082270b7224 */ /* 0x008fca00078e02ff */
        /* <DEDUP_REMOVED lines=11> */
[----:B-----5:R-:W-:-:S03]  /*4700*/  HADD2 R25, R25, R72 ;  /* 0x0000004819197230 */ /* 0x020fc60000000000 */
[----:B------:R-:W-:-:S04]  /*4710*/  IADD3 R15, P3, PT, R44, R11, RZ ;  /* 0x0000000b2c0f7210 */ /* 0x000fc80007f7e0ff */
[----:B------:R-:W-:Y:S02]  /*4720*/  LEA.HI.X.SX32 R24, R11, R36, 0x1, P3 ;  /* 0x000000240b187211 */ /* 0x000fe400018f0eff */
[----:B------:R-:W-:-:S04]  /*4730*/  LEA R14, P3, R15, UR8, 0x1 ;  /* 0x000000080f0e7c11 */ /* 0x000fc8000f8608ff */
[----:B------:R-:W-:Y:S01]  /*4740*/  LEA.HI.X R15, R15, UR9, R24, 0x1, P3 ;  /* 0x000000090f0f7c11 */ /* 0x000fe200098f0c18 */
[----:B--2---:R-:W-:-:S05]  /*4750*/  @P4 HFMA2 R25, R25, R130, -RZ ;  /* 0x0000008219194231 */ /* 0x004fca00001000ff */
[----:B------:R0:W-:Y:S04]  /*4760*/  STG.E desc[UR36][R14.64], R25 ;  /* 0x000000190e007986 */ /* 0x0001e8000c101924 */
[----:B------:R0:W5:Y:S02]  /*4770*/  LDG.E R130, desc[UR36][R12.64] ;  /* 0x000000240c827981 */ /* 0x000164000c1e1900 */
.L_x_353:
        /* <DEDUP_REMOVED lines=11> */
[----:B---3--:R-:W-:Y:S01]  /*4830*/  SHF.L.U32 R15, R127, 0x3, RZ ;  /* 0x000000037f0f7819 */ /* 0x008fe200000006ff */
[----:B-----5:R-:W-:-:S03]  /*4840*/  HADD2 R24, R24, R69 ;  /* 0x0000004518187230 */ /* 0x020fc60000000000 */
[----:B------:R-:W-:-:S04]  /*4850*/  IADD3 R127, P3, PT, R44, R15, RZ ;  /* 0x0000000f2c7f7210 */ /* 0x000fc80007f7e0ff */
[----:B------:R-:W-:Y:S02]  /*4860*/  LEA.HI.X.SX32 R130, R15, R36, 0x1, P3 ;  /* 0x000000240f827211 */ /* 0x000fe400018f0eff */
[----:B------:R-:W-:-:S04]  /*4870*/  LEA R14, P3, R127, UR8, 0x1 ;  /* 0x000000087f0e7c11 */ /* 0x000fc8000f8608ff */
[----:B------:R-:W-:Y:S01]  /*4880*/  LEA.HI.X R15, R127, UR9, R130, 0x1, P3 ;  /* 0x000000097f0f7c11 */ /* 0x000fe200098f0c82 */
[----:B--2---:R-:W-:-:S05]  /*4890*/  @P4 HMUL2 R24, R24, R11 ;  /* 0x0000000b18184232 */ /* 0x004fca0000000000 */
[----:B------:R4:W-:Y:S03]  /*48a0*/  STG.E desc[UR36][R14.64], R24 ;  /* 0x000000180e007986 */ /* 0x0009e6000c101924 */
.L_x_351:
[----:B------:R-:W-:Y:S05]  /*48b0*/  @P1 BRA `(.L_x_354) ;  /* 0x0000000000f01947 */ /* 0x000fea0003800000 */
[----:B01234-:R-:W2:Y:S01]  /*48c0*/  LDG.E R14, desc[UR36][R12.64] ;  /* 0x000000240c0e7981 */ /* 0x01fea2000c1e1900 */
[----:B------:R-:W-:Y:S01]  /*48d0*/  IMAD.IADD R130, R128, 0x1, R113 ;  /* 0x0000000180827824 */ /* 0x000fe200078e0271 */
[----:B------:R-:W-:-:S04]  /*48e0*/  SHF.L.U32 R15, R17, 0x1, RZ ;  /* 0x00000001110f7819 */ /* 0x000fc800000006ff */
[----:B------:R-:W-:Y:S02]  /*48f0*/  LEA R130, R113, R130, 0x2 ;  /* 0x0000008271827211 */ /* 0x000fe400078e10ff */
[----:B------:R-:W-:-:S03]  /*4900*/  LOP3.LUT R15, R15, 0x6, RZ, 0xc0, !PT ;  /* 0x000000060f0f7812 */ /* 0x000fc600078ec0ff */
[----:B------:R-:W-:-:S04]  /*4910*/  IMAD R130, R113, 0x2, R130 ;  /* 0x0000000271827824 */ /* 0x000fc800078e0282 */
[----:B------:R-:W-:Y:S02]  /*4920*/  IMAD R11, R113, 0x2, R130 ;  /* 0x00000002710b7824 */ /* 0x000fe400078e0282 */
        /* <DEDUP_REMOVED lines=11> */
[----:B---3--:R-:W-:Y:S05]  /*49e0*/  BRA.U UP0, `(.L_x_352) ;  /* 0x0000000100287547 */ /* 0x008fea000b800000 */
[----:B------:R-:W-:-:S13]  /*49f0*/  ISETP.NE.AND P4, PT, R22, RZ, PT ;  /* 0x000000ff1600720c */ /* 0x000fda0003f85270 */
        /* <DEDUP_REMOVED lines=8> */
[----:B------:R3:W-:Y:S03]  /*4a80*/  STG.E desc[UR36][R14.64], R23 ;  /* 0x000000170e007986 */ /* 0x0007e6000c101924 */
.L_x_352:
[----:B------:R-:W-:Y:S05]  /*4a90*/  @P1 BRA `(.L_x_355) ;  /* 0x0000000000f41947 */ /* 0x000fea0003800000 */
[----:B0123--:R-:W2:Y:S01]  /*4aa0*/  LDG.E R14, desc[UR36][R12.64] ;  /* 0x000000240c0e7981 */ /* 0x00fea2000c1e1900 */
[----:B------:R-:W-:Y:S02]  /*4ab0*/  IMAD.IADD R130, R128, 0x1, R113 ;  /* 0x0000000180827824 */ /* 0x000fe400078e0271 */
[----:B------:R-:W-:-:S03]  /*4ac0*/  IMAD.SHL.U32 R15, R17, 0x2, RZ ;  /* 0x00000002110f7824 */ /* 0x000fc600078e00ff */
[----:B------:R-:W-:Y:S02]  /*4ad0*/  LEA R130, R113, R130, 0x2 ;  /* 0x0000008271827211 */ /* 0x000fe400078e10ff */
[----:B------:R-:W-:-:S03]  /*4ae0*/  LOP3.LUT R15, R15, 0x6, RZ, 0xc0, !PT ;  /* 0x000000060f0f7812 */ /* 0x000fc600078ec0ff */
[----:B------:R-:W-:-:S05]  /*4af0*/  IMAD R130, R113, 0x2, R130 ;  /* 0x0000000271827824 */ /* 0x000fca00078e0282 */
[----:B------:R-:W-:-:S04]  /*4b00*/  LEA R130, R113, R130, 0x1 ;  /* 0x0000008271827211 */ /* 0x000fc800078e08ff */
[-C--:B------:R-:W-:Y:S01]  /*4b10*/  IADD3 R11, PT, PT, R130, R113.reuse, RZ ;  /* 0x00000071820b7210 */ /* 0x080fe20007ffe0ff */
        /* <DEDUP_REMOVED lines=12> */
[----:B------:R-:W-:-:S13]  /*4be0*/  ISETP.NE.AND P4, PT, R22, RZ, PT ;  /* 0x000000ff1600720c */ /* 0x000fda0003f85270 */
[----:B------:R-:W2:Y:S01]  /*4bf0*/  @P4 LDG.E R130, desc[UR36][R82.64+0xa0] ;  /* 0x0000a02452824981 */ /* 0x000ea2000c1e1900 */
[----:B------:R-:W-:Y:S02]  /*4c00*/  IMAD.SHL.U32 R11, R11, 0x8, RZ ;  /* 0x000000080b0b7824 */ /* 0x000fe400078e00ff */
[----:B-----5:R-:W-:-:S03]  /*4c10*/  HADD2 R21, R21, R68 ;  /* 0x0000004415157230 */ /* 0x020fc60000000000 */
[----:B------:R-:W-:-:S04]  /*4c20*/  IADD3 R15, P3, PT, R44, R11, RZ ;  /* 0x0000000b2c0f7210 */ /* 0x000fc80007f7e0ff */
[----:B------:R-:W-:Y:S02]  /*4c30*/  LEA.HI.X.SX32 R132, R11, R36, 0x1, P3 ;  /* 0x000000240b847211 */ /* 0x000fe400018f0eff */
[----:B------:R-:W-:-:S04]  /*4c40*/  LEA R14, P3, R15, UR8, 0x1 ;  /* 0x000000080f0e7c11 */ /* 0x000fc8000f8608ff */
[----:B------:R-:W-:Y:S01]  /*4c50*/  LEA.HI.X R15, R15, UR9, R132, 0x1, P3 ;  /* 0x000000090f0f7c11 */ /* 0x000fe200098f0c84 */
[----:B--2---:R-:W-:-:S05]  /*4c60*/  @P4 HFMA2 R21, R21, R130, -RZ ;  /* 0x0000008215154231 */ /* 0x004fca00001000ff */
[----:B------:R0:W-:Y:S03]  /*4c70*/  STG.E desc[UR36][R14.64], R21 ;  /* 0x000000150e007986 */ /* 0x0001e6000c101924 */
.L_x_354:
[----:B------:R-:W-:Y:S05]  /*4c80*/  @P1 BRA `(.L_x_356) ;  /* 0x0000000000f81947 */ /* 0x000fea0003800000 */
[----:B01234-:R-:W2:Y:S01]  /*4c90*/  LDG.E R14, desc[UR36][R12.64] ;  /* 0x000000240c0e7981 */ /* 0x01fea2000c1e1900 */
[----:B------:R-:W-:Y:S02]  /*4ca0*/  IADD3 R20, PT, PT, R128, R113, RZ ;  /* 0x0000007180147210 */ /* 0x000fe40007ffe0ff */
[----:B------:R-:W-:-:S03]  /*4cb0*/  SHF.L.U32 R15, R17, 0x1, RZ ;  /* 0x00000001110f7819 */ /* 0x000fc600000006ff */
[----:B------:R-:W-:Y:S01]  /*4cc0*/  IMAD R20, R113, 0x4, R20 ;  /* 0x0000000471147824 */ /* 0x000fe200078e0214 */
[----:B------:R-:W-:-:S04]  /*4cd0*/  LOP3.LUT R15, R15, 0x6, RZ, 0xc0, !PT ;  /* 0x000000060f0f7812 */ /* 0x000fc800078ec0ff */
[----:B------:R-:W-:Y:S01]  /*4ce0*/  LEA R20, R113, R20, 0x1 ;  /* 0x0000001471147211 */ /* 0x000fe200078e08ff */
[----:B------:R-:W-:-:S04]  /*4cf0*/  IMAD R127, R46, R113, R15 ;  /* 0x000000712e7f7224 */ /* 0x000fc800078e020f */
[----:B------:R-:W-:-:S04]  /*4d00*/  IMAD R20, R113, 0x2, R20 ;  /* 0x0000000271147824 */ /* 0x000fc800078e0214 */
[----:B------:R-:W-:Y:S02]  /*4d10*/  IMAD R11, R113, 0x2, R20 ;  /* 0x00000002710b7824 */ /* 0x000fe400078e0214 */
        /* <DEDUP_REMOVED lines=10> */
[----:B----4-:R-:W-:Y:S05]  /*4dc0*/  BRA.U UP0, `(.L_x_355) ;  /* 0x0000000100287547 */ /* 0x010fea000b800000 */
[----:B------:R-:W-:-:S13]  /*4dd0*/  ISETP.NE.AND P4, PT, R22, RZ, PT ;  /* 0x000000ff1600720c */ /* 0x000fda0003f85270 */
        /* <DEDUP_REMOVED lines=9> */
.L_x_355:
[----:B------:R-:W-:Y:S05]  /*4e70*/  @P1 BRA `(.L_x_357) ;  /* 0x0000000400001947 */ /* 0x000fea0003800000 */
[----:B------:R-:W2:Y:S02]  /*4e80*/  LDG.E R10, desc[UR36][R12.64] ;  /* 0x000000240c0a7981 */ /* 0x000ea4000c1e1900 */
[----:B01234-:R-:W-:Y:S01]  /*4e90*/  IMAD.IADD R14, R128, 0x1, R113 ;  /* 0x00000001800e7824 */ /* 0x01ffe200078e0271 */
[----:B------:R-:W-:-:S04]  /*4ea0*/  SHF.L.U32 R11, R17, 0x1, RZ ;  /* 0x00000001110b7819 */ /* 0x000fc800000006ff */
[----:B------:R-:W-:Y:S02]  /*4eb0*/  LEA R14, R113, R14, 0x2 ;  /* 0x0000000e710e7211 */ /* 0x000fe400078e10ff */
[----:B------:R-:W-:-:S03]  /*4ec0*/  LOP3.LUT R11, R11, 0x6, RZ, 0xc0, !PT ;  /* 0x000000060b0b7812 */ /* 0x000fc600078ec0ff */
[----:B------:R-:W-:Y:S02]  /*4ed0*/  IMAD R14, R113, 0x2, R14 ;  /* 0x00000002710e7824 */ /* 0x000fe400078e020e */
[----:B------:R-:W-:-:S03]  /*4ee0*/  IMAD R127, R46, R113, R11 ;  /* 0x000000712e7f7224 */ /* 0x000fc600078e020b */
[----:B------:R-:W-:-:S05]  /*4ef0*/  LEA R14, R113, R14, 0x1 ;  /* 0x0000000e710e7211 */ /* 0x000fca00078e08ff */
[----:B------:R-:W-:-:S04]  /*4f00*/  IMAD R14, R113, 0x2, R14 ;  /* 0x00000002710e7824 */ /* 0x000fc800078e020e */
[----:B------:R-:W-:Y:S02]  /*4f10*/  IMAD.IADD R15, R14, 0x1, R113 ;  /* 0x000000010e0f7824 */ /* 0x000fe400078e0271 */
[----:B------:R-:W-:-:S05]  /*4f20*/  IMAD R10, R39, R10, RZ ;  /* 0x0000000a270a7224 */ /* 0x000fca00078e02ff */
        /* <DEDUP_REMOVED lines=20> */
.L_x_356:
[----:B------:R-:W-:Y:S05]  /*5070*/  @P1 BREAK.RELIABLE B2 ;  /* 0x0000000000021942 */ /* 0x000fea0003800100 */
[----:B------:R-:W-:Y:S05]  /*5080*/  @P1 BRA `(.L_x_358) ;  /* 0x0000000400081947 */ /* 0x000fea0003800000 */
[----:B01234-:R-:W2:Y:S01]  /*5090*/  LDG.E R14, desc[UR36][R12.64] ;  /* 0x000000240c0e7981 */ /* 0x01fea2000c1e1900 */
[----:B------:R-:W-:Y:S01]  /*50a0*/  IMAD.IADD R130, R128, 0x1, R113 ;  /* 0x0000000180827824 */ /* 0x000fe200078e0271 */
[----:B------:R-:W-:-:S04]  /*50b0*/  SHF.L.U32 R9, R17, 0x1, RZ ;  /* 0x0000000111097819 */ /* 0x000fc800000006ff */
[----:B------:R-:W-:Y:S02]  /*50c0*/  LEA R130, R113, R130, 0x2 ;  /* 0x0000008271827211 */ /* 0x000fe400078e10ff */
[----:B------:R-:W-:-:S03]  /*50d0*/  LOP3.LUT R15, R9, 0x6, RZ, 0xc0, !PT ;  /* 0x00000006090f7812 */ /* 0x000fc600078ec0ff */
[----:B------:R-:W-:Y:S02]  /*50e0*/  IMAD R130, R113, 0x2, R130 ;  /* 0x0000000271827824 */ /* 0x000fe400078e0282 */
[----:B------:R-:W-:-:S03]  /*50f0*/  IMAD R15, R46, R113, R15 ;  /* 0x000000712e0f7224 */ /* 0x000fc600078e020f */
[----:B------:R-:W-:-:S05]  /*5100*/  LEA R130, R113, R130, 0x1 ;  /* 0x0000008271827211 */ /* 0x000fca00078e08ff */
        /* <DEDUP_REMOVED lines=22> */
[----:B------:R0:W-:Y:S03]  /*5270*/  STG.E desc[UR36][R14.64], R9 ;  /* 0x000000090e007986 */ /* 0x0001e6000c101924 */
.L_x_357:
[----:B------:R-:W-:Y:S05]  /*5280*/  @P1 BREAK.RELIABLE B2 ;  /* 0x0000000000021942 */ /* 0x000fea0003800100 */
[----:B------:R-:W-:Y:S05]  /*5290*/  @P1 BRA `(.L_x_358) ;  /* 0x0000000000841947 */ /* 0x000fea0003800000 */
[----:B------:R-:W-:Y:S05]  /*52a0*/  BSYNC.RELIABLE B2 ;  /* 0x0000000000027941 */ /* 0x000fea0003800100 */
.L_x_346:
[----:B------:R-:W2:Y:S02]  /*52b0*/  LDG.E R8, desc[UR36][R12.64] ;  /* 0x000000240c087981 */ /* 0x000ea4000c1e1900 */
[----:B01234-:R-:W-:Y:S02]  /*52c0*/  IMAD.IADD R14, R128, 0x1, R113 ;  /* 0x00000001800e7824 */ /* 0x01ffe400078e0271 */
[----:B------:R-:W-:-:S03]  /*52d0*/  IMAD.SHL.U32 R15, R17, 0x2, RZ ;  /* 0x00000002110f7824 */ /* 0x000fc600078e00ff */
[----:B------:R-:W-:Y:S02]  /*52e0*/  LEA R14, R113, R14, 0x2 ;  /* 0x0000000e710e7211 */ /* 0x000fe400078e10ff */
[----:B------:R-:W-:-:S03]  /*52f0*/  LOP3.LUT R15, R15, 0x6, RZ, 0xc0, !PT ;  /* 0x000000060f0f7812 */ /* 0x000fc600078ec0ff */
[----:B------:R-:W-:Y:S02]  /*5300*/  IMAD R14, R113, 0x2, R14 ;  /* 0x00000002710e7824 */ /* 0x000fe400078e020e */
[----:B------:R-:W-:-:S03]  /*5310*/  IMAD R15, R46, R113, R15 ;  /* 0x000000712e0f7224 */ /* 0x000fc600078e020f */
[----:B------:R-:W-:-:S05]  /*5320*/  LEA R14, R113, R14, 0x1 ;  /* 0x0000000e710e7211 */ /* 0x000fca00078e08ff */
[----:B------:R-:W-:-:S05]  /*5330*/  IMAD R14, R113, 0x2, R14 ;  /* 0x00000002710e7824 */ /* 0x000fca00078e020e */
[----:B------:R-:W-:-:S04]  /*5340*/  LEA R14, R113, R14, 0x1 ;  /* 0x0000000e710e7211 */ /* 0x000fc800078e08ff */
[----:B------:R-:W-:Y:S01]  /*5350*/  IADD3 R11, PT, PT, R14, R113, RZ ;  /* 0x000000710e0b7210 */ /* 0x000fe20007ffe0ff */
[----:B------:R-:W-:-:S04]  /*5360*/  IMAD R8, R39, R8, RZ ;  /* 0x0000000827087224 */ /* 0x000fc800078e02ff */
        /* <DEDUP_REMOVED lines=18> */
[----:B--2---:R-:W-:-:S05]  /*5490*/  @P4 HMUL2 R8, R8, R127 ;  /* 0x0000007f08084232 */ /* 0x004fca0000000000 */
[----:B------:R0:W-:Y:S03]  /*54a0*/  STG.E desc[UR36][R14.64], R8 ;  /* 0x000000080e007986 */ /* 0x0001e6000c101924 */
.L_x_358:
[----:B------:R-:W-:Y:S05]  /*54b0*/  BSYNC.RECONVERGENT B1 ;  /* 0x0000000000017941 */ /* 0x000fea0003800200 */
.L_x_345:
[----:B01234-:R-:W-:Y:S01]  /*54c0*/  IADD3 R14, PT, PT, R128, R113, RZ ;  /* 0x00000071800e7210 */ /* 0x01ffe20007ffe0ff */
        /* <DEDUP_REMOVED lines=8> */
[----:B------:R-:W2:Y:S01]  /*5550*/  LDG.E R130, desc[UR36][R12.64] ;  /* 0x000000240c827981 */ /* 0x000ea2000c1e1900 */
[----:B------:R-:W-:Y:S01]  /*5560*/  IMAD.SHL.U32 R7, R17, 0x2, RZ ;  /* 0x0000000211077824 */ /* 0x000fe200078e00ff */
[----:B------:R-:W-:-:S04]  /*5570*/  ISETP.NE.AND P4, PT, R22, RZ, PT ;  /* 0x000000ff1600720c */ /* 0x000fc80003f85270 */
        /* <DEDUP_REMOVED lines=9> */
[----:B------:R-:W-:-:S06]  /*5610*/  LEA.HI.X R7, R7, UR9, R14, 0x1, P3 ;  /* 0x0000000907077c11 */ /* 0x000fcc00098f0c0e */
[----:B------:R0:W5:Y:S01]  /*5620*/  LDG.E R7, desc[UR36][R6.64] ;  /* 0x0000002406077981 */ /* 0x000162000c1e1900 */
[----:B------:R-:W-:Y:S01]  /*5630*/  UISETP.NE.AND UP0, UPT, UR17, URZ, UPT ;  /* 0x000000ff1100728c */ /* 0x000fe2000bf05270 */
[----:B------:R-:W-:-:S08]  /*5640*/  LEA R128, R113, R128, 0x4 ;  /* 0x0000008071807211 */ /* 0x000fd000078e20ff */
[----:B0-----:R-:W-:Y:S05]  /*5650*/  BRA.U UP0, `(.L_x_361) ;  /* 0x0000000100287547 */ /* 0x001fea000b800000 */
        /* <DEDUP_REMOVED lines=10> */
.L_x_361:
[----:B------:R-:W-:Y:S01]  /*5700*/  SHF.L.U32 R129, R128, 0x3, RZ ;  /* 0x0000000380817819 */ /* 0x000fe200000006ff */
[----:B-----5:R-:W-:-:S04]  /*5710*/  IMAD R130, R39, R130, RZ ;  /* 0x0000008227827224 */ /* 0x020fc800078e02ff */
[----:B------:R-:W-:-:S05]  /*5720*/  IMAD R130, R130, 0x100, R129 ;  /* 0x0000010082827824 */ /* 0x000fca00078e0281 */
[----:B------:R-:W-:-:S04]  /*5730*/  IADD3 R6, P3, PT, R131, R130, RZ ;  /* 0x0000008283067210 */ /* 0x000fc80007f7e0ff */
[----:B------:R-:W-:Y:S02]  /*5740*/  LEA.HI.X.SX32 R11, R130, R133, 0x1, P3 ;  /* 0x00000085820b7211 */ /* 0x000fe400018f0eff */
[----:B0-----:R-:W-:-:S04]  /*5750*/  LEA R14, P3, R6, UR8, 0x1 ;  /* 0x00000008060e7c11 */ /* 0x001fc8000f8608ff */
[----:B------:R-:W-:-:S05]  /*5760*/  LEA.HI.X R15, R6, UR9, R11, 0x1, P3 ;  /* 0x00000009060f7c11 */ /* 0x000fca00098f0c0b */
[----:B------:R0:W5:Y:S01]  /*5770*/  LDG.E R6, desc[UR36][R14.64] ;  /* 0x000000240e067981 */ /* 0x000162000c1e1900 */
[----:B------:R-:W-:Y:S05]  /*5780*/  BRA.U UP0, `(.L_x_360) ;  /* 0x0000000100207547 */ /* 0x000fea000b800000 */
[----:B------:R-:W2:Y:S01]  /*5790*/  @P4 LDG.E R11, desc[UR36][R82.64+0x100] ;  /* 0x00010024520b4981 */ /* 0x000ea2000c1e1900 */
[----:B0-----:R-:W-:Y:S01]  /*57a0*/  IADD3 R15, P3, PT, R44, R129, RZ ;  /* 0x000000812c0f7210 */ /* 0x001fe20007f7e0ff */
[----:B-----5:R-:W-:-:S03]  /*57b0*/  HADD2 R6, R6, R61 ;  /* 0x0000003d06067230 */ /* 0x020fc60000000000 */
[----:B------:R-:W-:Y:S02]  /*57c0*/  LEA.HI.X.SX32 R128, R129, R36, 0x1, P3 ;  /* 0x0000002481807211 */ /* 0x000fe400018f0eff */
[----:B------:R-:W-:-:S04]  /*57d0*/  LEA R14, P3, R15, UR8, 0x1 ;  /* 0x000000080f0e7c11 */ /* 0x000fc8000f8608ff */
[----:B------:R-:W-:Y:S01]  /*57e0*/  LEA.HI.X R15, R15, UR9, R128, 0x1, P3 ;  /* 0x000000090f0f7c11 */ /* 0x000fe200098f0c80 */
[----:B--2---:R-:W-:-:S05]  /*57f0*/  @P4 HFMA2 R6, R6, R11, -RZ ;  /* 0x0000000b06064231 */ /* 0x004fca00001000ff */
[----:B------:R1:W-:Y:S03]  /*5800*/  STG.E desc[UR36][R14.64], R6 ;  /* 0x000000060e007986 */ /* 0x0003e6000c101924 */
.L_x_360:
[----:B------:R-:W-:Y:S05]  /*5810*/  BSYNC.RECONVERGENT B1 ;  /* 0x0000000000017941 */ /* 0x000fea0003800200 */
.L_x_359:
[----:B------:R-:W-:Y:S01]  /*5820*/  LEA R127, R113, R127, 0x1 ;  /* 0x0000007f717f7211 */ /* 0x000fe200078e08ff */
[----:B------:R-:W-:Y:S04]  /*5830*/  BSSY.RECONVERGENT B1, `(.L_x_362) ;  /* 0x0000027000017945 */ /* 0x000fe80003800200 */
[----:B------:R-:W-:-:S05]  /*5840*/  IMAD.IADD R150, R127, 0x1, R113 ;  /* 0x000000017f967824 */ /* 0x000fca00078e0271 */
[----:B------:R-:W-:-:S05]  /*5850*/  IADD3 R148, PT, PT, R150, R113, RZ ;  /* 0x0000007196947210 */ /* 0x000fca0007ffe0ff */
        /* <DEDUP_REMOVED lines=9> */
[----:B------:R-:W-:Y:S01]  /*58f0*/  IADD3 R130, PT, PT, R128, R113, RZ ;  /* 0x0000007180827210 */ /* 0x000fe20007ffe0ff */
[----:B------:R-:W-:Y:S06]  /*5900*/  @P1 BRA `(.L_x_363) ;  /* 0x0000000000641947 */ /* 0x000fec0003800000 */
[----:B01----:R-:W2:Y:S01]  /*5910*/  LDG.E R14, desc[UR36][R12.64] ;  /* 0x000000240c0e7981 */ /* 0x003ea2000c1e1900 */
[----:B------:R-:W-:-:S05]  /*5920*/  IMAD.SHL.U32 R5, R17, 0x2, RZ ;  /* 0x0000000211057824 */ /* 0x000fca00078e00ff */
        /* <DEDUP_REMOVED lines=23> */
.L_x_363:
[----:B------:R-:W-:Y:S05]  /*5aa0*/  BSYNC.RECONVERGENT B1 ;  /* 0x0000000000017941 */ /* 0x000fea0003800200 */
.L_x_362:
[----:B------:R-:W-:Y:S04]  /*5ab0*/  BSSY.RECONVERGENT B1, `(.L_x_364) ;  /* 0x000001b000017945 */ /* 0x000fe80003800200 */
[----:B------:R-:W-:Y:S05]  /*5ac0*/  @P1 BRA `(.L_x_365) ;  /* 0x0000000000641947 */ /* 0x000fea0003800000 */
[----:B------:R-:W3:Y:S01]  /*5ad0*/  LDG.E R4, desc[UR36][R12.64] ;  /* 0x000000240c047981 */ /* 0x000ee2000c1e1900 */
[----:B012---:R-:W-:-:S05]  /*5ae0*/  IMAD.SHL.U32 R14, R17, 0x2, RZ ;  /* 0x00000002110e7824 */ /* 0x007fca00078e00ff */
[----:B------:R-:W-:-:S05]  /*5af0*/  LOP3.LUT R14, R14, 0x6, RZ, 0xc0, !PT ;  /* 0x000000060e0e7812 */ /* 0x000fca00078ec0ff */
[----:B------:R-:W-:Y:S02]  /*5b00*/  IMAD R14, R46, R113, R14 ;  /* 0x000000712e0e7224 */ /* 0x000fe400078e020e */
[----:B---3--:R-:W-:-:S05]  /*5b10*/  IMAD R11, R39, R4, RZ ;  /* 0x00000004270b7224 */ /* 0x008fca00078e02ff */
        /* <DEDUP_REMOVED lines=20> */
.L_x_365:
[----:B------:R-:W-:Y:S05]  /*5c60*/  BSYNC.RECONVERGENT B1 ;  /* 0x0000000000017941 */ /* 0x000fea0003800200 */
.L_x_364:
[----:B------:R-:W-:Y:S04]  /*5c70*/  BSSY.RECONVERGENT B1, `(.L_x_366) ;  /* 0x000001b000017945 */ /* 0x000fe80003800200 */
[----:B------:R-:W-:Y:S05]  /*5c80*/  @P1 BRA `(.L_x_367) ;  /* 0x0000000000641947 */ /* 0x000fea0003800000 */
[----:B0123--:R-:W2:Y:S01]  /*5c90*/  LDG.E R14, desc[UR36][R12.64] ;  /* 0x000000240c0e7981 */ /* 0x00fea2000c1e1900 */
        /* <DEDUP_REMOVED lines=24> */
.L_x_367:
[----:B------:R-:W-:Y:S05]  /*5e20*/  BSYNC.RECONVERGENT B1 ;  /* 0x0000000000017941 */ /* 0x000fea0003800200 */
.L_x_366:
[----:B------:R-:W-:Y:S04]  /*5e30*/  BSSY.RECONVERGENT B1, `(.L_x_368) ;  /* 0x000001b000017945 */ /* 0x000fe80003800200 */
[----:B------:R-:W-:Y:S05]  /*5e40*/  @P1 BRA `(.L_x_369) ;  /* 0x0000000000641947 */ /* 0x000fea0003800000 */
[----:B01234-:R-:W2:Y:S01]  /*5e50*/  LDG.E R14, desc[UR36][R12.64] ;  /* 0x000000240c0e7981 */ /* 0x01fea2000c1e1900 */
        /* <DEDUP_REMOVED lines=24> */
.L_x_369:
[----:B------:R-:W-:Y:S05]  /*5fe0*/  BSYNC.RECONVERGENT B1 ;  /* 0x0000000000017941 */ /* 0x000fea0003800200 */
.L_x_368:
        /* <DEDUP_REMOVED lines=27> */
.L_x_371:
[----:B------:R-:W-:Y:S05]  /*61a0*/  BSYNC.RECONVERGENT B1 ;  /* 0x0000000000017941 */ /* 0x000fea0003800200 */
.L_x_370:
        /* <DEDUP_REMOVED lines=27> */
.L_x_373:
[----:B------:R-:W-:Y:S05]  /*6360*/  BSYNC.RECONVERGENT B1 ;  /* 0x0000000000017941 */ /* 0x000fea0003800200 */
.L_x_372:
        /* <DEDUP_REMOVED lines=27> */
.L_x_375:
[----:B------:R-:W-:Y:S05]  /*6520*/  BSYNC.RECONVERGENT B1 ;  /* 0x0000000000017941 */ /* 0x000fea0003800200 */
.L_x_374:
        /* <DEDUP_REMOVED lines=27> */
.L_x_377:
[----:B------:R-:W-:Y:S05]  /*66e0*/  BSYNC.RECONVERGENT B1 ;  /* 0x0000000000017941 */ /* 0x000fea0003800200 */
.L_x_376:
        /* <DEDUP_REMOVED lines=27> */
.L_x_379:
[----:B------:R-:W-:Y:S05]  /*68a0*/  BSYNC.RECONVERGENT B1 ;  /* 0x0000000000017941 */ /* 0x000fea0003800200 */
.L_x_378:
        /* <DEDUP_REMOVED lines=27> */
.L_x_381:
[----:B------:R-:W-:Y:S05]  /*6a60*/  BSYNC.RECONVERGENT B1 ;  /* 0x0000000000017941 */ /* 0x000fea0003800200 */
.L_x_380:
        /* <DEDUP_REMOVED lines=27> */
.L_x_383:
[----:B------:R-:W-:Y:S05]  /*6c20*/  BSYNC.RECONVERGENT B1 ;  /* 0x0000000000017941 */ /* 0x000fea0003800200 */
.L_x_382:
        /* <DEDUP_REMOVED lines=27> */
.L_x_385:
[----:B------:R-:W-:Y:S05]  /*6de0*/  BSYNC.RECONVERGENT B1 ;  /* 0x0000000000017941 */ /* 0x000fea0003800200 */
.L_x_384:
        /* <DEDUP_REMOVED lines=27> */
.L_x_387:
[----:B------:R-:W-:Y:S05]  /*6fa0*/  BSYNC.RECONVERGENT B1 ;  /* 0x0000000000017941 */ /* 0x000fea0003800200 */
.L_x_386:
[----:B------:R-:W-:Y:S04]  /*6fb0*/  BSSY.RECONVERGENT B1, `(.L_x_388) ;  /* 0x0000034000017945 */ /* 0x000fe80003800200 */
[----:B------:R-:W-:Y:S05]  /*6fc0*/  @P1 BRA `(.L_x_389) ;  /* 0x0000000000c81947 */ /* 0x000fea0003800000 */
[----:B01234-:R-:W2:Y:S01]  /*6fd0*/  LDG.E R14, desc[UR36][R12.64] ;  /* 0x000000240c0e7981 */ /* 0x01fea2000c1e1900 */
[----:B------:R-:W-:Y:S01]  /*6fe0*/  IMAD.SHL.U32 R11, R17, 0x2, RZ ;  /* 0x00000002110b7824 */ /* 0x000fe200078e00ff */
[----:B------:R-:W-:Y:S02]  /*6ff0*/  IADD3 R130, PT, PT, R130, R113, RZ ;  /* 0x0000007182827210 */ /* 0x000fe40007ffe0ff */
[----:B------:R-:W-:Y:S02]  /*7000*/  ISETP.NE.AND P3, PT, R22, RZ, PT ;  /* 0x000000ff1600720c */ /* 0x000fe40003f65270 */
[----:B------:R-:W-:-:S05]  /*7010*/  LOP3.LUT R15, R11, 0x6, RZ, 0xc0, !PT ;  /* 0x000000060b0f7812 */ /* 0x000fca00078ec0ff */
        /* <DEDUP_REMOVED lines=21> */
.L_x_390:
[----:B------:R-:W2:Y:S01]  /*7170*/  LDG.E R12, desc[UR36][R12.64] ;  /* 0x000000240c0c7981 */ /* 0x000ea2000c1e1900 */
[----:B0-----:R-:W-:Y:S01]  /*7180*/  IMAD.IADD R14, R130, 0x1, R113 ;  /* 0x00000001820e7824 */ /* 0x001fe200078e0271 */
[----:B------:R-:W-:-:S04]  /*7190*/  SHF.L.U32 R11, R17, 0x1, RZ ;  /* 0x00000001110b7819 */ /* 0x000fc800000006ff */
[----:B------:R-:W-:Y:S02]  /*71a0*/  LOP3.LUT R118, R11, 0x6, RZ, 0xc0, !PT ;  /* 0x000000060b767812 */ /* 0x000fe400078ec0ff */
[----:B------:R-:W-:-:S03]  /*71b0*/  SHF.L.U32 R15, R14, 0x3, RZ ;  /* 0x000000030e0f7819 */ /* 0x000fc600000006ff */
[----:B------:R-:W-:Y:S02]  /*71c0*/  IMAD R118, R46, R113, R118 ;  /* 0x000000712e767224 */ /* 0x000fe400078e0276 */
[----:B--2---:R-:W-:-:S04]  /*71d0*/  IMAD R11, R39, R12, RZ ;  /* 0x0000000c270b7224 */ /* 0x004fc800078e02ff */
[----:B------:R-:W-:-:S05]  /*71e0*/  IMAD R11, R11, 0x100, R15 ;  /* 0x000001000b0b7824 */ /* 0x000fca00078e020f */
        /* <DEDUP_REMOVED lines=9> */
[----:B------:R-:W-:Y:S01]  /*7280*/  IADD3 R13, P1, PT, R44, R15, RZ ;  /* 0x0000000f2c0d7210 */ /* 0x000fe20007f3e0ff */
[----:B-----5:R-:W-:-:S03]  /*7290*/  HADD2 R118, R118, R47 ;  /* 0x0000002f76767230 */ /* 0x020fc60000000000 */
[----:B------:R-:W-:Y:S02]  /*72a0*/  LEA.HI.X.SX32 R14, R15, R36, 0x1, P1 ;  /* 0x000000240f0e7211 */ /* 0x000fe400008f0eff */
[----:B------:R-:W-:-:S04]  /*72b0*/  LEA R12, P1, R13, UR8, 0x1 ;  /* 0x000000080d0c7c11 */ /* 0x000fc8000f8208ff */
[----:B------:R-:W-:Y:S01]  /*72c0*/  LEA.HI.X R13, R13, UR9, R14, 0x1, P1 ;  /* 0x000000090d0d7c11 */ /* 0x000fe200088f0c0e */
[----:B--2---:R-:W-:-:S05]  /*72d0*/  @P3 HFMA2 R118, R118, R11, -RZ ;  /* 0x0000000b76763231 */ /* 0x004fca00001000ff */
[----:B------:R0:W-:Y:S03]  /*72e0*/  STG.E desc[UR36][R12.64], R118 ;  /* 0x000000760c007986 */ /* 0x0001e6000c101924 */
.L_x_389:
[----:B------:R-:W-:Y:S05]  /*72f0*/  BSYNC.RECONVERGENT B1 ;  /* 0x0000000000017941 */ /* 0x000fea0003800200 */
.L_x_388:
[----:B------:R-:W-:Y:S01]  /*7300*/  HMUL2 R11, R111, R32 ;  /* 0x000000206f0b7232 */ /* 0x000fe20000000000 */
[----:B------:R-:W-:Y:S01]  /*7310*/  UMOV UR4, 0xffffffff ;  /* 0xffffffff00047882 */ /* 0x000fe20000000000 */
[----:B------:R-:W-:Y:S02]  /*7320*/  LOP3.LUT P1, RZ, R17, 0x3, RZ, 0xc0, !PT ;  /* 0x0000000311ff7812 */ /* 0x000fe4000782c0ff */
[----:B01234-:R-:W-:-:S04]  /*7330*/  HFMA2 R15, R112, R31, R11 ;  /* 0x0000001f700f7231 */ /* 0x01ffc8000000000b */
[----:B-----5:R-:W-:-:S04]  /*7340*/  HFMA2 R15, R109, R30, R15 ;  /* 0x0000001e6d0f7231 */ /* 0x020fc8000000000f */
[----:B------:R-:W-:-:S04]  /*7350*/  HFMA2 R14, R110, R29, R15 ;  /* 0x0000001d6e0e7231 */ /* 0x000fc8000000000f */
        /* <DEDUP_REMOVED lines=27> */
[----:B------:R-:W-:-:S05]  /*7510*/  HFMA2 R12, R79, R118, R12 ;  /* 0x000000764f0c7231 */ /* 0x000fca000000000c */
[--C-:B------:R-:W-:Y:S02]  /*7520*/  HADD2.F32 R13, -RZ, R12.reuse.H0_H0 ;  /* 0x2000000cff0d7230 */ /* 0x100fe40000004100 */
[----:B------:R-:W-:-:S05]  /*7530*/  HADD2.F32 R12, -RZ, R12.H1_H1 ;  /* 0x3000000cff0c7230 */ /* 0x000fca0000004100 */
[----:B------:R-:W-:Y:S01]  /*7540*/  FADD.FTZ R13, R13, R12 ;  /* 0x0000000c0d0d7221 */ /* 0x000fe20000010000 */
[----:B------:R-:W-:Y:S06]  /*7550*/  BRA.DIV UR4, `(.L_x_391) ;  /* 0x0000004a04b47947 */ /* 0x000fec000b800000 */
[----:B------:R-:W0:Y:S02]  /*7560*/  SHFL.BFLY PT, R14, R13, 0x2, 0x1f ;  /* 0x0c401f000d0e7f89 */ /* 0x000e2400000e0000 */
[----:B0-----:R-:W-:-:S05]  /*7570*/  FADD.FTZ R13, R13, R14 ;  /* 0x0000000e0d0d7221 */ /* 0x001fca0000010000 */
[----:B------:R0:W1:Y:S02]  /*7580*/  SHFL.BFLY PT, R14, R13, 0x1, 0x1f ;  /* 0x0c201f000d0e7f89 */ /* 0x00006400000e0000 */
.L_x_460:
[----:B------:R-:W-:Y:S01]  /*7590*/  ISETP.GE.OR P1, PT, R34, R33, P1 ;  /* 0x000000212200720c */ /* 0x000fe20000f26670 */
[----:B-1----:R-:W-:Y:S01]  /*75a0*/  FADD.FTZ R14, R13, R14 ;  /* 0x0000000e0d0e7221 */ /* 0x002fe20000010000 */
[----:B------:R-:W-:Y:S03]  /*75b0*/  BSSY.RECONVERGENT B1, `(.L_x_392) ;  /* 0x000001b000017945 */ /* 0x000fe60003800200 */
[----:B------:R-:W-:-:S08]  /*75c0*/  FMUL.FTZ R11, R14, UR18 ;  /* 0x000000120e0b7c20 */ /* 0x000fd00008410000 */
[----:B------:R-:W-:Y:S05]  /*75d0*/  @P1 BRA `(.L_x_393) ;  /* 0x0000000000601947 */ /* 0x000fea0003800000 */
[----:B------:R-:W-:Y:S02]  /*75e0*/  ISETP.NE.U32.AND P1, PT, RZ, UR10, PT ;  /* 0x0000000aff007c0c */ /* 0x000fe4000bf25070 */
[----:B------:R-:W-:Y:S02]  /*75f0*/  ISETP.NE.U32.AND P3, PT, RZ, UR20, PT ;  /* 0x00000014ff007c0c */ /* 0x000fe4000bf65070 */
[----:B------:R-:W-:Y:S02]  /*7600*/  ISETP.NE.AND.EX P1, PT, RZ, UR11, PT, P1 ;  /* 0x0000000bff007c0c */ /* 0x000fe4000bf25310 */
[----:B------:R-:W-:-:S11]  /*7610*/  ISETP.NE.AND.EX P3, PT, RZ, UR21, PT, P3 ;  /* 0x00000015ff007c0c */ /* 0x000fd6000bf65330 */
[----:B------:R-:W1:Y:S01]  /*7620*/  @P1 S2R R33, SR_CTAID.X ;  /* 0x0000000000211919 */ /* 0x000e620000002500 */
[----:B------:R-:W1:Y:S08]  /*7630*/  @P1 LDC.64 R14, c[0x0][0x448] ;  /* 0x00011200ff0e1b82 */ /* 0x000e700000000a00 */
[----:B0-----:R-:W0:Y:S08]  /*7640*/  @P3 LDC.64 R12, c[0x0][0x438] ;  /* 0x00010e00ff0c3b82 */ /* 0x001e300000000a00 */
[----:B------:R-:W2:Y:S01]  /*7650*/  @P1 LDC R128, c[0x0][0x430] ;  /* 0x00010c00ff801b82 */ /* 0x000ea20000000800 */
[----:B-1----:R-:W-:-:S07]  /*7660*/  @P1 IMAD.WIDE.U32 R14, R33, 0x2, R14 ;  /* 0x00000002210e1825 */ /* 0x002fce00078e000e */
[----:B------:R-:W2:Y:S01]  /*7670*/  @P1 LDC R33, c[0x0][0x408] ;  /* 0x00010200ff211b82 */ /* 0x000ea20000000800 */
[----:B0-----:R-:W-:Y:S01]  /*7680*/  @P3 IMAD.WIDE R12, R37, 0x2, R12 ;  /* 0x00000002250c3825 */ /* 0x001fe200078e020c */
[----:B------:R-:W3:Y:S05]  /*7690*/  @P1 LDG.E.U16 R14, desc[UR36][R14.64] ;  /* 0x000000240e0e1981 */ /* 0x000eea000c1e1500 */
[----:B------:R-:W4:Y:S01]  /*76a0*/  @P3 LDG.E.U16 R12, desc[UR36][R12.64] ;  /* 0x000000240c0c3981 */ /* 0x000f22000c1e1500 */
[----:B--2---:R-:W-:-:S04]  /*76b0*/  @P1 IADD3 R33, PT, PT, R33, R128, RZ ;  /* 0x0000008021211210 */ /* 0x004fc80007ffe0ff */
[----:B------:R-:W-:-:S04]  /*76c0*/  @P1 ISETP.GE.AND P4, PT, R34, R33, PT ;  /* 0x000000212200120c */ /* 0x000fc80003f86270 */
[----:B------:R-:W-:-:S04]  /*76d0*/  @P1 SEL R33, R2, RZ, !P4 ;  /* 0x000000ff02211207 */ /* 0x000fc80006000000 */
[----:B------:R-:W-:Y:S01]  /*76e0*/  @P1 IADD3 R33, PT, PT, R38, R33, -R19 ;  /* 0x0000002126211210 */ /* 0x000fe20007ffe813 */
[----:B---3--:R-:W-:Y:S02]  /*76f0*/  @P1 HADD2.F32 R127, -RZ, R14.H0_H0 ;  /* 0x2000000eff7f1230 */ /* 0x008fe40000004100 */
[----:B----4-:R-:W-:Y:S01]  /*7700*/  @P3 HADD2.F32 R34, -RZ, R12.H0_H0 ;  /* 0x2000000cff223230 */ /* 0x010fe20000004100 */
[----:B------:R-:W-:-:S04]  /*7710*/  @P1 I2FP.F32.S32 R12, R33 ;  /* 0x00000021000c1245 */ /* 0x000fc80000201400 */
[----:B------:R-:W-:-:S04]  /*7720*/  @P3 FADD.FTZ R11, R11, R34 ;  /* 0x000000220b0b3221 */ /* 0x000fc80000010000 */
[----:B------:R-:W-:-:S05]  /*7730*/  @P1 FFMA.FTZ R11, R12, R127, R11 ;  /* 0x0000007f0c0b1223 */ /* 0x000fca000001000b */
[----:B------:R1:W-:Y:S01]  /*7740*/  STS [R35], R11 ;  /* 0x0000000b23007388 */ /* 0x0003e20000000800 */
[----:B------:R-:W-:-:S07]  /*7750*/  @!P2 FMNMX.FTZ R0, R0, R11, !PT ;  /* 0x0000000b0000a209 */ /* 0x000fce0007810000 */
.L_x_393:
[----:B------:R-:W-:Y:S05]  /*7760*/  BSYNC.RECONVERGENT B1 ;  /* 0x0000000000017941 */ /* 0x000fea0003800200 */
.L_x_392:
[----:B-1----:R-:W-:Y:S01]  /*7770*/  VIADD R11, R38, 0xf ;  /* 0x0000000f260b7836 */ /* 0x002fe20000000000 */
[----:B------:R-:W-:Y:S01]  /*7780*/  IADD3 R42, P2, PT, R42, 0x10, RZ ;  /* 0x000000102a2a7810 */ /* 0x000fe20007f5e0ff */
[----:B------:R-:W-:Y:S01]  /*7790*/  VIADD R35, R35, 0x40 ;  /* 0x0000004023237836 */ /* 0x000fe20000000000 */
[----:B------:R-:W-:Y:S02]  /*77a0*/  IADD3 R38, PT, PT, R38, 0x10, RZ ;  /* 0x0000001026267810 */ /* 0x000fe40007ffe0ff */
[----:B------:R-:W-:Y:S01]  /*77b0*/  ISETP.GE.AND P1, PT, R11, R40, PT ;  /* 0x000000280b00720c */ /* 0x000fe20003f26270 */
[----:B------:R-:W-:Y:S01]  /*77c0*/  IMAD.X R41, RZ, RZ, R41, P2 ;  /* 0x000000ffff297224 */ /* 0x000fe200010e0629 */
[----:B------:R-:W-:-:S11]  /*77d0*/  IADD3 R37, PT, PT, R37, 0x10, RZ ;  /* 0x0000001025257810 */ /* 0x000fd60007ffe0ff */
[----:B------:R-:W-:Y:S05]  /*77e0*/  @!P1 BRA `(.L_x_394) ;  /* 0xffffffc000389947 */ /* 0x000fea000383ffff */
.L_x_340:
[----:B0-----:R-:W-:Y:S05]  /*77f0*/  BSYNC B0 ;  /* 0x0000000000007941 */ /* 0x001fea0003800000 */
.L_x_339:
[----:B------:R-:W-:-:S03]  /*7800*/  UMOV UR4, 0xffffffff ;  /* 0xffffffff00047882 */ /* 0x000fc60000000000 */
[----:B------:R-:W-:Y:S05]  /*7810*/  BRA.DIV UR4, `(.L_x_395) ;  /* 0x0000004a04447947 */ /* 0x000fea000b800000 */
[----:B------:R-:W0:Y:S02]  /*7820*/  SHFL.BFLY PT, R14, R0, 0x10, 0x1f ;  /* 0x0e001f00000e7f89 */ /* 0x000e2400000e0000 */
[----:B0-----:R-:W-:-:S05]  /*7830*/  FMNMX.FTZ R13, R14, R0, !PT ;  /* 0x000000000e0d7209 */ /* 0x001fca0007810000 */
[----:B------:R-:W0:Y:S02]  /*7840*/  SHFL.BFLY PT, R14, R13, 0x8, 0x1f ;  /* 0x0d001f000d0e7f89 */ /* 0x000e2400000e0000 */
[----:B0-----:R-:W-:-:S05]  /*7850*/  FMNMX.FTZ R2, R13, R14, !PT ;  /* 0x0000000e0d027209 */ /* 0x001fca0007810000 */
[----:B------:R0:W2:Y:S02]  /*7860*/  SHFL.BFLY PT, R14, R2, 0x4, 0x1f ;  /* 0x0c801f00020e7f89 */ /* 0x0000a400000e0000 */
.L_x_465:
[----:B------:R-:W5:Y:S01]  /*7870*/  S2R R13, SR_CgaCtaId ;  /* 0x00000000000d7919 */ /* 0x000f620000008800 */
[----:B------:R-:W-:Y:S01]  /*7880*/  LOP3.LUT P0, R3, R17, 0x1f, RZ, 0xc0, !PT ;  /* 0x0000001f11037812 */ /* 0x000fe2000780c0ff */
[----:B------:R-:W-:Y:S05]  /*7890*/  WARPSYNC.ALL ;  /* 0x0000000000007948 */ /* 0x000fea0003800000 */
[----:B------:R-:W-:Y:S02]  /*78a0*/  MOV R12, 0x400 ;  /* 0x00000400000c7802 */ /* 0x000fe40000000f00 */
[----:B-12---:R-:W-:Y:S02]  /*78b0*/  FMNMX.FTZ R5, R2, R14, !PT ;  /* 0x0000000e02057209 */ /* 0x006fe40007810000 */
[----:B-----5:R-:W-:-:S04]  /*78c0*/  LEA R4, R13, R12, 0x18 ;  /* 0x0000000c0d047211 */ /* 0x020fc800078ec0ff */
[----:B---3--:R-:W-:-:S05]  /*78d0*/  @!P0 LEA.HI R0, R17, R4, RZ, 0x1d ;  /* 0x0000000411008211 */ /* 0x008fca00078fe8ff */
[----:B------:R1:W-:Y:S01]  /*78e0*/  @!P0 STS [R0], R5 ;  /* 0x0000000500008388 */ /* 0x0003e20000000800 */
[----:B------:R-:W-:Y:S01]  /*78f0*/  BAR.SYNC.DEFER_BLOCKING 0x0 ;  /* 0x0000000000007b1d */ /* 0x000fe20000010000 */
[C---:B------:R-:W-:Y:S01]  /*7900*/  ISETP.GT.U32.AND P0, PT, R3.reuse, 0x1, PT ;  /* 0x000000010300780c */ /* 0x040fe20003f04070 */
[----:B------:R-:W-:Y:S01]  /*7910*/  IMAD.MOV.U32 R8, RZ, RZ, -0x800001 ;  /* 0xff7fffffff087424 */ /* 0x000fe200078e00ff */
[----:B-1----:R-:W-:Y:S02]  /*7920*/  LEA R5, R3, R4, 0x2 ;  /* 0x0000000403057211 */ /* 0x002fe400078e10ff */
[----:B------:R-:W-:-:S03]  /*7930*/  IADD3 R0, PT, PT, R17, R114, RZ ;  /* 0x0000007211007210 */ /* 0x000fc60007ffe0ff */
[----:B------:R-:W1:Y:S01]  /*7940*/  S2UR UR7, SR_CTAID.Y ;  /* 0x00000000000779c3 */ /* 0x000e620000002600 */
[----:B------:R-:W-:Y:S05]  /*7950*/  BSSY.RECONVERGENT B0, `(.L_x_396) ;  /* 0x000014f000007945 */ /* 0x000fea0003800200 */
[----:B------:R-:W2:Y:S01]  /*7960*/  @!P0 LDS R8, [R5] ;  /* 0x0000000005088984 */ /* 0x000ea20000000800 */
[----:B------:R-:W-:Y:S01]  /*7970*/  ISETP.GE.AND P0, PT, R0, R19, PT ;  /* 0x000000130000720c */ /* 0x000fe20003f06270 */
[----:B-1----:R-:W-:-:S05]  /*7980*/  IMAD R113, R113, UR7, RZ ;  /* 0x0000000771717c24 */ /* 0x002fca000f8e02ff */
[----:B0-----:R-:W-:Y:S01]  /*7990*/  SHF.R.S32.HI R2, RZ, 0x1f, R113 ;  /* 0x0000001fff027819 */ /* 0x001fe20000011471 */
[----:B--2---:R-:W0:Y:S02]  /*79a0*/  SHFL.BFLY PT, R7, R8, 0x1, 0x1f ;  /* 0x0c201f0008077f89 */ /* 0x004e2400000e0000 */
[----:B0-----:R-:W-:Y:S01]  /*79b0*/  FMNMX.FTZ R6, R7, R8, !PT ;  /* 0x0000000807067209 */ /* 0x001fe20007810000 */
[----:B------:R-:W-:-:S05]  /*79c0*/  IMAD.MOV.U32 R7, RZ, RZ, RZ ;  /* 0x000000ffff077224 */ /* 0x000fca00078e00ff */
[----:B------:R-:W0:Y:S01]  /*79d0*/  SHFL.IDX PT, R6, R6, RZ, 0x1f ;  /* 0x00001fff06067589 */ /* 0x000e2200000e0000 */
[----:B------:R-:W-:Y:S05]  /*79e0*/  @P0 BRA `(.L_x_397) ;  /* 0x0000001400140947 */ /* 0x000fea0003800000 */
[----:B------:R-:W1:Y:S02]  /*79f0*/  LDC.64 R8, c[0x0][0x420] ;  /* 0x00010800ff087b82 */ /* 0x000e640000000a00 */
[----:B-1----:R-:W-:-:S04]  /*7a00*/  ISETP.NE.U32.AND P0, PT, R8, RZ, PT ;  /* 0x000000ff0800720c */ /* 0x002fc80003f05070 */
[----:B------:R-:W-:-:S13]  /*7a10*/  ISETP.NE.AND.EX P0, PT, R9, RZ, PT, P0 ;  /* 0x000000ff0900720c */ /* 0x000fda0003f05300 */
[----:B------:R-:W-:Y:S05]  /*7a20*/  @P0 BRA `(.L_x_398) ;  /* 0x0000000c008c0947 */ /* 0x000fea0003800000 */
[----:B------:R-:W-:Y:S01]  /*7a30*/  VIADDMNMX R7, R0, 0x40, R19, !PT ;  /* 0x0000004000077846 */ /* 0x000fe20007800113 */
[----:B------:R-:W-:Y:S01]  /*7a40*/  BSSY.RECONVERGENT B1, `(.L_x_399) ;  /* 0x000001c000017945 */ /* 0x000fe20003800200 */
[----:B------:R-:W-:-:S04]  /*7a50*/  LOP3.LUT R8, RZ, R17, RZ, 0x33, !PT ;  /* 0x00000011ff087212 */ /* 0x000fc800078e33ff */
[----:B------:R-:W-:Y:S01]  /*7a60*/  IADD3 R9, PT, PT, -R114, R7, R8 ;  /* 0x0000000772097210 */ /* 0x000fe20007ffe108 */
[----:B------:R-:W-:-:S03]  /*7a70*/  IMAD.MOV.U32 R8, RZ, RZ, R0 ;  /* 0x000000ffff087224 */ /* 0x000fc600078e0000 */
[C---:B------:R-:W-:Y:S02]  /*7a80*/  LOP3.LUT R7, R9.reuse, 0xc0, RZ, 0xc0, !PT ;  /* 0x000000c009077812 */ /* 0x040fe400078ec0ff */
[----:B------:R-:W-:Y:S02]  /*7a90*/  ISETP.GE.U32.AND P1, PT, R9, 0xc0, PT ;  /* 0x000000c00900780c */ /* 0x000fe40003f26070 */
[----:B------:R-:W-:Y:S01]  /*7aa0*/  ISETP.NE.AND P0, PT, R7, 0xc0, PT ;  /* 0x000000c00700780c */ /* 0x000fe20003f05270 */
[----:B------:R-:W-:-:S12]  /*7ab0*/  HFMA2 R7, -RZ, RZ, 0, 0 ;  /* 0x00000000ff077431 */ /* 0x000fd800000001ff */
[----:B------:R-:W-:Y:S05]  /*7ac0*/  @!P0 BRA `(.L_x_400) ;  /* 0x00000000004c8947 */ /* 0x000fea0003800000 */
[----:B------:R-:W-:Y:S02]  /*7ad0*/  IADD3 R8, PT, PT, R12, 0x410, RZ ;  /* 0x000004100c087810 */ /* 0x000fe40007ffe0ff */
[----:B------:R-:W-:Y:S02]  /*7ae0*/  LEA.HI R7, R9, 0x1, RZ, 0x1a ;  /* 0x0000000109077811 */ /* 0x000fe400078fd0ff */
[----:B------:R-:W-:Y:S02]  /*7af0*/  LEA R10, R13, R8, 0x18 ;  /* 0x000000080d0a7211 */ /* 0x000fe400078ec0ff */
[----:B------:R-:W-:Y:S01]  /*7b00*/  LOP3.LUT R9, R7, 0x3, RZ, 0xc0, !PT ;  /* 0x0000000307097812 */ /* 0x000fe200078ec0ff */
[----:B------:R-:W-:Y:S01]  /*7b10*/  IMAD.MOV.U32 R7, RZ, RZ, RZ ;  /* 0x000000ffff077224 */ /* 0x000fe200078e00ff */
[----:B------:R-:W-:Y:S01]  /*7b20*/  MOV R8, R0 ;  /* 0x0000000000087202 */ /* 0x000fe20000000f00 */
[----:B------:R-:W-:Y:S01]  /*7b30*/  IMAD R10, R17, 0x4, R10 ;  /* 0x00000004110a7824 */ /* 0x000fe200078e020a */
[----:B------:R-:W-:-:S07]  /*7b40*/  IADD3 R9, PT, PT, -R9, RZ, RZ ;  /* 0x000000ff09097210 */ /* 0x000fce0007ffe1ff */
.L_x_401:
[----:B------:R-:W0:Y:S01]  /*7b50*/  LDS R11, [R10] ;  /* 0x000000000a0b7984 */ /* 0x000e220000000800 */
[----:B------:R-:W-:Y:S01]  /*7b60*/  VIADD R9, R9, 0x1 ;  /* 0x0000000109097836 */ /* 0x000fe20000000000 */
[----:B------:R-:W-:-:S04]  /*7b70*/  IADD3 R8, PT, PT, R8, 0x40, RZ ;  /* 0x0000004008087810 */ /* 0x000fc80007ffe0ff */
[----:B------:R-:W-:Y:S01]  /*7b80*/  ISETP.NE.AND P0, PT, R9, RZ, PT ;  /* 0x000000ff0900720c */ /* 0x000fe20003f05270 */
[----:B0-----:R-:W-:-:S04]  /*7b90*/  FADD.FTZ R11, -R6, R11 ;  /* 0x0000000b060b7221 */ /* 0x001fc80000010100 */
[----:B------:R-:W-:-:S06]  /*7ba0*/  FMUL.FTZ R11, R11, 1.4426950216293334961 ;  /* 0x3fb8aa3b0b0b7820 */ /* 0x000fcc0000410000 */
[----:B------:R-:W0:Y:S02]  /*7bb0*/  MUFU.EX2 R11, R11 ;  /* 0x0000000b000b7308 */ /* 0x000e240000000800 */
[----:B0-----:R0:W-:Y:S01]  /*7bc0*/  STS [R10], R11 ;  /* 0x0000000b0a007388 */ /* 0x0011e20000000800 */
[----:B------:R-:W-:Y:S01]  /*7bd0*/  FADD.FTZ R7, R11, R7 ;  /* 0x000000070b077221 */ /* 0x000fe20000010000 */
[----:B0-----:R-:W-:Y:S01]  /*7be0*/  VIADD R10, R10, 0x100 ;  /* 0x000001000a0a7836 */ /* 0x001fe20000000000 */
[----:B------:R-:W-:Y:S06]  /*7bf0*/  @P0 BRA `(.L_x_401) ;  /* 0xfffffffc00d40947 */ /* 0x000fec000383ffff */
.L_x_400:
[----:B------:R-:W-:Y:S05]  /*7c00*/  BSYNC.RECONVERGENT B1 ;  /* 0x0000000000017941 */ /* 0x000fea0003800200 */
.L_x_399:
[----:B------:R-:W-:Y:S05]  /*7c10*/  @!P1 BRA `(.L_x_397) ;  /* 0x0000001000889947 */ /* 0x000fea0003800000 */
[----:B------:R-:W-:Y:S01]  /*7c20*/  IADD3 R10, PT, PT, R19, -R8, RZ ;  /* 0x80000008130a7210 */ /* 0x000fe20007ffe0ff */
[----:B------:R-:W-:Y:S01]  /*7c30*/  VIADD R12, R12, 0x410 ;  /* 0x000004100c0c7836 */ /* 0x000fe20000000000 */
[----:B------:R-:W-:Y:S01]  /*7c40*/  SHF.L.U32 R9, R114, 0x2, RZ ;  /* 0x0000000272097819 */ /* 0x000fe200000006ff */
[----:B------:R-:W-:Y:S01]  /*7c50*/  BSSY.RECONVERGENT B1, `(.L_x_402) ;  /* 0x000006d000017945 */ /* 0x000fe20003800200 */
[----:B------:R-:W-:Y:S02]  /*7c60*/  ISETP.GT.AND P1, PT, R10, 0x300, PT ;  /* 0x000003000a00780c */ /* 0x000fe40003f24270 */
[----:B------:R-:W-:Y:S01]  /*7c70*/  LEA R12, R13, R12, 0x18 ;  /* 0x0000000c0d0c7211 */ /* 0x000fe200078ec0ff */
[----:B------:R-:W-:Y:S01]  /*7c80*/  IMAD R9, R8, 0x4, -R9 ;  /* 0x0000000408097824 */ /* 0x000fe200078e0a09 */
[----:B------:R-:W-:-:S04]  /*7c90*/  PLOP3.LUT P0, PT, PT, PT, PT, 0x80, 0x8 ;  /* 0x000000000008781c */ /* 0x000fc80003f0f070 */
[----:B------:R-:W-:-:S05]  /*7ca0*/  IADD3 R9, PT, PT, R9, 0x200, R12 ;  /* 0x0000020009097810 */ /* 0x000fca0007ffe00c */
[----:B------:R-:W-:Y:S05]  /*7cb0*/  @!P1 BRA `(.L_x_403) ;  /* 0x0000000400989947 */ /* 0x000fea0003800000 */
[----:B------:R-:W-:Y:S02]  /*7cc0*/  PLOP3.LUT P0, PT, PT, PT, PT, 0x8, 0x80 ;  /* 0x000000000080781c */ /* 0x000fe40003f0e170 */
[----:B------:R-:W-:-:S11]  /*7cd0*/  IADD3 R47, PT, PT, R19, -0x300, RZ ;  /* 0xfffffd00132f7810 */ /* 0x000fd60007ffe0ff */
.L_x_404:
[----:B------:R-:W0:Y:S01]  /*7ce0*/  LDS R11, [R9+-0x200] ;  /* 0xfffe0000090b7984 */ /* 0x000e220000000800 */
[----:B------:R-:W-:-:S03]  /*7cf0*/  VIADD R8, R8, 0x400 ;  /* 0x0000040008087836 */ /* 0x000fc60000000000 */
[----:B------:R-:W1:Y:S02]  /*7d00*/  LDS R13, [R9+-0x100] ;  /* 0xffff0000090d7984 */ /* 0x000e640000000800 */
[----:B------:R-:W-:Y:S02]  /*7d10*/  ISETP.GE.AND P1, PT, R8, R47, PT ;  /* 0x0000002f0800720c */ /* 0x000fe40003f26270 */
[----:B------:R-:W2:Y:S04]  /*7d20*/  LDS R15, [R9] ;  /* 0x00000000090f7984 */ /* 0x000ea80000000800 */
[----:B------:R-:W3:Y:S04]  /*7d30*/  LDS R21, [R9+0x100] ;  /* 0x0001000009157984 */ /* 0x000ee80000000800 */
[----:B------:R-:W5:Y:S04]  /*7d40*/  LDS R23, [R9+0x200] ;  /* 0x0002000009177984 */ /* 0x000f680000000800 */
[----:B------:R-:W5:Y:S04]  /*7d50*/  LDS R25, [R9+0x300] ;  /* 0x0003000009197984 */ /* 0x000f680000000800 */
[----:B------:R-:W5:Y:S04]  /*7d60*/  LDS R27, [R9+0x400] ;  /* 0x00040000091b7984 */ /* 0x000f680000000800 */
[----:B------:R-:W5:Y:S04]  /*7d70*/  LDS R29, [R9+0x500] ;  /* 0x00050000091d7984 */ /* 0x000f680000000800 */
[----:B------:R-:W5:Y:S04]  /*7d80*/  LDS R31, [R9+0x600] ;  /* 0x00060000091f7984 */ /* 0x000f680000000800 */
[----:B----4-:R-:W4:Y:S04]  /*7d90*/  LDS R33, [R9+0x700] ;  /* 0x0007000009217984 */ /* 0x010f280000000800 */
[----:B------:R-:W4:Y:S01]  /*7da0*/  LDS R35, [R9+0x800] ;  /* 0x0008000009237984 */ /* 0x000f220000000800 */
[----:B0-----:R-:W-:-:S03]  /*7db0*/  FADD.FTZ R11, -R6, R11 ;  /* 0x0000000b060b7221 */ /* 0x001fc60000010100 */
[----:B------:R-:W0:Y:S01]  /*7dc0*/  LDS R37, [R9+0x900] ;  /* 0x0009000009257984 */ /* 0x000e220000000800 */
[C---:B-1----:R-:W-:Y:S01]  /*7dd0*/  FADD.FTZ R13, -R6.reuse, R13 ;  /* 0x0000000d060d7221 */ /* 0x042fe20000010100 */
[----:B------:R-:W-:Y:S02]  /*7de0*/  FMUL.FTZ R11, R11, 1.4426950216293334961 ;  /* 0x3fb8aa3b0b0b7820 */ /* 0x000fe40000410000 */
[----:B------:R-:W1:Y:S01]  /*7df0*/  LDS R39, [R9+0xa00] ;  /* 0x000a000009277984 */ /* 0x000e620000000800 */
[C---:B--2---:R-:W-:Y:S01]  /*7e00*/  FADD.FTZ R15, -R6.reuse, R15 ;  /* 0x0000000f060f7221 */ /* 0x044fe20000010100 */
[----:B------:R-:W-:Y:S01]  /*7e10*/  FMUL.FTZ R13, R13, 1.4426950216293334961 ;  /* 0x3fb8aa3b0d0d7820 */ /* 0x000fe20000410000 */
[----:B------:R-:W2:Y:S01]  /*7e20*/  MUFU.EX2 R10, R11 ;  /* 0x0000000b000a7308 */ /* 0x000ea20000000800 */
[----:B------:R-:W1:Y:S01]  /*7e30*/  LDS R41, [R9+0xb00] ;  /* 0x000b000009297984 */ /* 0x000e620000000800 */
[C---:B---3--:R-:W-:Y:S01]  /*7e40*/  FADD.FTZ R21, -R6.reuse, R21 ;  /* 0x0000001506157221 */ /* 0x048fe20000010100 */
[----:B------:R-:W-:Y:S01]  /*7e50*/  FMUL.FTZ R15, R15, 1.4426950216293334961 ;  /* 0x3fb8aa3b0f0f7820 */ /* 0x000fe20000410000 */
[----:B------:R-:W3:Y:S01]  /*7e60*/  MUFU.EX2 R12, R13 ;  /* 0x0000000d000c7308 */ /* 0x000ee20000000800 */
[----:B------:R-:W1:Y:S01]  /*7e70*/  LDS R43, [R9+0xc00] ;  /* 0x000c0000092b7984 */ /* 0x000e620000000800 */
[C---:B-----5:R-:W-:Y:S01]  /*7e80*/  FADD.FTZ R23, -R6.reuse, R23 ;  /* 0x0000001706177221 */ /* 0x060fe20000010100 */
[----:B------:R-:W-:Y:S01]  /*7e90*/  FMUL.FTZ R21, R21, 1.4426950216293334961 ;  /* 0x3fb8aa3b15157820 */ /* 0x000fe20000410000 */
[----:B------:R-:W5:Y:S01]  /*7ea0*/  MUFU.EX2 R14, R15 ;  /* 0x0000000f000e7308 */ /* 0x000f620000000800 */
[----:B------:R-:W1:Y:S01]  /*7eb0*/  LDS R45, [R9+0xd00] ;  /* 0x000d0000092d7984 */ /* 0x000e620000000800 */
[C---:B------:R-:W-:Y:S01]  /*7ec0*/  FADD.FTZ R25, -R6.reuse, R25 ;  /* 0x0000001906197221 */ /* 0x040fe20000010100 */
[----:B------:R-:W-:Y:S01]  /*7ed0*/  FMUL.FTZ R23, R23, 1.4426950216293334961 ;  /* 0x3fb8aa3b17177820 */ /* 0x000fe20000410000 */
[----:B------:R-:W4:Y:S01]  /*7ee0*/  MUFU.EX2 R20, R21 ;  /* 0x0000001500147308 */ /* 0x000f220000000800 */
[----:B------:R-:W-:Y:S01]  /*7ef0*/  FADD.FTZ R27, -R6, R27 ;  /* 0x0000001b061b7221 */ /* 0x000fe20000010100 */
[----:B--2---:R-:W-:Y:S01]  /*7f00*/  FADD.FTZ R7, R10, R7 ;  /* 0x000000070a077221 */ /* 0x004fe20000010000 */
[----:B------:R-:W-:Y:S01]  /*7f10*/  FMUL.FTZ R25, R25, 1.4426950216293334961 ;  /* 0x3fb8aa3b19197820 */ /* 0x000fe20000410000 */
[----:B------:R-:W2:Y:S01]  /*7f20*/  MUFU.EX2 R24, R23 ;  /* 0x0000001700187308 */ /* 0x000ea20000000800 */
[C---:B------:R-:W-:Y:S01]  /*7f30*/  FADD.FTZ R29, -R6.reuse, R29 ;  /* 0x0000001d061d7221 */ /* 0x040fe20000010100 */
[----:B---3--:R-:W-:Y:S01]  /*7f40*/  FADD.FTZ R7, R7, R12 ;  /* 0x0000000c07077221 */ /* 0x008fe20000010000 */
[----:B------:R-:W-:Y:S01]  /*7f50*/  FMUL.FTZ R27, R27, 1.4426950216293334961 ;  /* 0x3fb8aa3b1b1b7820 */ /* 0x000fe20000410000 */
[----:B------:R-:W3:Y:S01]  /*7f60*/  MUFU.EX2 R26, R25 ;  /* 0x00000019001a7308 */ /* 0x000ee20000000800 */
[C---:B------:R-:W-:Y:S01]  /*7f70*/  FADD.FTZ R31, -R6.reuse, R31 ;  /* 0x0000001f061f7221 */ /* 0x040fe20000010100 */
[----:B-----5:R-:W-:Y:S01]  /*7f80*/  FADD.FTZ R7, R7, R14 ;  /* 0x0000000e07077221 */ /* 0x020fe20000010000 */
[----:B------:R-:W-:Y:S01]  /*7f90*/  FMUL.FTZ R29, R29, 1.4426950216293334961 ;  /* 0x3fb8aa3b1d1d7820 */ /* 0x000fe20000410000 */
[----:B------:R-:W5:Y:S01]  /*7fa0*/  MUFU.EX2 R28, R27 ;  /* 0x0000001b001c7308 */ /* 0x000f620000000800 */
[C---:B----4-:R-:W-:Y:S01]  /*7fb0*/  FADD.FTZ R33, -R6.reuse, R33 ;  /* 0x0000002106217221 */ /* 0x050fe20000010100 */
[----:B------:R-:W-:Y:S01]  /*7fc0*/  FADD.FTZ R7, R7, R20 ;  /* 0x0000001407077221 */ /* 0x000fe20000010000 */
[----:B------:R-:W-:Y:S01]  /*7fd0*/  FMUL.FTZ R31, R31, 1.4426950216293334961 ;  /* 0x3fb8aa3b1f1f7820 */ /* 0x000fe20000410000 */
[----:B------:R-:W4:Y:S01]  /*7fe0*/  MUFU.EX2 R30, R29 ;  /* 0x0000001d001e7308 */ /* 0x000f220000000800 */
[C---:B------:R-:W-:Y:S01]  /*7ff0*/  FADD.FTZ R35, -R6.reuse, R35 ;  /* 0x0000002306237221 */ /* 0x040fe20000010100 */
[----:B--2---:R-:W-:Y:S01]  /*8000*/  FADD.FTZ R7, R7, R24 ;  /* 0x0000001807077221 */ /* 0x004fe20000010000 */
[----:B------:R-:W-:Y:S01]  /*8010*/  FMUL.FTZ R33, R33, 1.4426950216293334961 ;  /* 0x3fb8aa3b21217820 */ /* 0x000fe20000410000 */
[----:B------:R-:W2:Y:S01]  /*8020*/  MUFU.EX2 R32, R31 ;  /* 0x0000001f00207308 */ /* 0x000ea20000000800 */
[C---:B0-----:R-:W-:Y:S01]  /*8030*/  FADD.FTZ R37, -R6.reuse, R37 ;  /* 0x0000002506257221 */ /* 0x041fe20000010100 */
[----:B---3--:R-:W-:Y:S01]  /*8040*/  FADD.FTZ R7, R7, R26 ;  /* 0x0000001a07077221 */ /* 0x008fe20000010000 */
[----:B------:R-:W-:Y:S01]  /*8050*/  FMUL.FTZ R35, R35, 1.4426950216293334961 ;  /* 0x3fb8aa3b23237820 */ /* 0x000fe20000410000 */
[----:B------:R-:W0:Y:S01]  /*8060*/  MUFU.EX2 R34, R33 ;  /* 0x0000002100227308 */ /* 0x000e220000000800 */
[----:B------:R3:W-:Y:S01]  /*8070*/  STS [R9+-0x200], R10 ;  /* 0xfffe000a09007388 */ /* 0x0007e20000000800 */
[----:B-----5:R-:W-:Y:S01]  /*8080*/  FADD.FTZ R7, R7, R28 ;  /* 0x0000001c07077221 */ /* 0x020fe20000010000 */
[C---:B-1----:R-:W-:Y:S01]  /*8090*/  FADD.FTZ R39, -R6.reuse, R39 ;  /* 0x0000002706277221 */ /* 0x042fe20000010100 */
[----:B------:R-:W-:Y:S01]  /*80a0*/  FMUL.FTZ R37, R37, 1.4426950216293334961 ;  /* 0x3fb8aa3b25257820 */ /* 0x000fe20000410000 */
[----:B------:R1:W-:Y:S01]  /*80b0*/  STS [R9+-0x100], R12 ;  /* 0xffff000c09007388 */ /* 0x0003e20000000800 */
[----:B----4-:R-:W-:Y:S01]  /*80c0*/  FADD.FTZ R7, R7, R30 ;  /* 0x0000001e07077221 */ /* 0x010fe20000010000 */
[C---:B------:R-:W-:Y:S01]  /*80d0*/  FADD.FTZ R41, -R6.reuse, R41 ;  /* 0x0000002906297221 */ /* 0x040fe20000010100 */
[----:B------:R-:W-:Y:S01]  /*80e0*/  FMUL.FTZ R39, R39, 1.4426950216293334961 ;  /* 0x3fb8aa3b27277820 */ /* 0x000fe20000410000 */
[C---:B------:R-:W-:Y:S01]  /*80f0*/  FADD.FTZ R43, -R6.reuse, R43 ;  /* 0x0000002b062b7221 */ /* 0x040fe20000010100 */
[----:B--2---:R-:W-:Y:S01]  /*8100*/  FADD.FTZ R7, R7, R32 ;  /* 0x0000002007077221 */ /* 0x004fe20000010000 */
[----:B---3--:R-:W2:Y:S01]  /*8110*/  MUFU.EX2 R10, R35 ;  /* 0x00000023000a7308 */ /* 0x008ea20000000800 */
[----:B------:R-:W-:Y:S01]  /*8120*/  FMUL.FTZ R41, R41, 1.4426950216293334961 ;  /* 0x3fb8aa3b29297820 */ /* 0x000fe20000410000 */
[----:B------:R-:W-:Y:S01]  /*8130*/  FADD.FTZ R45, -R6, R45 ;  /* 0x0000002d062d7221 */ /* 0x000fe20000010100 */
[----:B0-----:R-:W-:Y:S01]  /*8140*/  FADD.FTZ R7, R7, R34 ;  /* 0x0000002207077221 */ /* 0x001fe20000010000 */
[----:B-1----:R-:W0:Y:S01]  /*8150*/  MUFU.EX2 R12, R37 ;  /* 0x00000025000c7308 */ /* 0x002e220000000800 */
[----:B------:R-:W-:Y:S01]  /*8160*/  FMUL.FTZ R43, R43, 1.4426950216293334961 ;  /* 0x3fb8aa3b2b2b7820 */ /* 0x000fe20000410000 */
[----:B------:R-:W-:Y:S01]  /*8170*/  FMUL.FTZ R45, R45, 1.4426950216293334961 ;  /* 0x3fb8aa3b2d2d7820 */ /* 0x000fe20000410000 */
[----:B------:R-:W-:Y:S01]  /*8180*/  STS [R9], R14 ;  /* 0x0000000e09007388 */ /* 0x000fe20000000800 */
[----:B------:R-:W1:Y:S03]  /*8190*/  MUFU.EX2 R36, R39 ;  /* 0x0000002700247308 */ /* 0x000e660000000800 */
[----:B------:R-:W-:Y:S01]  /*81a0*/  STS [R9+0x100], R20 ;  /* 0x0001001409007388 */ /* 0x000fe20000000800 */
[----:B------:R-:W3:Y:S01]  /*81b0*/  MUFU.EX2 R38, R41 ;  /* 0x0000002900267308 */ /* 0x000ee20000000800 */
[----:B--2---:R-:W-:-:S02]  /*81c0*/  FADD.FTZ R7, R7, R10 ;  /* 0x0000000a07077221 */ /* 0x004fc40000010000 */
[----:B------:R-:W-:Y:S01]  /*81d0*/  STS [R9+0x200], R24 ;  /* 0x0002001809007388 */ /* 0x000fe20000000800 */
[----:B------:R-:W2:Y:S01]  /*81e0*/  MUFU.EX2 R40, R43 ;  /* 0x0000002b00287308 */ /* 0x000ea20000000800 */
[----:B0-----:R-:W-:Y:S02]  /*81f0*/  FADD.FTZ R7, R7, R12 ;  /* 0x0000000c07077221 */ /* 0x001fe40000010000 */
[----:B------:R-:W-:Y:S01]  /*8200*/  STS [R9+0x300], R26 ;  /* 0x0003001a09007388 */ /* 0x000fe20000000800 */
[----:B------:R-:W0:Y:S01]  /*8210*/  MUFU.EX2 R42, R45 ;  /* 0x0000002d002a7308 */ /* 0x000e220000000800 */
[----:B-1----:R-:W-:Y:S02]  /*8220*/  FADD.FTZ R7, R7, R36 ;  /* 0x0000002407077221 */ /* 0x002fe40000010000 */
[----:B------:R-:W-:Y:S02]  /*8230*/  STS [R9+0x400], R28 ;  /* 0x0004001c09007388 */ /* 0x000fe40000000800 */
[----:B---3--:R-:W-:-:S02]  /*8240*/  FADD.FTZ R7, R7, R38 ;  /* 0x0000002607077221 */ /* 0x008fc40000010000 */
[----:B------:R-:W-:Y:S02]  /*8250*/  STS [R9+0x500], R30 ;  /* 0x0005001e09007388 */ /* 0x000fe40000000800 */
[----:B--2---:R-:W-:Y:S02]  /*8260*/  FADD.FTZ R7, R7, R40 ;  /* 0x0000002807077221 */ /* 0x004fe40000010000 */
[----:B------:R-:W-:Y:S02]  /*8270*/  STS [R9+0x600], R32 ;  /* 0x0006002009007388 */ /* 0x000fe40000000800 */
[----:B0-----:R-:W-:Y:S02]  /*8280*/  FADD.FTZ R7, R7, R42 ;  /* 0x0000002a07077221 */ /* 0x001fe40000010000 */
        /* <DEDUP_REMOVED lines=9> */
.L_x_403:
[----:B------:R-:W-:Y:S05]  /*8320*/  BSYNC.RECONVERGENT B1 ;  /* 0x0000000000017941 */ /* 0x000fea0003800200 */
.L_x_402:
[----:B------:R-:W-:Y:S01]  /*8330*/  IMAD.IADD R10, R19, 0x1, -R8 ;  /* 0x00000001130a7824 */ /* 0x000fe200078e0a08 */
[----:B------:R-:W-:Y:S04]  /*8340*/  BSSY.RECONVERGENT B1, `(.L_x_405) ;  /* 0x0000036000017945 */ /* 0x000fe80003800200 */
[----:B------:R-:W-:-:S13]  /*8350*/  ISETP.GT.AND P1, PT, R10, 0x100, PT ;  /* 0x000001000a00780c */ /* 0x000fda0003f24270 */
[----:B------:R-:W-:Y:S05]  /*8360*/  @!P1 BRA `(.L_x_406) ;  /* 0x0000000000cc9947 */ /* 0x000fea0003800000 */
[----:B------:R-:W0:Y:S01]  /*8370*/  LDS R11, [R9+-0x200] ;  /* 0xfffe0000090b7984 */ /* 0x000e220000000800 */
[----:B------:R-:W-:Y:S02]  /*8380*/  PLOP3.LUT P0, PT, PT, PT, PT, 0x8, 0x80 ;  /* 0x000000000080781c */ /* 0x000fe40003f0e170 */
[----:B------:R-:W-:Y:S01]  /*8390*/  IADD3 R8, PT, PT, R8, 0x200, RZ ;  /* 0x0000020008087810 */ /* 0x000fe20007ffe0ff */
[----:B------:R-:W1:Y:S04]  /*83a0*/  LDS R13, [R9+-0x100] ;  /* 0xffff0000090d7984 */ /* 0x000e680000000800 */
[----:B------:R-:W2:Y:S04]  /*83b0*/  LDS R15, [R9] ;  /* 0x00000000090f7984 */ /* 0x000ea80000000800 */
[----:B------:R-:W3:Y:S04]  /*83c0*/  LDS R21, [R9+0x100] ;  /* 0x0001000009157984 */ /* 0x000ee80000000800 */
[----:B------:R-:W5:Y:S04]  /*83d0*/  LDS R23, [R9+0x200] ;  /* 0x0002000009177984 */ /* 0x000f680000000800 */
[----:B------:R-:W4:Y:S04]  /*83e0*/  LDS R25, [R9+0x300] ;  /* 0x0003000009197984 */ /* 0x000f280000000800 */
[----:B------:R-:W4:Y:S04]  /*83f0*/  LDS R27, [R9+0x400] ;  /* 0x00040000091b7984 */ /* 0x000f280000000800 */
[----:B------:R-:W4:Y:S01]  /*8400*/  LDS R29, [R9+0x500] ;  /* 0x00050000091d7984 */ /* 0x000f220000000800 */
[C---:B0-----:R-:W-:Y:S01]  /*8410*/  FADD.FTZ R11, -R6.reuse, R11 ;  /* 0x0000000b060b7221 */ /* 0x041fe20000010100 */
[----:B-1----:R-:W-:-:S03]  /*8420*/  FADD.FTZ R13, -R6, R13 ;  /* 0x0000000d060d7221 */ /* 0x002fc60000010100 */
[----:B------:R-:W-:Y:S01]  /*8430*/  FMUL.FTZ R11, R11, 1.4426950216293334961 ;  /* 0x3fb8aa3b0b0b7820 */ /* 0x000fe20000410000 */
[C---:B--2---:R-:W-:Y:S01]  /*8440*/  FADD.FTZ R15, -R6.reuse, R15 ;  /* 0x0000000f060f7221 */ /* 0x044fe20000010100 */
[----:B------:R-:W-:Y:S02]  /*8450*/  FMUL.FTZ R13, R13, 1.4426950216293334961 ;  /* 0x3fb8aa3b0d0d7820 */ /* 0x000fe40000410000 */
[----:B------:R-:W0:Y:S01]  /*8460*/  MUFU.EX2 R10, R11 ;  /* 0x0000000b000a7308 */ /* 0x000e220000000800 */
[C---:B---3--:R-:W-:Y:S01]  /*8470*/  FADD.FTZ R21, -R6.reuse, R21 ;  /* 0x0000001506157221 */ /* 0x048fe20000010100 */
[----:B------:R-:W-:Y:S02]  /*8480*/  FMUL.FTZ R15, R15, 1.4426950216293334961 ;  /* 0x3fb8aa3b0f0f7820 */ /* 0x000fe40000410000 */
[----:B------:R-:W1:Y:S01]  /*8490*/  MUFU.EX2 R12, R13 ;  /* 0x0000000d000c7308 */ /* 0x000e620000000800 */
[----:B-----5:R-:W-:Y:S01]  /*84a0*/  FADD.FTZ R23, -R6, R23 ;  /* 0x0000001706177221 */ /* 0x020fe20000010100 */
[----:B------:R-:W-:-:S02]  /*84b0*/  FMUL.FTZ R21, R21, 1.4426950216293334961 ;  /* 0x3fb8aa3b15157820 */ /* 0x000fc40000410000 */
[----:B------:R-:W2:Y:S01]  /*84c0*/  MUFU.EX2 R14, R15 ;  /* 0x0000000f000e7308 */ /* 0x000ea20000000800 */
[C---:B----4-:R-:W-:Y:S01]  /*84d0*/  FADD.FTZ R25, -R6.reuse, R25 ;  /* 0x0000001906197221 */ /* 0x050fe20000010100 */
[----:B------:R-:W-:Y:S02]  /*84e0*/  FMUL.FTZ R23, R23, 1.4426950216293334961 ;  /* 0x3fb8aa3b17177820 */ /* 0x000fe40000410000 */
[----:B------:R-:W3:Y:S01]  /*84f0*/  MUFU.EX2 R20, R21 ;  /* 0x0000001500147308 */ /* 0x000ee20000000800 */
[----:B0-----:R-:W-:Y:S01]  /*8500*/  FADD.FTZ R7, R7, R10 ;  /* 0x0000000a07077221 */ /* 0x001fe20000010000 */
[C---:B------:R-:W-:Y:S01]  /*8510*/  FADD.FTZ R27, -R6.reuse, R27 ;  /* 0x0000001b061b7221 */ /* 0x040fe20000010100 */
[----:B------:R-:W-:Y:S01]  /*8520*/  FMUL.FTZ R25, R25, 1.4426950216293334961 ;  /* 0x3fb8aa3b19197820 */ /* 0x000fe20000410000 */
[----:B------:R-:W0:Y:S01]  /*8530*/  MUFU.EX2 R24, R23 ;  /* 0x0000001700187308 */ /* 0x000e220000000800 */
[----:B-1----:R-:W-:Y:S01]  /*8540*/  FADD.FTZ R7, R7, R12 ;  /* 0x0000000c07077221 */ /* 0x002fe20000010000 */
[----:B------:R-:W-:Y:S01]  /*8550*/  FADD.FTZ R29, -R6, R29 ;  /* 0x0000001d061d7221 */ /* 0x000fe20000010100 */
[----:B------:R-:W-:Y:S01]  /*8560*/  FMUL.FTZ R27, R27, 1.4426950216293334961 ;  /* 0x3fb8aa3b1b1b7820 */ /* 0x000fe20000410000 */
[----:B------:R-:W1:Y:S01]  /*8570*/  MUFU.EX2 R26, R25 ;  /* 0x00000019001a7308 */ /* 0x000e620000000800 */
[----:B--2---:R-:W-:Y:S01]  /*8580*/  FADD.FTZ R7, R7, R14 ;  /* 0x0000000e07077221 */ /* 0x004fe20000010000 */
[----:B------:R-:W-:Y:S01]  /*8590*/  FMUL.FTZ R29, R29, 1.4426950216293334961 ;  /* 0x3fb8aa3b1d1d7820 */ /* 0x000fe20000410000 */
[----:B------:R-:W-:Y:S01]  /*85a0*/  STS [R9+-0x200], R10 ;  /* 0xfffe000a09007388 */ /* 0x000fe20000000800 */
[----:B------:R-:W2:Y:S01]  /*85b0*/  MUFU.EX2 R28, R27 ;  /* 0x0000001b001c7308 */ /* 0x000ea20000000800 */
[----:B---3--:R-:W-:-:S02]  /*85c0*/  FADD.FTZ R7, R7, R20 ;  /* 0x0000001407077221 */ /* 0x008fc40000010000 */
[----:B------:R-:W-:Y:S01]  /*85d0*/  STS [R9+-0x100], R12 ;  /* 0xffff000c09007388 */ /* 0x000fe20000000800 */
[----:B------:R-:W3:Y:S01]  /*85e0*/  MUFU.EX2 R30, R29 ;  /* 0x0000001d001e7308 */ /* 0x000ee20000000800 */
[----:B0-----:R-:W-:Y:S02]  /*85f0*/  FADD.FTZ R7, R7, R24 ;  /* 0x0000001807077221 */ /* 0x001fe40000010000 */
[----:B------:R-:W-:Y:S02]  /*8600*/  STS [R9], R14 ;  /* 0x0000000e09007388 */ /* 0x000fe40000000800 */
[----:B-1----:R-:W-:Y:S02]  /*8610*/  FADD.FTZ R7, R7, R26 ;  /* 0x0000001a07077221 */ /* 0x002fe40000010000 */
[----:B------:R-:W-:Y:S02]  /*8620*/  STS [R9+0x100], R20 ;  /* 0x0001001409007388 */ /* 0x000fe40000000800 */
[----:B--2---:R-:W-:-:S02]  /*8630*/  FADD.FTZ R7, R7, R28 ;  /* 0x0000001c07077221 */ /* 0x004fc40000010000 */
[----:B------:R-:W-:Y:S02]  /*8640*/  STS [R9+0x200], R24 ;  /* 0x0002001809007388 */ /* 0x000fe40000000800 */
[----:B---3--:R-:W-:Y:S02]  /*8650*/  FADD.FTZ R7, R7, R30 ;  /* 0x0000001e07077221 */ /* 0x008fe40000010000 */
[----:B------:R-:W-:Y:S04]  /*8660*/  STS [R9+0x300], R26 ;  /* 0x0003001a09007388 */ /* 0x000fe80000000800 */
[----:B------:R-:W-:Y:S04]  /*8670*/  STS [R9+0x400], R28 ;  /* 0x0004001c09007388 */ /* 0x000fe80000000800 */
[----:B------:R0:W-:Y:S02]  /*8680*/  STS [R9+0x500], R30 ;  /* 0x0005001e09007388 */ /* 0x0001e40000000800 */
[----:B0-----:R-:W-:-:S07]  /*8690*/  VIADD R9, R9, 0x800 ;  /* 0x0000080009097836 */ /* 0x001fce0000000000 */
.L_x_406:
[----:B------:R-:W-:Y:S05]  /*86a0*/  BSYNC.RECONVERGENT B1 ;  /* 0x0000000000017941 */ /* 0x000fea0003800200 */
.L_x_405:
[----:B------:R-:W-:-:S13]  /*86b0*/  ISETP.LT.OR P0, PT, R8, R19, P0 ;  /* 0x000000130800720c */ /* 0x000fda0000701670 */
[----:B------:R-:W-:Y:S05]  /*86c0*/  @!P0 BRA `(.L_x_397) ;  /* 0x0000000400dc8947 */ /* 0x000fea0003800000 */
[----:B------:R-:W0:Y:S04]  /*86d0*/  LDS R11, [R9+-0x200] ;  /* 0xfffe0000090b7984 */ /* 0x000e280000000800 */
[----:B------:R-:W1:Y:S04]  /*86e0*/  LDS R13, [R9+-0x100] ;  /* 0xffff0000090d7984 */ /* 0x000e680000000800 */
[----:B------:R-:W2:Y:S04]  /*86f0*/  LDS R15, [R9] ;  /* 0x00000000090f7984 */ /* 0x000ea80000000800 */
[----:B------:R-:W3:Y:S01]  /*8700*/  LDS R21, [R9+0x100] ;  /* 0x0001000009157984 */ /* 0x000ee20000000800 */
[C---:B0-----:R-:W-:Y:S01]  /*8710*/  FADD.FTZ R11, -R6.reuse, R11 ;  /* 0x0000000b060b7221 */ /* 0x041fe20000010100 */
[----:B-1----:R-:W-:-:S03]  /*8720*/  FADD.FTZ R13, -R6, R13 ;  /* 0x0000000d060d7221 */ /* 0x002fc60000010100 */
[----:B------:R-:W-:Y:S01]  /*8730*/  FMUL.FTZ R11, R11, 1.4426950216293334961 ;  /* 0x3fb8aa3b0b0b7820 */ /* 0x000fe20000410000 */
[C---:B--2---:R-:W-:Y:S01]  /*8740*/  FADD.FTZ R15, -R6.reuse, R15 ;  /* 0x0000000f060f7221 */ /* 0x044fe20000010100 */
[----:B------:R-:W-:Y:S02]  /*8750*/  FMUL.FTZ R13, R13, 1.4426950216293334961 ;  /* 0x3fb8aa3b0d0d7820 */ /* 0x000fe40000410000 */
[----:B------:R-:W0:Y:S01]  /*8760*/  MUFU.EX2 R8, R11 ;  /* 0x0000000b00087308 */ /* 0x000e220000000800 */
[----:B---3--:R-:W-:Y:S01]  /*8770*/  FADD.FTZ R21, -R6, R21 ;  /* 0x0000001506157221 */ /* 0x008fe20000010100 */
[----:B------:R-:W-:Y:S02]  /*8780*/  FMUL.FTZ R15, R15, 1.4426950216293334961 ;  /* 0x3fb8aa3b0f0f7820 */ /* 0x000fe40000410000 */
[----:B------:R-:W1:Y:S01]  /*8790*/  MUFU.EX2 R6, R13 ;  /* 0x0000000d00067308 */ /* 0x000e620000000800 */
[----:B------:R-:W-:-:S03]  /*87a0*/  FMUL.FTZ R21, R21, 1.4426950216293334961 ;  /* 0x3fb8aa3b15157820 */ /* 0x000fc60000410000 */
[----:B------:R-:W2:Y:S04]  /*87b0*/  MUFU.EX2 R10, R15 ;  /* 0x0000000f000a7308 */ /* 0x000ea80000000800 */
[----:B------:R-:W3:Y:S01]  /*87c0*/  MUFU.EX2 R12, R21 ;  /* 0x00000015000c7308 */ /* 0x000ee20000000800 */
[----:B0-----:R0:W-:Y:S01]  /*87d0*/  STS [R9+-0x200], R8 ;  /* 0xfffe000809007388 */ /* 0x0011e20000000800 */
[----:B------:R-:W-:-:S03]  /*87e0*/  FADD.FTZ R7, R7, R8 ;  /* 0x0000000807077221 */ /* 0x000fc60000010000 */
[----:B-1----:R0:W-:Y:S01]  /*87f0*/  STS [R9+-0x100], R6 ;  /* 0xffff000609007388 */ /* 0x0021e20000000800 */
[----:B------:R-:W-:-:S03]  /*8800*/  FADD.FTZ R7, R7, R6 ;  /* 0x0000000607077221 */ /* 0x000fc60000010000 */
[----:B--2---:R0:W-:Y:S01]  /*8810*/  STS [R9], R10 ;  /* 0x0000000a09007388 */ /* 0x0041e20000000800 */
[----:B------:R-:W-:-:S03]  /*8820*/  FADD.FTZ R7, R7, R10 ;  /* 0x0000000a07077221 */ /* 0x000fc60000010000 */
[----:B---3--:R0:W-:Y:S01]  /*8830*/  STS [R9+0x100], R12 ;  /* 0x0001000c09007388 */ /* 0x0081e20000000800 */
[----:B------:R-:W-:Y:S01]  /*8840*/  FADD.FTZ R7, R7, R12 ;  /* 0x0000000c07077221 */ /* 0x000fe20000010000 */
[----:B------:R-:W-:Y:S06]  /*8850*/  BRA `(.L_x_397) ;  /* 0x0000000400787947 */ /* 0x000fec0003800000 */
.L_x_398:
        /* <DEDUP_REMOVED lines=13> */
[----:B------:R-:W-:Y:S02]  /*8930*/  IADD3 R15, P1, P2, R113, R8, R0 ;  /* 0x00000008710f7210 */ /* 0x000fe40007a3e000 */
[----:B------:R-:W-:Y:S01]  /*8940*/  LOP3.LUT R8, R7, 0x3, RZ, 0xc0, !PT ;  /* 0x0000000307087812 */ /* 0x000fe200078ec0ff */
[----:B------:R-:W-:Y:S01]  /*8950*/  IMAD R11, R17, 0x4, R12 ;  /* 0x00000004110b7824 */ /* 0x000fe200078e020c */
[----:B------:R-:W-:Y:S01]  /*8960*/  IADD3.X R9, PT, PT, R2, R9, RZ, P1, P2 ;  /* 0x0000000902097210 */ /* 0x000fe20000fe44ff */
[----:B------:R-:W-:Y:S01]  /*8970*/  IMAD.MOV.U32 R7, RZ, RZ, RZ ;  /* 0x000000ffff077224 */ /* 0x000fe200078e00ff */
[----:B------:R-:W-:-:S02]  /*8980*/  MOV R10, R0 ;  /* 0x00000000000a7202 */ /* 0x000fc40000000f00 */
[----:B------:R-:W-:-:S07]  /*8990*/  IADD3 R12, PT, PT, -R8, RZ, RZ ;  /* 0x000000ff080c7210 */ /* 0x000fce0007ffe1ff */
.L_x_409:
[----:B------:R-:W-:-:S06]  /*89a0*/  IMAD.MOV.U32 R8, RZ, RZ, R15 ;  /* 0x000000ffff087224 */ /* 0x000fcc00078e000f */
[----:B------:R1:W2:Y:S01]  /*89b0*/  LDG.E.U8 R8, desc[UR36][R8.64] ;  /* 0x0000002408087981 */ /* 0x0002a2000c1e1100 */
[----:B------:R-:W-:Y:S01]  /*89c0*/  MOV R14, RZ ;  /* 0x000000ff000e7202 */ /* 0x000fe20000000f00 */
[----:B------:R-:W-:Y:S01]  /*89d0*/  VIADD R12, R12, 0x1 ;  /* 0x000000010c0c7836 */ /* 0x000fe20000000000 */
[----:B------:R-:W-:Y:S02]  /*89e0*/  IADD3 R15, P2, PT, R15, 0x40, RZ ;  /* 0x000000400f0f7810 */ /* 0x000fe40007f5e0ff */
[----:B------:R-:W-:-:S03]  /*89f0*/  IADD3 R10, PT, PT, R10, 0x40, RZ ;  /* 0x000000400a0a7810 */ /* 0x000fc60007ffe0ff */
[----:B-1----:R-:W-:Y:S01]  /*8a00*/  IMAD.X R9, RZ, RZ, R9, P2 ;  /* 0x000000ffff097224 */ /* 0x002fe200010e0609 */
[----:B--2---:R-:W-:-:S13]  /*8a10*/  ISETP.NE.AND P1, PT, R8, RZ, PT ;  /* 0x000000ff0800720c */ /* 0x004fda0003f25270 */
[----:B------:R-:W0:Y:S02]  /*8a20*/  @!P1 LDS R13, [R11] ;  /* 0x000000000b0d9984 */ /* 0x000e240000000800 */
[----:B0-----:R-:W-:-:S04]  /*8a30*/  @!P1 FADD.FTZ R13, -R6, R13 ;  /* 0x0000000d060d9221 */ /* 0x001fc80000010100 */
[----:B------:R-:W-:-:S04]  /*8a40*/  @!P1 FMUL.FTZ R13, R13, 1.4426950216293334961 ;  /* 0x3fb8aa3b0d0d9820 */ /* 0x000fc80000410000 */
[----:B------:R-:W0:Y:S01]  /*8a50*/  @!P1 MUFU.EX2 R14, R13 ;  /* 0x0000000d000e9308 */ /* 0x000e220000000800 */
[----:B------:R-:W-:Y:S01]  /*8a60*/  ISETP.NE.AND P1, PT, R12, RZ, PT ;  /* 0x000000ff0c00720c */ /* 0x000fe20003f25270 */
[----:B0-----:R0:W-:Y:S01]  /*8a70*/  STS [R11], R14 ;  /* 0x0000000e0b007388 */ /* 0x0011e20000000800 */
[----:B------:R-:W-:Y:S01]  /*8a80*/  FADD.FTZ R7, R14, R7 ;  /* 0x000000070e077221 */ /* 0x000fe20000010000 */
[----:B0-----:R-:W-:-:S10]  /*8a90*/  IADD3 R11, PT, PT, R11, 0x100, RZ ;  /* 0x000001000b0b7810 */ /* 0x001fd40007ffe0ff */
[----:B------:R-:W-:Y:S05]  /*8aa0*/  @P1 BRA `(.L_x_409) ;  /* 0xfffffffc00bc1947 */ /* 0x000fea000383ffff */
.L_x_408:
[----:B------:R-:W-:Y:S05]  /*8ab0*/  BSYNC.RECONVERGENT B1 ;  /* 0x0000000000017941 */ /* 0x000fea0003800200 */
.L_x_407:
[----:B------:R-:W-:Y:S05]  /*8ac0*/  @!P0 BRA `(.L_x_397) ;  /* 0x0000000000dc8947 */ /* 0x000fea0003800000 */
[----:B------:R-:W1:Y:S01]  /*8ad0*/  S2R R12, SR_CgaCtaId ;  /* 0x00000000000c7919 */ /* 0x000e620000008800 */
[----:B------:R-:W2:Y:S01]  /*8ae0*/  LDCU.64 UR4, c[0x0][0x420] ;  /* 0x00008400ff0477ac */ /* 0x000ea20008000a00 */
[----:B------:R-:W-:Y:S01]  /*8af0*/  MOV R8, 0x400 ;  /* 0x0000040000087802 */ /* 0x000fe20000000f00 */
[----:B------:R-:W-:-:S03]  /*8b00*/  IMAD.SHL.U32 R9, R114, 0x4, RZ ;  /* 0x0000000472097824 */ /* 0x000fc600078e00ff */
[----:B------:R-:W-:Y:S01]  /*8b10*/  IADD3 R11, PT, PT, R8, 0x410, RZ ;  /* 0x00000410080b7810 */ /* 0x000fe20007ffe0ff */
[----:B------:R-:W-:Y:S01]  /*8b20*/  IMAD R8, R10, 0x4, -R9 ;  /* 0x000000040a087824 */ /* 0x000fe200078e0a09 */
[----:B--2---:R-:W-:-:S04]  /*8b30*/  IADD3 R13, P0, P1, R113, UR4, R10 ;  /* 0x00000004710d7c10 */ /* 0x004fc8000f91e00a */
[----:B------:R-:W-:Y:S02]  /*8b40*/  IADD3 R13, P2, PT, R13, 0x80, RZ ;  /* 0x000000800d0d7810 */ /* 0x000fe40007f5e0ff */
[----:B------:R-:W-:-:S04]  /*8b50*/  IADD3.X R9, PT, PT, R2, UR5, RZ, P0, P1 ;  /* 0x0000000502097c10 */ /* 0x000fc800087e24ff */
[----:B------:R-:W-:Y:S02]  /*8b60*/  IADD3.X R9, PT, PT, RZ, R9, RZ, P2, !PT ;  /* 0x00000009ff097210 */ /* 0x000fe400017fe4ff */
[----:B-1----:R-:W-:-:S04]  /*8b70*/  LEA R11, R12, R11, 0x18 ;  /* 0x0000000b0c0b7211 */ /* 0x002fc800078ec0ff */
[----:B------:R-:W-:-:S07]  /*8b80*/  IADD3 R11, PT, PT, R8, 0x200, R11 ;  /* 0x00000200080b7810 */ /* 0x000fce0007ffe00b */
.L_x_410:
[----:B------:R-:W-:-:S05]  /*8b90*/  IMAD.MOV.U32 R8, RZ, RZ, R13 ;  /* 0x000000ffff087224 */ /* 0x000fca00078e000d */
[----:B------:R-:W2:Y:S04]  /*8ba0*/  LDG.E.U8 R15, desc[UR36][R8.64+-0x80] ;  /* 0xffff8024080f7981 */ /* 0x000ea8000c1e1100 */
[----:B------:R-:W3:Y:S04]  /*8bb0*/  LDG.E.U8 R12, desc[UR36][R8.64+-0x40] ;  /* 0xffffc024080c7981 */ /* 0x000ee8000c1e1100 */
[----:B------:R-:W5:Y:S04]  /*8bc0*/  LDG.E.U8 R13, desc[UR36][R8.64] ;  /* 0x00000024080d7981 */ /* 0x000f68000c1e1100 */
[----:B------:R-:W4:Y:S01]  /*8bd0*/  LDG.E.U8 R14, desc[UR36][R8.64+0x40] ;  /* 0x00004024080e7981 */ /* 0x000f22000c1e1100 */
[----:B------:R-:W-:Y:S01]  /*8be0*/  MOV R20, RZ ;  /* 0x000000ff00147202 */ /* 0x000fe20000000f00 */
[----:B------:R-:W-:Y:S01]  /*8bf0*/  IMAD.MOV.U32 R24, RZ, RZ, RZ ;  /* 0x000000ffff187224 */ /* 0x000fe200078e00ff */
[----:B------:R-:W-:-:S02]  /*8c00*/  IADD3 R10, PT, PT, R10, 0x100, RZ ;  /* 0x000001000a0a7810 */ /* 0x000fc40007ffe0ff */
[----:B--2---:R-:W-:Y:S02]  /*8c10*/  ISETP.NE.AND P0, PT, R15, RZ, PT ;  /* 0x000000ff0f00720c */ /* 0x004fe40003f05270 */
[----:B---3--:R-:W-:Y:S01]  /*8c20*/  ISETP.NE.AND P1, PT, R12, RZ, PT ;  /* 0x000000ff0c00720c */ /* 0x008fe20003f25270 */
[----:B------:R-:W-:Y:S01]  /*8c30*/  HFMA2 R12, -RZ, RZ, 0, 0 ;  /* 0x00000000ff0c7431 */ /* 0x000fe200000001ff */
[----:B-----5:R-:W-:Y:S02]  /*8c40*/  ISETP.NE.AND P2, PT, R13, RZ, PT ;  /* 0x000000ff0d00720c */ /* 0x020fe40003f45270 */
[----:B----4-:R-:W-:-:S07]  /*8c50*/  ISETP.NE.AND P3, PT, R14, RZ, PT ;  /* 0x000000ff0e00720c */ /* 0x010fce0003f65270 */
[----:B------:R-:W0:Y:S01]  /*8c60*/  @!P0 LDS R13, [R11+-0x200] ;  /* 0xfffe00000b0d8984 */ /* 0x000e220000000800 */
[----:B------:R-:W-:-:S03]  /*8c70*/  IMAD.MOV.U32 R14, RZ, RZ, RZ ;  /* 0x000000ffff0e7224 */ /* 0x000fc600078e00ff */
[----:B------:R-:W1:Y:S04]  /*8c80*/  @!P1 LDS R15, [R11+-0x100] ;  /* 0xffff00000b0f9984 */ /* 0x000e680000000800 */
[----:B------:R-:W2:Y:S04]  /*8c90*/  @!P2 LDS R21, [R11] ;  /* 0x000000000b15a984 */ /* 0x000ea80000000800 */
[----:B------:R-:W3:Y:S01]  /*8ca0*/  @!P3 LDS R23, [R11+0x100] ;  /* 0x000100000b17b984 */ /* 0x000ee20000000800 */
[----:B0-----:R-:W-:-:S04]  /*8cb0*/  @!P0 FADD.FTZ R13, -R6, R13 ;  /* 0x0000000d060d8221 */ /* 0x001fc80000010100 */
[----:B------:R-:W-:Y:S01]  /*8cc0*/  @!P0 FMUL.FTZ R13, R13, 1.4426950216293334961 ;  /* 0x3fb8aa3b0d0d8820 */ /* 0x000fe20000410000 */
[----:B-1----:R-:W-:-:S03]  /*8cd0*/  @!P1 FADD.FTZ R15, -R6, R15 ;  /* 0x0000000f060f9221 */ /* 0x002fc60000010100 */
[----:B------:R0:W1:Y:S01]  /*8ce0*/  @!P0 MUFU.EX2 R12, R13 ;  /* 0x0000000d000c8308 */ /* 0x0000620000000800 */
[----:B------:R-:W-:Y:S01]  /*8cf0*/  @!P1 FMUL.FTZ R15, R15, 1.4426950216293334961 ;  /* 0x3fb8aa3b0f0f9820 */ /* 0x000fe20000410000 */
[----:B--2---:R-:W-:Y:S01]  /*8d00*/  @!P2 FADD.FTZ R21, -R6, R21 ;  /* 0x000000150615a221 */ /* 0x004fe20000010100 */
[----:B------:R-:W-:Y:S01]  /*8d10*/  ISETP.GE.AND P0, PT, R10, R19, PT ;  /* 0x000000130a00720c */ /* 0x000fe20003f06270 */
[----:B---3--:R-:W-:Y:S01]  /*8d20*/  @!P3 FADD.FTZ R23, -R6, R23 ;  /* 0x000000170617b221 */ /* 0x008fe20000010100 */
[----:B------:R-:W2:Y:S01]  /*8d30*/  @!P1 MUFU.EX2 R14, R15 ;  /* 0x0000000f000e9308 */ /* 0x000ea20000000800 */
[----:B------:R-:W-:Y:S02]  /*8d40*/  @!P2 FMUL.FTZ R21, R21, 1.4426950216293334961 ;  /* 0x3fb8aa3b1515a820 */ /* 0x000fe40000410000 */
[----:B------:R-:W-:Y:S01]  /*8d50*/  @!P3 FMUL.FTZ R23, R23, 1.4426950216293334961 ;  /* 0x3fb8aa3b1717b820 */ /* 0x000fe20000410000 */
[----:B0-----:R-:W-:Y:S01]  /*8d60*/  IADD3 R13, P1, PT, R8, 0x100, RZ ;  /* 0x00000100080d7810 */ /* 0x001fe20007f3e0ff */
[----:B------:R-:W0:Y:S04]  /*8d70*/  @!P2 MUFU.EX2 R20, R21 ;  /* 0x000000150014a308 */ /* 0x000e280000000800 */
[----:B------:R-:W3:Y:S01]  /*8d80*/  @!P3 MUFU.EX2 R24, R23 ;  /* 0x000000170018b308 */ /* 0x000ee20000000800 */
[----:B-1----:R-:W-:Y:S01]  /*8d90*/  FADD.FTZ R7, R12, R7 ;  /* 0x000000070c077221 */ /* 0x002fe20000010000 */
[----:B------:R-:W-:Y:S01]  /*8da0*/  STS [R11+-0x200], R12 ;  /* 0xfffe000c0b007388 */ /* 0x000fe20000000800 */
[----:B------:R-:W-:-:S02]  /*8db0*/  IMAD.X R9, RZ, RZ, R9, P1 ;  /* 0x000000ffff097224 */ /* 0x000fc400008e0609 */
[----:B--2---:R-:W-:Y:S01]  /*8dc0*/  FADD.FTZ R7, R7, R14 ;  /* 0x0000000e07077221 */ /* 0x004fe20000010000 */
[----:B------:R-:W-:Y:S03]  /*8dd0*/  STS [R11+-0x100], R14 ;  /* 0xffff000e0b007388 */ /* 0x000fe60000000800 */
[----:B0-----:R-:W-:Y:S01]  /*8de0*/  FADD.FTZ R7, R7, R20 ;  /* 0x0000001407077221 */ /* 0x001fe20000010000 */
[----:B------:R-:W-:Y:S03]  /*8df0*/  STS [R11], R20 ;  /* 0x000000140b007388 */ /* 0x000fe60000000800 */
[----:B---3--:R-:W-:Y:S01]  /*8e00*/  FADD.FTZ R7, R7, R24 ;  /* 0x0000001807077221 */ /* 0x008fe20000010000 */
[----:B------:R0:W-:Y:S02]  /*8e10*/  STS [R11+0x100], R24 ;  /* 0x000100180b007388 */ /* 0x0001e40000000800 */
[----:B0-----:R-:W-:Y:S01]  /*8e20*/  IADD3 R11, PT, PT, R11, 0x400, RZ ;  /* 0x000004000b0b7810 */ /* 0x001fe20007ffe0ff */
[----:B------:R-:W-:Y:S06]  /*8e30*/  @!P0 BRA `(.L_x_410) ;  /* 0xfffffffc00548947 */ /* 0x000fec000383ffff */
.L_x_397:
[----:B------:R-:W-:Y:S05]  /*8e40*/  BSYNC.RECONVERGENT B0 ;  /* 0x0000000000007941 */ /* 0x000fea0003800200 */
.L_x_396:
[----:B0-----:R-:W0:Y:S01]  /*8e50*/  SHFL.BFLY PT, R6, R7, 0x10, 0x1f ;  /* 0x0e001f0007067f89 */ /* 0x001e2200000e0000 */
[C---:B------:R-:W-:Y:S01]  /*8e60*/  ISETP.NE.AND P0, PT, R3.reuse, RZ, PT ;  /* 0x000000ff0300720c */ /* 0x040fe20003f05270 */
[----:B------:R-:W1:Y:S01]  /*8e70*/  LDCU.U8 UR6, c[0x0][0x48c] ;  /* 0x00009180ff0677ac */ /* 0x000e620008000000 */
[----:B------:R-:W-:Y:S01]  /*8e80*/  SHF.R.U32.HI R23, RZ, 0x5, R17 ;  /* 0x00000005ff177819 */ /* 0x000fe20000011611 */
[----:B------:R-:W2:Y:S01]  /*8e90*/  S2R R31, SR_CTAID.X ;  /* 0x00000000001f7919 */ /* 0x000ea20000002500 */
[----:B------:R-:W-:-:S09]  /*8ea0*/  ISETP.GT.U32.AND P1, PT, R3, 0x1, PT ;  /* 0x000000010300780c */ /* 0x000fd20003f24070 */
[----:B------:R-:W-:Y:S02]  /*8eb0*/  @!P0 IMAD R3, R23, 0x4, R4 ;  /* 0x0000000417038824 */ /* 0x000fe400078e0204 */
[----:B------:R-:W3:Y:S01]  /*8ec0*/  LDC R4, c[0x0][0x3f4] ;  /* 0x0000fd00ff047b82 */ /* 0x000ee20000000800 */
[----:B0-----:R-:W-:-:S05]  /*8ed0*/  FADD.FTZ R6, R6, R7 ;  /* 0x0000000706067221 */ /* 0x001fca0000010000 */
[----:B------:R-:W0:Y:S01]  /*8ee0*/  SHFL.BFLY PT, R9, R6, 0x8, 0x1f ;  /* 0x0d001f0006097f89 */ /* 0x000e2200000e0000 */
[----:B---3--:R-:W-:Y:S01]  /*8ef0*/  IADD3 R4, PT, PT, R4, 0x4, RZ ;  /* 0x0000000404047810 */ /* 0x008fe20007ffe0ff */
[----:B0-----:R-:W-:-:S05]  /*8f00*/  FADD.FTZ R9, R6, R9 ;  /* 0x0000000906097221 */ /* 0x001fca0000010000 */
[----:B------:R-:W0:Y:S02]  /*8f10*/  SHFL.BFLY PT, R8, R9, 0x4, 0x1f ;  /* 0x0c801f0009087f89 */ /* 0x000e2400000e0000 */
[----:B0-----:R-:W-:-:S05]  /*8f20*/  FADD.FTZ R8, R9, R8 ;  /* 0x0000000809087221 */ /* 0x001fca0000010000 */
[----:B------:R-:W0:Y:S02]  /*8f30*/  SHFL.BFLY PT, R11, R8, 0x2, 0x1f ;  /* 0x0c401f00080b7f89 */ /* 0x000e2400000e0000 */
[----:B0-----:R-:W-:-:S05]  /*8f40*/  FADD.FTZ R11, R8, R11 ;  /* 0x0000000b080b7221 */ /* 0x001fca0000010000 */
[----:B------:R-:W0:Y:S02]  /*8f50*/  SHFL.BFLY PT, R10, R11, 0x1, 0x1f ;  /* 0x0c201f000b0a7f89 */ /* 0x000e2400000e0000 */
[----:B0-----:R-:W-:-:S05]  /*8f60*/  FADD.FTZ R10, R11, R10 ;  /* 0x0000000a0b0a7221 */ /* 0x001fca0000010000 */
[----:B------:R0:W-:Y:S01]  /*8f70*/  @!P0 STS [R3+0x8], R10 ;  /* 0x0000080a03008388 */ /* 0x0001e20000000800 */
[----:B------:R-:W-:Y:S01]  /*8f80*/  BAR.SYNC.DEFER_BLOCKING 0x0 ;  /* 0x0000000000007b1d */ /* 0x000fe20000010000 */
[----:B-1----:R-:W-:Y:S02]  /*8f90*/  ISETP.NE.AND P0, PT, RZ, UR6, PT ;  /* 0x00000006ff007c0c */ /* 0x002fe4000bf05270 */
[----:B0-----:R-:W-:-:S04]  /*8fa0*/  SHF.R.S32.HI R3, RZ, 0x1f, R4 ;  /* 0x0000001fff037819 */ /* 0x001fc80000011404 */
[----:B------:R-:W-:Y:S01]  /*8fb0*/  LEA.HI R3, R3, R4, RZ, 0x2 ;  /* 0x0000000403037211 */ /* 0x000fe200078f10ff */
[----:B------:R0:W1:Y:S01]  /*8fc0*/  @!P1 LDS R10, [R5+0x8] ;  /* 0x00000800050a9984 */ /* 0x0000620000000800 */
[----:B------:R-:W-:Y:S02]  /*8fd0*/  ISETP.GE.AND P1, PT, R0, R19, PT ;  /* 0x000000130000720c */ /* 0x000fe40003f26270 */
[----:B0-----:R-:W-:Y:S01]  /*8fe0*/  CS2R R4, SRZ ;  /* 0x0000000000047805 */ /* 0x001fe2000001ff00 */
[----:B-1----:R-:W0:Y:S02]  /*8ff0*/  SHFL.BFLY PT, R7, R10, 0x1, 0x1f ;  /* 0x0c201f000a077f89 */ /* 0x002e2400000e0000 */
[----:B0-----:R-:W-:Y:S01]  /*9000*/  FADD.FTZ R7, R7, R10 ;  /* 0x0000000a07077221 */ /* 0x001fe20000010000 */
[----:B------:R-:W-:-:S05]  /*9010*/  IMAD.SHL.U32 R10, R3, 0x4, RZ ;  /* 0x00000004030a7824 */ /* 0x000fca00078e00ff */
[----:B------:R-:W0:Y:S02]  /*9020*/  SHFL.IDX PT, R7, R7, RZ, 0x1f ;  /* 0x00001fff07077589 */ /* 0x000e2400000e0000 */
[----:B0-----:R-:W-:-:S04]  /*9030*/  FADD.FTZ R6, R7, 9.9999999747524270788e-07 ;  /* 0x358637bd07067421 */ /* 0x001fc80000010000 */
[----:B------:R0:W1:Y:S01]  /*9040*/  MUFU.RCP R13, R6 ;  /* 0x00000006000d7308 */ /* 0x0000620000001000 */
[----:B--2---:R-:W-:Y:S05]  /*9050*/  @!P0 BRA `(.L_x_411) ;  /* 0x0000000000208947 */ /* 0x004fea0003800000 */
[----:B------:R-:W2:Y:S08]  /*9060*/  LDC R4, c[0x0][0x3f8] ;  /* 0x0000fe00ff047b82 */ /* 0x000eb00000000800 */
[----:B------:R-:W3:Y:S08]  /*9070*/  LDC R3, c[0x0][0x488] ;  /* 0x00012200ff037b82 */ /* 0x000ef00000000800 */
[----:B------:R-:W3:Y:S08]  /*9080*/  LDC R5, c[0x0][0x40c] ;  /* 0x00010300ff057b82 */ /* 0x000ef00000000800 */
[----:B0-----:R-:W0:Y:S01]  /*9090*/  LDC R6, c[0x0][0x3f4] ;  /* 0x0000fd00ff067b82 */ /* 0x001e220000000800 */
[----:B--2---:R-:W-:-:S04]  /*90a0*/  IMAD R4, R4, UR7, R31 ;  /* 0x0000000704047c24 */ /* 0x004fc8000f8e021f */
[----:B---3--:R-:W-:-:S04]  /*90b0*/  IMAD R3, R4, R3, R5 ;  /* 0x0000000304037224 */ /* 0x008fc800078e0205 */
[----:B0-----:R-:W-:-:S05]  /*90c0*/  IMAD R4, R3, R6, RZ ;  /* 0x0000000603047224 */ /* 0x001fca00078e02ff */
[----:B------:R-:W-:-:S07]  /*90d0*/  SHF.R.S32.HI R5, RZ, 0x1f, R4 ;  /* 0x0000001fff057819 */ /* 0x000fce0000011404 */
.L_x_411:
[----:B------:R-:W-:Y:S01]  /*90e0*/  BSSY.RECONVERGENT B0, `(.L_x_412) ;  /* 0x0000062000007945 */ /* 0x000fe20003800200 */
[----:B------:R-:W-:-:S03]  /*90f0*/  LOP3.LUT R10, R10, 0xfffffff0, RZ, 0xc0, !PT ;  /* 0xfffffff00a0a7812 */ /* 0x000fc600078ec0ff */
[----:B------:R-:W-:Y:S05]  /*9100*/  @P1 BRA `(.L_x_413) ;  /* 0x00000004007c1947 */ /* 0x000fea0003800000 */
[----:B------:R-:W-:Y:S01]  /*9110*/  VIADDMNMX R3, R0, 0x40, R19, !PT ;  /* 0x0000004000037846 */ /* 0x000fe20007800113 */
[----:B------:R-:W-:Y:S01]  /*9120*/  BSSY.RECONVERGENT B1, `(.L_x_414) ;  /* 0x0000028000017945 */ /* 0x000fe20003800200 */
[----:B0-----:R-:W-:-:S04]  /*9130*/  LOP3.LUT R6, RZ, R17, RZ, 0x33, !PT ;  /* 0x00000011ff067212 */ /* 0x001fc800078e33ff */
[----:B------:R-:W-:-:S04]  /*9140*/  IADD3 R3, PT, PT, -R114, R3, R6 ;  /* 0x0000000372037210 */ /* 0x000fc80007ffe106 */
[C---:B------:R-:W-:Y:S02]  /*9150*/  LOP3.LUT R6, R3.reuse, 0xc0, RZ, 0xc0, !PT ;  /* 0x000000c003067812 */ /* 0x040fe400078ec0ff */
[----:B------:R-:W-:Y:S02]  /*9160*/  ISETP.GE.U32.AND P1, PT, R3, 0xc0, PT ;  /* 0x000000c00300780c */ /* 0x000fe40003f26070 */
[----:B------:R-:W-:-:S13]  /*9170*/  ISETP.NE.AND P2, PT, R6, 0xc0, PT ;  /* 0x000000c00600780c */ /* 0x000fda0003f45270 */
[----:B------:R-:W-:Y:S05]  /*9180*/  @!P2 BRA `(.L_x_415) ;  /* 0x000000000084a947 */ /* 0x000fea0003800000 */
[----:B------:R-:W0:Y:S01]  /*9190*/  S2UR UR5, SR_CgaCtaId ;  /* 0x00000000000579c3 */ /* 0x000e220000008800 */
[----:B------:R-:W2:Y:S01]  /*91a0*/  LDCU.64 UR8, c[0x0][0x480] ;  /* 0x00009000ff0877ac */ /* 0x000ea20008000a00 */
[----:B------:R-:W-:Y:S02]  /*91b0*/  LEA.HI R3, R3, 0x1, RZ, 0x1a ;  /* 0x0000000103037811 */ /* 0x000fe400078fd0ff */
[----:B------:R-:W-:Y:S01]  /*91c0*/  IADD3 R12, P2, PT, R0, R4, RZ ;  /* 0x00000004000c7210 */ /* 0x000fe20007f5e0ff */
[----:B------:R-:W-:Y:S01]  /*91d0*/  UMOV UR4, 0x400 ;  /* 0x0000040000047882 */ /* 0x000fe20000000000 */
[C---:B------:R-:W-:Y:S01]  /*91e0*/  SHF.L.U32 R6, R3.reuse, 0x6, RZ ;  /* 0x0000000603067819 */ /* 0x040fe200000006ff */
[----:B------:R-:W-:Y:S01]  /*91f0*/  UIADD3 UR4, UPT, UPT, UR4, 0x410, URZ ;  /* 0x0000041004047890 */ /* 0x000fe2000fffe0ff */
[----:B------:R-:W-:Y:S01]  /*9200*/  LOP3.LUT R3, R3, 0x3, RZ, 0xc0, !PT ;  /* 0x0000000303037812 */ /* 0x000fe200078ec0ff */
[----:B------:R-:W-:Y:S01]  /*9210*/  IMAD.X R9, RZ, RZ, R5, P2 ;  /* 0x000000ffff097224 */ /* 0x000fe200010e0605 */
[----:B------:R-:W-:-:S02]  /*9220*/  LOP3.LUT R7, R6, 0xc0, RZ, 0xc0, !PT ;  /* 0x000000c006077812 */ /* 0x000fc400078ec0ff */
[----:B------:R-:W-:-:S03]  /*9230*/  LEA R6, R17, R10, 0x1 ;  /* 0x0000000a11067211 */ /* 0x000fc600078e08ff */
[----:B------:R-:W-:Y:S01]  /*9240*/  IMAD.IADD R0, R0, 0x1, R7 ;  /* 0x0000000100007824 */ /* 0x000fe200078e0207 */
[----:B--2---:R-:W-:-:S04]  /*9250*/  LEA R11, P2, R12, UR8, 0x2 ;  /* 0x000000080c0b7c11 */ /* 0x004fc8000f8410ff */
[----:B------:R-:W-:Y:S01]  /*9260*/  LEA.HI.X R12, R12, UR9, R9, 0x2, P2 ;  /* 0x000000090c0c7c11 */ /* 0x000fe200090f1409 */
[----:B0-----:R-:W-:Y:S01]  /*9270*/  ULEA UR4, UR5, UR4, 0x18 ;  /* 0x0000000405047291 */ /* 0x001fe2000f8ec0ff */
[----:B------:R-:W-:-:S05]  /*9280*/  IADD3 R9, PT, PT, -R3, RZ, RZ ;  /* 0x000000ff03097210 */ /* 0x000fca0007ffe1ff */
[----:B------:R-:W-:Y:S01]  /*9290*/  VIADD R3, R6, UR4 ;  /* 0x0000000406037c36 */ /* 0x000fe20008000000 */
[----:B------:R-:W-:-:S07]  /*92a0*/  LEA R8, R17, UR4, 0x2 ;  /* 0x0000000411087c11 */ /* 0x000fce000f8e10ff */
.L_x_416:
[----:B--2---:R0:W1:Y:S01]  /*92b0*/  LDS R6, [R8] ;  /* 0x0000000008067984 */ /* 0x0040620000000800 */
[----:B------:R-:W-:Y:S01]  /*92c0*/  @P0 IMAD.MOV.U32 R7, RZ, RZ, R12 ;  /* 0x000000ffff070224 */ /* 0x000fe200078e000c */
[----:B------:R-:W-:-:S04]  /*92d0*/  IADD3 R9, PT, PT, R9, 0x1, RZ ;  /* 0x0000000109097810 */ /* 0x000fc80007ffe0ff */
[----:B------:R-:W-:Y:S01]  /*92e0*/  ISETP.NE.AND P3, PT, R9, RZ, PT ;  /* 0x000000ff0900720c */ /* 0x000fe20003f65270 */
[----:B0-----:R-:W-:Y:S02]  /*92f0*/  VIADD R8, R8, 0x100 ;  /* 0x0000010008087836 */ /* 0x001fe40000000000 */
[----:B-1----:R-:W-:-:S05]  /*9300*/  FMUL.FTZ R15, R6, R13 ;  /* 0x0000000d060f7220 */ /* 0x002fca0000410000 */
        /* <DEDUP_REMOVED lines=9> */
.L_x_415:
[----:B------:R-:W-:Y:S05]  /*93a0*/  BSYNC.RECONVERGENT B1 ;  /* 0x0000000000017941 */ /* 0x000fea0003800200 */
.L_x_414:
[----:B------:R-:W-:Y:S05]  /*93b0*/  @!P1 BRA `(.L_x_413) ;  /* 0x0000000000d09947 */ /* 0x000fea0003800000 */
[----:B--2---:R-:W0:Y:S01]  /*93c0*/  S2R R6, SR_CgaCtaId ;  /* 0x0000000000067919 */ /* 0x004e220000008800 */
[----:B------:R-:W2:Y:S01]  /*93d0*/  LDCU.64 UR4, c[0x0][0x480] ;  /* 0x00009000ff0477ac */ /* 0x000ea20008000a00 */
[----:B------:R-:W-:Y:S02]  /*93e0*/  MOV R3, 0x400 ;  /* 0x0000040000037802 */ /* 0x000fe40000000f00 */
[C---:B------:R-:W-:Y:S01]  /*93f0*/  IADD3 R4, P0, PT, R0.reuse, R4, RZ ;  /* 0x0000000400047210 */ /* 0x040fe20007f1e0ff */
[----:B------:R-:W-:Y:S01]  /*9400*/  UISETP.NE.AND UP0, UPT, UR6, URZ, UPT ;  /* 0x000000ff0600728c */ /* 0x000fe2000bf05270 */
[----:B------:R-:W-:Y:S02]  /*9410*/  IADD3 R3, PT, PT, R3, 0x410, RZ ;  /* 0x0000041003037810 */ /* 0x000fe40007ffe0ff */
[----:B------:R-:W-:Y:S01]  /*9420*/  ISETP.NE.AND P1, PT, RZ, UR6, PT ;  /* 0x00000006ff007c0c */ /* 0x000fe2000bf25270 */
[----:B------:R-:W-:Y:S02]  /*9430*/  IMAD.X R7, RZ, RZ, R5, P0 ;  /* 0x000000ffff077224 */ /* 0x000fe400000e0605 */
[----:B------:R-:W-:Y:S01]  /*9440*/  IMAD R5, R0, 0x2, R10 ;  /* 0x0000000200057824 */ /* 0x000fe200078e020a */
[----:B------:R-:W-:-:S03]  /*9450*/  PLOP3.LUT P0, PT, PT, PT, UP0, 0x80, 0x8 ;  /* 0x000000000008781c */ /* 0x000fc60003f0f008 */
[----:B------:R-:W-:Y:S01]  /*9460*/  IMAD R5, R114, -0x2, R5 ;  /* 0xfffffffe72057824 */ /* 0x000fe200078e0205 */
[----:B--2---:R-:W-:-:S04]  /*9470*/  LEA R8, P3, R4, UR4, 0x2 ;  /* 0x0000000404087c11 */ /* 0x004fc8000f8610ff */
[----:B------:R-:W-:Y:S02]  /*9480*/  IADD3 R8, P2, PT, R8, 0x200, RZ ;  /* 0x0000020008087810 */ /* 0x000fe40007f5e0ff */
[----:B------:R-:W-:-:S05]  /*9490*/  LEA.HI.X R7, R4, UR5, R7, 0x2, P3 ;  /* 0x0000000504077c11 */ /* 0x000fca00098f1407 */
[----:B------:R-:W-:Y:S01]  /*94a0*/  IMAD.X R9, RZ, RZ, R7, P2 ;  /* 0x000000ffff097224 */ /* 0x000fe200010e0607 */
[----:B0-----:R-:W-:Y:S02]  /*94b0*/  LEA R6, R6, R3, 0x18 ;  /* 0x0000000306067211 */ /* 0x001fe400078ec0ff */
[----:B------:R-:W-:-:S04]  /*94c0*/  SHF.L.U32 R3, R114, 0x2, RZ ;  /* 0x0000000272037819 */ /* 0x000fc800000006ff */
[----:B------:R-:W-:-:S04]  /*94d0*/  LEA R3, R0, -R3, 0x2 ;  /* 0x8000000300037211 */ /* 0x000fc800078e10ff */
[--C-:B------:R-:W-:Y:S02]  /*94e0*/  IADD3 R3, PT, PT, R3, 0x200, R6.reuse ;  /* 0x0000020003037810 */ /* 0x100fe40007ffe006 */
[----:B------:R-:W-:-:S07]  /*94f0*/  IADD3 R6, PT, PT, R5, 0x100, R6 ;  /* 0x0000010005067810 */ /* 0x000fce0007ffe006 */
.L_x_417:
[----:B------:R-:W1:Y:S01]  /*9500*/  LDS R4, [R3+-0x200] ;  /* 0xfffe000003047984 */ /* 0x000e620000000800 */
[----:B------:R-:W-:-:S04]  /*9510*/  IADD3 R0, PT, PT, R0, 0x100, RZ ;  /* 0x0000010000007810 */ /* 0x000fc80007ffe0ff */
[----:B------:R-:W-:Y:S01]  /*9520*/  ISETP.GE.AND P2, PT, R0, R19, PT ;  /* 0x000000130000720c */ /* 0x000fe20003f46270 */
[----:B-1----:R-:W-:-:S05]  /*9530*/  FMUL.FTZ R11, R4, R13 ;  /* 0x0000000d040b7220 */ /* 0x002fca0000410000 */
[----:B------:R-:W-:-:S04]  /*9540*/  F2FP.F16.F32.PACK_AB R4, RZ, R11 ;  /* 0x0000000bff04723e */ /* 0x000fc800000000ff */
[----:B------:R-:W-:-:S05]  /*9550*/  PRMT R5, R4, 0x7610, R5 ;  /* 0x0000761004057816 */ /* 0x000fca0000000005 */
[----:B------:R0:W-:Y:S04]  /*9560*/  STS.U16 [R6+-0x100], R5 ;  /* 0xffff000506007388 */ /* 0x0001e80000000400 */
[----:B------:R-:W1:Y:S01]  /*9570*/  LDS R4, [R3+-0x100] ;  /* 0xffff000003047984 */ /* 0x000e620000000800 */
[----:B0-----:R-:W-:Y:S02]  /*9580*/  IMAD.MOV.U32 R5, RZ, RZ, R9 ;  /* 0x000000ffff057224 */ /* 0x001fe400078e0009 */
        /* <DEDUP_REMOVED lines=8> */
[----:B------:R1:W2:Y:S01]  /*9610*/  LDS R7, [R3+0x100] ;  /* 0x0001000003077984 */ /* 0x0002a20000000800 */
[----:B0-----:R-:W-:Y:S02]  /*9620*/  MOV R4, R8 ;  /* 0x0000000800047202 */ /* 0x001fe40000000f00 */
[----:B-1----:R-:W-:Y:S02]  /*9630*/  IADD3 R3, PT, PT, R3, 0x400, RZ ;  /* 0x0000040003037810 */ /* 0x002fe40007ffe0ff */
[----:B------:R-:W-:Y:S01]  /*9640*/  IADD3 R8, P3, PT, R4, 0x400, RZ ;  /* 0x0000040004087810 */ /* 0x000fe20007f7e0ff */
[----:B------:R-:W-:Y:S01]  /*9650*/  @P0 STG.E desc[UR36][R4.64+-0x200], R11 ;  /* 0xfffe000b04000986 */ /* 0x000fe2000c101924 */
[----:B------:R-:W-:-:S03]  /*9660*/  PLOP3.LUT P0, PT, P1, PT, PT, 0x80, 0x8 ;  /* 0x000000000008781c */ /* 0x000fc60000f0f070 */
[----:B------:R-:W-:-:S10]  /*9670*/  IMAD.X R9, RZ, RZ, R5, P3 ;  /* 0x000000ffff097224 */ /* 0x000fd400018e0605 */
[----:B------:R-:W-:Y:S04]  /*9680*/  @P0 STG.E desc[UR36][R4.64+-0x100], R15 ;  /* 0xffff000f04000986 */ /* 0x000fe8000c101924 */
[----:B------:R-:W-:Y:S01]  /*9690*/  @P0 STG.E desc[UR36][R4.64], R21 ;  /* 0x0000001504000986 */ /* 0x000fe2000c101924 */
[----:B--2---:R-:W-:-:S05]  /*96a0*/  FMUL.FTZ R25, R7, R13 ;  /* 0x0000000d07197220 */ /* 0x004fca0000410000 */
[----:B------:R-:W-:Y:S01]  /*96b0*/  @P0 STG.E desc[UR36][R4.64+0x100], R25 ;  /* 0x0001001904000986 */ /* 0x000fe2000c101924 */
[----:B------:R-:W-:-:S05]  /*96c0*/  F2FP.F16.F32.PACK_AB R7, RZ, R25 ;  /* 0x00000019ff07723e */ /* 0x000fca00000000ff */
[----:B------:R0:W-:Y:S02]  /*96d0*/  STS.U16 [R6+0x80], R7 ;  /* 0x0000800706007388 */ /* 0x0001e40000000400 */
[----:B0-----:R-:W-:Y:S01]  /*96e0*/  VIADD R6, R6, 0x200 ;  /* 0x0000020006067836 */ /* 0x001fe20000000000 */
[----:B------:R-:W-:Y:S06]  /*96f0*/  @!P2 BRA `(.L_x_417) ;  /* 0xfffffffc0080a947 */ /* 0x000fec000383ffff */
.L_x_413:
[----:B------:R-:W-:Y:S05]  /*9700*/  BSYNC.RECONVERGENT B0 ;  /* 0x0000000000007941 */ /* 0x000fea0003800200 */
.L_x_412:
[----:B------:R-:W3:Y:S01]  /*9710*/  LDCU UR4, c[0x0][0x40c] ;  /* 0x00008180ff0477ac */ /* 0x000ee20008000800 */
[----:B0-2---:R-:W0:Y:S01]  /*9720*/  S2R R6, SR_CgaCtaId ;  /* 0x0000000000067919 */ /* 0x005e220000008800 */
[----:B------:R-:W-:Y:S01]  /*9730*/  IADD3 R12, PT, PT, R19, -0x1, RZ ;  /* 0xffffffff130c7810 */ /* 0x000fe20007ffe0ff */
[----:B------:R-:W-:Y:S01]  /*9740*/  IMAD.SHL.U32 R8, R17, 0x8, RZ ;  /* 0x0000000811087824 */ /* 0x000fe200078e00ff */
[----:B------:R-:W-:Y:S01]  /*9750*/  MOV R4, 0x400 ;  /* 0x0000040000047802 */ /* 0x000fe20000000f00 */
[----:B------:R-:W-:Y:S01]  /*9760*/  BSSY.RECONVERGENT B0, `(.L_x_418) ;  /* 0x000001a000007945 */ /* 0x000fe20003800200 */
[----:B------:R-:W-:Y:S02]  /*9770*/  LEA.HI R0, R12, R12, RZ, 0x1 ;  /* 0x0000000c0c007211 */ /* 0x000fe400078f08ff */
[----:B------:R-:W-:Y:S02]  /*9780*/  CS2R R26, SRZ ;  /* 0x00000000001a7805 */ /* 0x000fe4000001ff00 */
[----:B------:R-:W-:-:S02]  /*9790*/  CS2R R24, SRZ ;  /* 0x0000000000187805 */ /* 0x000fc4000001ff00 */
[----:B------:R-:W-:Y:S02]  /*97a0*/  LOP3.LUT R8, R8, 0xf8, RZ, 0xc0, !PT ;  /* 0x000000f808087812 */ /* 0x000fe400078ec0ff */
[----:B------:R-:W-:Y:S01]  /*97b0*/  LOP3.LUT R3, R0, 0xfffffffe, RZ, 0xc0, !PT ;  /* 0xfffffffe00037812 */ /* 0x000fe200078ec0ff */
[----:B------:R-:W-:-:S03]  /*97c0*/  IMAD.SHL.U32 R0, R17, 0x10, RZ ;  /* 0x0000001011007824 */ /* 0x000fc600078e00ff */
[----:B------:R-:W-:Y:S01]  /*97d0*/  IADD3 R14, PT, PT, R12, -R3, RZ ;  /* 0x800000030c0e7210 */ /* 0x000fe20007ffe0ff */
[----:B------:R-:W-:Y:S01]  /*97e0*/  VIADD R3, R4, 0x210 ;  /* 0x0000021004037836 */ /* 0x000fe20000000000 */
[----:B------:R-:W-:Y:S02]  /*97f0*/  LOP3.LUT R0, R0, 0x1f0, RZ, 0xc0, !PT ;  /* 0x000001f000007812 */ /* 0x000fe400078ec0ff */
[----:B---3--:R-:W-:Y:S02]  /*9800*/  MOV R45, UR4 ;  /* 0x00000004002d7c02 */ /* 0x008fe40008000f00 */
[----:B------:R-:W-:-:S04]  /*9810*/  ISETP.NE.AND P0, PT, R23, R14, PT ;  /* 0x0000000e1700720c */ /* 0x000fc80003f05270 */
[----:B------:R-:W-:Y:S02]  /*9820*/  ISETP.NE.OR P0, PT, R45, RZ, P0 ;  /* 0x000000ff2d00720c */ /* 0x000fe40000705670 */
[----:B0-----:R-:W-:-:S04]  /*9830*/  LEA R3, R6, R3, 0x18 ;  /* 0x0000000306037211 */ /* 0x001fc800078ec0ff */
[----:B------:R-:W-:-:S07]  /*9840*/  IADD3 R30, PT, PT, R3, R0, RZ ;  /* 0x00000000031e7210 */ /* 0x000fce0007ffe0ff */
[----:B------:R-:W-:Y:S05]  /*9850*/  @P0 BRA `(.L_x_419) ;  /* 0x0000000000280947 */ /* 0x000fea0003800000 */
[----:B------:R-:W0:Y:S01]  /*9860*/  LDCU.64 UR4, c[0x0][0x3b0] ;  /* 0x00007600ff0477ac */ /* 0x000e220008000a00 */
[----:B------:R-:W-:Y:S01]  /*9870*/  IMAD.MOV.U32 R27, RZ, RZ, RZ ;  /* 0x000000ffff1b7224 */ /* 0x000fe200078e00ff */
[----:B0-----:R-:W-:-:S04]  /*9880*/  UISETP.NE.U32.AND UP0, UPT, UR4, URZ, UPT ;  /* 0x000000ff0400728c */ /* 0x001fc8000bf05070 */
[----:B------:R-:W-:-:S09]  /*9890*/  UISETP.NE.AND.EX UP0, UPT, UR5, URZ, UPT, UP0 ;  /* 0x000000ff0500728c */ /* 0x000fd2000bf05300 */
[----:B------:R-:W-:Y:S05]  /*98a0*/  BRA.U !UP0, `(.L_x_420) ;  /* 0x0000000108107547 */ /* 0x000fea000b800000 */
[----:B------:R-:W0:Y:S01]  /*98b0*/  LDC.64 R24, c[0x0][0x3b0] ;  /* 0x0000ec00ff187b82 */ /* 0x000e220000000a00 */
[----:B------:R-:W-:-:S05]  /*98c0*/  LEA R3, R31, R8, 0x8 ;  /* 0x000000081f037211 */ /* 0x000fca00078e40ff */
[----:B0-----:R-:W-:-:S06]  /*98d0*/  IMAD.WIDE.U32 R24, R3, 0x2, R24 ;  /* 0x0000000203187825 */ /* 0x001fcc00078e0018 */
[----:B------:R-:W5:Y:S02]  /*98e0*/  LDG.E.128 R24, desc[UR36][R24.64] ;  /* 0x0000002418187981 */ /* 0x000f64000c1e1d00 */
.L_x_420:
[----:B-----5:R0:W-:Y:S02]  /*98f0*/  STS.128 [R30], R24 ;  /* 0x000000181e007388 */ /* 0x0201e40000000c00 */
.L_x_419:
[----:B------:R-:W-:Y:S05]  /*9900*/  BSYNC.RECONVERGENT B0 ;  /* 0x0000000000007941 */ /* 0x000fea0003800200 */
.L_x_418:
[----:B------:R-:W2:Y:S01]  /*9910*/  LDC R36, c[0x0][0x3f8] ;  /* 0x0000fe00ff247b82 */ /* 0x000ea20000000800 */
[----:B------:R-:W3:Y:S01]  /*9920*/  LDCU UR4, c[0x0][0x3f4] ;  /* 0x00007e80ff0477ac */ /* 0x000ee20008000800 */
[----:B------:R-:W-:Y:S01]  /*9930*/  IMAD.IADD R42, R23, 0x1, R114 ;  /* 0x00000001172a7824 */ /* 0x000fe200078e0272 */
[----:B------:R-:W-:Y:S01]  /*9940*/  BSSY.RECONVERGENT B0, `(.L_x_421) ;  /* 0x00000bc000007945 */ /* 0x000fe20003800200 */
[----:B----4-:R-:W-:Y:S01]  /*9950*/  VIADD R35, R4, 0x410 ;  /* 0x0000041004237836 */ /* 0x010fe20000000000 */
[----:B------:R-:W4:Y:S01]  /*9960*/  LDCU UR5, c[0x0][0x40c] ;  /* 0x00008180ff0577ac */ /* 0x000f220008000800 */
[----:B------:R-:W-:Y:S02]  /*9970*/  HFMA2 R0, -RZ, RZ, 0, 0 ;  /* 0x00000000ff007431 */ /* 0x000fe400000001ff */
[----:B-1----:R-:W-:Y:S01]  /*9980*/  IMAD.MOV.U32 R13, RZ, RZ, RZ ;  /* 0x000000ffff0d7224 */ /* 0x002fe200078e00ff */
[----:B------:R-:W1:Y:S01]  /*9990*/  LDC.64 R28, c[0x0][0x3c0] ;  /* 0x0000f000ff1c7b82 */ /* 0x000e620000000a00 */
[----:B------:R-:W-:Y:S01]  /*99a0*/  LEA R35, R6, R35, 0x18 ;  /* 0x0000002306237211 */ /* 0x000fe200078ec0ff */
[----:B------:R-:W0:Y:S01]  /*99b0*/  LDCU.64 UR8, c[0x0][0x3c8] ;  /* 0x00007900ff0877ac */ /* 0x000e220008000a00 */
[----:B------:R-:W-:Y:S01]  /*99c0*/  HFMA2 R43, -RZ, RZ, 0, 0 ;  /* 0x00000000ff2b7431 */ /* 0x000fe200000001ff */
[----:B------:R-:W-:Y:S01]  /*99d0*/  MOV R48, RZ ;  /* 0x000000ff00307202 */ /* 0x000fe20000000f00 */
[----:B------:R-:W-:-:S02]  /*99e0*/  IMAD.MOV.U32 R9, RZ, RZ, RZ ;  /* 0x000000ffff097224 */ /* 0x000fc400078e00ff */
[----:B------:R-:W-:Y:S02]  /*99f0*/  IMAD.IADD R32, R35, 0x1, R10 ;  /* 0x0000000123207824 */ /* 0x000fe400078e020a */
[----:B------:R-:W-:Y:S01]  /*9a00*/  IMAD.MOV.U32 R44, RZ, RZ, RZ ;  /* 0x000000ffff2c7224 */ /* 0x000fe200078e00ff */
[----:B---3--:R-:W-:Y:S01]  /*9a10*/  VIMNMX R47, PT, PT, R12, UR4, PT ;  /* 0x000000040c2f7c48 */ /* 0x008fe2000bfe0100 */
[----:B------:R-:W-:Y:S02]  /*9a20*/  IMAD R21, R46, UR4, R8 ;  /* 0x000000042e157c24 */ /* 0x000fe4000f8e0208 */
[----:B------:R-:W-:Y:S02]  /*9a30*/  HFMA2 R46, -RZ, RZ, 0, 0 ;  /* 0x00000000ff2e7431 */ /* 0x000fe400000001ff */
[----:B------:R-:W-:Y:S01]  /*9a40*/  IMAD R34, R23, 0x2, R32 ;  /* 0x0000000217227824 */ /* 0x000fe200078e0220 */
[----:B------:R-:W-:Y:S01]  /*9a50*/  BAR.SYNC.DEFER_BLOCKING 0x0 ;  /* 0x0000000000007b1d */ /* 0x000fe20000010000 */
[----:B--2---:R-:W-:Y:S01]  /*9a60*/  IMAD R33, R36, UR7, R31 ;  /* 0x0000000724217c24 */ /* 0x004fe2000f8e021f */
[----:B------:R-:W-:-:S04]  /*9a70*/  ISETP.GE.AND P0, PT, R42, R47, PT ;  /* 0x0000002f2a00720c */ /* 0x000fc80003f06270 */
[----:B------:R-:W-:Y:S01]  /*9a80*/  SHF.L.U32 R33, R33, 0x8, RZ ;  /* 0x0000000821217819 */ /* 0x000fe200000006ff */
[----:B-1----:R-:W-:-:S04]  /*9a90*/  IMAD.WIDE R20, R21, 0x2, R28 ;  /* 0x0000000215147825 */ /* 0x002fc800078e021c */
[----:B------:R-:W-:-:S04]  /*9aa0*/  IMAD R3, R33, UR4, R8 ;  /* 0x0000000421037c24 */ /* 0x000fc8000f8e0208 */
[----:B------:R-:W-:Y:S01]  /*9ab0*/  IMAD.WIDE R28, R3, 0x2, R28 ;  /* 0x00000002031c7825 */ /* 0x000fe200078e021c */
[----:B------:R-:W-:Y:S01]  /*9ac0*/  MOV R3, RZ ;  /* 0x000000ff00037202 */ /* 0x000fe20000000f00 */
[----:B0---4-:R-:W-:Y:S06]  /*9ad0*/  @P0 BRA `(.L_x_422) ;  /* 0x0000000800880947 */ /* 0x011fec0003800000 */
[----:B------:R-:W-:Y:S01]  /*9ae0*/  IADD3 R6, PT, PT, R42, 0x2, RZ ;  /* 0x000000022a067810 */ /* 0x000fe20007ffe0ff */
[----:B------:R-:W0:Y:S01]  /*9af0*/  LDC.64 R40, c[0x0][0x458] ;  /* 0x00011600ff287b82 */ /* 0x000e220000000a00 */
[----:B------:R-:W-:Y:S01]  /*9b00*/  LOP3.LUT R4, RZ, R114, RZ, 0x33, !PT ;  /* 0x00000072ff047212 */ /* 0x000fe200078e33ff */
[----:B------:R-:W-:Y:S01]  /*9b10*/  IMAD R3, R18, R36, R31 ;  /* 0x0000002412037224 */ /* 0x000fe200078e021f */
[----:B------:R-:W-:Y:S01]  /*9b20*/  VIMNMX R0, PT, PT, R47, R6, !PT ;  /* 0x000000062f007248 */ /* 0x000fe20007fe0100 */
[----:B------:R-:W-:Y:S01]  /*9b30*/  BSSY.RECONVERGENT B1, `(.L_x_423) ;  /* 0x000003d000017945 */ /* 0x000fe20003800200 */
[----:B------:R-:W-:Y:S01]  /*9b40*/  IMAD R61, R36, UR4, RZ ;  /* 0x00000004243d7c24 */ /* 0x000fe2000f8e02ff */
[----:B------:R-:W-:Y:S01]  /*9b50*/  MOV R43, RZ ;  /* 0x000000ff002b7202 */ /* 0x000fe20000000f00 */
[----:B------:R-:W-:Y:S01]  /*9b60*/  IMAD R3, R3, 0x100, R8 ;  /* 0x0000010003037824 */ /* 0x000fe200078e0208 */
[----:B------:R-:W-:Y:S01]  /*9b70*/  IADD3 R49, PT, PT, -R23, R0, R4 ;  /* 0x0000000017317210 */ /* 0x000fe20007ffe104 */
[----:B------:R-:W-:Y:S01]  /*9b80*/  IMAD.MOV.U32 R56, RZ, RZ, R42 ;  /* 0x000000ffff387224 */ /* 0x000fe200078e002a */
[----:B------:R-:W-:Y:S01]  /*9b90*/  MOV R44, RZ ;  /* 0x000000ff002c7202 */ /* 0x000fe20000000f00 */
[----:B------:R-:W-:Y:S01]  /*9ba0*/  IMAD.MOV.U32 R9, RZ, RZ, RZ ;  /* 0x000000ffff097224 */ /* 0x000fe200078e00ff */
[----:B------:R-:W-:Y:S01]  /*9bb0*/  LOP3.LUT P0, RZ, R49, 0x2, RZ, 0xc0, !PT ;  /* 0x0000000231ff7812 */ /* 0x000fe2000780c0ff */
[----:B------:R-:W-:Y:S01]  /*9bc0*/  IMAD.MOV.U32 R13, RZ, RZ, RZ ;  /* 0x000000ffff0d7224 */ /* 0x000fe200078e00ff */
[----:B------:R-:W-:-:S02]  /*9bd0*/  MOV R46, RZ ;  /* 0x000000ff002e7202 */ /* 0x000fc40000000f00 */
[----:B------:R-:W-:Y:S02]  /*9be0*/  MOV R48, RZ ;  /* 0x000000ff00307202 */ /* 0x000fe40000000f00 */
[----:B------:R-:W-:Y:S01]  /*9bf0*/  MOV R0, RZ ;  /* 0x000000ff00007202 */ /* 0x000fe20000000f00 */
[----:B0-----:R-:W-:-:S04]  /*9c00*/  IMAD.WIDE R40, R3, 0x2, R40 ;  /* 0x0000000203287825 */ /* 0x001fc800078e0228 */
[----:B------:R-:W-:Y:S02]  /*9c10*/  IMAD.MOV.U32 R3, RZ, RZ, RZ ;  /* 0x000000ffff037224 */ /* 0x000fe400078e00ff */
[----:B------:R-:W-:Y:S05]  /*9c20*/  @P0 BRA `(.L_x_424) ;  /* 0x0000000000b40947 */ /* 0x000fea0003800000 */
[----:B------:R-:W0:Y:S01]  /*9c30*/  LDCU.64 UR6, c[0x0][0x3c8] ;  /* 0x00007900ff0677ac */ /* 0x000e220008000a00 */
[----:B------:R-:W-:-:S05]  /*9c40*/  IADD3 R0, P0, PT, R113, R42, RZ ;  /* 0x0000002a71007210 */ /* 0x000fca0007f1e0ff */
        /* <DEDUP_REMOVED lines=9> */
[----:B------:R-:W-:-:S06]  /*9ce0*/  IMAD.WIDE R36, R37, 0x2, R20 ;  /* 0x0000000225247825 */ /* 0x000fcc00078e0214 */
[----:B------:R-:W5:Y:S01]  /*9cf0*/  LDG.E.128 R36, desc[UR36][R36.64] ;  /* 0x0000002424247981 */ /* 0x000f62000c1e1d00 */
[----:B0-----:R-:W-:Y:S01]  /*9d00*/  HADD2.F32 R0, -RZ, R0.H0_H0 ;  /* 0x20000000ff007230 */ /* 0x001fe20000004100 */
[----:B------:R-:W-:Y:S06]  /*9d10*/  @P0 BRA `(.L_x_425) ;  /* 0x0000000000340947 */ /* 0x000fec0003800000 */
[----:B------:R-:W-:Y:S01]  /*9d20*/  ISETP.NE.AND P1, PT, R22, RZ, PT ;  /* 0x000000ff1600720c */ /* 0x000fe20003f25270 */
[----:B------:R-:W0:-:S12]  /*9d30*/  LDS.128 R52, [R30] ;  /* 0x000000001e347984 */ /* 0x000e180000000c00 */
[----:B------:R-:W2:Y:S01]  /*9d40*/  @P1 LDG.E.128 R56, desc[UR36][R40.64] ;  /* 0x0000002428381981 */ /* 0x000ea2000c1e1d00 */
        /* <DEDUP_REMOVED lines=10> */
.L_x_425:
[--C-:B-----5:R-:W-:Y:S01]  /*9df0*/  HADD2.F32 R3, -RZ, R36.reuse.H1_H1 ;  /* 0x30000024ff037230 */ /* 0x120fe20000004100 */
[----:B------:R-:W-:Y:S01]  /*9e00*/  MOV R56, R6 ;  /* 0x0000000600387202 */ /* 0x000fe20000000f00 */
[----:B------:R-:W-:Y:S02]  /*9e10*/  HADD2.F32 R43, -RZ, R36.H0_H0 ;  /* 0x20000024ff2b7230 */ /* 0x000fe40000004100 */
[--C-:B0-----:R-:W-:Y:S02]  /*9e20*/  HADD2.F32 R5, -RZ, R37.reuse.H0_H0 ;  /* 0x20000025ff057230 */ /* 0x101fe40000004100 */
        /* <DEDUP_REMOVED lines=13> */
.L_x_424:
[----:B------:R-:W-:Y:S05]  /*9f00*/  BSYNC.RECONVERGENT B1 ;  /* 0x0000000000017941 */ /* 0x000fea0003800200 */
.L_x_423:
[----:B------:R-:W-:-:S13]  /*9f10*/  ISETP.GE.U32.AND P0, PT, R49, 0x2, PT ;  /* 0x000000023100780c */ /* 0x000fda0003f06070 */
[----:B------:R-:W-:Y:S05]  /*9f20*/  @!P0 BRA `(.L_x_422) ;  /* 0x0000000400748947 */ /* 0x000fea0003800000 */
[C---:B------:R-:W-:Y:S01]  /*9f30*/  IMAD R5, R56.reuse, 0x2, R10 ;  /* 0x0000000238057824 */ /* 0x040fe200078e020a */
[----:B------:R-:W-:Y:S01]  /*9f40*/  ISETP.NE.AND P1, PT, R45, RZ, PT ;  /* 0x000000ff2d00720c */ /* 0x000fe20003f25270 */
[----:B------:R-:W-:Y:S01]  /*9f50*/  IMAD.SHL.U32 R57, R61, 0x100, RZ ;  /* 0x000001003d397824 */ /* 0x000fe200078e00ff */
[----:B------:R-:W-:Y:S01]  /*9f60*/  SHF.L.U32 R15, R56, 0x8, RZ ;  /* 0x00000008380f7819 */ /* 0x000fe200000006ff */
[----:B------:R-:W-:-:S05]  /*9f70*/  IMAD R4, R114, -0x2, R5 ;  /* 0xfffffffe72047824 */ /* 0x000fca00078e0205 */
[----:B------:R-:W-:-:S07]  /*9f80*/  IADD3 R11, PT, PT, R4, 0x4, R35 ;  /* 0x00000004040b7810 */ /* 0x000fce0007ffe023 */
.L_x_429:
[----:B------:R-:W-:Y:S02]  /*9f90*/  IADD3 R4, P0, PT, R113, R56, RZ ;  /* 0x0000003871047210 */ /* 0x000fe40007f1e0ff */
[----:B------:R-:W-:Y:S02]  /*9fa0*/  ISETP.NE.AND P2, PT, R22, RZ, PT ;  /* 0x000000ff1600720c */ /* 0x000fe40003f45270 */
[----:B------:R-:W-:Y:S02]  /*9fb0*/  IADD3.X R5, PT, PT, RZ, R2, RZ, P0, !PT ;  /* 0x00000002ff057210 */ /* 0x000fe400007fe4ff */
[----:B------:R-:W-:-:S04]  /*9fc0*/  LEA R50, P0, R4, UR8, 0x2 ;  /* 0x0000000804327c11 */ /* 0x000fc8000f8010ff */
[----:B------:R-:W-:-:S05]  /*9fd0*/  LEA.HI.X R51, R4, UR9, R5, 0x2, P0 ;  /* 0x0000000904337c11 */ /* 0x000fca00080f1405 */
[----:B------:R-:W2:Y:S02]  /*9fe0*/  LDG.E R4, desc[UR36][R50.64] ;  /* 0x0000002432047981 */ /* 0x000ea4000c1e1900 */
[----:B--2---:R-:W-:-:S04]  /*9ff0*/  IMAD R5, R4, R57, R15 ;  /* 0x0000003904057224 */ /* 0x004fc800078e020f */
[----:B------:R-:W-:-:S06]  /*a000*/  IMAD.WIDE R4, R5, 0x2, R20 ;  /* 0x0000000205047825 */ /* 0x000fcc00078e0214 */
[----:B------:R-:W5:Y:S01]  /*a010*/  LDG.E.128 R4, desc[UR36][R4.64] ;  /* 0x0000002404047981 */ /* 0x000f62000c1e1d00 */
[----:B------:R-:W-:Y:S04]  /*a020*/  BSSY.RECONVERGENT B1, `(.L_x_426) ;  /* 0x000000e000017945 */ /* 0x000fe80003800200 */
[----:B------:R-:W-:Y:S05]  /*a030*/  @P1 BRA `(.L_x_427) ;  /* 0x0000000000301947 */ /* 0x000fea0003800000 */
[----:B------:R-:W2:Y:S04]  /*a040*/  @P2 LDG.E.128 R36, desc[UR36][R40.64] ;  /* 0x0000002428242981 */ /* 0x000ea8000c1e1d00 */
[----:B------:R-:W0:Y:S02]  /*a050*/  LDS.128 R52, [R30] ;  /* 0x000000001e347984 */ /* 0x000e240000000c00 */
[----:B0----5:R-:W-:Y:S02]  /*a060*/  HFMA2 R4, R4, 1, 1, R52 ;  /* 0x3c003c0004047831 */ /* 0x021fe40000000034 */
[----:B------:R-:W-:Y:S02]  /*a070*/  HADD2 R5, R5, R53 ;  /* 0x0000003505057230 */ /* 0x000fe40000000000 */
[----:B------:R-:W-:-:S02]  /*a080*/  HFMA2 R6, R6, 1, 1, R54 ;  /* 0x3c003c0006067831 */ /* 0x000fc40000000036 */
[----:B------:R-:W-:Y:S02]  /*a090*/  HADD2 R7, R7, R55 ;  /* 0x0000003707077230 */ /* 0x000fe40000000000 */
[----:B--2---:R-:W-:Y:S02]  /*a0a0*/  @P2 HMUL2 R4, R4, R36 ;  /* 0x0000002404042232 */ /* 0x004fe40000000000 */
[----:B------:R-:W-:Y:S02]  /*a0b0*/  @P2 HFMA2 R5, R5, R37, -RZ ;  /* 0x0000002505052231 */ /* 0x000fe400001000ff */
[----:B------:R-:W-:Y:S02]  /*a0c0*/  @P2 HMUL2 R6, R6, R38 ;  /* 0x0000002606062232 */ /* 0x000fe40000000000 */
[----:B------:R-:W-:Y:S02]  /*a0d0*/  @P2 HFMA2 R7, R7, R39, -RZ ;  /* 0x0000002707072231 */ /* 0x000fe400001000ff */
[----:B------:R-:W-:-:S05]  /*a0e0*/  IMAD.WIDE.U32 R36, R15, 0x2, R28 ;  /* 0x000000020f247825 */ /* 0x000fca00078e001c */
[----:B------:R0:W-:Y:S02]  /*a0f0*/  STG.E.128 desc[UR36][R36.64], R4 ;  /* 0x0000000424007986 */ /* 0x0001e4000c101d24 */
.L_x_427:
[----:B------:R-:W-:Y:S05]  /*a100*/  BSYNC.RECONVERGENT B1 ;  /* 0x0000000000017941 */ /* 0x000fea0003800200 */
.L_x_426:
[----:B------:R-:W0:Y:S04]  /*a110*/  LDG.E R50, desc[UR36][R50.64+0x8] ;  /* 0x0000082432327981 */ /* 0x000e28000c1e1900 */
[----:B------:R-:W1:Y:S01]  /*a120*/  LDS.U16 R49, [R11+-0x4] ;  /* 0xfffffc000b317984 */ /* 0x000e620000000400 */
[----:B0-----:R-:W-:-:S04]  /*a130*/  IMAD R36, R61, R50, RZ ;  /* 0x000000323d247224 */ /* 0x001fc800078e02ff */
[----:B------:R-:W-:-:S05]  /*a140*/  IMAD R36, R36, 0x100, R15 ;  /* 0x0000010024247824 */ /* 0x000fca00078e020f */
[----:B------:R-:W-:-:S05]  /*a150*/  IADD3 R37, PT, PT, R36, 0x200, RZ ;  /* 0x0000020024257810 */ /* 0x000fca0007ffe0ff */
[----:B------:R-:W-:-:S06]  /*a160*/  IMAD.WIDE R36, R37, 0x2, R20 ;  /* 0x0000000225247825 */ /* 0x000fcc00078e0214 */
[----:B------:R-:W5:Y:S01]  /*a170*/  LDG.E.128 R36, desc[UR36][R36.64] ;  /* 0x0000002424247981 */ /* 0x000f62000c1e1d00 */
[----:B------:R-:W-:Y:S02]  /*a180*/  IMAD.U32 R45, RZ, RZ, UR5 ;  /* 0x00000005ff2d7e24 */ /* 0x000fe4000f8e00ff */
[----:B-1----:R-:W-:Y:S02]  /*a190*/  HADD2.F32 R52, -RZ, R49.H0_H0 ;  /* 0x20000031ff347230 */ /* 0x002fe40000004100 */
[--C-:B-----5:R-:W-:Y:S01]  /*a1a0*/  HADD2.F32 R49, -RZ, R4.reuse.H0_H0 ;  /* 0x20000004ff317230 */ /* 0x120fe20000004100 */
[----:B------:R-:W-:Y:S01]  /*a1b0*/  ISETP.NE.AND P1, PT, R45, RZ, PT ;  /* 0x000000ff2d00720c */ /* 0x000fe20003f25270 */
[----:B------:R-:W-:Y:S02]  /*a1c0*/  HADD2.F32 R53, -RZ, R4.H1_H1 ;  /* 0x30000004ff357230 */ /* 0x000fe40000004100 */
        /* <DEDUP_REMOVED lines=8> */
[--C-:B------:R-:W-:Y:S02]  /*a250*/  HADD2.F32 R6, -RZ, R7.reuse.H0_H0 ;  /* 0x20000007ff067230 */ /* 0x100fe40000004100 */
[----:B------:R-:W-:Y:S01]  /*a260*/  FFMA.FTZ R60, R52, R51, R48 ;  /* 0x00000033343c7223 */ /* 0x000fe20000010030 */
[----:B------:R-:W-:-:S02]  /*a270*/  HADD2.F32 R7, -RZ, R7.H1_H1 ;  /* 0x30000007ff077230 */ /* 0x000fc40000004100 */
[C---:B------:R-:W-:Y:S01]  /*a280*/  FFMA.FTZ R46, R52.reuse, R5, R46 ;  /* 0x00000005342e7223 */ /* 0x040fe2000001002e */
[C---:B------:R-:W-:Y:S02]  /*a290*/  FFMA.FTZ R62, R52.reuse, R6, R13 ;  /* 0x00000006343e7223 */ /* 0x040fe4000001000d */
[----:B------:R-:W-:Y:S01]  /*a2a0*/  FFMA.FTZ R52, R52, R7, R0 ;  /* 0x0000000734347223 */ /* 0x000fe20000010000 */
[----:B------:R-:W-:Y:S06]  /*a2b0*/  @P1 BRA `(.L_x_428) ;  /* 0x0000000000341947 */ /* 0x000fec0003800000 */
[----:B------:R-:W2:Y:S01]  /*a2c0*/  @P2 LDG.E.128 R4, desc[UR36][R40.64] ;  /* 0x0000002428042981 */ /* 0x000ea2000c1e1d00 */
[----:B------:R-:W-:-:S03]  /*a2d0*/  IADD3 R3, PT, PT, R15, 0x200, RZ ;  /* 0x000002000f037810 */ /* 0x000fc60007ffe0ff */
[----:B------:R-:W0:Y:S02]  /*a2e0*/  LDS.128 R48, [R30] ;  /* 0x000000001e307984 */ /* 0x000e240000000c00 */
[----:B0-----:R-:W-:Y:S02]  /*a2f0*/  HFMA2 R36, R36, 1, 1, R48 ;  /* 0x3c003c0024247831 */ /* 0x001fe40000000030 */
[----:B------:R-:W-:Y:S02]  /*a300*/  HADD2 R37, R37, R49 ;  /* 0x0000003125257230 */ /* 0x000fe40000000000 */
[----:B------:R-:W-:Y:S02]  /*a310*/  HFMA2 R38, R38, 1, 1, R50 ;  /* 0x3c003c0026267831 */ /* 0x000fe40000000032 */
[----:B------:R-:W-:Y:S02]  /*a320*/  HADD2 R39, R39, R51 ;  /* 0x0000003327277230 */ /* 0x000fe40000000000 */
[----:B--2---:R-:W-:-:S02]  /*a330*/  @P2 HMUL2 R36, R36, R4 ;  /* 0x0000000424242232 */ /* 0x004fc40000000000 */
[----:B------:R-:W-:Y:S02]  /*a340*/  @P2 HFMA2 R37, R37, R5, -RZ ;  /* 0x0000000525252231 */ /* 0x000fe400001000ff */
[----:B------:R-:W-:Y:S02]  /*a350*/  @P2 HMUL2 R38, R38, R6 ;  /* 0x0000000626262232 */ /* 0x000fe40000000000 */
[----:B------:R-:W-:Y:S02]  /*a360*/  @P2 HFMA2 R39, R39, R7, -RZ ;  /* 0x0000000727272231 */ /* 0x000fe400001000ff */
[----:B------:R-:W-:-:S05]  /*a370*/  IMAD.WIDE.U32 R4, R3, 0x2, R28 ;  /* 0x0000000203047825 */ /* 0x000fca00078e001c */
[----:B------:R0:W-:Y:S02]  /*a380*/  STG.E.128 desc[UR36][R4.64], R36 ;  /* 0x0000002404007986 */ /* 0x0001e4000c101d24 */
.L_x_428:
[----:B------:R1:W2:Y:S01]  /*a390*/  LDS.U16 R0, [R11] ;  /* 0x000000000b007984 */ /* 0x0002a20000000400 */
[----:B------:R-:W-:Y:S01]  /*a3a0*/  VIADD R56, R56, 0x4 ;  /* 0x0000000438387836 */ /* 0x000fe20000000000 */
[----:B------:R-:W-:Y:S01]  /*a3b0*/  IADD3 R15, PT, PT, R15, 0x400, RZ ;  /* 0x000004000f0f7810 */ /* 0x000fe20007ffe0ff */
[--C-:B------:R-:W-:Y:S02]  /*a3c0*/  HADD2.F32 R3, -RZ, R36.reuse.H1_H1 ;  /* 0x30000024ff037230 */ /* 0x100fe40000004100 */
[--C-:B0-----:R-:W-:Y:S01]  /*a3d0*/  HADD2.F32 R5, -RZ, R37.reuse.H0_H0 ;  /* 0x20000025ff057230 */ /* 0x101fe20000004100 */
[----:B------:R-:W-:Y:S01]  /*a3e0*/  ISETP.GE.AND P0, PT, R56, R47, PT ;  /* 0x0000002f3800720c */ /* 0x000fe20003f06270 */
[----:B------:R-:W-:Y:S02]  /*a3f0*/  HADD2.F32 R43, -RZ, R36.H0_H0 ;  /* 0x20000024ff2b7230 */ /* 0x000fe40000004100 */
[----:B------:R-:W-:Y:S02]  /*a400*/  HADD2.F32 R37, -RZ, R37.H1_H1 ;  /* 0x30000025ff257230 */ /* 0x000fe40000004100 */
[----:B------:R-:W-:-:S02]  /*a410*/  HADD2.F32 R9, -RZ, R38.H0_H0 ;  /* 0x20000026ff097230 */ /* 0x000fc40000004100 */
[----:B------:R-:W-:Y:S02]  /*a420*/  HADD2.F32 R7, -RZ, R38.H1_H1 ;  /* 0x30000026ff077230 */ /* 0x000fe40000004100 */
        /* <DEDUP_REMOVED lines=13> */
.L_x_422:
[----:B------:R-:W-:Y:S05]  /*a500*/  BSYNC.RECONVERGENT B0 ;  /* 0x0000000000007941 */ /* 0x000fea0003800200 */
.L_x_421:
[----:B------:R-:W-:Y:S01]  /*a510*/  ISETP.GE.AND P0, PT, R42, R12, PT ;  /* 0x0000000c2a00720c */ /* 0x000fe20003f06270 */
[----:B------:R-:W0:Y:S01]  /*a520*/  LDCU UR6, c[0x0][0x40c] ;  /* 0x00008180ff0677ac */ /* 0x000e220008000800 */
[----:B------:R-:W-:Y:S01]  /*a530*/  BSSY.RECONVERGENT B0, `(.L_x_430) ;  /* 0x00000f3000007945 */ /* 0x000fe20003800200 */
[----:B------:R-:W1:Y:S10]  /*a540*/  LDCU.64 UR8, c[0x0][0x3c8] ;  /* 0x00007900ff0877ac */ /* 0x000e740008000a00 */
[----:B------:R-:W-:Y:S05]  /*a550*/  @P0 BRA `(.L_x_431) ;  /* 0x0000000c00c00947 */ /* 0x000fea0003800000 */
[----:B------:R-:W2:Y:S01]  /*a560*/  LDCU UR4, c[0x0][0x3f8] ;  /* 0x00007f00ff0477ac */ /* 0x000ea20008000800 */
[----:B------:R-:W3:Y:S01]  /*a570*/  LDC R7, c[0x0][0x3f4] ;  /* 0x0000fd00ff077b82 */ /* 0x000ee20000000800 */
[----:B------:R-:W-:Y:S01]  /*a580*/  IADD3 R47, PT, PT, R42, 0x2, RZ ;  /* 0x000000022a2f7810 */ /* 0x000fe20007ffe0ff */
[----:B------:R-:W-:Y:S01]  /*a590*/  BSSY.RECONVERGENT B1, `(.L_x_432) ;  /* 0x0000054000017945 */ /* 0x000fe20003800200 */
[----:B------:R-:W-:Y:S02]  /*a5a0*/  LOP3.LUT R15, RZ, R114, RZ, 0x33, !PT ;  /* 0x00000072ff0f7212 */ /* 0x000fe400078e33ff */
[----:B------:R-:W-:-:S03]  /*a5b0*/  VIMNMX R4, PT, PT, R12, R47, !PT ;  /* 0x0000002f0c047248 */ /* 0x000fc60007fe0100 */
[----:B------:R-:W4:Y:S01]  /*a5c0*/  LDC.64 R36, c[0x0][0x458] ;  /* 0x00011600ff247b82 */ /* 0x000f220000000a00 */
[----:B------:R-:W-:-:S04]  /*a5d0*/  IADD3 R15, PT, PT, -R23, R4, R15 ;  /* 0x00000004170f7210 */ /* 0x000fc80007ffe10f */
[----:B------:R-:W-:Y:S01]  /*a5e0*/  LOP3.LUT P0, RZ, R15, 0x2, RZ, 0xc0, !PT ;  /* 0x000000020fff7812 */ /* 0x000fe2000780c0ff */
[----:B--2---:R-:W-:-:S04]  /*a5f0*/  IMAD R5, R18, UR4, R31 ;  /* 0x0000000412057c24 */ /* 0x004fc8000f8e021f */
[----:B------:R-:W-:Y:S02]  /*a600*/  IMAD R5, R5, 0x100, R8 ;  /* 0x0000010005057824 */ /* 0x000fe400078e0208 */
[----:B---3--:R-:W-:Y:S02]  /*a610*/  IMAD R11, R7, UR4, RZ ;  /* 0x00000004070b7c24 */ /* 0x008fe4000f8e02ff */
[----:B----4-:R-:W-:Y:S01]  /*a620*/  IMAD.WIDE R36, R5, 0x2, R36 ;  /* 0x0000000205247825 */ /* 0x010fe200078e0224 */
[----:B------:R-:W-:-:S03]  /*a630*/  MOV R5, R42 ;  /* 0x0000002a00057202 */ /* 0x000fc60000000f00 */
[----:B------:R-:W-:Y:S05]  /*a640*/  @P0 BRA `(.L_x_433) ;  /* 0x0000000400200947 */ /* 0x000fea0003800000 */
[----:B------:R-:W-:Y:S01]  /*a650*/  ISETP.GE.AND P0, PT, R42, R7, PT ;  /* 0x000000072a00720c */ /* 0x000fe20003f06270 */
[----:B------:R-:W-:-:S12]  /*a660*/  IMAD.MOV.U32 R5, RZ, RZ, R47 ;  /* 0x000000ffff057224 */ /* 0x000fd800078e002f */
[----:B------:R-:W-:Y:S05]  /*a670*/  @!P0 BRA `(.L_x_433) ;  /* 0x0000000400148947 */ /* 0x000fea0003800000 */
[----:B------:R-:W-:Y:S01]  /*a680*/  IABS R39, R7 ;  /* 0x0000000700277213 */ /* 0x000fe20000000000 */
[----:B------:R-:W2:Y:S01]  /*a690*/  LDCU.64 UR4, c[0x0][0x3c8] ;  /* 0x00007900ff0477ac */ /* 0x000ea20008000a00 */
[----:B------:R-:W-:Y:S01]  /*a6a0*/  IABS R40, R42 ;  /* 0x0000002a00287213 */ /* 0x000fe20000000000 */
[----:B------:R-:W3:Y:S01]  /*a6b0*/  LDS.U16 R34, [R34] ;  /* 0x0000000022227984 */ /* 0x000ee20000000400 */
[----:B------:R-:W4:Y:S01]  /*a6c0*/  I2F.RP R6, R39 ;  /* 0x0000002700067306 */ /* 0x000f220000209400 */
[----:B------:R-:W-:Y:S02]  /*a6d0*/  ISETP.GE.AND P1, PT, R42, RZ, PT ;  /* 0x000000ff2a00720c */ /* 0x000fe40003f26270 */
[----:B------:R-:W-:-:S05]  /*a6e0*/  ISETP.NE.AND P2, PT, R7, RZ, PT ;  /* 0x000000ff0700720c */ /* 0x000fca0003f45270 */
[----:B----4-:R-:W4:Y:S02]  /*a6f0*/  MUFU.RCP R6, R6 ;  /* 0x0000000600067308 */ /* 0x010f240000001000 */
[----:B----4-:R-:W-:-:S06]  /*a700*/  IADD3 R38, PT, PT, R6, 0xffffffe, RZ ;  /* 0x0ffffffe06267810 */ /* 0x010fcc0007ffe0ff */
[----:B------:R-:W4:Y:S02]  /*a710*/  F2I.FTZ.U32.TRUNC.NTZ R5, R38 ;  /* 0x0000002600057305 */ /* 0x000f24000021f000 */
[----:B----4-:R-:W-:-:S05]  /*a720*/  IADD3 R4, PT, PT, RZ, -R5, RZ ;  /* 0x80000005ff047210 */ /* 0x010fca0007ffe0ff */
[----:B------:R-:W-:Y:S02]  /*a730*/  IMAD R41, R4, R39, RZ ;  /* 0x0000002704297224 */ /* 0x000fe400078e02ff */
[----:B------:R-:W-:-:S04]  /*a740*/  IMAD.MOV.U32 R4, RZ, RZ, RZ ;  /* 0x000000ffff047224 */ /* 0x000fc800078e00ff */
        /* <DEDUP_REMOVED lines=19> */
[----:B------:R-:W-:-:S06]  /*a880*/  IMAD.WIDE R4, R5, 0x2, R20 ;  /* 0x0000000205047825 */ /* 0x000fcc00078e0214 */
[----:B------:R-:W5:Y:S01]  /*a890*/  LDG.E.128 R4, desc[UR36][R4.64] ;  /* 0x0000002404047981 */ /* 0x000f62000c1e1d00 */
[----:B------:R-:W-:Y:S01]  /*a8a0*/  BSSY.RECONVERGENT B2, `(.L_x_434) ;  /* 0x0000011000027945 */ /* 0x000fe20003800200 */
[----:B---3--:R-:W-:-:S03]  /*a8b0*/  HADD2.F32 R40, -RZ, R34.H0_H0 ;  /* 0x20000022ff287230 */ /* 0x008fc60000004100 */
[----:B------:R-:W-:Y:S05]  /*a8c0*/  @P0 BRA `(.L_x_435) ;  /* 0x0000000000380947 */ /* 0x000fea0003800000 */
[----:B------:R-:W-:Y:S01]  /*a8d0*/  ISETP.NE.AND P3, PT, R22, RZ, PT ;  /* 0x000000ff1600720c */ /* 0x000fe20003f65270 */
[----:B------:R-:W2:-:S12]  /*a8e0*/  LDS.128 R56, [R30] ;  /* 0x000000001e387984 */ /* 0x000e980000000c00 */
[----:B------:R-:W3:Y:S01]  /*a8f0*/  @P3 LDG.E.128 R52, desc[UR36][R36.64] ;  /* 0x0000002424343981 */ /* 0x000ee2000c1e1d00 */
[----:B------:R-:W-:-:S05]  /*a900*/  SHF.L.U32 R39, R42, 0x8, RZ ;  /* 0x000000082a277819 */ /* 0x000fca00000006ff */
[----:B------:R-:W-:-:S04]  /*a910*/  IMAD.WIDE.U32 R38, R39, 0x2, R28 ;  /* 0x0000000227267825 */ /* 0x000fc800078e001c */
[----:B--2--5:R-:W-:Y:S02]  /*a920*/  HFMA2 R4, R4, 1, 1, R56 ;  /* 0x3c003c0004047831 */ /* 0x024fe40000000038 */
[----:B------:R-:W-:Y:S02]  /*a930*/  HADD2 R5, R5, R57 ;  /* 0x0000003905057230 */ /* 0x000fe40000000000 */
[----:B------:R-:W-:Y:S02]  /*a940*/  HFMA2 R6, R6, 1, 1, R58 ;  /* 0x3c003c0006067831 */ /* 0x000fe4000000003a */
[----:B------:R-:W-:Y:S02]  /*a950*/  HADD2 R7, R7, R59 ;  /* 0x0000003b07077230 */ /* 0x000fe40000000000 */
[----:B---3--:R-:W-:Y:S02]  /*a960*/  @P3 HMUL2 R4, R4, R52 ;  /* 0x0000003404043232 */ /* 0x008fe40000000000 */
[----:B------:R-:W-:-:S02]  /*a970*/  @P3 HFMA2 R5, R5, R53, -RZ ;  /* 0x0000003505053231 */ /* 0x000fc400001000ff */
[----:B------:R-:W-:Y:S02]  /*a980*/  @P3 HMUL2 R6, R6, R54 ;  /* 0x0000003606063232 */ /* 0x000fe40000000000 */
[----:B------:R-:W-:-:S05]  /*a990*/  @P3 HFMA2 R7, R7, R55, -RZ ;  /* 0x0000003707073231 */ /* 0x000fca00001000ff */
[----:B------:R2:W-:Y:S02]  /*a9a0*/  STG.E.128 desc[UR36][R38.64], R4 ;  /* 0x0000000426007986 */ /* 0x0005e4000c101d24 */
.L_x_435:
[----:B01----:R-:W-:Y:S05]  /*a9b0*/  BSYNC.RECONVERGENT B2 ;  /* 0x0000000000027941 */ /* 0x003fea0003800200 */
.L_x_434:
[--C-:B-----5:R-:W-:Y:S02]  /*a9c0*/  HADD2.F32 R34, -RZ, R4.reuse.H0_H0 ;  /* 0x20000004ff227230 */ /* 0x120fe40000004100 */
[----:B--2---:R-:W-:Y:S02]  /*a9d0*/  HADD2.F32 R39, -RZ, R4.H1_H1 ;  /* 0x30000004ff277230 */ /* 0x004fe40000004100 */
[----:B------:R-:W-:Y:S02]  /*a9e0*/  HADD2.F32 R4, -RZ, R5.H0_H0 ;  /* 0x20000005ff047230 */ /* 0x000fe40000004100 */
[C---:B------:R-:W-:Y:S01]  /*a9f0*/  FFMA.FTZ R43, R40.reuse, R34, R43 ;  /* 0x00000022282b7223 */ /* 0x040fe2000001002b */
[--C-:B------:R-:W-:Y:S02]  /*aa00*/  HADD2.F32 R38, -RZ, R6.reuse.H0_H0 ;  /* 0x20000006ff267230 */ /* 0x100fe40000004100 */
[----:B------:R-:W-:Y:S01]  /*aa10*/  FFMA.FTZ R44, R40, R39, R44 ;  /* 0x00000027282c7223 */ /* 0x000fe2000001002c */
[----:B------:R-:W-:-:S02]  /*aa20*/  HADD2.F32 R41, -RZ, R6.H1_H1 ;  /* 0x30000006ff297230 */ /* 0x000fc40000004100 */
[C---:B------:R-:W-:Y:S01]  /*aa30*/  FFMA.FTZ R3, R40.reuse, R4, R3 ;  /* 0x0000000428037223 */ /* 0x040fe20000010003 */
[----:B------:R-:W-:Y:S02]  /*aa40*/  HADD2.F32 R5, -RZ, R5.H1_H1 ;  /* 0x30000005ff057230 */ /* 0x000fe40000004100 */
[C---:B------:R-:W-:Y:S01]  /*aa50*/  FFMA.FTZ R9, R40.reuse, R38, R9 ;  /* 0x0000002628097223 */ /* 0x040fe20000010009 */
[--C-:B------:R-:W-:Y:S02]  /*aa60*/  HADD2.F32 R6, -RZ, R7.reuse.H0_H0 ;  /* 0x20000007ff067230 */ /* 0x100fe40000004100 */
[C---:B------:R-:W-:Y:S01]  /*aa70*/  FFMA.FTZ R48, R40.reuse, R41, R48 ;  /* 0x0000002928307223 */ /* 0x040fe20000010030 */
[----:B------:R-:W-:Y:S02]  /*aa80*/  HADD2.F32 R7, -RZ, R7.H1_H1 ;  /* 0x30000007ff077230 */ /* 0x000fe40000004100 */
[----:B------:R-:W-:Y:S01]  /*aa90*/  FFMA.FTZ R46, R40, R5, R46 ;  /* 0x00000005282e7223 */ /* 0x000fe2000001002e */
[----:B------:R-:W-:-:S02]  /*aaa0*/  IMAD.MOV.U32 R5, RZ, RZ, R47 ;  /* 0x000000ffff057224 */ /* 0x000fc400078e002f */
[C---:B------:R-:W-:Y:S01]  /*aab0*/  FFMA.FTZ R13, R40.reuse, R6, R13 ;  /* 0x00000006280d7223 */ /* 0x040fe2000001000d */
[----:B------:R-:W-:-:S07]  /*aac0*/  FFMA.FTZ R0, R40, R7, R0 ;  /* 0x0000000728007223 */ /* 0x000fce0000010000 */
.L_x_433:
[----:B01----:R-:W-:Y:S05]  /*aad0*/  BSYNC.RECONVERGENT B1 ;  /* 0x0000000000017941 */ /* 0x003fea0003800200 */
.L_x_432:
[----:B------:R-:W-:-:S13]  /*aae0*/  ISETP.GE.U32.AND P0, PT, R15, 0x2, PT ;  /* 0x000000020f00780c */ /* 0x000fda0003f06070 */
[----:B------:R-:W-:Y:S05]  /*aaf0*/  @!P0 BRA `(.L_x_431) ;  /* 0x0000000800588947 */ /* 0x000fea0003800000 */
[C---:B------:R-:W-:Y:S01]  /*ab00*/  LEA R7, R5.reuse, R10, 0x1 ;  /* 0x0000000a05077211 */ /* 0x040fe200078e08ff */
[C---:B------:R-:W-:Y:S01]  /*ab10*/  IMAD.SHL.U32 R15, R5.reuse, 0x100, RZ ;  /* 0x00000100050f7824 */ /* 0x040fe200078e00ff */
[----:B------:R-:W-:-:S03]  /*ab20*/  IADD3 R10, PT, PT, R5, 0x2, RZ ;  /* 0x00000002050a7810 */ /* 0x000fc60007ffe0ff */
[----:B------:R-:W-:-:S05]  /*ab30*/  IMAD R4, R114, -0x2, R7 ;  /* 0xfffffffe72047824 */ /* 0x000fca00078e0207 */
[----:B------:R-:W-:-:S07]  /*ab40*/  IADD3 R34, PT, PT, R4, 0x4, R35 ;  /* 0x0000000404227810 */ /* 0x000fce0007ffe023 */
.L_x_442:
[----:B------:R-:W0:Y:S01]  /*ab50*/  LDC R45, c[0x0][0x3f4] ;  /* 0x0000fd00ff2d7b82 */ /* 0x000e220000000800 */
[----:B------:R-:W-:Y:S01]  /*ab60*/  IADD3 R6, PT, PT, R10, -0x2, RZ ;  /* 0xfffffffe0a067810 */ /* 0x000fe20007ffe0ff */
[----:B------:R-:W-:Y:S03]  /*ab70*/  BSSY.RECONVERGENT B1, `(.L_x_436) ;  /* 0x0000043000017945 */ /* 0x000fe60003800200 */
        /* <DEDUP_REMOVED lines=13> */
[----:B------:R-:W-:Y:S01]  /*ac50*/  IMAD.HI.U32 R4, R5, R41, R4 ;  /* 0x0000002905047227 */ /* 0x000fe200078e0004 */
[----:B------:R-:W-:Y:S02]  /*ac60*/  MOV R5, R40 ;  /* 0x0000002800057202 */ /* 0x000fe40000000f00 */
[----:B------:R-:W0:Y:S03]  /*ac70*/  LDS.U16 R40, [R34+-0x4] ;  /* 0xfffffc0022287984 */ /* 0x000e260000000400 */
[----:B------:R-:W-:-:S04]  /*ac80*/  IMAD.HI.U32 R4, R4, R5, RZ ;  /* 0x0000000504047227 */ /* 0x000fc800078e00ff */
[----:B------:R-:W-:-:S04]  /*ac90*/  IMAD.MOV R4, RZ, RZ, -R4 ;  /* 0x000000ffff047224 */ /* 0x000fc800078e0a04 */
[----:B------:R-:W-:-:S05]  /*aca0*/  IMAD R4, R7, R4, R5 ;  /* 0x0000000407047224 */ /* 0x000fca00078e0205 */
[----:B------:R-:W-:-:S13]  /*acb0*/  ISETP.GT.U32.AND P0, PT, R7, R4, PT ;  /* 0x000000040700720c */ /* 0x000fda0003f04070 */
[----:B------:R-:W-:-:S04]  /*acc0*/  @!P0 IADD3 R4, PT, PT, R4, -R7, RZ ;  /* 0x8000000704048210 */ /* 0x000fc80007ffe0ff */
[----:B------:R-:W-:-:S13]  /*acd0*/  ISETP.GT.U32.AND P0, PT, R7, R4, PT ;  /* 0x000000040700720c */ /* 0x000fda0003f04070 */
[----:B------:R-:W-:-:S05]  /*ace0*/  @!P0 IADD3 R4, PT, PT, R4, -R7, RZ ;  /* 0x8000000704048210 */ /* 0x000fca0007ffe0ff */
[----:B------:R-:W-:Y:S01]  /*acf0*/  @!P1 IMAD.MOV R4, RZ, RZ, -R4 ;  /* 0x000000ffff049224 */ /* 0x000fe200078e0a04 */
[----:B------:R-:W-:-:S04]  /*ad00*/  @!P2 LOP3.LUT R4, RZ, R45, RZ, 0x33, !PT ;  /* 0x0000002dff04a212 */ /* 0x000fc800078e33ff */
[----:B------:R-:W-:-:S04]  /*ad10*/  IADD3 R5, P0, PT, R113, R4, RZ ;  /* 0x0000000471057210 */ /* 0x000fc80007f1e0ff */
[----:B------:R-:W-:Y:S02]  /*ad20*/  IADD3.X R6, PT, PT, RZ, R2, RZ, P0, !PT ;  /* 0x00000002ff067210 */ /* 0x000fe400007fe4ff */
[----:B------:R-:W-:-:S04]  /*ad30*/  LEA R38, P0, R5, UR8, 0x2 ;  /* 0x0000000805267c11 */ /* 0x000fc8000f8010ff */
[----:B------:R-:W-:-:S05]  /*ad40*/  LEA.HI.X R39, R5, UR9, R6, 0x2, P0 ;  /* 0x0000000905277c11 */ /* 0x000fca00080f1406 */
[----:B------:R-:W2:Y:S02]  /*ad50*/  LDG.E R38, desc[UR36][R38.64] ;  /* 0x0000002426267981 */ /* 0x000ea4000c1e1900 */
[----:B--2---:R-:W-:-:S05]  /*ad60*/  IMAD R5, R11, R38, R4 ;  /* 0x000000260b057224 */ /* 0x004fca00078e0204 */
[----:B------:R-:W-:-:S05]  /*ad70*/  SHF.L.U32 R5, R5, 0x8, RZ ;  /* 0x0000000805057819 */ /* 0x000fca00000006ff */
[----:B------:R-:W-:-:S06]  /*ad80*/  IMAD.WIDE R4, R5, 0x2, R20 ;  /* 0x0000000205047825 */ /* 0x000fcc00078e0214 */
[----:B------:R-:W5:Y:S01]  /*ad90*/  LDG.E.128 R4, desc[UR36][R4.64] ;  /* 0x0000002404047981 */ /* 0x000f62000c1e1d00 */
[----:B------:R-:W-:Y:S01]  /*ada0*/  UISETP.NE.AND UP0, UPT, UR6, URZ, UPT ;  /* 0x000000ff0600728c */ /* 0x000fe2000bf05270 */
[----:B0-----:R-:W-:-:S08]  /*adb0*/  HADD2.F32 R40, -RZ, R40.H0_H0 ;  /* 0x20000028ff287230 */ /* 0x001fd00000004100 */
[----:B------:R-:W-:Y:S05]  /*adc0*/  BRA.U UP0, `(.L_x_438) ;  /* 0x0000000100347547 */ /* 0x000fea000b800000 */
        /* <DEDUP_REMOVED lines=13> */
.L_x_438:
[--C-:B0----5:R-:W-:Y:S02]  /*aea0*/  HADD2.F32 R38, -RZ, R4.reuse.H0_H0 ;  /* 0x20000004ff267230 */ /* 0x121fe40000004100 */
[----:B------:R-:W-:Y:S02]  /*aeb0*/  HADD2.F32 R39, -RZ, R4.H1_H1 ;  /* 0x30000004ff277230 */ /* 0x000fe40000004100 */
[--C-:B------:R-:W-:Y:S02]  /*aec0*/  HADD2.F32 R42, -RZ, R6.reuse.H0_H0 ;  /* 0x20000006ff2a7230 */ /* 0x100fe40000004100 */
[C---:B------:R-:W-:Y:S01]  /*aed0*/  FFMA.FTZ R43, R40.reuse, R38, R43 ;  /* 0x00000026282b7223 */ /* 0x040fe2000001002b */
[----:B------:R-:W-:Y:S02]  /*aee0*/  HADD2.F32 R41, -RZ, R6.H1_H1 ;  /* 0x30000006ff297230 */ /* 0x000fe40000004100 */
[----:B------:R-:W-:Y:S01]  /*aef0*/  FFMA.FTZ R44, R40, R39, R44 ;  /* 0x00000027282c7223 */ /* 0x000fe2000001002c */
[----:B------:R-:W-:-:S02]  /*af00*/  HADD2.F32 R4, -RZ, R5.H0_H0 ;  /* 0x20000005ff047230 */ /* 0x000fc40000004100 */
[C---:B------:R-:W-:Y:S01]  /*af10*/  FFMA.FTZ R9, R40.reuse, R42, R9 ;  /* 0x0000002a28097223 */ /* 0x040fe20000010009 */
[----:B------:R-:W-:Y:S02]  /*af20*/  HADD2.F32 R6, -RZ, R7.H0_H0 ;  /* 0x20000007ff067230 */ /* 0x000fe40000004100 */
[C---:B------:R-:W-:Y:S01]  /*af30*/  FFMA.FTZ R48, R40.reuse, R41, R48 ;  /* 0x0000002928307223 */ /* 0x040fe20000010030 */
[----:B------:R-:W-:Y:S02]  /*af40*/  HADD2.F32 R5, -RZ, R5.H1_H1 ;  /* 0x30000005ff057230 */ /* 0x000fe40000004100 */
[C---:B------:R-:W-:Y:S01]  /*af50*/  FFMA.FTZ R3, R40.reuse, R4, R3 ;  /* 0x0000000428037223 */ /* 0x040fe20000010003 */
[----:B------:R-:W-:Y:S02]  /*af60*/  HADD2.F32 R7, -RZ, R7.H1_H1 ;  /* 0x30000007ff077230 */ /* 0x000fe40000004100 */
[C---:B------:R-:W-:Y:S01]  /*af70*/  FFMA.FTZ R13, R40.reuse, R6, R13 ;  /* 0x00000006280d7223 */ /* 0x040fe2000001000d */
[----:B------:R-:W-:-:S02]  /*af80*/  FFMA.FTZ R46, R40, R5, R46 ;  /* 0x00000005282e7223 */ /* 0x000fc4000001002e */
[----:B------:R-:W-:-:S07]  /*af90*/  FFMA.FTZ R0, R40, R7, R0 ;  /* 0x0000000728007223 */ /* 0x000fce0000010000 */
.L_x_437:
[----:B------:R-:W-:Y:S05]  /*afa0*/  BSYNC.RECONVERGENT B1 ;  /* 0x0000000000017941 */ /* 0x000fea0003800200 */
.L_x_436:
        /* <DEDUP_REMOVED lines=9> */
[----:B0-----:R-:W-:-:S06]  /*b040*/  VIADD R38, R6, 0xffffffe ;  /* 0x0ffffffe06267836 */ /* 0x001fcc0000000000 */
[----:B------:R-:W0:Y:S02]  /*b050*/  F2I.FTZ.U32.TRUNC.NTZ R5, R38 ;  /* 0x0000002600057305 */ /* 0x000e24000021f000 */
[----:B0-----:R-:W-:-:S05]  /*b060*/  IADD3 R4, PT, PT, RZ, -R5, RZ ;  /* 0x80000005ff047210 */ /* 0x001fca0007ffe0ff */
[----:B------:R-:W-:Y:S01]  /*b070*/  IMAD R39, R4, R7, RZ ;  /* 0x0000000704277224 */ /* 0x000fe200078e02ff */
[----:B------:R-:W-:-:S05]  /*b080*/  MOV R4, RZ ;  /* 0x000000ff00047202 */ /* 0x000fca0000000f00 */
[----:B------:R-:W-:-:S04]  /*b090*/  IMAD.HI.U32 R4, R5, R39, R4 ;  /* 0x0000002705047227 */ /* 0x000fc800078e0004 */
[----:B------:R-:W-:Y:S02]  /*b0a0*/  IMAD.MOV.U32 R5, RZ, RZ, R40 ;  /* 0x000000ffff057224 */ /* 0x000fe400078e0028 */
[----:B------:R-:W0:Y:S02]  /*b0b0*/  LDS.U16 R40, [R34] ;  /* 0x0000000022287984 */ /* 0x000e240000000400 */
        /* <DEDUP_REMOVED lines=15> */
[----:B--2---:R-:W-:-:S04]  /*b1b0*/  IMAD R5, R11, R38, R4 ;  /* 0x000000260b057224 */ /* 0x004fc800078e0204 */
[----:B------:R-:W-:-:S04]  /*b1c0*/  IMAD.SHL.U32 R5, R5, 0x100, RZ ;  /* 0x0000010005057824 */ /* 0x000fc800078e00ff */
[----:B------:R-:W-:-:S06]  /*b1d0*/  IMAD.WIDE R4, R5, 0x2, R20 ;  /* 0x0000000205047825 */ /* 0x000fcc00078e0214 */
[----:B------:R-:W5:Y:S01]  /*b1e0*/  LDG.E.128 R4, desc[UR36][R4.64] ;  /* 0x0000002404047981 */ /* 0x000f62000c1e1d00 */
[----:B0-----:R-:W-:Y:S01]  /*b1f0*/  HADD2.F32 R40, -RZ, R40.H0_H0 ;  /* 0x20000028ff287230 */ /* 0x001fe20000004100 */
[----:B------:R-:W-:Y:S06]  /*b200*/  BRA.U UP0, `(.L_x_441) ;  /* 0x0000000100387547 */ /* 0x000fec000b800000 */
[----:B------:R-:W-:Y:S01]  /*b210*/  ISETP.NE.AND P3, PT, R22, RZ, PT ;  /* 0x000000ff1600720c */ /* 0x000fe20003f65270 */
[----:B------:R-:W0:-:S12]  /*b220*/  LDS.128 R56, [R30] ;  /* 0x000000001e387984 */ /* 0x000e180000000c00 */
[----:B------:R-:W2:Y:S01]  /*b230*/  @P3 LDG.E.128 R52, desc[UR36][R36.64] ;  /* 0x0000002424343981 */ /* 0x000ea2000c1e1d00 */
        /* <DEDUP_REMOVED lines=11> */
.L_x_441:
        /* <DEDUP_REMOVED lines=16> */
.L_x_440:
[----:B------:R-:W-:Y:S05]  /*b3f0*/  BSYNC.RECONVERGENT B1 ;  /* 0x0000000000017941 */ /* 0x000fea0003800200 */
.L_x_439:
[C---:B------:R-:W-:Y:S01]  /*b400*/  IADD3 R5, PT, PT, R10.reuse, 0x2, RZ ;  /* 0x000000020a057810 */ /* 0x040fe20007ffe0ff */
[----:B------:R-:W-:Y:S01]  /*b410*/  VIADD R10, R10, 0x4 ;  /* 0x000000040a0a7836 */ /* 0x000fe20000000000 */
[----:B------:R-:W-:Y:S02]  /*b420*/  IADD3 R15, PT, PT, R15, 0x400, RZ ;  /* 0x000004000f0f7810 */ /* 0x000fe40007ffe0ff */
[----:B------:R-:W-:Y:S02]  /*b430*/  ISETP.GE.AND P0, PT, R5, R12, PT ;  /* 0x0000000c0500720c */ /* 0x000fe40003f06270 */
[----:B------:R-:W-:-:S11]  /*b440*/  IADD3 R34, PT, PT, R34, 0x8, RZ ;  /* 0x0000000822227810 */ /* 0x000fd60007ffe0ff */
[----:B------:R-:W-:Y:S05]  /*b450*/  @!P0 BRA `(.L_x_442) ;  /* 0xfffffff400bc8947 */ /* 0x000fea000383ffff */
.L_x_431:
[----:B01----:R-:W-:Y:S05]  /*b460*/  BSYNC.RECONVERGENT B0 ;  /* 0x0000000000007941 */ /* 0x003fea0003800200 */
.L_x_430:
[----:B------:R-:W-:Y:S01]  /*b470*/  ISETP.NE.AND P0, PT, R23, R14, PT ;  /* 0x0000000e1700720c */ /* 0x000fe20003f05270 */
[----:B------:R-:W-:-:S12]  /*b480*/  BSSY.RECONVERGENT B0, `(.L_x_443) ;  /* 0x0000030000007945 */ /* 0x000fd80003800200 */
[----:B------:R-:W-:Y:S05]  /*b490*/  @P0 BRA `(.L_x_444) ;  /* 0x0000000000b80947 */ /* 0x000fea0003800000 */
[----:B------:R-:W-:Y:S01]  /*b4a0*/  IMAD.SHL.U32 R5, R12, 0x100, RZ ;  /* 0x000001000c057824 */ /* 0x000fe200078e00ff */
[----:B------:R-:W-:Y:S01]  /*b4b0*/  IADD3 R19, PT, PT, R19, -R114, RZ ;  /* 0x8000007213137210 */ /* 0x000fe20007ffe0ff */
[----:B------:R-:W0:Y:S02]  /*b4c0*/  LDCU UR4, c[0x0][0x40c] ;  /* 0x00008180ff0477ac */ /* 0x000e240008000800 */
[----:B------:R-:W-:-:S05]  /*b4d0*/  IMAD.WIDE R4, R5, 0x2, R28 ;  /* 0x0000000205047825 */ /* 0x000fca00078e021c */
[----:B------:R1:W5:Y:S01]  /*b4e0*/  LDG.E.128 R20, desc[UR36][R4.64] ;  /* 0x0000002404147981 */ /* 0x000362000c1e1d00 */
[----:B------:R-:W-:-:S06]  /*b4f0*/  LEA R32, R19, R32, 0x1 ;  /* 0x0000002013207211 */ /* 0x000fcc00078e08ff */
[----:B------:R-:W2:Y:S01]  /*b500*/  LDS.U16 R32, [R32+-0x2] ;  /* 0xfffffe0020207984 */ /* 0x000ea20000000400 */
[----:B0-----:R-:W-:Y:S01]  /*b510*/  UISETP.NE.AND UP0, UPT, UR4, URZ, UPT ;  /* 0x000000ff0400728c */ /* 0x001fe2000bf05270 */
[----:B--2---:R-:W-:-:S08]  /*b520*/  HADD2.F32 R2, -RZ, R32.H0_H0 ;  /* 0x20000020ff027230 */ /* 0x004fd00000004100 */
[----:B-1----:R-:W-:Y:S05]  /*b530*/  BRA.U UP0, `(.L_x_445) ;  /* 0x0000000100507547 */ /* 0x002fea000b800000 */
[----:B------:R-:W0:Y:S02]  /*b540*/  LDCU.64 UR4, c[0x0][0x460] ;  /* 0x00008c00ff0477ac */ /* 0x000e240008000a00 */
[----:B0-----:R-:W-:-:S04]  /*b550*/  ISETP.NE.U32.AND P0, PT, RZ, UR4, PT ;  /* 0x00000004ff007c0c */ /* 0x001fc8000bf05070 */
[----:B------:R-:W-:-:S13]  /*b560*/  ISETP.NE.AND.EX P0, PT, RZ, UR5, PT, P0 ;  /* 0x00000005ff007c0c */ /* 0x000fda000bf05300 */
[----:B------:R-:W0:Y:S08]  /*b570*/  @P0 LDC R6, c[0x0][0x3f8] ;  /* 0x0000fe00ff060b82 */ /* 0x000e300000000800 */
[----:B------:R-:W1:Y:S01]  /*b580*/  @P0 LDC.64 R4, c[0x0][0x458] ;  /* 0x00011600ff040b82 */ /* 0x000e620000000a00 */
[----:B0-----:R-:W-:-:S04]  /*b590*/  @P0 IMAD R31, R18, R6, R31 ;  /* 0x00000006121f0224 */ /* 0x001fc800078e021f */
[----:B------:R-:W-:-:S04]  /*b5a0*/  @P0 IMAD R31, R31, 0x100, R8 ;  /* 0x000001001f1f0824 */ /* 0x000fc800078e0208 */
[----:B-1----:R-:W-:-:S06]  /*b5b0*/  @P0 IMAD.WIDE R4, R31, 0x2, R4 ;  /* 0x000000021f040825 */ /* 0x002fcc00078e0204 */
[----:B------:R-:W2:Y:S01]  /*b5c0*/  @P0 LDG.E.128 R4, desc[UR36][R4.64] ;  /* 0x0000002404040981 */ /* 0x000ea2000c1e1d00 */
[----:B------:R-:W-:Y:S01]  /*b5d0*/  SHF.L.U32 R11, R16, 0x8, RZ ;  /* 0x00000008100b7819 */ /* 0x000fe200000006ff */
[----:B-----5:R-:W-:Y:S02]  /*b5e0*/  HFMA2 R20, R20, 1, 1, R24 ;  /* 0x3c003c0014147831 */ /* 0x020fe40000000018 */
[----:B------:R-:W-:Y:S02]  /*b5f0*/  HADD2 R21, R21, R25 ;  /* 0x0000001915157230 */ /* 0x000fe40000000000 */
[----:B------:R-:W-:Y:S02]  /*b600*/  HFMA2 R22, R22, 1, 1, R26 ;  /* 0x3c003c0016167831 */ /* 0x000fe4000000001a */
[----:B------:R-:W-:Y:S02]  /*b610*/  HADD2 R23, R23, R27 ;  /* 0x0000001b17177230 */ /* 0x000fe40000000000 */
[----:B------:R-:W-:-:S04]  /*b620*/  IMAD.WIDE R28, R11, 0x2, R28 ;  /* 0x000000020b1c7825 */ /* 0x000fc800078e021c */
[----:B--2---:R-:W-:Y:S02]  /*b630*/  @P0 HMUL2 R20, R20, R4 ;  /* 0x0000000414140232 */ /* 0x004fe40000000000 */
[----:B------:R-:W-:Y:S02]  /*b640*/  @P0 HFMA2 R21, R21, R5, -RZ ;  /* 0x0000000515150231 */ /* 0x000fe400001000ff */
[----:B------:R-:W-:Y:S02]  /*b650*/  @P0 HMUL2 R22, R22, R6 ;  /* 0x0000000616160232 */ /* 0x000fe40000000000 */
[----:B------:R-:W-:-:S05]  /*b660*/  @P0 HFMA2 R23, R23, R7, -RZ ;  /* 0x0000000717170231 */ /* 0x000fca00001000ff */
[----:B------:R0:W-:Y:S02]  /*b670*/  STG.E.128 desc[UR36][R28.64], R20 ;  /* 0x000000141c007986 */ /* 0x0001e4000c101d24 */
.L_x_445:
[----:B-----5:R-:W-:Y:S02]  /*b680*/  HADD2.F32 R6, -RZ, R21.H0_H0 ;  /* 0x20000015ff067230 */ /* 0x020fe40000004100 */
[----:B------:R-:W-:Y:S02]  /*b690*/  HADD2.F32 R12, -RZ, R23.H0_H0 ;  /* 0x20000017ff0c7230 */ /* 0x000fe40000004100 */
[--C-:B------:R-:W-:Y:S02]  /*b6a0*/  HADD2.F32 R4, -RZ, R20.reuse.H0_H0 ;  /* 0x20000014ff047230 */ /* 0x100fe40000004100 */
[C---:B------:R-:W-:Y:S01]  /*b6b0*/  FFMA.FTZ R3, R2.reuse, R6, R3 ;  /* 0x0000000602037223 */ /* 0x040fe20000010003 */
[----:B------:R-:W-:Y:S02]  /*b6c0*/  HADD2.F32 R5, -RZ, R20.H1_H1 ;  /* 0x30000014ff057230 */ /* 0x000fe40000004100 */
[----:B------:R-:W-:Y:S01]  /*b6d0*/  FFMA.FTZ R13, R2, R12, R13 ;  /* 0x0000000c020d7223 */ /* 0x000fe2000001000d */
[----:B0-----:R-:W-:-:S02]  /*b6e0*/  HADD2.F32 R21, -RZ, R21.H1_H1 ;  /* 0x30000015ff157230 */ /* 0x001fc40000004100 */
        /* <DEDUP_REMOVED lines=9> */
.L_x_444:
[----:B------:R-:W-:Y:S05]  /*b780*/  BSYNC.RECONVERGENT B0 ;  /* 0x0000000000007941 */ /* 0x000fea0003800200 */
.L_x_443:
[C---:B------:R-:W-:Y:S01]  /*b790*/  LOP3.LUT R2, R17.reuse, 0x3e0, RZ, 0xc0, !PT ;  /* 0x000003e011027812 */ /* 0x040fe200078ec0ff */
[----:B------:R-:W-:Y:S01]  /*b7a0*/  BAR.SYNC.DEFER_BLOCKING 0x0 ;  /* 0x0000000000007b1d */ /* 0x000fe20000010000 */
[----:B------:R-:W-:Y:S02]  /*b7b0*/  ISETP.GT.U32.AND P1, PT, R17, 0x1f, PT ;  /* 0x0000001f1100780c */ /* 0x000fe40003f24070 */
[----:B------:R-:W-:Y:S02]  /*b7c0*/  ISETP.NE.AND P0, PT, R2, 0x20, PT ;  /* 0x000000200200780c */ /* 0x000fe40003f05270 */
[----:B------:R-:W-:Y:S01]  /*b7d0*/  LEA R35, R8, R35, 0x1 ;  /* 0x0000002308237211 */ /* 0x000fe200078e08ff */
[----:B------:R-:W-:Y:S10]  /*b7e0*/  BSSY.RECONVERGENT B0, `(.L_x_446) ;  /* 0x0000007000007945 */ /* 0x000ff40003800200 */
[----:B------:R-:W-:Y:S05]  /*b7f0*/  @P0 BRA `(.L_x_447) ;  /* 0x0000000000140947 */ /* 0x000fea0003800000 */
[----:B------:R-:W-:Y:S02]  /*b800*/  F2FP.F16.F32.PACK_AB R4, R44, R43 ;  /* 0x0000002b2c04723e */ /* 0x000fe400000000ff */
[----:B------:R-:W-:Y:S02]  /*b810*/  F2FP.F16.F32.PACK_AB R5, R46, R3 ;  /* 0x000000032e05723e */ /* 0x000fe400000000ff */
[----:B------:R-:W-:Y:S02]  /*b820*/  F2FP.F16.F32.PACK_AB R6, R48, R9 ;  /* 0x000000093006723e */ /* 0x000fe400000000ff */
[----:B------:R-:W-:-:S05]  /*b830*/  F2FP.F16.F32.PACK_AB R7, R0, R13 ;  /* 0x0000000d0007723e */ /* 0x000fca00000000ff */
[----:B------:R0:W-:Y:S02]  /*b840*/  STS.128 [R35], R4 ;  /* 0x0000000423007388 */ /* 0x0001e40000000c00 */
.L_x_447:
[----:B------:R-:W-:Y:S05]  /*b850*/  BSYNC.RECONVERGENT B0 ;  /* 0x0000000000007941 */ /* 0x000fea0003800200 */
.L_x_446:
[----:B------:R-:W-:Y:S06]  /*b860*/  BAR.SYNC.DEFER_BLOCKING 0x0 ;  /* 0x0000000000007b1d */ /* 0x000fec0000010000 */
[----:B------:R-:W-:Y:S04]  /*b870*/  BSSY.RECONVERGENT B0, `(.L_x_448) ;  /* 0x0000013000007945 */ /* 0x000fe80003800200 */
[----:B------:R-:W-:Y:S05]  /*b880*/  @P1 BRA `(.L_x_449) ;  /* 0x0000000000441947 */ /* 0x000fea0003800000 */
[----:B0-----:R-:W0:Y:S02]  /*b890*/  LDS.128 R4, [R35] ;  /* 0x0000000023047984 */ /* 0x001e240000000c00 */
[--C-:B0-----:R-:W-:Y:S02]  /*b8a0*/  HADD2.F32 R2, -RZ, R4.reuse.H0_H0 ;  /* 0x20000004ff027230 */ /* 0x101fe40000004100 */
[----:B------:R-:W-:Y:S02]  /*b8b0*/  HADD2.F32 R11, -RZ, R4.H1_H1 ;  /* 0x30000004ff0b7230 */ /* 0x000fe40000004100 */
[--C-:B------:R-:W-:Y:S02]  /*b8c0*/  HADD2.F32 R10, -RZ, R6.reuse.H0_H0 ;  /* 0x20000006ff0a7230 */ /* 0x100fe40000004100 */
[----:B------:R-:W-:Y:S01]  /*b8d0*/  FADD.FTZ R43, R43, R2 ;  /* 0x000000022b2b7221 */ /* 0x000fe20000010000 */
[----:B------:R-:W-:Y:S02]  /*b8e0*/  HADD2.F32 R15, -RZ, R6.H1_H1 ;  /* 0x30000006ff0f7230 */ /* 0x000fe40000004100 */
[----:B------:R-:W-:Y:S01]  /*b8f0*/  FADD.FTZ R44, R44, R11 ;  /* 0x0000000b2c2c7221 */ /* 0x000fe20000010000 */
[----:B------:R-:W-:-:S02]  /*b900*/  HADD2.F32 R4, -RZ, R5.H0_H0 ;  /* 0x20000005ff047230 */ /* 0x000fc40000004100 */
[----:B------:R-:W-:Y:S01]  /*b910*/  FADD.FTZ R9, R9, R10 ;  /* 0x0000000a09097221 */ /* 0x000fe20000010000 */
[----:B------:R-:W-:Y:S02]  /*b920*/  HADD2.F32 R6, -RZ, R7.H0_H0 ;  /* 0x20000007ff067230 */ /* 0x000fe40000004100 */
[----:B------:R-:W-:Y:S01]  /*b930*/  FADD.FTZ R48, R48, R15 ;  /* 0x0000000f30307221 */ /* 0x000fe20000010000 */
[----:B------:R-:W-:Y:S02]  /*b940*/  HADD2.F32 R5, -RZ, R5.H1_H1 ;  /* 0x30000005ff057230 */ /* 0x000fe40000004100 */
[----:B------:R-:W-:Y:S01]  /*b950*/  FADD.FTZ R3, R3, R4 ;  /* 0x0000000403037221 */ /* 0x000fe20000010000 */
[----:B------:R-:W-:Y:S02]  /*b960*/  HADD2.F32 R7, -RZ, R7.H1_H1 ;  /* 0x30000007ff077230 */ /* 0x000fe40000004100 */
[----:B------:R-:W-:Y:S01]  /*b970*/  FADD.FTZ R13, R13, R6 ;  /* 0x000000060d0d7221 */ /* 0x000fe20000010000 */
[----:B------:R-:W-:-:S02]  /*b980*/  FADD.FTZ R46, R46, R5 ;  /* 0x000000052e2e7221 */ /* 0x000fc40000010000 */
[----:B------:R-:W-:-:S07]  /*b990*/  FADD.FTZ R0, R0, R7 ;  /* 0x0000000700007221 */ /* 0x000fce0000010000 */
.L_x_449:
[----:B------:R-:W-:Y:S05]  /*b9a0*/  BSYNC.RECONVERGENT B0 ;  /* 0x0000000000007941 */ /* 0x000fea0003800200 */
.L_x_448:
[----:B------:R-:W-:Y:S06]  /*b9b0*/  BAR.SYNC.DEFER_BLOCKING 0x0 ;  /* 0x0000000000007b1d */ /* 0x000fec0000010000 */
[----:B------:R-:W-:Y:S05]  /*b9c0*/  @P1 EXIT ;  /* 0x000000000000194d */ /* 0x000fea0003800000 */
[----:B------:R-:W1:Y:S02]  /*b9d0*/  LDCU UR4, c[0x0][0x478] ;  /* 0x00008f00ff0477ac */ /* 0x000e640008000800 */
[----:B-1----:R-:W-:-:S09]  /*b9e0*/  UISETP.NE.AND UP0, UPT, UR4, 0x2, UPT ;  /* 0x000000020400788c */ /* 0x002fd2000bf05270 */
[----:B------:R-:W-:Y:S05]  /*b9f0*/  BRA.U UP0, `(.L_x_450) ;  /* 0x0000000100e07547 */ /* 0x000fea000b800000 */
[----:B0-----:R-:W0:Y:S01]  /*ba00*/  LDC.64 R4, c[0x0][0x470] ;  /* 0x00011c00ff047b82 */ /* 0x001e220000000a00 */
[----:B------:R-:W1:Y:S01]  /*ba10*/  LDCU.64 UR4, c[0x0][0x380] ;  /* 0x00007000ff0477ac */ /* 0x000e620008000a00 */
[----:B0-----:R-:W2:Y:S01]  /*ba20*/  LDG.E R4, desc[UR36][R4.64] ;  /* 0x0000002404047981 */ /* 0x001ea2000c1e1900 */
[----:B------:R-:W-:-:S04]  /*ba30*/  IADD3 R33, PT, PT, R33, R8, RZ ;  /* 0x0000000821217210 */ /* 0x000fc80007ffe0ff */
[----:B-1----:R-:W-:Y:S01]  /*ba40*/  IADD3 R8, P0, PT, R33, UR4, RZ ;  /* 0x0000000421087c10 */ /* 0x002fe2000ff1e0ff */
        /* <DEDUP_REMOVED lines=14> */
[----:B------:R-:W1:Y:S01]  /*bb30*/  F2I.S8.NTZ R44, R44 ;  /* 0x0000002c002c7305 */ /* 0x000e620000202100 */
[----:B------:R-:W-:-:S05]  /*bb40*/  IMAD.U32 R5, R2, 0x10000, RZ ;  /* 0x0001000002057824 */ /* 0x000fca00078e00ff */
[----:B------:R-:W-:Y:S02]  /*bb50*/  LOP3.LUT R5, R5, 0xff0000, RZ, 0xc0, !PT ;  /* 0x00ff000005057812 */ /* 0x000fe400078ec0ff */
[----:B------:R-:W2:Y:S01]  /*bb60*/  F2I.S8.NTZ R3, R3 ;  /* 0x0000000300037305 */ /* 0x000ea20000202100 */
[----:B0-----:R-:W-:Y:S02]  /*bb70*/  PRMT R6, R0, 0x8880, RZ ;  /* 0x0000888000067816 */ /* 0x001fe400000000ff */
[----:B------:R-:W-:Y:S02]  /*bb80*/  PRMT R0, R48, 0x7710, RZ ;  /* 0x0000771030007816 */ /* 0x000fe400000000ff */
[----:B------:R-:W-:Y:S02]  /*bb90*/  PRMT R2, R6, 0x7710, RZ ;  /* 0x0000771006027816 */ /* 0x000fe400000000ff */
[----:B------:R-:W-:Y:S01]  /*bba0*/  SHF.L.U32 R0, R0, 0x8, RZ ;  /* 0x0000000800007819 */ /* 0x000fe200000006ff */
[----:B------:R-:W0:Y:S01]  /*bbb0*/  F2I.S8.NTZ R46, R46 ;  /* 0x0000002e002e7305 */ /* 0x000e220000202100 */
[----:B------:R-:W-:-:S02]  /*bbc0*/  PRMT R11, R5, 0x4210, R2 ;  /* 0x00004210050b7816 */ /* 0x000fc40000000002 */
[----:B-1----:R-:W-:Y:S02]  /*bbd0*/  PRMT R44, R44, 0x8880, RZ ;  /* 0x000088802c2c7816 */ /* 0x002fe400000000ff */
[----:B------:R-:W-:Y:S02]  /*bbe0*/  LOP3.LUT R11, R11, 0xff00, R0, 0xf8, !PT ;  /* 0x0000ff000b0b7812 */ /* 0x000fe400078ef800 */
[----:B--2---:R-:W-:Y:S01]  /*bbf0*/  PRMT R2, R3, 0x8880, RZ ;  /* 0x0000888003027816 */ /* 0x004fe200000000ff */
[----:B------:R-:W1:Y:S01]  /*bc00*/  F2I.S8.NTZ R9, R9 ;  /* 0x0000000900097305 */ /* 0x000e620000202100 */
[----:B------:R-:W-:Y:S02]  /*bc10*/  PRMT R0, R44, 0x7710, RZ ;  /* 0x000077102c007816 */ /* 0x000fe400000000ff */
[----:B------:R-:W-:Y:S02]  /*bc20*/  PRMT R2, R2, 0x7710, RZ ;  /* 0x0000771002027816 */ /* 0x000fe400000000ff */
[----:B------:R-:W-:-:S02]  /*bc30*/  LOP3.LUT R6, R0, 0xff, RZ, 0xc0, !PT ;  /* 0x000000ff00067812 */ /* 0x000fc400078ec0ff */
[----:B0-----:R-:W-:Y:S01]  /*bc40*/  PRMT R46, R46, 0x8880, RZ ;  /* 0x000088802e2e7816 */ /* 0x001fe200000000ff */
[----:B------:R-:W0:Y:S01]  /*bc50*/  F2I.S8.NTZ R4, R4 ;  /* 0x0000000400047305 */ /* 0x000e220000202100 */
[----:B------:R-:W-:Y:S01]  /*bc60*/  LOP3.LUT R5, R2, 0xff, RZ, 0xc0, !PT ;  /* 0x000000ff02057812 */ /* 0x000fe200078ec0ff */
[----:B------:R-:W-:Y:S01]  /*bc70*/  IMAD.WIDE.U32 R6, R6, 0x100, RZ ;  /* 0x0000010006067825 */ /* 0x000fe200078e00ff */
[----:B------:R-:W-:Y:S02]  /*bc80*/  PRMT R3, R46, 0x7710, RZ ;  /* 0x000077102e037816 */ /* 0x000fe400000000ff */
        /* <DEDUP_REMOVED lines=15> */
.L_x_450:
[----:B0-----:R-:W0:Y:S01]  /*bd80*/  LDC.64 R4, c[0x0][0x380] ;  /* 0x0000e000ff047b82 */ /* 0x001e220000000a00 */
[----:B------:R-:W-:Y:S01]  /*bd90*/  IMAD.IADD R33, R33, 0x1, R8 ;  /* 0x0000000121217824 */ /* 0x000fe200078e0208 */
[----:B------:R-:W-:Y:S02]  /*bda0*/  F2FP.F16.F32.PACK_AB R43, R44, R43 ;  /* 0x0000002b2c2b723e */ /* 0x000fe400000000ff */
        /* <DEDUP_REMOVED lines=9> */
.L_x_337:
[----:B------:R-:W-:Y:S01]  /*be40*/  HFMA2 R12, -RZ, RZ, 0, 9.5367431640625e-07 ;  /* 0x00000010ff0c7431 */ /* 0x000fe200000001ff */
[----:B------:R-:W-:Y:S01]  /*be50*/  MOV R11, 0x1f ;  /* 0x0000001f000b7802 */ /* 0x000fe20000000f00 */
[----:B------:R-:W-:-:S07]  /*be60*/  IMAD.MOV.U32 R15, RZ, RZ, -0x1 ;  /* 0xffffffffff0f7424 */ /* 0x000fce00078e00ff */
[----:B01----:R-:W-:Y:S05]  /*be70*/  WARPSYNC.COLLECTIVE R15, `(.L_x_451) ;  /* 0x000000000f087348 */ /* 0x003fea0003c00000 */
[----:B------:R2:W3:Y:S02]  /*be80*/  SHFL.BFLY P6, R14, R13, R12, R11 ;  /* 0x0c00000c0d0e7389 */ /* 0x0004e400000c000b */
[----:B0123--:R-:W-:Y:S05]  /*be90*/  ENDCOLLECTIVE ;  /* 0x000000000000791b */ /* 0x00ffea0003800000 */
.L_x_451:
[----:B------:R-:W-:Y:S02]  /*bea0*/  HFMA2 R12, -RZ, RZ, 0, 4.76837158203125e-07 ;  /* 0x00000008ff0c7431 */ /* 0x000fe400000001ff */
[----:B------:R-:W-:-:S05]  /*beb0*/  FADD.FTZ R3, R13, R14 ;  /* 0x0000000e0d037221 */ /* 0x000fca0000010000 */
[----:B------:R-:W-:-:S07]  /*bec0*/  MOV R13, R3 ;  /* 0x00000003000d7202 */ /* 0x000fce0000000f00 */
[----:B------:R-:W-:Y:S05]  /*bed0*/  WARPSYNC.COLLECTIVE R15, `(.L_x_452) ;  /* 0x000000000f087348 */ /* 0x000fea0003c00000 */
[----:B------:R0:W1:Y:S02]  /*bee0*/  SHFL.BFLY P6, R14, R13, R12, R11 ;  /* 0x0c00000c0d0e7389 */ /* 0x00006400000c000b */
[----:B01----:R-:W-:Y:S05]  /*bef0*/  ENDCOLLECTIVE ;  /* 0x000000000000791b */ /* 0x003fea0003800000 */
.L_x_452:
[----:B------:R-:W-:Y:S01]  /*bf00*/  MOV R12, 0x4 ;  /* 0x00000004000c7802 */ /* 0x000fe20000000f00 */
[----:B------:R-:W-:-:S04]  /*bf10*/  FADD.FTZ R4, R3, R14 ;  /* 0x0000000e03047221 */ /* 0x000fc80000010000 */
[----:B------:R-:W-:-:S07]  /*bf20*/  IMAD.MOV.U32 R13, RZ, RZ, R4 ;  /* 0x000000ffff0d7224 */ /* 0x000fce00078e0004 */
[----:B------:R-:W-:Y:S05]  /*bf30*/  WARPSYNC.COLLECTIVE R15, `(.L_x_453) ;  /* 0x000000000f087348 */ /* 0x000fea0003c00000 */
[----:B------:R0:W1:Y:S02]  /*bf40*/  SHFL.BFLY P6, R14, R13, R12, R11 ;  /* 0x0c00000c0d0e7389 */ /* 0x00006400000c000b */
[----:B01----:R-:W-:Y:S05]  /*bf50*/  ENDCOLLECTIVE ;  /* 0x000000000000791b */ /* 0x003fea0003800000 */
.L_x_453:
[----:B------:R-:W-:Y:S02]  /*bf60*/  IMAD.MOV.U32 R12, RZ, RZ, 0x2 ;  /* 0x00000002ff0c7424 */ /* 0x000fe400078e00ff */
[----:B------:R-:W-:-:S05]  /*bf70*/  FADD.FTZ R5, R4, R14 ;  /* 0x0000000e04057221 */ /* 0x000fca0000010000 */
[----:B------:R-:W-:-:S07]  /*bf80*/  MOV R13, R5 ;  /* 0x00000005000d7202 */ /* 0x000fce0000000f00 */
[----:B------:R-:W-:Y:S05]  /*bf90*/  WARPSYNC.COLLECTIVE R15, `(.L_x_454) ;  /* 0x000000000f087348 */ /* 0x000fea0003c00000 */
[----:B------:R0:W1:Y:S02]  /*bfa0*/  SHFL.BFLY P6, R14, R13, R12, R11 ;  /* 0x0c00000c0d0e7389 */ /* 0x00006400000c000b */
[----:B01----:R-:W-:Y:S05]  /*bfb0*/  ENDCOLLECTIVE ;  /* 0x000000000000791b */ /* 0x003fea0003800000 */
.L_x_454:
[----:B------:R-:W-:Y:S02]  /*bfc0*/  HFMA2 R12, -RZ, RZ, 0, 5.9604644775390625e-08 ;  /* 0x00000001ff0c7431 */ /* 0x000fe400000001ff */
[----:B------:R-:W-:-:S05]  /*bfd0*/  FADD.FTZ R6, R5, R14 ;  /* 0x0000000e05067221 */ /* 0x000fca0000010000 */
[----:B------:R-:W-:-:S07]  /*bfe0*/  MOV R13, R6 ;  /* 0x00000006000d7202 */ /* 0x000fce0000000f00 */
[----:B------:R-:W-:Y:S05]  /*bff0*/  WARPSYNC.COLLECTIVE R15, `(.L_x_455) ;  /* 0x000000000f087348 */ /* 0x000fea0003c00000 */
[----:B------:R0:W1:Y:S02]  /*c000*/  SHFL.BFLY P6, R14, R13, R12, R11 ;  /* 0x0c00000c0d0e7389 */ /* 0x00006400000c000b */
[----:B01----:R-:W-:Y:S05]  /*c010*/  ENDCOLLECTIVE ;  /* 0x000000000000791b */ /* 0x003fea0003800000 */
.L_x_455:
[----:B------:R-:W-:Y:S05]  /*c020*/  BRA `(.L_x_456) ;  /* 0xffffff6c00b87947 */ /* 0x000fea000383ffff */
.L_x_391:
[----:B------:R-:W-:Y:S01]  /*c030*/  BSSY B1, `(.L_x_457) ;  /* 0x0000007000017945 */ /* 0x000fe20003800000 */
[----:B------:R-:W-:Y:S01]  /*c040*/  IMAD.MOV.U32 R12, RZ, RZ, 0x2 ;  /* 0x00000002ff0c7424 */ /* 0x000fe200078e00ff */
[----:B------:R-:W-:Y:S02]  /*c050*/  MOV R11, 0x1f ;  /* 0x0000001f000b7802 */ /* 0x000fe40000000f00 */
[----:B------:R-:W-:-:S07]  /*c060*/  MOV R15, 0xffffffff ;  /* 0xffffffff000f7802 */ /* 0x000fce0000000f00 */
[----:B------:R-:W-:Y:S05]  /*c070*/  WARPSYNC.COLLECTIVE R15, `(.L_x_458) ;  /* 0x000000000f087348 */ /* 0x000fea0003c00000 */
[----:B------:R0:W1:Y:S02]  /*c080*/  SHFL.BFLY P6, R14, R13, R12, R11 ;  /* 0x0c00000c0d0e7389 */ /* 0x00006400000c000b */
[----:B01----:R-:W-:Y:S05]  /*c090*/  ENDCOLLECTIVE ;  /* 0x000000000000791b */ /* 0x003fea0003800000 */
.L_x_458:
[----:B------:R-:W-:Y:S05]  /*c0a0*/  BSYNC B1 ;  /* 0x0000000000017941 */ /* 0x000fea0003800000 */
.L_x_457:
[----:B------:R-:W-:Y:S01]  /*c0b0*/  FADD.FTZ R13, R13, R14 ;  /* 0x0000000e0d0d7221 */ /* 0x000fe20000010000 */
[----:B------:R-:W-:Y:S01]  /*c0c0*/  IMAD.MOV.U32 R12, RZ, RZ, 0x1 ;  /* 0x00000001ff0c7424 */ /* 0x000fe200078e00ff */
[----:B------:R-:W-:Y:S02]  /*c0d0*/  MOV R11, 0x1f ;  /* 0x0000001f000b7802 */ /* 0x000fe40000000f00 */
[----:B------:R-:W-:-:S07]  /*c0e0*/  MOV R15, 0xffffffff ;  /* 0xffffffff000f7802 */ /* 0x000fce0000000f00 */
[----:B------:R-:W-:Y:S05]  /*c0f0*/  WARPSYNC.COLLECTIVE R15, `(.L_x_459) ;  /* 0x000000000f087348 */ /* 0x000fea0003c00000 */
[----:B------:R0:W1:Y:S02]  /*c100*/  SHFL.BFLY P6, R14, R13, R12, R11 ;  /* 0x0c00000c0d0e7389 */ /* 0x00006400000c000b */
[----:B01----:R-:W-:Y:S05]  /*c110*/  ENDCOLLECTIVE ;  /* 0x000000000000791b */ /* 0x003fea0003800000 */
.L_x_459:
[----:B------:R-:W-:Y:S05]  /*c120*/  BRA `(.L_x_460) ;  /* 0xffffffb400187947 */ /* 0x000fea000383ffff */
.L_x_395:
[----:B------:R-:W-:Y:S01]  /*c130*/  HFMA2 R12, -RZ, RZ, 0, 9.5367431640625e-07 ;  /* 0x00000010ff0c7431 */ /* 0x000fe200000001ff */
[----:B------:R-:W-:Y:S01]  /*c140*/  BSSY B0, `(.L_x_461) ;  /* 0x0000007000007945 */ /* 0x000fe20003800000 */
[----:B------:R-:W-:Y:S01]  /*c150*/  IMAD.MOV.U32 R13, RZ, RZ, R0 ;  /* 0x000000ffff0d7224 */ /* 0x000fe200078e0000 */
[----:B------:R-:W-:Y:S01]  /*c160*/  MOV R11, 0x1f ;  /* 0x0000001f000b7802 */ /* 0x000fe20000000f00 */
[----:B------:R-:W-:-:S07]  /*c170*/  IMAD.MOV.U32 R15, RZ, RZ, -0x1 ;  /* 0xffffffffff0f7424 */ /* 0x000fce00078e00ff */
[----:B-1-34-:R-:W-:Y:S05]  /*c180*/  WARPSYNC.COLLECTIVE R15, `(.L_x_462) ;  /* 0x000000000f087348 */ /* 0x01afea0003c00000 */
[----:B------:R0:W2:Y:S02]  /*c190*/  SHFL.BFLY P6, R14, R13, R12, R11 ;  /* 0x0c00000c0d0e7389 */ /* 0x0000a400000c000b */
[----:B01234-:R-:W-:Y:S05]  /*c1a0*/  ENDCOLLECTIVE ;  /* 0x000000000000791b */ /* 0x01ffea0003800000 */
.L_x_462:
[----:B------:R-:W-:Y:S05]  /*c1b0*/  BSYNC B0 ;  /* 0x0000000000007941 */ /* 0x000fea0003800000 */
.L_x_461:
[----:B------:R-:W-:Y:S01]  /*c1c0*/  FMNMX.FTZ R13, R14, R0, !PT ;  /* 0x000000000e0d7209 */ /* 0x000fe20007810000 */
[----:B------:R-:W-:Y:S01]  /*c1d0*/  HFMA2 R12, -RZ, RZ, 0, 4.76837158203125e-07 ;  /* 0x00000008ff0c7431 */ /* 0x000fe200000001ff */
[----:B------:R-:W-:Y:S01]  /*c1e0*/  MOV R11, 0x1f ;  /* 0x0000001f000b7802 */ /* 0x000fe20000000f00 */
[----:B------:R-:W-:-:S07]  /*c1f0*/  IMAD.MOV.U32 R15, RZ, RZ, -0x1 ;  /* 0xffffffffff0f7424 */ /* 0x000fce00078e00ff */
[----:B------:R-:W-:Y:S05]  /*c200*/  WARPSYNC.COLLECTIVE R15, `(.L_x_463) ;  /* 0x000000000f087348 */ /* 0x000fea0003c00000 */
[----:B------:R0:W1:Y:S02]  /*c210*/  SHFL.BFLY P6, R14, R13, R12, R11 ;  /* 0x0c00000c0d0e7389 */ /* 0x00006400000c000b */
[----:B01----:R-:W-:Y:S05]  /*c220*/  ENDCOLLECTIVE ;  /* 0x000000000000791b */ /* 0x003fea0003800000 */
.L_x_463:
[----:B------:R-:W-:Y:S01]  /*c230*/  HFMA2 R12, -RZ, RZ, 0, 2.384185791015625e-07 ;  /* 0x00000004ff0c7431 */ /* 0x000fe200000001ff */
[----:B------:R-:W-:-:S04]  /*c240*/  FMNMX.FTZ R2, R13, R14, !PT ;  /* 0x0000000e0d027209 */ /* 0x000fc80007810000 */
[----:B------:R-:W-:-:S07]  /*c250*/  MOV R13, R2 ;  /* 0x00000002000d7202 */ /* 0x000fce0000000f00 */
[----:B------:R-:W-:Y:S05]  /*c260*/  WARPSYNC.COLLECTIVE R15, `(.L_x_464) ;  /* 0x000000000f087348 */ /* 0x000fea0003c00000 */
[----:B------:R0:W1:Y:S02]  /*c270*/  SHFL.BFLY P6, R14, R13, R12, R11 ;  /* 0x0c00000c0d0e7389 */ /* 0x00006400000c000b */
[----:B01----:R-:W-:Y:S05]  /*c280*/  ENDCOLLECTIVE ;  /* 0x000000000000791b */ /* 0x003fea0003800000 */
.L_x_464:
[----:B------:R-:W-:Y:S05]  /*c290*/  BRA `(.L_x_465) ;  /* 0xffffffb400747947 */ /* 0x000fea000383ffff */
.L_x_466:
        /* <DEDUP_REMOVED lines=14> */
.L_x_4640:


//--------------------- .text._ZN4mmha33masked_multihead_attention_kernelItLi256ELi256ELi1ELi32ELi256ELb1ELb0EEEv26Multihead_attention_paramsIT_XT5_EE --------------------------
	.section	.text._ZN4mmha33masked_multihead_attention_kernelItLi256ELi256ELi1ELi32ELi256ELb1ELb0EEEv26Multihead_attention_paramsIT_XT5_EE,"ax",@progbits
	.align	128
        .global         _ZN4mmha33masked_multihead_attention_kernelItLi256ELi256ELi1ELi32ELi256ELb1ELb0EEEv26Multihead_attention_paramsIT_XT5_EE
        .type           _ZN4mmha33masked_multihead_attention_kernelItLi256ELi256ELi1ELi32ELi256ELb1ELb0EEEv26Multihead_attention_paramsIT_XT5_EE,@function
        .size           _ZN4mmha33masked_multihead_attention_kernelItLi256ELi256ELi1ELi32ELi256ELb1ELb0EEEv26Multihead_attention_paramsIT_XT5_EE,(.L_x_4641 - _ZN4mmha33masked_multihead_attention_kernelItLi256ELi256ELi1ELi32ELi256ELb1ELb0EEEv26Multihead_attention_paramsIT_XT5_EE)
        .other          _ZN4mmha33masked_multihead_attention_kernelItLi256ELi256ELi1ELi32ELi256ELb1ELb0EEEv26Multihead_attention_paramsIT_XT5_EE,@"STO_CUDA_ENTRY STV_DEFAULT"
_ZN4mmha33masked_multihead_attention_kernelItLi256ELi256ELi1ELi32ELi256ELb1ELb0EEEv26Multihead_attention_paramsIT_XT5_EE:
.text._ZN4mmha33masked_multihead_attention_kernelItLi256ELi256ELi1ELi32ELi256ELb1ELb0EEEv26Multihead_attention_paramsIT_XT5_EE:
        /* <DEDUP_REMOVED lines=8> */
[----:B------:R-:W-:-:S04]  /*0080*/  IADD3 R2, P0, PT, R33, UR4, RZ ;  /* 0x0000000421027c10 */ /* 0x000fc8000ff1e0ff */
[----:B------:R-:W-:-:S05]  /*0090*/  IADD3.X R3, PT, PT, RZ, UR5, RZ, P0, !PT ;  /* 0x00000005ff037c10 */ /* 0x000fca00087fe4ff */
[----:B0-----:R-:W2:Y:S02]  /*00a0*/  LDG.E.U8 R2, desc[UR36][R2.64] ;  /* 0x0000002402027981 */ /* 0x001ea4000c1e1100 */
[----:B--2---:R-:W-:-:S13]  /*00b0*/  ISETP.NE.AND P0, PT, R2, 0x1, PT ;  /* 0x000000010200780c */ /* 0x004fda0003f05270 */
[----:B------:R-:W-:Y:S05]  /*00c0*/  @!P0 EXIT ;  /* 0x000000000000894d */ /* 0x000fea0003800000 */
.L_x_467:
[----:B------:R-:W1:Y:S01]  /*00d0*/  LDCU UR7, c[0x0][0x3f0] ;  /* 0x00007e00ff0777ac */ /* 0x000e620008000800 */
[----:B------:R-:W2:Y:S01]  /*00e0*/  LDC.64 R2, c[0x0][0x498] ;  /* 0x00012600ff027b82 */ /* 0x000ea20000000a00 */
[----:B------:R-:W3:Y:S07]  /*00f0*/  LDCU UR9, c[0x0][0x3f4] ;  /* 0x00007e80ff0977ac */ /* 0x000eee0008000800 */
[----:B------:R-:W4:Y:S01]  /*0100*/  LDC R20, c[0x0][0x40c] ;  /* 0x00010300ff147b82 */ /* 0x000f220000000800 */
[----:B-1----:R-:W-:-:S05]  /*0110*/  IMAD.U32 R0, RZ, RZ, UR7 ;  /* 0x00000007ff007e24 */ /* 0x002fca000f8e00ff */
[----:B------:R-:W-:Y:S01]  /*0120*/  IABS R7, R0 ;  /* 0x0000000000077213 */ /* 0x000fe20000000000 */
[----:B--2---:R-:W-:-:S03]  /*0130*/  IMAD.WIDE.U32 R2, R33, 0x4, R2 ;  /* 0x0000000421027825 */ /* 0x004fc600078e0002 */
[----:B------:R-:W1:Y:S02]  /*0140*/  I2F.RP R0, R7 ;  /* 0x0000000700007306 */ /* 0x000e640000209400 */
[----:B0-----:R0:W2:Y:S06]  /*0150*/  LDG.E R8, desc[UR36][R2.64] ;  /* 0x0000002402087981 */ /* 0x0010ac000c1e1900 */
[----:B-1----:R-:W1:Y:S02]  /*0160*/  MUFU.RCP R0, R0 ;  /* 0x0000000000007308 */ /* 0x002e640000001000 */
[----:B-1----:R-:W-:-:S06]  /*0170*/  IADD3 R4, PT, PT, R0, 0xffffffe, RZ ;  /* 0x0ffffffe00047810 */ /* 0x002fcc0007ffe0ff */
        /* <DEDUP_REMOVED lines=11> */
[----:B------:R-:W-:Y:S02]  /*0230*/  ISETP.GT.U32.AND P0, PT, R7, R0, PT ;  /* 0x000000000700720c */ /* 0x000fe40003f04070 */
[----:B------:R-:W-:-:S11]  /*0240*/  MOV R6, UR6 ;  /* 0x0000000600067c02 */ /* 0x000fd60008000f00 */
[----:B------:R-:W-:Y:S01]  /*0250*/  @!P0 VIADD R6, R6, 0x1 ;  /* 0x0000000106068836 */ /* 0x000fe20000000000 */
[----:B------:R-:W-:-:S04]  /*0260*/  @!P0 IADD3 R0, PT, PT, R0, -R7, RZ ;  /* 0x8000000700008210 */ /* 0x000fc80007ffe0ff */
        /* <DEDUP_REMOVED lines=18> */
[----:B---3--:R-:W-:Y:S01]  /*0390*/  IMAD.U32 R25, RZ, RZ, UR9 ;  /* 0x00000009ff197e24 */ /* 0x008fe2000f8e00ff */
[----:B------:R-:W1:Y:S01]  /*03a0*/  S2R R23, SR_TID.X ;  /* 0x0000000000177919 */ /* 0x000e620000002100 */
[----:B------:R-:W3:Y:S01]  /*03b0*/  LDCU UR7, c[0x0][0x3e8] ;  /* 0x00007d00ff0777ac */ /* 0x000ee20008000800 */
[----:B0-----:R-:W-:-:S06]  /*03c0*/  @UP3 UIMAD.WIDE UR4, UR41, 0x4, UR4 ;  /* 0x00000004290438a5 */ /* 0x001fcc000f8e0204 */
[----:B------:R-:W-:Y:S02]  /*03d0*/  MOV R4, UR4 ;  /* 0x0000000400047c02 */ /* 0x000fe40008000f00 */
[----:B------:R-:W-:-:S05]  /*03e0*/  MOV R5, UR5 ;  /* 0x0000000500057c02 */ /* 0x000fca0008000f00 */
[----:B------:R0:W4:Y:S01]  /*03f0*/  @P0 LDG.E R4, desc[UR36][R4.64] ;  /* 0x0000002404040981 */ /* 0x000122000c1e1900 */
[----:B------:R-:W-:-:S04]  /*0400*/  IABS R0, R25 ;  /* 0x0000001900007213 */ /* 0x000fc80000000000 */
[----:B------:R-:W-:-:S13]  /*0410*/  R2UR UR8, R0 ;  /* 0x00000000000872ca */ /* 0x000fda00000e0000 */
[----:B------:R-:W5:Y:S08]  /*0420*/  I2F.RP R0, UR8 ;  /* 0x0000000800007d06 */ /* 0x000f700008209400 */
[----:B-----5:R-:W5:Y:S02]  /*0430*/  MUFU.RCP R0, R0 ;  /* 0x0000000000007308 */ /* 0x020f640000001000 */
[----:B-----5:R-:W-:-:S06]  /*0440*/  IADD3 R3, PT, PT, R0, 0xffffffe, RZ ;  /* 0x0ffffffe00037810 */ /* 0x020fcc0007ffe0ff */
[----:B------:R-:W5:Y:S02]  /*0450*/  F2I.FTZ.U32.TRUNC.NTZ R3, R3 ;  /* 0x0000000300037305 */ /* 0x000f64000021f000 */
[----:B-----5:R-:W-:Y:S01]  /*0460*/  R2UR UR5, R3 ;  /* 0x00000000030572ca */ /* 0x020fe200000e0000 */
[----:B------:R-:W-:-:S12]  /*0470*/  UMOV UR4, URZ ;  /* 0x000000ff00047c82 */ /* 0x000fd80008000000 */
[----:B------:R-:W-:-:S04]  /*0480*/  UIADD3 UR6, UPT, UPT, URZ, -UR5, URZ ;  /* 0x80000005ff067290 */ /* 0x000fc8000fffe0ff */
[----:B------:R-:W-:Y:S01]  /*0490*/  UIMAD UR6, UR6, UR8, URZ ;  /* 0x00000008060672a4 */ /* 0x000fe2000f8e02ff */
[----:B--2---:R-:W-:-:S13]  /*04a0*/  R2UR UR44, R8 ;  /* 0x00000000082c72ca */ /* 0x004fda00000e0000 */
[----:B------:R-:W-:-:S06]  /*04b0*/  UIADD3 UR45, UPT, UPT, UR44, -0x1, URZ ;  /* 0xffffffff2c2d7890 */ /* 0x000fcc000fffe0ff */
[----:B------:R-:W-:-:S04]  /*04c0*/  MOV R16, UR45 ;  /* 0x0000002d00107c02 */ /* 0x000fc80008000f00 */
[----:B0-----:R-:W-:-:S04]  /*04d0*/  IABS R5, R16 ;  /* 0x0000001000057213 */ /* 0x001fc80000000000 */
[----:B------:R-:W-:Y:S01]  /*04e0*/  R2UR UR40, R5 ;  /* 0x00000000052872ca */ /* 0x000fe200000e0000 */
[----:B------:R-:W-:-:S12]  /*04f0*/  UIMAD.WIDE.U32 UR4, UR5, UR6, UR4 ;  /* 0x00000006050472a5 */ /* 0x000fd8000f8e0004 */
        /* <DEDUP_REMOVED lines=34> */
[----:B------:R-:W-:Y:S01]  /*0720*/  IADD3 R7, PT, PT, R3, UR5, RZ ;  /* 0x0000000503077c10 */ /* 0x000fe2000fffe0ff */
        /* <DEDUP_REMOVED lines=10> */
[----:B------:R-:W-:Y:S02]  /*07d0*/  SHF.R.U64 R7, R10, 0x10, R11 ;  /* 0x000000100a077819 */ /* 0x000fe4000000120b */
[----:B------:R-:W-:Y:S02]  /*07e0*/  LOP3.LUT R14, R14, 0xff, RZ, 0xc0, !PT ;  /* 0x000000ff0e0e7812 */ /* 0x000fe400078ec0ff */
[----:B------:R-:W-:-:S02]  /*07f0*/  PRMT R0, R10, 0x9910, RZ ;  /* 0x000099100a007816 */ /* 0x000fc400000000ff */
[----:B------:R-:W-:Y:S02]  /*0800*/  SHF.R.U64 R6, R14, 0x7, RZ ;  /* 0x000000070e067819 */ /* 0x000fe400000012ff */
[----:B0-----:R-:W-:Y:S02]  /*0810*/  SHF.R.S32.HI R10, RZ, 0x10, R11 ;  /* 0x00000010ff0a7819 */ /* 0x001fe4000001140b */
[----:B------:R-:W-:Y:S02]  /*0820*/  PRMT R7, R7, 0x9910, RZ ;  /* 0x0000991007077816 */ /* 0x000fe400000000ff */
[----:B------:R-:W-:Y:S02]  /*0830*/  LOP3.LUT R12, R11, 0xff, RZ, 0xc0, !PT ;  /* 0x000000ff0b0c7812 */ /* 0x000fe400078ec0ff */
[----:B------:R-:W-:Y:S02]  /*0840*/  LOP3.LUT R10, R10, 0xff, RZ, 0xc0, !PT ;  /* 0x000000ff0a0a7812 */ /* 0x000fe400078ec0ff */
[----:B------:R-:W-:Y:S01]  /*0850*/  ISETP.NE.U32.AND P0, PT, R6, RZ, PT ;  /* 0x000000ff0600720c */ /* 0x000fe20003f05070 */
[----:B------:R-:W-:Y:S01]  /*0860*/  IMAD.MOV.U32 R6, RZ, RZ, R7 ;  /* 0x000000ffff067224 */ /* 0x000fe200078e0007 */
[----:B------:R-:W-:-:S02]  /*0870*/  SHF.R.U64 R8, R12, 0x7, RZ ;  /* 0x000000070c087819 */ /* 0x000fc400000012ff */
[----:B------:R-:W-:Y:S02]  /*0880*/  SHF.R.U64 R7, R10, 0x7, RZ ;  /* 0x000000070a077819 */ /* 0x000fe400000012ff */
[----:B------:R-:W-:Y:S01]  /*0890*/  ISETP.NE.U32.AND P1, PT, R8, RZ, PT ;  /* 0x000000ff0800720c */ /* 0x000fe20003f25070 */
[----:B---3--:R-:W-:Y:S01]  /*08a0*/  FMUL.FTZ R9, R4, R9 ;  /* 0x0000000904097220 */ /* 0x008fe20000410000 */
[----:B------:R-:W-:Y:S02]  /*08b0*/  ISETP.NE.U32.AND P2, PT, R7, RZ, PT ;  /* 0x000000ff0700720c */ /* 0x000fe40003f45070 */
[----:B------:R-:W-:Y:S02]  /*08c0*/  ISETP.NE.U32.AND.EX P1, PT, RZ, RZ, PT, P1 ;  /* 0x000000ffff00720c */ /* 0x000fe40003f25110 */
[----:B------:R-:W-:Y:S02]  /*08d0*/  ISETP.NE.U32.AND.EX P0, PT, RZ, RZ, PT, P0 ;  /* 0x000000ffff00720c */ /* 0x000fe40003f05100 */
[----:B------:R-:W-:-:S02]  /*08e0*/  ISETP.NE.U32.AND.EX P2, PT, RZ, RZ, PT, P2 ;  /* 0x000000ffff00720c */ /* 0x000fc40003f45120 */
[----:B------:R-:W-:Y:S02]  /*08f0*/  PRMT R8, R11, 0x9910, RZ ;  /* 0x000099100b087816 */ /* 0x000fe400000000ff */
[----:B------:R-:W-:Y:S02]  /*0900*/  SHF.R.S32.HI R21, RZ, 0x18, R11 ;  /* 0x00000018ff157819 */ /* 0x000fe4000001140b */
[----:B------:R-:W-:Y:S02]  /*0910*/  SHF.R.S32.HI R0, RZ, 0x8, R0 ;  /* 0x00000008ff007819 */ /* 0x000fe40000011400 */
[----:B------:R-:W-:Y:S02]  /*0920*/  SHF.R.S32.HI R8, RZ, 0x8, R8 ;  /* 0x00000008ff087819 */ /* 0x000fe40000011408 */
[----:B------:R-:W-:Y:S01]  /*0930*/  SHF.R.S32.HI R6, RZ, 0x8, R6 ;  /* 0x00000008ff067819 */ /* 0x000fe20000011406 */
[----:B------:R-:W-:Y:S01]  /*0940*/  I2F.S16 R21, R21 ;  /* 0x0000001500157306 */ /* 0x000fe20000101400 */
[----:B------:R-:W-:-:S02]  /*0950*/  @P1 LOP3.LUT R12, R12, 0xffffff00, RZ, 0xfc, !PT ;  /* 0xffffff000c0c1812 */ /* 0x000fc400078efcff */
        /* <DEDUP_REMOVED lines=20> */
.L_x_470:
[----:B------:R-:W0:Y:S02]  /*0aa0*/  LDC.64 R4, c[0x0][0x388] ;  /* 0x0000e200ff047b82 */ /* 0x000e240000000a00 */
[----:B0-----:R-:W-:-:S05]  /*0ab0*/  IMAD.WIDE R4, R7, 0x2, R4 ;  /* 0x0000000207047825 */ /* 0x001fca00078e0204 */
[----:B------:R0:W5:Y:S02]  /*0ac0*/  LDG.E.128 R28, desc[UR36][R4.64] ;  /* 0x00000024041c7981 */ /* 0x000164000c1e1d00 */
.L_x_469:
[----:B------:R-:W-:Y:S05]  /*0ad0*/  BSYNC.RECONVERGENT B0 ;  /* 0x0000000000007941 */ /* 0x000fea0003800200 */
.L_x_468:
[----:B------:R-:W1:Y:S01]  /*0ae0*/  LDCU.64 UR10, c[0x0][0x3a0] ;  /* 0x00007400ff0a77ac */ /* 0x000e620008000a00 */
[----:B------:R-:W2:Y:S01]  /*0af0*/  LDC.64 R6, c[0x0][0x418] ;  /* 0x00010600ff067b82 */ /* 0x000ea20000000a00 */
[----:B------:R-:W-:Y:S01]  /*0b00*/  @!P4 IMAD R0, R23, UR9, R16 ;  /* 0x000000091700cc24 */ /* 0x000fe2000f8e0210 */
[----:B------:R-:W-:Y:S01]  /*0b10*/  CS2R R26, SRZ ;  /* 0x00000000001a7805 */ /* 0x000fe2000001ff00 */
[----:B------:R-:W-:Y:S01]  /*0b20*/  USHF.L.U32 UR42, UR42, 0x8, URZ ;  /* 0x000000082a2a7899 */ /* 0x000fe200080006ff */
[----:B------:R-:W-:Y:S01]  /*0b30*/  CS2R R18, SRZ ;  /* 0x0000000000127805 */ /* 0x000fe2000001ff00 */
[----:B------:R-:W3:Y:S01]  /*0b40*/  LDCU.64 UR6, c[0x0][0x390] ;  /* 0x00007200ff0677ac */ /* 0x000ee20008000a00 */
[----:B------:R-:W-:Y:S02]  /*0b50*/  @!P4 SHF.L.U32 R0, R0, 0x3, RZ ;  /* 0x000000030000c819 */ /* 0x000fe400000006ff */
[----:B0-----:R-:W0:Y:S01]  /*0b60*/  @!P4 LDC.64 R4, c[0x0][0x3b8] ;  /* 0x0000ee00ff04cb82 */ /* 0x001e220000000a00 */
[----:B------:R-:W-:Y:S01]  /*0b70*/  VOTEU.ANY UP0, P3 ;  /* 0x0000000000ff7886 */ /* 0x000fe20001800100 */
[----:B------:R-:W-:Y:S01]  /*0b80*/  PLOP3.LUT P2, PT, PT, PT, UP0, 0x40, 0x4 ;  /* 0x000000000004781c */ /* 0x000fe20003f4e808 */
[----:B------:R-:W-:Y:S01]  /*0b90*/  @!P4 IMAD R17, R25, UR42, R0 ;  /* 0x0000002a1911cc24 */ /* 0x000fe2000f8e0200 */
[----:B------:R-:W-:-:S02]  /*0ba0*/  CS2R R24, SRZ ;  /* 0x0000000000187805 */ /* 0x000fc4000001ff00 */
[----:B------:R-:W-:Y:S02]  /*0bb0*/  ISETP.NE.AND P5, PT, R20, RZ, PT ;  /* 0x000000ff1400720c */ /* 0x000fe40003fa5270 */
[----:B------:R-:W-:Y:S02]  /*0bc0*/  ISETP.GT.U32.OR P2, PT, R23, 0x1f, P2 ;  /* 0x0000001f1700780c */ /* 0x000fe40001744470 */
[----:B-1----:R-:W-:-:S04]  /*0bd0*/  ISETP.NE.U32.AND P1, PT, RZ, UR10, PT ;  /* 0x0000000aff007c0c */ /* 0x002fc8000bf25070 */
[----:B------:R-:W-:Y:S02]  /*0be0*/  ISETP.NE.AND.EX P1, PT, RZ, UR11, PT, P1 ;  /* 0x0000000bff007c0c */ /* 0x000fe4000bf25310 */
[----:B---3--:R-:W-:Y:S02]  /*0bf0*/  ISETP.NE.U32.AND P3, PT, RZ, UR6, PT ;  /* 0x00000006ff007c0c */ /* 0x008fe4000bf65070 */
[----:B------:R-:W-:Y:S02]  /*0c00*/  ISETP.GT.U32.OR P1, PT, R23, 0x1f, !P1 ;  /* 0x0000001f1700780c */ /* 0x000fe40004f24470 */
[----:B--2---:R-:W-:Y:S01]  /*0c10*/  ISETP.NE.U32.AND P0, PT, R6, RZ, PT ;  /* 0x000000ff0600720c */ /* 0x004fe20003f05070 */
[----:B------:R-:W1:Y:S01]  /*0c20*/  @!P2 LDC.64 R12, c[0x0][0x450] ;  /* 0x00011400ff0cab82 */ /* 0x000e620000000a00 */
[----:B------:R-:W-:Y:S02]  /*0c30*/  ISETP.NE.OR P1, PT, R20, RZ, P1 ;  /* 0x000000ff1400720c */ /* 0x000fe40000f25670 */
[----:B------:R-:W-:Y:S01]  /*0c40*/  ISETP.NE.AND.EX P0, PT, R7, RZ, PT, P0 ;  /* 0x000000ff0700720c */ /* 0x000fe20003f05300 */
[----:B0-----:R-:W-:Y:S01]  /*0c50*/  @!P4 IMAD.WIDE R4, R17, 0x2, R4 ;  /* 0x000000021104c825 */ /* 0x001fe200078e0204 */
[----:B------:R-:W-:-:S02]  /*0c60*/  CS2R R16, SRZ ;  /* 0x0000000000107805 */ /* 0x000fc4000001ff00 */
[----:B------:R-:W-:Y:S02]  /*0c70*/  ISETP.NE.AND.EX P3, PT, RZ, UR7, PT, P3 ;  /* 0x00000007ff007c0c */ /* 0x000fe4000bf65330 */
[----:B------:R0:W5:Y:S02]  /*0c80*/  @!P4 LDG.E.128 R24, desc[UR36][R4.64] ;  /* 0x000000240418c981 */ /* 0x000164000c1e1d00 */
[----:B------:R-:W-:-:S03]  /*0c90*/  ISETP.GT.U32.OR P3, PT, R23, 0x1f, !P3 ;  /* 0x0000001f1700780c */ /* 0x000fc60005f64470 */
[----:B------:R-:W2:Y:S08]  /*0ca0*/  @!P1 LDC.64 R6, c[0x0][0x3a0] ;  /* 0x0000e800ff069b82 */ /* 0x000eb00000000a00 */
[----:B------:R-:W3:Y:S08]  /*0cb0*/  @P0 LDC.64 R8, c[0x0][0x418] ;  /* 0x00010600ff080b82 */ /* 0x000ef00000000a00 */
[----:B------:R-:W4:Y:S01]  /*0cc0*/  @!P3 LDC.64 R10, c[0x0][0x390] ;  /* 0x0000e400ff0abb82 */ /* 0x000f220000000a00 */
[----:B--2---:R-:W-:-:S05]  /*0cd0*/  @!P1 IMAD.WIDE.U32 R6, R15, 0x2, R6 ;  /* 0x000000020f069825 */ /* 0x004fca00078e0006 */
[----:B------:R0:W5:Y:S01]  /*0ce0*/  @!P1 LDG.E.128 R16, desc[UR36][R6.64] ;  /* 0x0000002406109981 */ /* 0x000162000c1e1d00 */
[----:B-1----:R-:W-:Y:S05]  /*0cf0*/  @P5 BRA `(.L_x_471) ;  /* 0x0000000000105947 */ /* 0x002fea0003800000 */
[----:B-----5:R-:W-:Y:S02]  /*0d00*/  HFMA2 R24, R24, 1, 1, R16 ;  /* 0x3c003c0018187831 */ /* 0x020fe40000000010 */
[----:B------:R-:W-:Y:S02]  /*0d10*/  HADD2 R25, R25, R17 ;  /* 0x0000001119197230 */ /* 0x000fe40000000000 */
[----:B------:R-:W-:Y:S02]  /*0d20*/  HFMA2 R26, R26, 1, 1, R18 ;  /* 0x3c003c001a1a7831 */ /* 0x000fe40000000012 */
[----:B------:R-:W-:-:S07]  /*0d30*/  HADD2 R27, R27, R19 ;  /* 0x000000131b1b7230 */ /* 0x000fce0000000000 */
.L_x_471:
[----:B------:R-:W-:Y:S01]  /*0d40*/  VOTEU.ALL UP0, P2 ;  /* 0x0000000000ff7886 */ /* 0x000fe20001000000 */
[----:B---3--:R-:W-:Y:S01]  /*0d50*/  @P0 IMAD.WIDE.U32 R8, R33, 0x4, R8 ;  /* 0x0000000421080825 */ /* 0x008fe200078e0008 */
        /* <DEDUP_REMOVED lines=55> */
[----:B------:R-:W-:Y:S01]  /*10d0*/  IADD3 R0, PT, PT, R20, -UR39, RZ ;  /* 0x8000002714007c10 */ /* 0x000fe2000fffe0ff */
[----:B------:R-:W-:-:S02]  /*10e0*/  FMUL.FTZ R9, R4, 13.28771209716796875 ;  /* 0x41549a7804097820 */ /* 0x000fc40000410000 */
        /* <DEDUP_REMOVED lines=68> */
.L_x_474:
[----:B------:R-:W-:-:S13]  /*1530*/  ISETP.GE.AND P0, PT, R3, R10, PT ;  /* 0x0000000a0300720c */ /* 0x000fda0003f06270 */
[----:B------:R-:W-:Y:S05]  /*1540*/  @P0 BRA `(.L_x_475) ;  /* 0x0000001800300947 */ /* 0x000fea0003800000 */
[----:B------:R-:W-:Y:S01]  /*1550*/  I2FP.F32.U32 R10, R10 ;  /* 0x0000000a000a7245 */ /* 0x000fe20000201000 */
[C---:B------:R-:W-:Y:S01]  /*1560*/  VIADD R6, R3.reuse, 0x4 ;  /* 0x0000000403067836 */ /* 0x040fe20000000000 */
[C---:B------:R-:W-:Y:S01]  /*1570*/  IADD3 R4, PT, PT, R3.reuse, 0x2, RZ ;  /* 0x0000000203047810 */ /* 0x040fe20007ffe0ff */
[--C-:B------:R-:W-:Y:S01]  /*1580*/  HADD2.F32 R14, -RZ, R30.reuse.H1_H1 ;  /* 0x3000001eff0e7230 */ /* 0x100fe20000004100 */
[----:B------:R-:W0:Y:S01]  /*1590*/  MUFU.RCP R5, R10 ;  /* 0x0000000a00057308 */ /* 0x000e220000001000 */
[----:B------:R-:W-:Y:S01]  /*15a0*/  I2FP.F32.U32 R0, R3 ;  /* 0x0000000300007245 */ /* 0x000fe20000201000 */
[--C-:B------:R-:W-:Y:S01]  /*15b0*/  HADD2.F32 R22, -RZ, R31.reuse.H1_H1 ;  /* 0x3000001fff167230 */ /* 0x100fe20000004100 */
[----:B------:R-:W-:Y:S01]  /*15c0*/  IADD3 R3, PT, PT, R3, 0x6, RZ ;  /* 0x0000000603037810 */ /* 0x000fe20007ffe0ff */
[----:B------:R-:W-:Y:S01]  /*15d0*/  HADD2.F32 R30, -RZ, R30.H0_H0 ;  /* 0x2000001eff1e7230 */ /* 0x000fe20000004100 */
[----:B------:R-:W-:Y:S01]  /*15e0*/  I2FP.F32.U32 R4, R4 ;  /* 0x0000000400047245 */ /* 0x000fe20000201000 */
[----:B------:R-:W-:Y:S01]  /*15f0*/  HADD2.F32 R31, -RZ, R31.H0_H0 ;  /* 0x2000001fff1f7230 */ /* 0x000fe20000004100 */
[----:B------:R-:W-:-:S02]  /*1600*/  I2FP.F32.U32 R6, R6 ;  /* 0x0000000600067245 */ /* 0x000fc40000201000 */
[----:B------:R-:W-:Y:S02]  /*1610*/  I2FP.F32.U32 R8, R3 ;  /* 0x0000000300087245 */ /* 0x000fe40000201000 */
[----:B------:R-:W-:-:S04]  /*1620*/  IADD3 R20, PT, PT, R20, -UR39, RZ ;  /* 0x8000002714147c10 */ /* 0x000fc8000fffe0ff */
        /* <DEDUP_REMOVED lines=54> */
.L_x_473:
        /* <DEDUP_REMOVED lines=10> */
[----:B0-----:R-:W-:Y:S01]  /*1a30*/  VIADD R4, R0, 0xffffffe ;  /* 0x0ffffffe00047836 */ /* 0x001fe20000000000 */
[----:B------:R-:W-:-:S05]  /*1a40*/  IADD3 R0, PT, PT, RZ, -R11, RZ ;  /* 0x8000000bff007210 */ /* 0x000fca0007ffe0ff */
[----:B------:R0:W1:Y:S02]  /*1a50*/  F2I.FTZ.U32.TRUNC.NTZ R5, R4 ;  /* 0x0000000400057305 */ /* 0x000064000021f000 */
[----:B0-----:R-:W-:Y:S01]  /*1a60*/  IMAD.MOV.U32 R4, RZ, RZ, RZ ;  /* 0x000000ffff047224 */ /* 0x001fe200078e00ff */
[----:B-1----:R-:W-:-:S05]  /*1a70*/  IADD3 R6, PT, PT, RZ, -R5, RZ ;  /* 0x80000005ff067210 */ /* 0x002fca0007ffe0ff */
[----:B------:R-:W-:Y:S01]  /*1a80*/  IMAD R9, R6, R7, RZ ;  /* 0x0000000706097224 */ /* 0x000fe200078e02ff */
[----:B------:R-:W-:-:S03]  /*1a90*/  MOV R6, R8 ;  /* 0x0000000800067202 */ /* 0x000fc60000000f00 */
        /* <DEDUP_REMOVED lines=22> */
[----:B------:R-:W-:Y:S01]  /*1c00*/  HFMA2 R8, -RZ, RZ, 0, 8.0049037933349609375e-05 ;  /* 0x0000053fff087431 */ /* 0x000fe200000001ff */
[----:B------:R-:W-:Y:S01]  /*1c10*/  MOV R12, 0x1 ;  /* 0x00000001000c7802 */ /* 0x000fe20000000f00 */
[----:B------:R1:W2:Y:S01]  /*1c20*/  LDC.64 R14, c[0x4][R0] ;  /* 0x01000000000e7b82 */ /* 0x0002a20000000a00 */
[----:B------:R-:W3:Y:S01]  /*1c30*/  LDCU.64 UR6, c[0x4][0xd0] ;  /* 0x01001a00ff0677ac */ /* 0x000ee20008000a00 */
[----:B------:R-:W-:Y:S01]  /*1c40*/  IMAD.MOV.U32 R13, RZ, RZ, RZ ;  /* 0x000000ffff0d7224 */ /* 0x000fe200078e00ff */
[----:B------:R-:W4:Y:S01]  /*1c50*/  LDCU.64 UR8, c[0x4][0xa8] ;  /* 0x01001500ff0877ac */ /* 0x000f220008000a00 */
[----:B0-----:R-:W-:Y:S02]  /*1c60*/  MOV R4, UR4 ;  /* 0x0000000400047c02 */ /* 0x001fe40008000f00 */
[----:B------:R-:W-:Y:S01]  /*1c70*/  MOV R5, UR5 ;  /* 0x0000000500057c02 */ /* 0x000fe20008000f00 */
[----:B---3--:R-:W-:Y:S01]  /*1c80*/  IMAD.U32 R6, RZ, RZ, UR6 ;  /* 0x00000006ff067e24 */ /* 0x008fe2000f8e00ff */
[----:B------:R-:W-:-:S02]  /*1c90*/  MOV R7, UR7 ;  /* 0x0000000700077c02 */ /* 0x000fc40008000f00 */
[----:B----4-:R-:W-:Y:S01]  /*1ca0*/  MOV R10, UR8 ;  /* 0x00000008000a7c02 */ /* 0x010fe20008000f00 */
[----:B-1----:R-:W-:-:S07]  /*1cb0*/  IMAD.U32 R11, RZ, RZ, UR9 ;  /* 0x00000009ff0b7e24 */ /* 0x002fce000f8e00ff */
[----:B------:R-:W-:-:S07]  /*1cc0*/  LEPC R20, `(.L_x_476) ;  /* 0x000000001014794e */ /* 0x000fce0000000000 */
[----:B--2---:R-:W-:Y:S05]  /*1cd0*/  CALL.ABS.NOINC R14 ;  /* 0x000000000e007343 */ /* 0x004fea0003c00000 */
.L_x_476:
[----:B------:R-:W0:Y:S01]  /*1ce0*/  S2R R3, SR_CgaCtaId ;  /* 0x0000000000037919 */ /* 0x000e220000008800 */
[----:B------:R-:W1:Y:S01]  /*1cf0*/  LDC R7, c[0x0][0x400] ;  /* 0x00010000ff077b82 */ /* 0x000e620000000800 */
[----:B------:R-:W-:Y:S02]  /*1d00*/  ISETP.NE.AND P6, PT, R34, RZ, PT ;  /* 0x000000ff2200720c */ /* 0x000fe40003fc5270 */
[----:B------:R-:W-:-:S04]  /*1d10*/  MOV R0, 0x400 ;  /* 0x0000040000007802 */ /* 0x000fc80000000f00 */
[----:B------:R-:W-:-:S04]  /*1d20*/  IADD3 R0, PT, PT, R0, 0x440, RZ ;  /* 0x0000044000007810 */ /* 0x000fc80007ffe0ff */
        /* <DEDUP_REMOVED lines=10> */
.L_x_477:
        /* <DEDUP_REMOVED lines=28> */
[----:B------:R-:W-:Y:S02]  /*1f90*/  SHF.R.S32.HI R4, RZ, 0x1f, R5 ;  /* 0x0000001fff047819 */ /* 0x000fe40000011405 */
        /* <DEDUP_REMOVED lines=17> */
[----:B------:R-:W-:Y:S01]  /*20b0*/  HADD2.F32 R21, -RZ, R28.H1_H1 ;  /* 0x3000001cff157230 */ /* 0x000fe20000004100 */
[----:B------:R-:W-:Y:S01]  /*20c0*/  I2FP.F32.S32 R4, R8 ;  /* 0x0000000800047245 */ /* 0x000fe20000201400 */
[--C-:B------:R-:W-:Y:S01]  /*20d0*/  HADD2.F32 R36, -RZ, R29.reuse.H1_H1 ;  /* 0x3000001dff247230 */ /* 0x100fe20000004100 */
[C---:B------:R-:W-:Y:S01]  /*20e0*/  IADD3 R6, PT, PT, R8.reuse, 0x2, RZ ;  /* 0x0000000208067810 */ /* 0x040fe20007ffe0ff */
[----:B------:R-:W-:Y:S01]  /*20f0*/  HADD2.F32 R34, -RZ, R29.H0_H0 ;  /* 0x2000001dff227230 */ /* 0x000fe20000004100 */
[----:B------:R-:W0:Y:S01]  /*2100*/  MUFU.RCP R5, R5 ;  /* 0x0000000500057308 */ /* 0x000e220000001000 */
[C---:B------:R-:W-:Y:S01]  /*2110*/  IADD3 R7, PT, PT, R8.reuse, 0x4, RZ ;  /* 0x0000000408077810 */ /* 0x040fe20007ffe0ff */
[----:B------:R-:W-:Y:S01]  /*2120*/  VIADD R8, R8, 0x6 ;  /* 0x0000000608087836 */ /* 0x000fe20000000000 */
[----:B------:R-:W-:Y:S01]  /*2130*/  I2FP.F32.S32 R6, R6 ;  /* 0x0000000600067245 */ /* 0x000fe20000201400 */
[--C-:B------:R-:W-:Y:S01]  /*2140*/  HADD2.F32 R40, -RZ, R30.reuse.H1_H1 ;  /* 0x3000001eff287230 */ /* 0x100fe20000004100 */
[----:B------:R-:W-:Y:S01]  /*2150*/  I2FP.F32.S32 R7, R7 ;  /* 0x0000000700077245 */ /* 0x000fe20000201400 */
[----:B------:R-:W-:Y:S01]  /*2160*/  HADD2.F32 R38, -RZ, R30.H0_H0 ;  /* 0x2000001eff267230 */ /* 0x000fe20000004100 */
[----:B------:R-:W-:Y:S01]  /*2170*/  I2FP.F32.S32 R8, R8 ;  /* 0x0000000800087245 */ /* 0x000fe20000201400 */
[--C-:B------:R-:W-:Y:S01]  /*2180*/  HADD2.F32 R29, -RZ, R25.reuse.H1_H1 ;  /* 0x30000019ff1d7230 */ /* 0x100fe20000004100 */
[----:B------:R-:W-:Y:S01]  /*2190*/  IADD3 R9, PT, PT, R9, -UR39, RZ ;  /* 0x8000002709097c10 */ /* 0x000fe2000fffe0ff */
[----:B------:R-:W-:-:S02]  /*21a0*/  HADD2.F32 R30, -RZ, R25.H0_H0 ;  /* 0x20000019ff1e7230 */ /* 0x000fc40000004100 */
[----:B------:R-:W-:Y:S01]  /*21b0*/  HADD2.F32 R28, -RZ, R28.H0_H0 ;  /* 0x2000001cff1c7230 */ /* 0x000fe20000004100 */
[----:B------:R-:W-:Y:S01]  /*21c0*/  I2FP.F32.S32 R13, R9 ;  /* 0x00000009000d7245 */ /* 0x000fe20000201400 */
        /* <DEDUP_REMOVED lines=76> */
.L_x_483:
[----:B------:R-:W-:Y:S05]  /*2690*/  BSYNC.RECONVERGENT B2 ;  /* 0x0000000000027941 */ /* 0x000fea0003800200 */
.L_x_482:
        /* <DEDUP_REMOVED lines=17> */
.L_x_481:
[----:B------:R-:W-:-:S04]  /*27b0*/  SHF.R.S32.HI R4, RZ, 0x1f, R5 ;  /* 0x0000001fff047819 */ /* 0x000fc80000011405 */
[----:B------:R-:W-:-:S05]  /*27c0*/  LEA.HI R4, R4, R5, RZ, 0x2 ;  /* 0x0000000504047211 */ /* 0x000fca00078f10ff */
[----:B------:R-:W-:-:S05]  /*27d0*/  IMAD.SHL.U32 R4, R4, 0x2, RZ ;  /* 0x0000000204047824 */ /* 0x000fca00078e00ff */
[----:B------:R-:W-:-:S04]  /*27e0*/  LOP3.LUT R8, R4, 0xfffffff8, RZ, 0xc0, !PT ;  /* 0xfffffff804087812 */ /* 0x000fc800078ec0ff */
[----:B------:R-:W-:-:S13]  /*27f0*/  ISETP.GE.AND P0, PT, R8, R7, PT ;  /* 0x000000070800720c */ /* 0x000fda0003f06270 */
[----:B------:R-:W-:Y:S05]  /*2800*/  @P0 BRA `(.L_x_484) ;  /* 0x0000000400080947 */ /* 0x000fea0003800000 */
[----:B------:R-:W-:Y:S01]  /*2810*/  I2FP.F32.S32 R10, R7 ;  /* 0x00000007000a7245 */ /* 0x000fe20000201400 */
[----:B------:R-:W-:Y:S01]  /*2820*/  HADD2.F32 R39, -RZ, R28.H0_H0 ;  /* 0x2000001cff277230 */ /* 0x000fe20000004100 */
[----:B------:R-:W-:Y:S01]  /*2830*/  I2FP.F32.S32 R4, R8 ;  /* 0x0000000800047245 */ /* 0x000fe20000201400 */
[--C-:B------:R-:W-:Y:S01]  /*2840*/  HADD2.F32 R36, -RZ, R31.reuse.H1_H1 ;  /* 0x3000001fff247230 */ /* 0x100fe20000004100 */
[----:B------:R-:W0:Y:S01]  /*2850*/  MUFU.RCP R11, R10 ;  /* 0x0000000a000b7308 */ /* 0x000e220000001000 */
[C---:B------:R-:W-:Y:S01]  /*2860*/  IADD3 R5, PT, PT, R8.reuse, 0x2, RZ ;  /* 0x0000000208057810 */ /* 0x040fe20007ffe0ff */
[----:B------:R-:W-:Y:S01]  /*2870*/  HADD2.F32 R34, -RZ, R31.H0_H0 ;  /* 0x2000001fff227230 */ /* 0x000fe20000004100 */
[C---:B------:R-:W-:Y:S01]  /*2880*/  IADD3 R7, PT, PT, R8.reuse, 0x4, RZ ;  /* 0x0000000408077810 */ /* 0x040fe20007ffe0ff */
[----:B------:R-:W-:Y:S01]  /*2890*/  VIADD R8, R8, 0x6 ;  /* 0x0000000608087836 */ /* 0x000fe20000000000 */
        /* <DEDUP_REMOVED lines=57> */
.L_x_484:
[----:B------:R-:W-:Y:S05]  /*2c30*/  BSYNC.RECONVERGENT B1 ;  /* 0x0000000000017941 */ /* 0x000fea0003800200 */
.L_x_480:
        /* <DEDUP_REMOVED lines=16> */
.L_x_479:
[----:B------:R-:W-:Y:S05]  /*2d40*/  BSYNC.RECONVERGENT B0 ;  /* 0x0000000000007941 */ /* 0x000fea0003800200 */
.L_x_478:
        /* <DEDUP_REMOVED lines=10> */
.L_x_486:
[----:B------:R-:W-:Y:S05]  /*2df0*/  BSYNC.RECONVERGENT B0 ;  /* 0x0000000000007941 */ /* 0x000fea0003800200 */
.L_x_485:
[----:B------:R-:W-:Y:S06]  /*2e00*/  BAR.SYNC.DEFER_BLOCKING 0x0 ;  /* 0x0000000000007b1d */ /* 0x000fec0000010000 */
.L_x_475:
[----:B------:R-:W-:Y:S05]  /*2e10*/  BSYNC.RECONVERGENT B6 ;  /* 0x0000000000067941 */ /* 0x000fea0003800200 */
.L_x_472:
[----:B------:R-:W3:Y:S01]  /*2e20*/  LDCU UR4, c[0x0][0x3f4] ;  /* 0x00007e80ff0477ac */ /* 0x000ee20008000800 */
[----:B------:R-:W-:Y:S02]  /*2e30*/  ISETP.GT.U32.AND P0, PT, R23, 0x1f, PT ;  /* 0x0000001f1700780c */ /* 0x000fe40003f04070 */
[----:B---3--:R-:W-:-:S04]  /*2e40*/  MOV R0, UR4 ;  /* 0x0000000400007c02 */ /* 0x008fc80008000f00 */
[----:B------:R-:W-:-:S04]  /*2e50*/  IADD3 R3, PT, PT, RZ, -R0, RZ ;  /* 0x80000000ff037210 */ /* 0x000fc80007ffe0ff */
[----:B------:R-:W-:-:S04]  /*2e60*/  VIADDMNMX R3, R3, UR44, RZ, !PT ;  /* 0x0000002c03037c46 */ /* 0x000fc8000f8001ff */
[----:B------:R-:W-:Y:S01]  /*2e70*/  R2UR UR13, R3 ;  /* 0x00000000030d72ca */ /* 0x000fe200000e0000 */
[----:B------:R-:W-:-:S05]  /*2e80*/  IMAD.MOV.U32 R3, RZ, RZ, -0x800001 ;  /* 0xff7fffffff037424 */ /* 0x000fca00078e00ff */
[----:B------:R3:W-:Y:S01]  /*2e90*/  STL [R1+0x24c], R3 ;  /* 0x00024c0301007387 */ /* 0x0007e20000100800 */
[----:B------:R-:W-:Y:S08]  /*2ea0*/  @P0 BRA `(.L_x_487) ;  /* 0x0000000400040947 */ /* 0x000ff00003800000 */
[----:B------:R-:W0:Y:S01]  /*2eb0*/  S2R R10, SR_CgaCtaId ;  /* 0x00000000000a7919 */ /* 0x000e220000008800 */
[----:B------:R-:W-:Y:S01]  /*2ec0*/  MOV R9, 0x400 ;  /* 0x0000040000097802 */ /* 0x000fe20000000f00 */
[----:B------:R-:W5:Y:S01]  /*2ed0*/  LDCU UR4, c[0x0][0x40c] ;  /* 0x00008180ff0477ac */ /* 0x000f620008000800 */
[----:B--2-4-:R-:W-:Y:S02]  /*2ee0*/  HMUL2 R12, R29, R25 ;  /* 0x000000191d0c7232 */ /* 0x014fe40000000000 */
[----:B---3--:R-:W-:Y:S02]  /*2ef0*/  IADD3 R3, PT, PT, R9, 0x40, RZ ;  /* 0x0000004009037810 */ /* 0x008fe40007ffe0ff */
        /* <DEDUP_REMOVED lines=15> */
[----:B------:R-:W-:Y:S01]  /*2ff0*/  IMAD R7, R0, UR42, R7 ;  /* 0x0000002a00077c24 */ /* 0x000fe2000f8e0207 */
[----:B------:R-:W-:-:S05]  /*3000*/  LEA R6, R23, R6, 0x4 ;  /* 0x0000000617067211 */ /* 0x000fca00078e20ff */
[----:B------:R1:W-:Y:S01]  /*3010*/  STS.128 [R6], R16 ;  /* 0x0000001006007388 */ /* 0x0003e20000000c00 */
[----:B0-----:R-:W-:-:S05]  /*3020*/  IMAD.WIDE R4, R7, 0x2, R4 ;  /* 0x0000000207047825 */ /* 0x001fca00078e0204 */
[----:B------:R1:W-:Y:S02]  /*3030*/  STG.E.128 desc[UR36][R4.64], R24 ;  /* 0x0000001804007986 */ /* 0x0003e4000c101d24 */
.L_x_488:
        /* <DEDUP_REMOVED lines=12> */
.L_x_616:
        /* <DEDUP_REMOVED lines=14> */
[----:B------:R-:W-:Y:S01]  /*31e0*/  MOV R5, UR5 ;  /* 0x0000000500057c02 */ /* 0x000fe20008000f00 */
        /* <DEDUP_REMOVED lines=13> */
.L_x_487:
        /* <DEDUP_REMOVED lines=11> */
[----:B-1----:R-:W-:-:S07]  /*3370*/  UISETP.NE.AND UP0, UPT, UR7, URZ, UPT ;  /* 0x000000ff0700728c */ /* 0x002fce000bf05270 */
[----:B------:R-:W1:Y:S04]  /*3380*/  LDS.128 R12, [UR5+0x40] ;  /* 0x00004005ff0c7984 */ /* 0x000e680008000c00 */
[----:B------:R-:W5:Y:S04]  /*3390*/  LDS.128 R8, [UR5+0x50] ;  /* 0x00005005ff087984 */ /* 0x000f680008000c00 */
[----:B0-----:R-:W0:Y:S04]  /*33a0*/  LDS.128 R4, [UR5+0x60] ;  /* 0x00006005ff047984 */ /* 0x001e280008000c00 */
[----:B-1----:R-:W-:Y:S04]  /*33b0*/  STL.64 [R1+0x230], R12 ;  /* 0x0002300c01007387 */ /* 0x002fe80000100a00 */
[----:B------:R-:W-:Y:S04]  /*33c0*/  STL.64 [R1+0x238], R14 ;  /* 0x0002380e01007387 */ /* 0x000fe80000100a00 */
[----:B------:R-:W1:Y:S04]  /*33d0*/  LDS.128 R12, [UR5+0x70] ;  /* 0x00007005ff0c7984 */ /* 0x000e680008000c00 */
[----:B-----5:R-:W-:Y:S04]  /*33e0*/  STL.64 [R1+0x220], R8 ;  /* 0x0002200801007387 */ /* 0x020fe80000100a00 */
[----:B------:R-:W-:Y:S04]  /*33f0*/  STL.64 [R1+0x228], R10 ;  /* 0x0002280a01007387 */ /* 0x000fe80000100a00 */
[----:B------:R-:W5:Y:S04]  /*3400*/  LDS.128 R8, [UR5+0x80] ;  /* 0x00008005ff087984 */ /* 0x000f680008000c00 */
[----:B0-----:R-:W-:Y:S04]  /*3410*/  STL.64 [R1+0x210], R4 ;  /* 0x0002100401007387 */ /* 0x001fe80000100a00 */
[----:B------:R-:W-:Y:S04]  /*3420*/  STL.64 [R1+0x218], R6 ;  /* 0x0002180601007387 */ /* 0x000fe80000100a00 */
[----:B------:R-:W0:Y:S04]  /*3430*/  LDS.128 R4, [UR5+0x90] ;  /* 0x00009005ff047984 */ /* 0x000e280008000c00 */
        /* <DEDUP_REMOVED lines=61> */
[----:B------:R0:W-:Y:S02]  /*3810*/  STL.64 [R1+0xc8], R6 ;  /* 0x0000c80601007387 */ /* 0x0001e40000100a00 */
[----:B0-----:R-:W0:Y:S02]  /*3820*/  S2R R6, SR_TID.X ;  /* 0x0000000000067919 */ /* 0x001e240000002100 */
[----:B-1----:R1:W-:Y:S04]  /*3830*/  STL.64 [R1+0xb0], R12 ;  /* 0x0000b00c01007387 */ /* 0x0023e80000100a00 */
[----:B------:R1:W-:Y:S04]  /*3840*/  STL.64 [R1+0xb8], R14 ;  /* 0x0000b80e01007387 */ /* 0x0003e80000100a00 */
[----:B-----5:R1:W-:Y:S04]  /*3850*/  STL.64 [R1+0xa0], R8 ;  /* 0x0000a00801007387 */ /* 0x0203e80000100a00 */
[----:B------:R1:W-:Y:S01]  /*3860*/  STL.64 [R1+0xa8], R10 ;  /* 0x0000a80a01007387 */ /* 0x0003e20000100a00 */
[----:B------:R-:W-:Y:S05]  /*3870*/  BRA.U UP0, `(.L_x_490) ;  /* 0x0000000100a07547 */ /* 0x000fea000b800000 */
[----:B-1----:R-:W1:Y:S04]  /*3880*/  LDS.128 R8, [UR5+0x240] ;  /* 0x00024005ff087984 */ /* 0x002e680008000c00 */
[----:B------:R-:W5:Y:S04]  /*3890*/  LDS.128 R16, [UR5+0x250] ;  /* 0x00025005ff107984 */ /* 0x000f680008000c00 */
[----:B------:R-:W3:Y:S04]  /*38a0*/  LDS.128 R12, [UR5+0x260] ;  /* 0x00026005ff0c7984 */ /* 0x000ee80008000c00 */
[----:B------:R-:W-:Y:S04]  /*38b0*/  LDS.128 R244, [UR5+0x280] ;  /* 0x00028005fff47984 */ /* 0x000fe80008000c00 */
[----:B------:R-:W-:Y:S04]  /*38c0*/  LDS.128 R240, [UR5+0x290] ;  /* 0x00029005fff07984 */ /* 0x000fe80008000c00 */
[----:B------:R-:W-:Y:S04]  /*38d0*/  LDS.128 R20, [UR5+0x2d0] ;  /* 0x0002d005ff147984 */ /* 0x000fe80008000c00 */
[----:B--2---:R-:W-:Y:S04]  /*38e0*/  LDS.128 R24, [UR5+0x2e0] ;  /* 0x0002e005ff187984 */ /* 0x004fe80008000c00 */
[----:B----4-:R-:W-:Y:S04]  /*38f0*/  LDS.128 R28, [UR5+0x2f0] ;  /* 0x0002f005ff1c7984 */ /* 0x010fe80008000c00 */
[----:B------:R-:W-:Y:S04]  /*3900*/  LDS.128 R32, [UR5+0x300] ;  /* 0x00030005ff207984 */ /* 0x000fe80008000c00 */
[----:B------:R-:W-:Y:S04]  /*3910*/  LDS.128 R36, [UR5+0x310] ;  /* 0x00031005ff247984 */ /* 0x000fe80008000c00 */
[----:B-1----:R-:W-:Y:S04]  /*3920*/  STL.64 [R1+0x30], R8 ;  /* 0x0000300801007387 */ /* 0x002fe80000100a00 */
[----:B------:R-:W-:Y:S04]  /*3930*/  STL.64 [R1+0x38], R10 ;  /* 0x0000380a01007387 */ /* 0x000fe80000100a00 */
[----:B------:R-:W1:Y:S04]  /*3940*/  LDS.128 R8, [UR5+0x270] ;  /* 0x00027005ff087984 */ /* 0x000e680008000c00 */
[----:B-----5:R2:W-:Y:S04]  /*3950*/  STL.64 [R1+0x20], R16 ;  /* 0x0000201001007387 */ /* 0x0205e80000100a00 */
[----:B------:R2:W-:Y:S04]  /*3960*/  STL.64 [R1+0x28], R18 ;  /* 0x0000281201007387 */ /* 0x0005e80000100a00 */
[----:B---3--:R2:W-:Y:S04]  /*3970*/  STL.64 [R1+0x10], R12 ;  /* 0x0000100c01007387 */ /* 0x0085e80000100a00 */
[----:B------:R2:W-:Y:S04]  /*3980*/  STL.64 [R1+0x18], R14 ;  /* 0x0000180e01007387 */ /* 0x0005e80000100a00 */
[----:B------:R-:W3:Y:S04]  /*3990*/  LDS.128 R12, [UR5+0x2b0] ;  /* 0x0002b005ff0c7984 */ /* 0x000ee80008000c00 */
        /* <DEDUP_REMOVED lines=21> */
[----:B-1234-:R-:W0:Y:S02]  /*3af0*/  LDS.128 R108, [UR5+0x430] ;  /* 0x00043005ff6c7984 */ /* 0x01ee240008000c00 */
.L_x_490:
[----:B------:R-:W5:Y:S01]  /*3b00*/  LDS.128 R120, [UR5+0x1e0] ;  /* 0x0001e005ff787984 */ /* 0x000f620008000c00 */
[----:B------:R-:W-:Y:S01]  /*3b10*/  UIADD3 UR4, UPT, UPT, UR4, 0x1f, UR44 ;  /* 0x0000001f04047890 */ /* 0x000fe2000fffe02c */
[----:B------:R-:W-:Y:S01]  /*3b20*/  BSSY.RECONVERGENT B0, `(.L_x_491) ;  /* 0x000080c000007945 */ /* 0x000fe20003800200 */
[----:B------:R-:W-:Y:S01]  /*3b30*/  UIMAD UR6, UR41, UR6, UR17 ;  /* 0x00000006290672a4 */ /* 0x000fe2000f8e0211 */
[----:B------:R-:W2:Y:S01]  /*3b40*/  LDS.128 R116, [UR5+0x1f0] ;  /* 0x0001f005ff747984 */ /* 0x000ea20008000c00 */
[----:B------:R-:W0:Y:S03]  /*3b50*/  LDCU UR20, c[0x0][0x410] ;  /* 0x00008200ff1477ac */ /* 0x000e260008000800 */
[----:B------:R-:W3:Y:S01]  /*3b60*/  LDS.128 R112, [UR5+0x200] ;  /* 0x00020005ff707984 */ /* 0x000ee20008000c00 */
[----:B------:R-:W0:Y:S01]  /*3b70*/  LDCU.64 UR10, c[0x0][0x3b8] ;  /* 0x00007700ff0a77ac */ /* 0x000e220008000a00 */
[----:B------:R-:W0:Y:S01]  /*3b80*/  LDCU.64 UR22, c[0x0][0x438] ;  /* 0x00008700ff1677ac */ /* 0x000e220008000a00 */
[----:B------:R-:W0:Y:S01]  /*3b90*/  LDCU.64 UR14, c[0x0][0x448] ;  /* 0x00008900ff0e77ac */ /* 0x000e220008000a00 */
[----:B------:R-:W-:Y:S01]  /*3ba0*/  USHF.L.U32 UR6, UR6, 0x8, URZ ;  /* 0x0000000806067899 */ /* 0x000fe200080006ff */
[----:B-----5:R-:W-:Y:S04]  /*3bb0*/  STL.64 [R1+0x90], R120 ;  /* 0x0000907801007387 */ /* 0x020fe80000100a00 */
[----:B------:R-:W-:Y:S04]  /*3bc0*/  STL.64 [R1+0x98], R122 ;  /* 0x0000987a01007387 */ /* 0x000fe80000100a00 */
[----:B------:R-:W5:Y:S04]  /*3bd0*/  LDS.128 R120, [UR5+0x210] ;  /* 0x00021005ff787984 */ /* 0x000f680008000c00 */
[----:B--2---:R-:W-:Y:S04]  /*3be0*/  STL.64 [R1+0x80], R116 ;  /* 0x0000807401007387 */ /* 0x004fe80000100a00 */
[----:B------:R-:W-:Y:S04]  /*3bf0*/  STL.64 [R1+0x88], R118 ;  /* 0x0000887601007387 */ /* 0x000fe80000100a00 */
[----:B------:R-:W2:Y:S04]  /*3c00*/  LDS.128 R116, [UR5+0x220] ;  /* 0x00022005ff747984 */ /* 0x000ea80008000c00 */
[----:B---3--:R-:W-:Y:S04]  /*3c10*/  STL.64 [R1+0x70], R112 ;  /* 0x0000707001007387 */ /* 0x008fe80000100a00 */
[----:B------:R-:W-:Y:S04]  /*3c20*/  STL.64 [R1+0x78], R114 ;  /* 0x0000787201007387 */ /* 0x000fe80000100a00 */
[----:B------:R-:W3:Y:S01]  /*3c30*/  LDS.128 R112, [UR5+0x230] ;  /* 0x00023005ff707984 */ /* 0x000ee20008000c00 */
[----:B------:R-:W-:-:S04]  /*3c40*/  USHF.R.S32.HI UR5, URZ, 0x1f, UR4 ;  /* 0x0000001fff057899 */ /* 0x000fc80008011404 */
[----:B------:R-:W-:-:S04]  /*3c50*/  ULEA.HI UR5, UR5, UR4, URZ, 0x5 ;  /* 0x0000000405057291 */ /* 0x000fc8000f8f28ff */
[----:B------:R-:W-:-:S06]  /*3c60*/  ULOP3.LUT UR5, UR5, 0xffffffe0, URZ, 0xc0, !UPT ;  /* 0xffffffe005057892 */ /* 0x000fcc000f8ec0ff */
[----:B0-----:R-:W-:Y:S01]  /*3c70*/  ISETP.GE.AND P0, PT, R6, UR5, PT ;  /* 0x0000000506007c0c */ /* 0x001fe2000bf06270 */
[----:B-----5:R0:W-:Y:S04]  /*3c80*/  STL.64 [R1+0x60], R120 ;  /* 0x0000607801007387 */ /* 0x0201e80000100a00 */
[----:B------:R0:W-:Y:S04]  /*3c90*/  STL.64 [R1+0x68], R122 ;  /* 0x0000687a01007387 */ /* 0x0001e80000100a00 */
[----:B--2---:R0:W-:Y:S04]  /*3ca0*/  STL.64 [R1+0x50], R116 ;  /* 0x0000507401007387 */ /* 0x0041e80000100a00 */
[----:B------:R0:W-:Y:S04]  /*3cb0*/  STL.64 [R1+0x58], R118 ;  /* 0x0000587601007387 */ /* 0x0001e80000100a00 */
[----:B---3--:R0:W-:Y:S04]  /*3cc0*/  STL.64 [R1+0x40], R112 ;  /* 0x0000407001007387 */ /* 0x0081e80000100a00 */
[----:B------:R0:W-:Y:S01]  /*3cd0*/  STL.64 [R1+0x48], R114 ;  /* 0x0000487201007387 */ /* 0x0001e20000100a00 */
[----:B------:R-:W-:Y:S05]  /*3ce0*/  @P0 BRA `(.L_x_492) ;  /* 0x0000007c00bc0947 */ /* 0x000fea0003800000 */
[----:B------:R-:W-:Y:S01]  /*3cf0*/  IABS R3, R0 ;  /* 0x0000000000037213 */ /* 0x000fe20000000000 */
[----:B------:R-:W2:Y:S01]  /*3d00*/  S2UR UR4, SR_CTAID.Y ;  /* 0x00000000000479c3 */ /* 0x000ea20000002600 */
[----:B------:R-:W3:Y:S01]  /*3d10*/  LDCU UR18, c[0x0][0x440] ;  /* 0x00008800ff1277ac */ /* 0x000ee20008000800 */
[----:B------:R-:W-:Y:S01]  /*3d20*/  VIADD R250, R6, UR13 ;  /* 0x0000000d06fa7c36 */ /* 0x000fe20008000000 */
[----:B------:R-:W-:Y:S01]  /*3d30*/  MOV R7, R3 ;  /* 0x0000000300077202 */ /* 0x000fe20000000f00 */
[----:B------:R-:W5:Y:S03]  /*3d40*/  LDCU.64 UR8, c[0x0][0x420] ;  /* 0x00008400ff0877ac */ /* 0x000f660008000a00 */
[----:B------:R-:W1:Y:S01]  /*3d50*/  I2F.RP R4, R7 ;  /* 0x0000000700047306 */ /* 0x000e620000209400 */
[----:B------:R-:W-:Y:S01]  /*3d60*/  STL [R1+0x250], R7 ;  /* 0x0002500701007387 */ /* 0x000fe20000100800 */
[----:B------:R-:W-:-:S04]  /*3d70*/  UIADD3 UR7, UPT, UPT, UR12, 0x440, URZ ;  /* 0x000004400c077890 */ /* 0x000fc8000fffe0ff */
[----:B------:R-:W-:Y:S02]  /*3d80*/  ULEA UR7, UR16, UR7, 0x18 ;  /* 0x0000000710077291 */ /* 0x000fe4000f8ec0ff */
[----:B-1----:R-:W1:Y:S01]  /*3d90*/  MUFU.RCP R4, R4 ;  /* 0x0000000400047308 */ /* 0x002e620000001000 */
[----:B-----5:R-:W-:Y:S01]  /*3da0*/  ISETP.NE.U32.AND P0, PT, RZ, UR8, PT ;  /* 0x00000008ff007c0c */ /* 0x020fe2000bf05070 */
[----:B--2---:R-:W-:Y:S01]  /*3db0*/  IMAD R0, R0, UR4, RZ ;  /* 0x0000000400007c24 */ /* 0x004fe2000f8e02ff */
[----:B---3--:R-:W-:Y:S02]  /*3dc0*/  UIMAD UR4, UR17, UR18, UR44 ;  /* 0x00000012110472a4 */ /* 0x008fe4000f8e022c */
[----:B------:R-:W-:Y:S02]  /*3dd0*/  ISETP.NE.AND.EX P0, PT, RZ, UR9, PT, P0 ;  /* 0x00000009ff007c0c */ /* 0x000fe4000bf05300 */
[----:B------:R-:W-:Y:S01]  /*3de0*/  SHF.R.S32.HI R252, RZ, 0x1f, R0 ;  /* 0x0000001ffffc7819 */ /* 0x000fe20000011400 */
[----:B------:R-:W-:Y:S01]  /*3df0*/  UIADD3 UR4, UPT, UPT, UR4, -0x1, URZ ;  /* 0xffffffff04047890 */ /* 0x000fe2000fffe0ff */
[----:B------:R-:W-:-:S04]  /*3e00*/  IADD3 R0, P1, P2, R0, UR8, R250 ;  /* 0x0000000800007c10 */ /* 0x000fc8000fa3e0fa */
[----:B------:R-:W-:Y:S01]  /*3e10*/  IADD3.X R252, PT, PT, R252, UR9, RZ, P1, P2 ;  /* 0x00000009fcfc7c10 */ /* 0x000fe20008fe44ff */
[----:B-1----:R-:W-:-:S04]  /*3e20*/  VIADD R4, R4, 0xffffffe ;  /* 0x0ffffffe04047836 */ /* 0x002fc80000000000 */
[----:B------:R1:W2:Y:S02]  /*3e30*/  F2I.FTZ.U32.TRUNC.NTZ R5, R4 ;  /* 0x0000000400057305 */ /* 0x0002a4000021f000 */
[----:B-1----:R-:W-:Y:S01]  /*3e40*/  HFMA2 R4, -RZ, RZ, 0, 0 ;  /* 0x00000000ff047431 */ /* 0x002fe200000001ff */
[----:B--2---:R-:W-:-:S05]  /*3e50*/  IADD3 R3, PT, PT, RZ, -R5, RZ ;  /* 0x80000005ff037210 */ /* 0x004fca0007ffe0ff */
[----:B------:R-:W-:-:S04]  /*3e60*/  IMAD R3, R3, R7, RZ ;  /* 0x0000000703037224 */ /* 0x000fc800078e02ff */
[----:B------:R-:W-:-:S05]  /*3e70*/  IMAD.HI.U32 R3, R5, R3, R4 ;  /* 0x0000000305037227 */ /* 0x000fca00078e0004 */
[----:B------:R1:W-:Y:S04]  /*3e80*/  STL [R1+0x254], R3 ;  /* 0x0002540301007387 */ /* 0x0003e80000100800 */
[----:B------:R2:W-:Y:S01]  /*3e90*/  STL [R1+0x240], R0 ;  /* 0x0002400001007387 */ /* 0x0005e20000100800 */
[----:B-1----:R-:W-:Y:S02]  /*3ea0*/  MOV R3, UR18 ;  /* 0x0000001200037c02 */ /* 0x002fe40008000f00 */
[----:B--2---:R-:W-:-:S03]  /*3eb0*/  MOV R0, UR5 ;  /* 0x0000000500007c02 */ /* 0x004fc60008000f00 */
[----:B------:R-:W-:Y:S02]  /*3ec0*/  IMAD R4, R3, UR4, R250 ;  /* 0x0000000403047c24 */ /* 0x000fe4000f8e02fa */
[----:B------:R-:W-:Y:S01]  /*3ed0*/  VIADD R250, R250, 0x1 ;  /* 0x00000001fafa7836 */ /* 0x000fe20000000000 */
[----:B------:R-:W-:Y:S02]  /*3ee0*/  IADD3 R3, PT, PT, R0, UR13, RZ ;  /* 0x0000000d00037c10 */ /* 0x000fe4000fffe0ff */
[----:B------:R-:W-:Y:S01]  /*3ef0*/  LEA R0, R6, UR7, 0x2 ;  /* 0x0000000706007c11 */ /* 0x000fe2000f8e10ff */
[----:B------:R1:W-:Y:S04]  /*3f00*/  STL [R1+0x244], R4 ;  /* 0x0002440401007387 */ /* 0x0003e80000100800 */
[----:B------:R1:W-:Y:S04]  /*3f10*/  STL [R1+0x248], R0 ;  /* 0x0002480001007387 */ /* 0x0003e80000100800 */
[----:B------:R1:W-:Y:S02]  /*3f20*/  STL [R1+0x258], R3 ;  /* 0x0002580301007387 */ /* 0x0003e40000100800 */
.L_x_545:
[----:B--2---:R-:W2:Y:S04]  /*3f30*/  LDL R237, [R1+0x254] ;  /* 0x0002540001ed7983 */ /* 0x004ea80000100800 */
[----:B------:R-:W3:Y:S04]  /*3f40*/  LDL R239, [R1+0x250] ;  /* 0x0002500001ef7983 */ /* 0x000ee80000100800 */
[----:B-----5:R-:W5:Y:S01]  /*3f50*/  LDL R238, [R1+0x240] ;  /* 0x0002400001ee7983 */ /* 0x020f620000100800 */
[----:B------:R-:W-:Y:S01]  /*3f60*/  IADD3 R249, PT, PT, R250, -0x1, RZ ;  /* 0xfffffffffaf97810 */ /* 0x000fe20007ffe0ff */
[----:B-1----:R-:W-:-:S03]  /*3f70*/  IMAD.U32 R0, RZ, RZ, UR21 ;  /* 0x00000015ff007e24 */ /* 0x002fc6000f8e00ff */
[----:B------:R-:W-:Y:S02]  /*3f80*/  IABS R3, R249 ;  /* 0x000000f900037213 */ /* 0x000fe40000000000 */
[----:B------:R-:W-:-:S03]  /*3f90*/  IABS R236, R0 ;  /* 0x0000000000ec7213 */ /* 0x000fc60000000000 */
[----:B--2---:R-:W-:-:S05]  /*3fa0*/  IMAD.HI.U32 R237, R237, R3, RZ ;  /* 0x00000003eded7227 */ /* 0x004fca00078e00ff */
[----:B------:R-:W-:-:S05]  /*3fb0*/  IADD3 R237, PT, PT, -R237, RZ, RZ ;  /* 0x000000ffeded7210 */ /* 0x000fca0007ffe1ff */
[----:B------:R-:W-:Y:S01]  /*3fc0*/  IMAD R3, R236, R237, R3 ;  /* 0x000000edec037224 */ /* 0x000fe200078e0203 */
[----:B------:R-:W-:-:S04]  /*3fd0*/  @P0 MOV R237, R252 ;  /* 0x000000fc00ed0202 */ /* 0x000fc80000000f00 */
[----:B---3--:R-:W-:-:S13]  /*3fe0*/  ISETP.GT.U32.AND P1, PT, R239, R3, PT ;  /* 0x00000003ef00720c */ /* 0x008fda0003f24070 */
[----:B------:R-:W-:-:S04]  /*3ff0*/  @!P1 IADD3 R3, PT, PT, R3, -R236, RZ ;  /* 0x800000ec03039210 */ /* 0x000fc80007ffe0ff */
[----:B------:R-:W-:-:S13]  /*4000*/  ISETP.GT.U32.AND P1, PT, R239, R3, PT ;  /* 0x00000003ef00720c */ /* 0x000fda0003f24070 */
[----:B------:R-:W-:Y:S01]  /*4010*/  @!P1 IMAD.IADD R3, R3, 0x1, -R236 ;  /* 0x0000000103039824 */ /* 0x000fe200078e0aec */
[----:B-----5:R-:W-:-:S06]  /*4020*/  @P0 MOV R236, R238 ;  /* 0x000000ee00ec0202 */ /* 0x020fcc0000000f00 */
[----:B------:R-:W2:Y:S01]  /*4030*/  @P0 LDG.E.U8 R236, desc[UR36][R236.64] ;  /* 0x00000024ecec0981 */ /* 0x000ea2000c1e1100 */
[----:B------:R-:W-:Y:S01]  /*4040*/  UIADD3 UR4, UPT, UPT, UR44, -0x1, URZ ;  /* 0xffffffff2c047890 */ /* 0x000fe2000fffe0ff */
[----:B------:R-:W-:Y:S01]  /*4050*/  ISETP.GE.AND P2, PT, R249, RZ, PT ;  /* 0x000000fff900720c */ /* 0x000fe20003f46270 */
[----:B------:R-:W-:Y:S01]  /*4060*/  BSSY.RECONVERGENT B1, `(.L_x_493) ;  /* 0x00000a0000017945 */ /* 0x000fe20003800200 */
[----:B------:R-:W-:-:S03]  /*4070*/  ISETP.NE.AND P4, PT, R0, RZ, PT ;  /* 0x000000ff0000720c */ /* 0x000fc60003f85270 */
[----:B------:R-:W-:-:S08]  /*4080*/  ISETP.GE.AND P1, PT, R249, UR4, PT ;  /* 0x00000004f9007c0c */ /* 0x000fd0000bf26270 */
[----:B------:R-:W-:Y:S02]  /*4090*/  @!P2 IMAD.MOV R3, RZ, RZ, -R3 ;  /* 0x000000ffff03a224 */ /* 0x000fe400078e0a03 */
[----:B------:R-:W-:Y:S02]  /*40a0*/  @!P4 LOP3.LUT R3, RZ, R0, RZ, 0x33, !PT ;  /* 0x00000000ff03c212 */ /* 0x000fe400078e33ff */
[----:B--2---:R-:W-:Y:S01]  /*40b0*/  ISETP.NE.AND P3, PT, R236, RZ, P0 ;  /* 0x000000ffec00720c */ /* 0x004fe20000765270 */
[----:B------:R-:W-:-:S12]  /*40c0*/  @P1 BRA `(.L_x_494) ;  /* 0x0000000800641947 */ /* 0x000fd80003800000 */
[----:B0-----:R-:W-:Y:S01]  /*40d0*/  IMAD R114, R0, UR6, RZ ;  /* 0x0000000600727c24 */ /* 0x001fe2000f8e02ff */
[----:B------:R-:W-:Y:S01]  /*40e0*/  SHF.L.U32 R120, R3, 0x3, RZ ;  /* 0x0000000303787819 */ /* 0x000fe200000006ff */
[----:B------:R-:W-:Y:S01]  /*40f0*/  UISETP.NE.AND UP0, UPT, UR19, URZ, UPT ;  /* 0x000000ff1300728c */ /* 0x000fe2000bf05270 */
[----:B------:R-:W-:Y:S02]  /*4100*/  ISETP.NE.AND P6, PT, R2, RZ, PT ;  /* 0x000000ff0200720c */ /* 0x000fe40003fc5270 */
[----:B------:R-:W-:-:S04]  /*4110*/  IADD3 R113, P2, PT, R120, R114, RZ ;  /* 0x0000007278717210 */ /* 0x000fc80007f5e0ff */
[----:B------:R-:W-:Y:S02]  /*4120*/  LEA.HI.X.SX32 R114, R114, RZ, 0x1, P2 ;  /* 0x000000ff72727211 */ /* 0x000fe400010f0eff */
[----:B------:R-:W-:-:S04]  /*4130*/  LEA R112, P2, R113, UR10, 0x1 ;  /* 0x0000000a71707c11 */ /* 0x000fc8000f8408ff */
[----:B------:R-:W-:-:S06]  /*4140*/  LEA.HI.X R113, R113, UR11, R114, 0x1, P2 ;  /* 0x0000000b71717c11 */ /* 0x000fcc00090f0c72 */
[----:B------:R-:W5:Y:S01]  /*4150*/  LDG.E.128 R112, desc[UR36][R112.64] ;  /* 0x0000002470707981 */ /* 0x000f62000c1e1d00 */
[----:B------:R-:W-:Y:S05]  /*4160*/  BRA.U UP0, `(.L_x_495) ;  /* 0x0000000100987547 */ /* 0x000fea000b800000 */
[----:B------:R-:W0:Y:S01]  /*4170*/  S2R R116, SR_CTAID.X ;  /* 0x0000000000747919 */ /* 0x000e220000002500 */
[----:B------:R-:W0:Y:S01]  /*4180*/  LDC R118, c[0x0][0x3f8] ;  /* 0x0000fe00ff767b82 */ /* 0x000e220000000800 */
[----:B------:R-:W0:Y:S01]  /*4190*/  S2R R121, SR_CTAID.Y ;  /* 0x0000000000797919 */ /* 0x000e220000002600 */
[----:B------:R-:W-:Y:S01]  /*41a0*/  VOTEU.ANY UP0, P6 ;  /* 0x0000000000ff7886 */ /* 0x000fe20003000100 */
[----:B------:R-:W-:Y:S02]  /*41b0*/  PLOP3.LUT P2, PT, PT, PT, UP0, 0x80, 0x8 ;  /* 0x000000000008781c */ /* 0x000fe40003f4f008 */
[----:B------:R-:W-:Y:S01]  /*41c0*/  PLOP3.LUT P4, PT, PT, PT, UP0, 0x80, 0x8 ;  /* 0x000000000008781c */ /* 0x000fe20003f8f008 */
[----:B------:R-:W2:Y:S01]  /*41d0*/  LDL R251, [R1+0x34] ;  /* 0x0000340001fb7983 */ /* 0x000ea20000100800 */
[----:B------:R-:W-:-:S03]  /*41e0*/  PLOP3.LUT P5, PT, PT, PT, UP0, 0x80, 0x8 ;  /* 0x000000000008781c */ /* 0x000fc60003faf008 */
[----:B------:R-:W3:Y:S04]  /*41f0*/  LDL R239, [R1+0x3c] ;  /* 0x00003c0001ef7983 */ /* 0x000ee80000100800 */
[----:B------:R-:W4:Y:S04]  /*4200*/  LDL R248, [R1+0x38] ;  /* 0x0000380001f87983 */ /* 0x000f280000100800 */
[----:B------:R-:W4:Y:S01]  /*4210*/  LDL R238, [R1+0x30] ;  /* 0x0000300001ee7983 */ /* 0x000f220000100800 */
[--C-:B0-----:R-:W-:Y:S02]  /*4220*/  IMAD R121, R121, R118, R116.reuse ;  /* 0x0000007679797224 */ /* 0x101fe400078e0274 */
[----:B------:R-:W-:-:S02]  /*4230*/  @P2 IMAD R118, R118, UR38, R116 ;  /* 0x0000002676762c24 */ /* 0x000fc4000f8e0274 */
[----:B------:R-:W0:Y:S01]  /*4240*/  @P4 LDC.64 R116, c[0x0][0x450] ;  /* 0x00011400ff744b82 */ /* 0x000e220000000a00 */
[----:B------:R-:W-:Y:S02]  /*4250*/  PLOP3.LUT P2, PT, PT, PT, UP0, 0x80, 0x8 ;  /* 0x000000000008781c */ /* 0x000fe40003f4f008 */
[----:B------:R-:W-:-:S11]  /*4260*/  PLOP3.LUT P4, PT, PT, PT, UP0, 0x80, 0x8 ;  /* 0x000000000008781c */ /* 0x000fd60003f8f008 */
[----:B------:R-:W-:-:S05]  /*4270*/  @P2 SHF.L.U32 R118, R118, 0x8, RZ ;  /* 0x0000000876762819 */ /* 0x000fca00000006ff */
[----:B0-----:R-:W-:-:S06]  /*4280*/  @P4 IMAD.WIDE R116, R118, 0x2, R116 ;  /* 0x0000000276744825 */ /* 0x001fcc00078e0274 */
        /* <DEDUP_REMOVED lines=9> */
[----:B------:R-:W-:Y:S02]  /*4320*/  IMAD R117, R121, R0, RZ ;  /* 0x0000000079757224 */ /* 0x000fe400078e02ff */
[----:B------:R-:W-:Y:S01]  /*4330*/  @P4 HFMA2 R115, R115, R119, -RZ ;  /* 0x0000007773734231 */ /* 0x000fe200001000ff */
[----:B------:R-:W-:Y:S01]  /*4340*/  PLOP3.LUT P4, PT, PT, PT, UP0, 0x80, 0x8 ;  /* 0x000000000008781c */ /* 0x000fe20003f8f008 */
[----:B------:R-:W-:-:S08]  /*4350*/  IMAD.SHL.U32 R119, R117, 0x100, RZ ;  /* 0x0000010075777824 */ /* 0x000fd000078e00ff */
[----:B------:R-:W-:Y:S01]  /*4360*/  @P2 HMUL2 R114, R114, R118 ;  /* 0x0000007672722232 */ /* 0x000fe20000000000 */
[----:B------:R-:W-:-:S04]  /*4370*/  IADD3 R117, P2, PT, R120, R119, RZ ;  /* 0x0000007778757210 */ /* 0x000fc80007f5e0ff */
[----:B------:R-:W-:Y:S02]  /*4380*/  LEA.HI.X.SX32 R119, R119, RZ, 0x1, P2 ;  /* 0x000000ff77777211 */ /* 0x000fe400010f0eff */
[----:B------:R-:W-:Y:S01]  /*4390*/  LEA R118, P2, R117, UR10, 0x1 ;  /* 0x0000000a75767c11 */ /* 0x000fe2000f8408ff */
[----:B------:R-:W-:-:S03]  /*43a0*/  @P4 HMUL2 R112, R112, R116 ;  /* 0x0000007470704232 */ /* 0x000fc60000000000 */
[----:B------:R-:W-:-:S05]  /*43b0*/  LEA.HI.X R119, R117, UR11, R119, 0x1, P2 ;  /* 0x0000000b75777c11 */ /* 0x000fca00090f0c77 */
[----:B------:R0:W-:Y:S04]  /*43c0*/  STG.E.128 desc[UR36][R118.64], R112 ;  /* 0x0000007076007986 */ /* 0x0001e8000c101d24 */
.L_x_495:
[----:B------:R-:W-:Y:S01]  /*43d0*/  IADD3 R116, PT, PT, R3, R0, RZ ;  /* 0x0000000003747210 */ /* 0x000fe20007ffe0ff */
[----:B------:R-:W-:Y:S01]  /*43e0*/  IMAD R236, R0, UR6, RZ ;  /* 0x0000000600ec7c24 */ /* 0x000fe2000f8e02ff */
[----:B------:R-:W-:Y:S02]  /*43f0*/  UISETP.NE.AND UP0, UPT, UR19, URZ, UPT ;  /* 0x000000ff1300728c */ /* 0x000fe4000bf05270 */
[----:B------:R-:W-:Y:S02]  /*4400*/  SHF.L.U32 R121, R116, 0x3, RZ ;  /* 0x0000000374797819 */ /* 0x000fe400000006ff */
[----:B------:R-:W-:Y:S02]  /*4410*/  SHF.R.S32.HI R237, RZ, 0x1f, R236 ;  /* 0x0000001fffed7819 */ /* 0x000fe400000114ec */
[----:B------:R-:W-:Y:S02]  /*4420*/  SHF.R.S32.HI R120, RZ, 0x1f, R121 ;  /* 0x0000001fff787819 */ /* 0x000fe40000011479 */
[----:B------:R-:W-:-:S05]  /*4430*/  IADD3 R117, P2, PT, R236, R121, RZ ;  /* 0x00000079ec757210 */ /* 0x000fca0007f5e0ff */
[----:B0-----:R-:W-:Y:S01]  /*4440*/  IMAD.X R118, R237, 0x1, R120, P2 ;  /* 0x00000001ed767824 */ /* 0x001fe200010e0678 */
        /* <DEDUP_REMOVED lines=10> */
[----:B------:R1:W-:Y:S04]  /*44f0*/  STL [R1+0x25c], R2 ;  /* 0x00025c0201007387 */ /* 0x0003e80000100800 */
[----:B------:R-:W2:Y:S04]  /*4500*/  LDL R251, [R1+0x20] ;  /* 0x0000200001fb7983 */ /* 0x000ea80000100800 */
[----:B-1----:R-:W3:Y:S01]  /*4510*/  LDL R2, [R1+0x24] ;  /* 0x0000240001027983 */ /* 0x002ee20000100800 */
[----:B0-----:R-:W-:-:S04]  /*4520*/  IMAD R122, R122, R239, R248 ;  /* 0x000000ef7a7a7224 */ /* 0x001fc800078e02f8 */
[----:B------:R-:W-:-:S05]  /*4530*/  IMAD R122, R122, R0, RZ ;  /* 0x000000007a7a7224 */ /* 0x000fca00078e02ff */
[----:B------:R-:W-:Y:S01]  /*4540*/  SHF.L.U32 R123, R122, 0x8, RZ ;  /* 0x000000087a7b7819 */ /* 0x000fe200000006ff */
[----:B------:R-:W-:-:S03]  /*4550*/  @P4 IMAD R122, R239, UR38, R248 ;  /* 0x00000026ef7a4c24 */ /* 0x000fc6000f8e02f8 */
[C---:B------:R-:W-:Y:S01]  /*4560*/  IADD3 R238, P2, PT, R123.reuse, R121, RZ ;  /* 0x000000797bee7210 */ /* 0x040fe20007f5e0ff */
[----:B------:R-:W4:Y:S03]  /*4570*/  LDL R248, [R1+0x2c] ;  /* 0x00002c0001f87983 */ /* 0x000f260000100800 */
[----:B------:R-:W-:Y:S02]  /*4580*/  LEA.HI.X.SX32 R239, R123, R120, 0x1, P2 ;  /* 0x000000787bef7211 */ /* 0x000fe400010f0eff */
[----:B------:R-:W0:Y:S01]  /*4590*/  @P5 LDC.64 R120, c[0x0][0x450] ;  /* 0x00011400ff785b82 */ /* 0x000e220000000a00 */
[----:B------:R-:W-:Y:S02]  /*45a0*/  PLOP3.LUT P2, PT, PT, PT, UP1, 0x80, 0x8 ;  /* 0x000000000008781c */ /* 0x000fe40003f4f018 */
[----:B------:R-:W-:Y:S02]  /*45b0*/  PLOP3.LUT P4, PT, PT, PT, UP1, 0x80, 0x8 ;  /* 0x000000000008781c */ /* 0x000fe40003f8f018 */
[----:B------:R-:W-:-:S09]  /*45c0*/  PLOP3.LUT P5, PT, PT, PT, UP1, 0x80, 0x8 ;  /* 0x000000000008781c */ /* 0x000fd20003faf018 */
[----:B------:R-:W-:-:S05]  /*45d0*/  @P2 SHF.L.U32 R122, R122, 0x8, RZ ;  /* 0x000000087a7a2819 */ /* 0x000fca00000006ff */
[----:B0-----:R-:W-:-:S06]  /*45e0*/  @P4 IMAD.WIDE R120, R122, 0x2, R120 ;  /* 0x000000027a784825 */ /* 0x001fcc00078e0278 */
[----:B------:R-:W2:Y:S01]  /*45f0*/  @P5 LDG.E.128 R120, desc[UR36][R120.64+0x10] ;  /* 0x0000102478785981 */ /* 0x000ea2000c1e1d00 */
[----:B------:R-:W-:Y:S01]  /*4600*/  PLOP3.LUT P2, PT, PT, PT, UP1, 0x80, 0x8 ;  /* 0x000000000008781c */ /* 0x000fe20003f4f018 */
[----:B---3-5:R-:W-:Y:S02]  /*4610*/  HFMA2 R117, R117, 1, 1, R2 ;  /* 0x3c003c0075757831 */ /* 0x028fe40000000002 */
[----:B------:R0:W5:Y:S10]  /*4620*/  LDL.LU R2, [R1+0x25c] ;  /* 0x00025c0001027983 */ /* 0x0001740000300800 */
[----:B--2---:R-:W-:-:S02]  /*4630*/  @P2 HMUL2 R117, R117, R121 ;  /* 0x0000007975752232 */ /* 0x004fc40000000000 */
[----:B------:R-:W2:Y:S01]  /*4640*/  LDL R121, [R1+0x28] ;  /* 0x0000280001797983 */ /* 0x000ea20000100800 */
[----:B------:R-:W-:Y:S02]  /*4650*/  PLOP3.LUT P4, PT, PT, PT, UP1, 0x80, 0x8 ;  /* 0x000000000008781c */ /* 0x000fe40003f8f018 */
[----:B------:R-:W-:Y:S02]  /*4660*/  PLOP3.LUT P5, PT, PT, PT, UP1, 0x80, 0x8 ;  /* 0x000000000008781c */ /* 0x000fe40003faf018 */
[----:B------:R-:W-:Y:S01]  /*4670*/  PLOP3.LUT P2, PT, PT, PT, UP1, 0x80, 0x8 ;  /* 0x000000000008781c */ /* 0x000fe20003f4f018 */
[----:B----4-:R-:W-:Y:S02]  /*4680*/  HFMA2 R119, R119, 1, 1, R248 ;  /* 0x3c003c0077777831 */ /* 0x010fe400000000f8 */
[----:B------:R-:W-:-:S08]  /*4690*/  HADD2 R116, R116, R251 ;  /* 0x000000fb74747230 */ /* 0x000fd00000000000 */
[----:B------:R-:W-:Y:S02]  /*46a0*/  @P5 HFMA2 R119, R119, R123, -RZ ;  /* 0x0000007b77775231 */ /* 0x000fe400001000ff */
[----:B------:R-:W-:Y:S02]  /*46b0*/  @P2 HMUL2 R116, R116, R120 ;  /* 0x0000007874742232 */ /* 0x000fe40000000000 */
[----:B--2---:R-:W-:-:S04]  /*46c0*/  HADD2 R118, R118, R121 ;  /* 0x0000007976767230 */ /* 0x004fc80000000000 */
[----:B------:R-:W-:Y:S01]  /*46d0*/  @P4 HMUL2 R118, R118, R122 ;  /* 0x0000007a76764232 */ /* 0x000fe20000000000 */
[----:B------:R-:W-:-:S04]  /*46e0*/  LEA R122, P4, R238, UR10, 0x1 ;  /* 0x0000000aee7a7c11 */ /* 0x000fc8000f8808ff */
[----:B------:R-:W-:-:S05]  /*46f0*/  LEA.HI.X R123, R238, UR11, R239, 0x1, P4 ;  /* 0x0000000bee7b7c11 */ /* 0x000fca000a0f0cef */
[----:B------:R0:W-:Y:S04]  /*4700*/  STG.E.128 desc[UR36][R122.64], R116 ;  /* 0x000000747a007986 */ /* 0x0001e8000c101d24 */
.L_x_496:
[----:B------:R-:W-:-:S05]  /*4710*/  IMAD R120, R0, 0x2, R3 ;  /* 0x0000000200787824 */ /* 0x000fca00078e0203 */
[----:B------:R-:W-:-:S04]  /*4720*/  SHF.L.U32 R238, R120, 0x3, RZ ;  /* 0x0000000378ee7819 */ /* 0x000fc800000006ff */
[----:B------:R-:W-:Y:S02]  /*4730*/  IADD3 R121, P2, PT, R236, R238, RZ ;  /* 0x000000eeec797210 */ /* 0x000fe40007f5e0ff */
[----:B------:R-:W-:-:S04]  /*4740*/  SHF.R.S32.HI R236, RZ, 0x1f, R238 ;  /* 0x0000001fffec7819 */ /* 0x000fc800000114ee */
[----:B0-----:R-:W-:Y:S02]  /*4750*/  IADD3.X R122, PT, PT, R237, R236, RZ, P2, !PT ;  /* 0x000000eced7a7210 */ /* 0x001fe400017fe4ff */
        /* <DEDUP_REMOVED lines=11> */
[----:B-1----:R-:W2:Y:S04]  /*4810*/  LDL R4, [R1+0x14] ;  /* 0x0000140001047983 */ /* 0x002ea80000100800 */
[----:B------:R1:W-:Y:S04]  /*4820*/  STL [R1+0x260], R3 ;  /* 0x0002600301007387 */ /* 0x0003e80000100800 */
[----:B-1----:R-:W3:Y:S01]  /*4830*/  LDL R3, [R1+0x18] ;  /* 0x0000180001037983 */ /* 0x002ee20000100800 */
[----:B0-----:R-:W-:-:S03]  /*4840*/  IMAD R237, R237, R239, R251 ;  /* 0x000000efeded7224 */ /* 0x001fc600078e02fb */
[----:B-----5:R0:W-:Y:S01]  /*4850*/  STL [R1+0x25c], R2 ;  /* 0x00025c0201007387 */ /* 0x0201e20000100800 */
[----:B------:R-:W-:-:S04]  /*4860*/  IMAD R237, R237, R0, RZ ;  /* 0x00000000eded7224 */ /* 0x000fc800078e02ff */
[----:B------:R-:W-:Y:S01]  /*4870*/  IMAD.SHL.U32 R237, R237, 0x100, RZ ;  /* 0x00000100eded7824 */ /* 0x000fe200078e00ff */
[----:B0-----:R-:W4:Y:S04]  /*4880*/  LDL R2, [R1+0x1c] ;  /* 0x00001c0001027983 */ /* 0x001f280000100800 */
[----:B------:R-:W-:Y:S01]  /*4890*/  IADD3 R248, P2, PT, R237, R238, RZ ;  /* 0x000000eeedf87210 */ /* 0x000fe20007f5e0ff */
[----:B------:R-:W-:Y:S01]  /*48a0*/  @P4 IMAD R238, R239, UR38, R251 ;  /* 0x00000026efee4c24 */ /* 0x000fe2000f8e02fb */
[----:B------:R-:W-:Y:S02]  /*48b0*/  PLOP3.LUT P4, PT, PT, PT, UP0, 0x80, 0x8 ;  /* 0x000000000008781c */ /* 0x000fe40003f8f008 */
[----:B------:R-:W-:Y:S02]  /*48c0*/  LEA.HI.X.SX32 R251, R237, R236, 0x1, P2 ;  /* 0x000000ecedfb7211 */ /* 0x000fe400010f0eff */
[----:B------:R-:W0:Y:S01]  /*48d0*/  @P5 LDC.64 R236, c[0x0][0x450] ;  /* 0x00011400ffec5b82 */ /* 0x000e220000000a00 */
[----:B------:R-:W-:-:S02]  /*48e0*/  PLOP3.LUT P2, PT, PT, PT, UP0, 0x80, 0x8 ;  /* 0x000000000008781c */ /* 0x000fc40003f4f008 */
[----:B------:R-:W-:-:S11]  /*48f0*/  PLOP3.LUT P5, PT, PT, PT, UP0, 0x80, 0x8 ;  /* 0x000000000008781c */ /* 0x000fd60003faf008 */
[----:B------:R-:W-:-:S05]  /*4900*/  @P2 SHF.L.U32 R238, R238, 0x8, RZ ;  /* 0x00000008eeee2819 */ /* 0x000fca00000006ff */
[----:B0-----:R-:W-:-:S06]  /*4910*/  @P4 IMAD.WIDE R236, R238, 0x2, R236 ;  /* 0x00000002eeec4825 */ /* 0x001fcc00078e02ec */
[----:B------:R-:W4:Y:S01]  /*4920*/  @P5 LDG.E.128 R236, desc[UR36][R236.64+0x20] ;  /* 0x00002024ecec5981 */ /* 0x000f22000c1e1d00 */
[----:B------:R-:W-:Y:S01]  /*4930*/  PLOP3.LUT P2, PT, PT, PT, UP0, 0x80, 0x8 ;  /* 0x000000000008781c */ /* 0x000fe20003f4f008 */
[----:B--2---:R-:W-:Y:S02]  /*4940*/  HFMA2 R121, R121, 1, 1, R4 ;  /* 0x3c003c0079797831 */ /* 0x004fe40000000004 */
[----:B------:R1:W5:Y:S01]  /*4950*/  LDL.LU R4, [R1+0x264] ;  /* 0x0002640001047983 */ /* 0x0003620000300800 */
[----:B---3--:R-:W-:Y:S02]  /*4960*/  HADD2 R122, R122, R3 ;  /* 0x000000037a7a7230 */ /* 0x008fe40000000000 */
[----:B----4-:R-:W-:-:S07]  /*4970*/  HFMA2 R123, R123, 1, 1, R2 ;  /* 0x3c003c007b7b7831 */ /* 0x010fce0000000002 */
[----:B------:R-:W-:Y:S02]  /*4980*/  @P2 HMUL2 R121, R121, R237 ;  /* 0x000000ed79792232 */ /* 0x000fe40000000000 */
[----:B------:R-:W2:Y:S01]  /*4990*/  LDL R237, [R1+0x10] ;  /* 0x0000100001ed7983 */ /* 0x000ea20000100800 */
[----:B------:R-:W-:Y:S02]  /*49a0*/  PLOP3.LUT P4, PT, PT, PT, UP0, 0x80, 0x8 ;  /* 0x000000000008781c */ /* 0x000fe40003f8f008 */
[----:B------:R-:W-:Y:S01]  /*49b0*/  PLOP3.LUT P5, PT, PT, PT, UP0, 0x80, 0x8 ;  /* 0x000000000008781c */ /* 0x000fe20003faf008 */
[----:B------:R1:W5:Y:S01]  /*49c0*/  LDL.LU R3, [R1+0x260] ;  /* 0x0002600001037983 */ /* 0x0003620000300800 */
[----:B------:R-:W-:-:S03]  /*49d0*/  PLOP3.LUT P2, PT, PT, PT, UP0, 0x80, 0x8 ;  /* 0x000000000008781c */ /* 0x000fc60003f4f008 */
[----:B------:R1:W5:Y:S06]  /*49e0*/  LDL.LU R2, [R1+0x25c] ;  /* 0x00025c0001027983 */ /* 0x00036c0000300800 */
[----:B------:R-:W-:Y:S01]  /*49f0*/  @P4 HMUL2 R122, R122, R238 ;  /* 0x000000ee7a7a4232 */ /* 0x000fe20000000000 */
[----:B------:R-:W-:Y:S01]  /*4a00*/  LEA R238, P4, R248, UR10, 0x1 ;  /* 0x0000000af8ee7c11 */ /* 0x000fe2000f8808ff */
[----:B------:R-:W-:-:S03]  /*4a10*/  @P5 HFMA2 R123, R123, R239, -RZ ;  /* 0x000000ef7b7b5231 */ /* 0x000fc600001000ff */
[----:B------:R-:W-:Y:S01]  /*4a20*/  LEA.HI.X R239, R248, UR11, R251, 0x1, P4 ;  /* 0x0000000bf8ef7c11 */ /* 0x000fe2000a0f0cfb */
[----:B--2---:R-:W-:-:S04]  /*4a30*/  HADD2 R120, R120, R237 ;  /* 0x000000ed78787230 */ /* 0x004fc80000000000 */
[----:B------:R-:W-:-:S05]  /*4a40*/  @P2 HMUL2 R120, R120, R236 ;  /* 0x000000ec78782232 */ /* 0x000fca0000000000 */
[----:B------:R1:W-:Y:S02]  /*4a50*/  STG.E.128 desc[UR36][R238.64], R120 ;  /* 0x00000078ee007986 */ /* 0x0003e4000c101d24 */
.L_x_494:
[----:B------:R-:W-:Y:S05]  /*4a60*/  BSYNC.RECONVERGENT B1 ;  /* 0x0000000000017941 */ /* 0x000fea0003800200 */
.L_x_493:
[----:B------:R-:W-:Y:S04]  /*4a70*/  BSSY.RECONVERGENT B1, `(.L_x_497) ;  /* 0x0000261000017945 */ /* 0x000fe80003800200 */
[----:B------:R-:W-:Y:S04]  /*4a80*/  BSSY.RELIABLE B2, `(.L_x_498) ;  /* 0x000022a000027945 */ /* 0x000fe80003800100 */
[----:B------:R-:W-:Y:S05]  /*4a90*/  @P1 BRA `(.L_x_499) ;  /* 0x0000000800441947 */ /* 0x000fea0003800000 */
[----:B-----5:R-:W-:Y:S01]  /*4aa0*/  IADD3 R6, PT, PT, R3, R0, RZ ;  /* 0x0000000003067210 */ /* 0x020fe20007ffe0ff */
[----:B------:R-:W-:Y:S01]  /*4ab0*/  IMAD R236, R0, UR6, RZ ;  /* 0x0000000600ec7c24 */ /* 0x000fe2000f8e02ff */
[----:B------:R-:W-:Y:S01]  /*4ac0*/  UISETP.NE.AND UP0, UPT, UR19, URZ, UPT ;  /* 0x000000ff1300728c */ /* 0x000fe2000bf05270 */
[----:B------:R-:W-:Y:S02]  /*4ad0*/  ISETP.NE.AND P6, PT, R2, RZ, PT ;  /* 0x000000ff0200720c */ /* 0x000fe40003fc5270 */
[----:B------:R-:W-:Y:S01]  /*4ae0*/  IMAD R6, R0, 0x2, R6 ;  /* 0x0000000200067824 */ /* 0x000fe200078e0206 */
[----:B------:R-:W-:-:S04]  /*4af0*/  SHF.R.S32.HI R237, RZ, 0x1f, R236 ;  /* 0x0000001fffed7819 */ /* 0x000fc800000114ec */
[----:B------:R-:W-:-:S04]  /*4b00*/  SHF.L.U32 R6, R6, 0x3, RZ ;  /* 0x0000000306067819 */ /* 0x000fc800000006ff */
[----:B------:R-:W-:Y:S02]  /*4b10*/  SHF.R.S32.HI R7, RZ, 0x1f, R6 ;  /* 0x0000001fff077819 */ /* 0x000fe40000011406 */
[----:B------:R-:W-:-:S04]  /*4b20*/  IADD3 R5, P2, PT, R236, R6, RZ ;  /* 0x00000006ec057210 */ /* 0x000fc80007f5e0ff */
[----:B------:R-:W-:Y:S02]  /*4b30*/  IADD3.X R124, PT, PT, R237, R7, RZ, P2, !PT ;  /* 0x00000007ed7c7210 */ /* 0x000fe400017fe4ff */
[----:B------:R-:W-:-:S04]  /*4b40*/  LEA R4, P2, R5, UR10, 0x1 ;  /* 0x0000000a05047c11 */ /* 0x000fc8000f8408ff */
[----:B------:R-:W-:-:S05]  /*4b50*/  LEA.HI.X R5, R5, UR11, R124, 0x1, P2 ;  /* 0x0000000b05057c11 */ /* 0x000fca00090f0c7c */
[----:B------:R2:W5:Y:S01]  /*4b60*/  LDG.E.128 R124, desc[UR36][R4.64] ;  /* 0x00000024047c7981 */ /* 0x000562000c1e1d00 */
[----:B------:R-:W-:Y:S05]  /*4b70*/  BRA.U UP0, `(.L_x_500) ;  /* 0x0000000100a07547 */ /* 0x000fea000b800000 */
[----:B-1----:R-:W1:Y:S01]  /*4b80*/  S2R R239, SR_CTAID.X ;  /* 0x0000000000ef7919 */ /* 0x002e620000002500 */
[----:B--2---:R-:W1:Y:S01]  /*4b90*/  LDC R5, c[0x0][0x3f8] ;  /* 0x0000fe00ff057b82 */ /* 0x004e620000000800 */
[----:B------:R-:W1:Y:S01]  /*4ba0*/  S2R R4, SR_CTAID.Y ;  /* 0x0000000000047919 */ /* 0x000e620000002600 */
[----:B------:R-:W-:Y:S01]  /*4bb0*/  VOTEU.ANY UP1, P6 ;  /* 0x0000000000ff7886 */ /* 0x000fe20003020100 */
[----:B------:R-:W-:Y:S02]  /*4bc0*/  PLOP3.LUT P4, PT, PT, PT, UP1, 0x80, 0x8 ;  /* 0x000000000008781c */ /* 0x000fe40003f8f018 */
[----:B------:R-:W-:Y:S01]  /*4bd0*/  PLOP3.LUT P5, PT, PT, PT, UP1, 0x80, 0x8 ;  /* 0x000000000008781c */ /* 0x000fe20003faf018 */
[----:B------:R2:W-:Y:S04]  /*4be0*/  STL [R1+0x25c], R2 ;  /* 0x00025c0201007387 */ /* 0x0005e80000100800 */
[----:B------:R-:W3:Y:S04]  /*4bf0*/  LDL R251, [R1+0xc] ;  /* 0x00000c0001fb7983 */ /* 0x000ee80000100800 */
[----:B------:R-:W4:Y:S04]  /*4c00*/  LDL R248, [R1] ;  /* 0x0000000001f87983 */ /* 0x000f280000100800 */
[----:B--2---:R-:W2:Y:S01]  /*4c10*/  LDL R2, [R1+0x4] ;  /* 0x0000040001027983 */ /* 0x004ea20000100800 */
[----:B-1----:R-:W-:-:S04]  /*4c20*/  IMAD R4, R4, R5, R239 ;  /* 0x0000000504047224 */ /* 0x002fc800078e02ef */
[----:B------:R-:W-:-:S04]  /*4c30*/  IMAD R4, R4, R0, RZ ;  /* 0x0000000004047224 */ /* 0x000fc800078e02ff */
[----:B------:R-:W-:-:S05]  /*4c40*/  IMAD.SHL.U32 R4, R4, 0x100, RZ ;  /* 0x0000010004047824 */ /* 0x000fca00078e00ff */
[----:B------:R-:W-:Y:S01]  /*4c50*/  IADD3 R238, P2, PT, R4, R6, RZ ;  /* 0x0000000604ee7210 */ /* 0x000fe20007f5e0ff */
[----:B------:R-:W-:-:S03]  /*4c60*/  @P4 IMAD R6, R5, UR38, R239 ;  /* 0x0000002605064c24 */ /* 0x000fc6000f8e02ef */
[----:B------:R-:W-:Y:S02]  /*4c70*/  LEA.HI.X.SX32 R239, R4, R7, 0x1, P2 ;  /* 0x0000000704ef7211 */ /* 0x000fe400010f0eff */
[----:B------:R-:W1:Y:S01]  /*4c80*/  @P5 LDC.64 R4, c[0x0][0x450] ;  /* 0x00011400ff045b82 */ /* 0x000e620000000a00 */
[----:B------:R-:W-:Y:S02]  /*4c90*/  PLOP3.LUT P2, PT, PT, PT, UP1, 0x80, 0x8 ;  /* 0x000000000008781c */ /* 0x000fe40003f4f018 */
[----:B------:R-:W-:Y:S02]  /*4ca0*/  PLOP3.LUT P4, PT, PT, PT, UP1, 0x80, 0x8 ;  /* 0x000000000008781c */ /* 0x000fe40003f8f018 */
[----:B------:R-:W-:-:S09]  /*4cb0*/  PLOP3.LUT P5, PT, PT, PT, UP1, 0x80, 0x8 ;  /* 0x000000000008781c */ /* 0x000fd20003faf018 */
[----:B------:R-:W-:-:S05]  /*4cc0*/  @P2 SHF.L.U32 R6, R6, 0x8, RZ ;  /* 0x0000000806062819 */ /* 0x000fca00000006ff */
[----:B-1----:R-:W-:-:S06]  /*4cd0*/  @P4 IMAD.WIDE R4, R6, 0x2, R4 ;  /* 0x0000000206044825 */ /* 0x002fcc00078e0204 */
[----:B------:R-:W3:Y:S01]  /*4ce0*/  @P5 LDG.E.128 R4, desc[UR36][R4.64+0x30] ;  /* 0x0000302404045981 */ /* 0x000ee2000c1e1d00 */
[----:B------:R-:W-:Y:S01]  /*4cf0*/  PLOP3.LUT P2, PT, PT, PT, UP1, 0x80, 0x8 ;  /* 0x000000000008781c */ /* 0x000fe20003f4f018 */
[----:B--2--5:R-:W-:Y:S02]  /*4d00*/  HFMA2 R125, R125, 1, 1, R2 ;  /* 0x3c003c007d7d7831 */ /* 0x024fe40000000002 */
[----:B------:R1:W5:Y:S10]  /*4d10*/  LDL.LU R2, [R1+0x25c] ;  /* 0x00025c0001027983 */ /* 0x0003740000300800 */
[----:B---3--:R-:W-:-:S02]  /*4d20*/  @P2 HMUL2 R125, R125, R5 ;  /* 0x000000057d7d2232 */ /* 0x008fc40000000000 */
[----:B------:R-:W2:Y:S01]  /*4d30*/  LDL R5, [R1+0x8] ;  /* 0x0000080001057983 */ /* 0x000ea20000100800 */
[----:B------:R-:W-:Y:S02]  /*4d40*/  PLOP3.LUT P4, PT, PT, PT, UP1, 0x80, 0x8 ;  /* 0x000000000008781c */ /* 0x000fe40003f8f018 */
[----:B------:R-:W-:Y:S02]  /*4d50*/  PLOP3.LUT P5, PT, PT, PT, UP1, 0x80, 0x8 ;  /* 0x000000000008781c */ /* 0x000fe40003faf018 */
[----:B------:R-:W-:Y:S01]  /*4d60*/  PLOP3.LUT P2, PT, PT, PT, UP1, 0x80, 0x8 ;  /* 0x000000000008781c */ /* 0x000fe20003f4f018 */
[----:B------:R-:W-:Y:S02]  /*4d70*/  HFMA2 R127, R127, 1, 1, R251 ;  /* 0x3c003c007f7f7831 */ /* 0x000fe400000000fb */
[----:B----4-:R-:W-:-:S08]  /*4d80*/  HADD2 R124, R124, R248 ;  /* 0x000000f87c7c7230 */ /* 0x010fd00000000000 */
[----:B------:R-:W-:Y:S02]  /*4d90*/  @P5 HFMA2 R127, R127, R7, -RZ ;  /* 0x000000077f7f5231 */ /* 0x000fe400001000ff */
[----:B------:R-:W-:Y:S02]  /*4da0*/  @P2 HMUL2 R124, R124, R4 ;  /* 0x000000047c7c2232 */ /* 0x000fe40000000000 */
[----:B--2---:R-:W-:-:S04]  /*4db0*/  HADD2 R126, R126, R5 ;  /* 0x000000057e7e7230 */ /* 0x004fc80000000000 */
[----:B------:R-:W-:Y:S01]  /*4dc0*/  @P4 HMUL2 R126, R126, R6 ;  /* 0x000000067e7e4232 */ /* 0x000fe20000000000 */
[----:B------:R-:W-:-:S04]  /*4dd0*/  LEA R6, P4, R238, UR10, 0x1 ;  /* 0x0000000aee067c11 */ /* 0x000fc8000f8808ff */
[----:B------:R-:W-:-:S05]  /*4de0*/  LEA.HI.X R7, R238, UR11, R239, 0x1, P4 ;  /* 0x0000000bee077c11 */ /* 0x000fca000a0f0cef */
[----:B------:R1:W-:Y:S04]  /*4df0*/  STG.E.128 desc[UR36][R6.64], R124 ;  /* 0x0000007c06007986 */ /* 0x0003e8000c101d24 */
.L_x_500:
[----:B--2---:R-:W-:-:S05]  /*4e00*/  LEA R4, R0, R3, 0x2 ;  /* 0x0000000300047211 */ /* 0x004fca00078e10ff */
[----:B-1----:R-:W-:-:S05]  /*4e10*/  IMAD.SHL.U32 R238, R4, 0x8, RZ ;  /* 0x0000000804ee7824 */ /* 0x002fca00078e00ff */
[----:B------:R-:W-:Y:S02]  /*4e20*/  IADD3 R5, P2, PT, R236, R238, RZ ;  /* 0x000000eeec057210 */ /* 0x000fe40007f5e0ff */
[----:B------:R-:W-:-:S04]  /*4e30*/  SHF.R.S32.HI R236, RZ, 0x1f, R238 ;  /* 0x0000001fffec7819 */ /* 0x000fc800000114ee */
[----:B------:R-:W-:Y:S02]  /*4e40*/  IADD3.X R6, PT, PT, R237, R236, RZ, P2, !PT ;  /* 0x000000eced067210 */ /* 0x000fe400017fe4ff */
[----:B------:R-:W-:-:S04]  /*4e50*/  LEA R4, P2, R5, UR10, 0x1 ;  /* 0x0000000a05047c11 */ /* 0x000fc8000f8408ff */
[----:B------:R-:W-:-:S06]  /*4e60*/  LEA.HI.X R5, R5, UR11, R6, 0x1, P2 ;  /* 0x0000000b05057c11 */ /* 0x000fcc00090f0c06 */
[----:B------:R-:W5:Y:S01]  /*4e70*/  LDG.E.128 R4, desc[UR36][R4.64] ;  /* 0x0000002404047981 */ /* 0x000f62000c1e1d00 */
[----:B------:R-:W-:Y:S05]  /*4e80*/  BRA.U UP0, `(.L_x_501) ;  /* 0x0000000100887547 */ /* 0x000fea000b800000 */
[----:B------:R-:W1:Y:S01]  /*4e90*/  S2R R251, SR_CTAID.X ;  /* 0x0000000000fb7919 */ /* 0x000e620000002500 */
[----:B------:R-:W1:Y:S01]  /*4ea0*/  LDC R239, c[0x0][0x3f8] ;  /* 0x0000fe00ffef7b82 */ /* 0x000e620000000800 */
[----:B------:R-:W-:Y:S01]  /*4eb0*/  VOTEU.ANY UP0, P6 ;  /* 0x0000000000ff7886 */ /* 0x000fe20003000100 */
[----:B------:R-:W-:Y:S01]  /*4ec0*/  PLOP3.LUT P4, PT, PT, PT, UP0, 0x80, 0x8 ;  /* 0x000000000008781c */ /* 0x000fe20003f8f008 */
[----:B------:R-:W1:Y:S01]  /*4ed0*/  S2R R237, SR_CTAID.Y ;  /* 0x0000000000ed7919 */ /* 0x000e620000002600 */
[----:B------:R-:W-:Y:S01]  /*4ee0*/  PLOP3.LUT P5, PT, PT, PT, UP0, 0x80, 0x8 ;  /* 0x000000000008781c */ /* 0x000fe20003faf008 */
[----:B-1----:R-:W-:-:S04]  /*4ef0*/  IMAD R237, R237, R239, R251 ;  /* 0x000000efeded7224 */ /* 0x002fc800078e02fb */
[----:B------:R-:W-:-:S05]  /*4f00*/  IMAD R237, R237, R0, RZ ;  /* 0x00000000eded7224 */ /* 0x000fca00078e02ff */
[----:B------:R-:W-:-:S04]  /*4f10*/  SHF.L.U32 R237, R237, 0x8, RZ ;  /* 0x00000008eded7819 */ /* 0x000fc800000006ff */
[----:B------:R-:W-:Y:S01]  /*4f20*/  IADD3 R248, P2, PT, R237, R238, RZ ;  /* 0x000000eeedf87210 */ /* 0x000fe20007f5e0ff */
[----:B------:R-:W-:Y:S01]  /*4f30*/  @P4 IMAD R238, R239, UR38, R251 ;  /* 0x00000026efee4c24 */ /* 0x000fe2000f8e02fb */
[----:B------:R-:W-:Y:S02]  /*4f40*/  PLOP3.LUT P4, PT, PT, PT, UP0, 0x80, 0x8 ;  /* 0x000000000008781c */ /* 0x000fe40003f8f008 */
[----:B------:R-:W-:Y:S02]  /*4f50*/  LEA.HI.X.SX32 R251, R237, R236, 0x1, P2 ;  /* 0x000000ecedfb7211 */ /* 0x000fe400010f0eff */
[----:B------:R-:W1:Y:S01]  /*4f60*/  @P5 LDC.64 R236, c[0x0][0x450] ;  /* 0x00011400ffec5b82 */ /* 0x000e620000000a00 */
[----:B------:R-:W-:Y:S02]  /*4f70*/  PLOP3.LUT P2, PT, PT, PT, UP0, 0x80, 0x8 ;  /* 0x000000000008781c */ /* 0x000fe40003f4f008 */
[----:B------:R-:W-:-:S11]  /*4f80*/  PLOP3.LUT P5, PT, PT, PT, UP0, 0x80, 0x8 ;  /* 0x000000000008781c */ /* 0x000fd60003faf008 */
[----:B------:R-:W-:-:S04]  /*4f90*/  @P2 IMAD.SHL.U32 R238, R238, 0x100, RZ ;  /* 0x00000100eeee2824 */ /* 0x000fc800078e00ff */
[----:B-1----:R-:W-:-:S06]  /*4fa0*/  @P4 IMAD.WIDE R236, R238, 0x2, R236 ;  /* 0x00000002eeec4825 */ /* 0x002fcc00078e02ec */
[----:B------:R-:W2:Y:S01]  /*4fb0*/  @P5 LDG.E.128 R236, desc[UR36][R236.64+0x40] ;  /* 0x00004024ecec5981 */ /* 0x000ea2000c1e1d00 */
[----:B------:R-:W-:Y:S01]  /*4fc0*/  PLOP3.LUT P2, PT, PT, PT, UP0, 0x80, 0x8 ;  /* 0x000000000008781c */ /* 0x000fe20003f4f008 */
[----:B-----5:R-:W-:Y:S01]  /*4fd0*/  HFMA2 R5, R5, 1, 1, R245 ;  /* 0x3c003c0005057831 */ /* 0x020fe200000000f5 */
[----:B------:R-:W-:Y:S01]  /*4fe0*/  PLOP3.LUT P4, PT, PT, PT, UP0, 0x80, 0x8 ;  /* 0x000000000008781c */ /* 0x000fe20003f8f008 */
[----:B------:R-:W-:Y:S01]  /*4ff0*/  HADD2 R6, R6, R246 ;  /* 0x000000f606067230 */ /* 0x000fe20000000000 */
[----:B------:R-:W-:Y:S01]  /*5000*/  PLOP3.LUT P5, PT, PT, PT, UP0, 0x80, 0x8 ;  /* 0x000000000008781c */ /* 0x000fe20003faf008 */
[----:B------:R-:W-:Y:S02]  /*5010*/  HFMA2 R7, R7, 1, 1, R247 ;  /* 0x3c003c0007077831 */ /* 0x000fe400000000f7 */
[----:B------:R-:W-:-:S06]  /*5020*/  HADD2 R4, R4, R244 ;  /* 0x000000f404047230 */ /* 0x000fcc0000000000 */
[----:B--2---:R-:W-:Y:S01]  /*5030*/  @P2 HMUL2 R5, R5, R237 ;  /* 0x000000ed05052232 */ /* 0x004fe20000000000 */
[----:B------:R-:W-:Y:S01]  /*5040*/  PLOP3.LUT P2, PT, PT, PT, UP0, 0x80, 0x8 ;  /* 0x000000000008781c */ /* 0x000fe20003f4f008 */
[----:B------:R-:W-:Y:S01]  /*5050*/  @P4 HMUL2 R6, R6, R238 ;  /* 0x000000ee06064232 */ /* 0x000fe20000000000 */
[----:B------:R-:W-:Y:S01]  /*5060*/  LEA R238, P4, R248, UR10, 0x1 ;  /* 0x0000000af8ee7c11 */ /* 0x000fe2000f8808ff */
[----:B------:R-:W-:-:S03]  /*5070*/  @P5 HFMA2 R7, R7, R239, -RZ ;  /* 0x000000ef07075231 */ /* 0x000fc600001000ff */
[----:B------:R-:W-:-:S07]  /*5080*/  LEA.HI.X R239, R248, UR11, R251, 0x1, P4 ;  /* 0x0000000bf8ef7c11 */ /* 0x000fce000a0f0cfb */
[----:B------:R-:W-:-:S05]  /*5090*/  @P2 HMUL2 R4, R4, R236 ;  /* 0x000000ec04042232 */ /* 0x000fca0000000000 */
[----:B------:R1:W-:Y:S02]  /*50a0*/  STG.E.128 desc[UR36][R238.64], R4 ;  /* 0x00000004ee007986 */ /* 0x0003e4000c101d24 */
.L_x_501:
[----:B------:R-:W-:Y:S05]  /*50b0*/  @P1 BRA `(.L_x_502) ;  /* 0x0000000400841947 */ /* 0x000fea0003800000 */
[----:B------:R-:W-:Y:S01]  /*50c0*/  IADD3 R128, PT, PT, R3, R0, RZ ;  /* 0x0000000003807210 */ /* 0x000fe20007ffe0ff */
        /* <DEDUP_REMOVED lines=11> */
[----:B-1----:R-:W1:Y:S01]  /*5180*/  S2R R239, SR_CTAID.X ;  /* 0x0000000000ef7919 */ /* 0x002e620000002500 */
[----:B------:R-:W1:Y:S01]  /*5190*/  LDC R251, c[0x0][0x3f8] ;  /* 0x0000fe00fffb7b82 */ /* 0x000e620000000800 */
[----:B------:R-:W-:Y:S01]  /*51a0*/  VOTEU.ANY UP0, P6 ;  /* 0x0000000000ff7886 */ /* 0x000fe20003000100 */
[----:B------:R-:W-:Y:S01]  /*51b0*/  PLOP3.LUT P4, PT, PT, PT, UP0, 0x80, 0x8 ;  /* 0x000000000008781c */ /* 0x000fe20003f8f008 */
[----:B------:R-:W1:Y:S01]  /*51c0*/  S2R R238, SR_CTAID.Y ;  /* 0x0000000000ee7919 */ /* 0x000e620000002600 */
[----:B------:R-:W-:Y:S01]  /*51d0*/  PLOP3.LUT P5, PT, PT, PT, UP0, 0x80, 0x8 ;  /* 0x000000000008781c */ /* 0x000fe20003faf008 */
[----:B-1----:R-:W-:-:S04]  /*51e0*/  IMAD R238, R238, R251, R239 ;  /* 0x000000fbeeee7224 */ /* 0x002fc800078e02ef */
[----:B------:R-:W-:-:S05]  /*51f0*/  IMAD R238, R238, R0, RZ ;  /* 0x00000000eeee7224 */ /* 0x000fca00078e02ff */
[----:B------:R-:W-:Y:S02]  /*5200*/  SHF.L.U32 R239, R238, 0x8, RZ ;  /* 0x00000008eeef7819 */ /* 0x000fe400000006ff */
[----:B------:R-:W1:Y:S02]  /*5210*/  S2R R238, SR_CTAID.X ;  /* 0x0000000000ee7919 */ /* 0x000e640000002500 */
[----:B------:R-:W-:Y:S01]  /*5220*/  IADD3 R248, P2, PT, R239, R237, RZ ;  /* 0x000000edeff87210 */ /* 0x000fe20007f5e0ff */
[----:B-1----:R-:W-:-:S03]  /*5230*/  @P4 IMAD R238, R251, UR38, R238 ;  /* 0x00000026fbee4c24 */ /* 0x002fc6000f8e02ee */
[----:B------:R-:W-:Y:S02]  /*5240*/  LEA.HI.X.SX32 R251, R239, R236, 0x1, P2 ;  /* 0x000000eceffb7211 */ /* 0x000fe400010f0eff */
[----:B------:R-:W1:Y:S01]  /*5250*/  @P5 LDC.64 R236, c[0x0][0x450] ;  /* 0x00011400ffec5b82 */ /* 0x000e620000000a00 */
[----:B------:R-:W-:Y:S02]  /*5260*/  PLOP3.LUT P2, PT, PT, PT, UP0, 0x80, 0x8 ;  /* 0x000000000008781c */ /* 0x000fe40003f4f008 */
[----:B------:R-:W-:Y:S02]  /*5270*/  PLOP3.LUT P4, PT, PT, PT, UP0, 0x80, 0x8 ;  /* 0x000000000008781c */ /* 0x000fe40003f8f008 */
[----:B------:R-:W-:-:S09]  /*5280*/  PLOP3.LUT P5, PT, PT, PT, UP0, 0x80, 0x8 ;  /* 0x000000000008781c */ /* 0x000fd20003faf008 */
[----:B------:R-:W-:-:S05]  /*5290*/  @P2 SHF.L.U32 R238, R238, 0x8, RZ ;  /* 0x00000008eeee2819 */ /* 0x000fca00000006ff */
        /* <DEDUP_REMOVED lines=17> */
.L_x_499:
[----:B------:R-:W-:Y:S05]  /*53b0*/  @P1 BRA `(.L_x_503) ;  /* 0x0000000800381947 */ /* 0x000fea0003800000 */
[----:B-----5:R-:W-:Y:S02]  /*53c0*/  IMAD.IADD R132, R3, 0x1, R0 ;  /* 0x0000000103847824 */ /* 0x020fe400078e0200 */
[----:B------:R-:W-:-:S03]  /*53d0*/  IMAD R134, R0, UR6, RZ ;  /* 0x0000000600867c24 */ /* 0x000fc6000f8e02ff */
[----:B------:R-:W-:-:S04]  /*53e0*/  LEA R132, R0, R132, 0x2 ;  /* 0x0000008400847211 */ /* 0x000fc800078e10ff */
[----:B------:R-:W-:-:S05]  /*53f0*/  IADD3 R132, PT, PT, R132, R0, RZ ;  /* 0x0000000084847210 */ /* 0x000fca0007ffe0ff */
        /* <DEDUP_REMOVED lines=9> */
[----:B-12---:R-:W1:Y:S01]  /*5490*/  S2R R239, SR_CTAID.X ;  /* 0x0000000000ef7919 */ /* 0x006e620000002500 */
[----:B------:R-:W1:Y:S01]  /*54a0*/  LDC R251, c[0x0][0x3f8] ;  /* 0x0000fe00fffb7b82 */ /* 0x000e620000000800 */
[----:B------:R-:W-:Y:S01]  /*54b0*/  ISETP.NE.AND P4, PT, R2, RZ, PT ;  /* 0x000000ff0200720c */ /* 0x000fe20003f85270 */
[----:B------:R-:W1:-:S12]  /*54c0*/  S2R R238, SR_CTAID.Y ;  /* 0x0000000000ee7919 */ /* 0x000e580000002600 */
[----:B------:R-:W-:Y:S01]  /*54d0*/  VOTEU.ANY UP0, P4 ;  /* 0x0000000000ff7886 */ /* 0x000fe20002000100 */
[----:B------:R-:W-:Y:S02]  /*54e0*/  PLOP3.LUT P4, PT, PT, PT, UP0, 0x80, 0x8 ;  /* 0x000000000008781c */ /* 0x000fe40003f8f008 */
        /* <DEDUP_REMOVED lines=30> */
.L_x_502:
[----:B------:R-:W-:Y:S05]  /*56d0*/  @P1 BRA `(.L_x_504) ;  /* 0x00000008003c1947 */ /* 0x000fea0003800000 */
[----:B------:R-:W-:Y:S01]  /*56e0*/  IMAD.IADD R136, R3, 0x1, R0 ;  /* 0x0000000103887824 */ /* 0x000fe200078e0200 */
[----:B------:R-:W-:Y:S01]  /*56f0*/  UISETP.NE.AND UP0, UPT, UR19, URZ, UPT ;  /* 0x000000ff1300728c */ /* 0x000fe2000bf05270 */
[----:B------:R-:W-:Y:S01]  /*5700*/  IMAD R236, R0, UR6, RZ ;  /* 0x0000000600ec7c24 */ /* 0x000fe2000f8e02ff */
[----:B-----5:R-:W-:Y:S02]  /*5710*/  ISETP.NE.AND P6, PT, R2, RZ, PT ;  /* 0x000000ff0200720c */ /* 0x020fe40003fc5270 */
[C---:B------:R-:W-:Y:S02]  /*5720*/  LEA R136, R0.reuse, R136, 0x2 ;  /* 0x0000008800887211 */ /* 0x040fe400078e10ff */
[----:B------:R-:W-:Y:S02]  /*5730*/  SHF.R.S32.HI R237, RZ, 0x1f, R236 ;  /* 0x0000001fffed7819 */ /* 0x000fe400000114ec */
[----:B------:R-:W-:-:S05]  /*5740*/  LEA R136, R0, R136, 0x1 ;  /* 0x0000008800887211 */ /* 0x000fca00078e08ff */
[----:B------:R-:W-:-:S05]  /*5750*/  IMAD.SHL.U32 R141, R136, 0x8, RZ ;  /* 0x00000008888d7824 */ /* 0x000fca00078e00ff */
[----:B------:R-:W-:Y:S02]  /*5760*/  SHF.R.S32.HI R140, RZ, 0x1f, R141 ;  /* 0x0000001fff8c7819 */ /* 0x000fe4000001148d */
[----:B------:R-:W-:-:S04]  /*5770*/  IADD3 R137, P2, PT, R236, R141, RZ ;  /* 0x0000008dec897210 */ /* 0x000fc80007f5e0ff */
[----:B------:R-:W-:Y:S02]  /*5780*/  IADD3.X R138, PT, PT, R237, R140, RZ, P2, !PT ;  /* 0x0000008ced8a7210 */ /* 0x000fe400017fe4ff */
[----:B------:R-:W-:-:S04]  /*5790*/  LEA R136, P2, R137, UR10, 0x1 ;  /* 0x0000000a89887c11 */ /* 0x000fc8000f8408ff */
[----:B------:R-:W-:-:S06]  /*57a0*/  LEA.HI.X R137, R137, UR11, R138, 0x1, P2 ;  /* 0x0000000b89897c11 */ /* 0x000fcc00090f0c8a */
[----:B------:R-:W5:Y:S01]  /*57b0*/  LDG.E.128 R136, desc[UR36][R136.64] ;  /* 0x0000002488887981 */ /* 0x000f62000c1e1d00 */
[----:B------:R-:W-:Y:S05]  /*57c0*/  BRA.U UP0, `(.L_x_505) ;  /* 0x0000000100887547 */ /* 0x000fea000b800000 */
[----:B------:R-:W0:Y:S01]  /*57d0*/  S2R R248, SR_CTAID.X ;  /* 0x0000000000f87919 */ /* 0x000e220000002500 */
[----:B-123--:R-:W0:Y:S01]  /*57e0*/  LDC R239, c[0x0][0x3f8] ;  /* 0x0000fe00ffef7b82 */ /* 0x00ee220000000800 */
[----:B------:R-:W-:Y:S01]  /*57f0*/  VOTEU.ANY UP1, P6 ;  /* 0x0000000000ff7886 */ /* 0x000fe20003020100 */
[----:B------:R-:W-:Y:S01]  /*5800*/  PLOP3.LUT P4, PT, PT, PT, UP1, 0x80, 0x8 ;  /* 0x000000000008781c */ /* 0x000fe20003f8f018 */
[----:B------:R-:W0:Y:S01]  /*5810*/  S2R R142, SR_CTAID.Y ;  /* 0x00000000008e7919 */ /* 0x000e220000002600 */
[----:B------:R-:W-:Y:S01]  /*5820*/  PLOP3.LUT P5, PT, PT, PT, UP1, 0x80, 0x8 ;  /* 0x000000000008781c */ /* 0x000fe20003faf018 */
[----:B0-----:R-:W-:-:S04]  /*5830*/  IMAD R142, R142, R239, R248 ;  /* 0x000000ef8e8e7224 */ /* 0x001fc800078e02f8 */
[----:B------:R-:W-:-:S05]  /*5840*/  IMAD R142, R142, R0, RZ ;  /* 0x000000008e8e7224 */ /* 0x000fca00078e02ff */
[----:B------:R-:W-:Y:S01]  /*5850*/  SHF.L.U32 R143, R142, 0x8, RZ ;  /* 0x000000088e8f7819 */ /* 0x000fe200000006ff */
[----:B------:R-:W-:Y:S01]  /*5860*/  @P4 IMAD R142, R239, UR38, R248 ;  /* 0x00000026ef8e4c24 */ /* 0x000fe2000f8e02f8 */
[----:B------:R-:W-:Y:S02]  /*5870*/  PLOP3.LUT P4, PT, PT, PT, UP1, 0x80, 0x8 ;  /* 0x000000000008781c */ /* 0x000fe40003f8f018 */
[----:B------:R-:W-:-:S04]  /*5880*/  IADD3 R238, P2, PT, R143, R141, RZ ;  /* 0x0000008d8fee7210 */ /* 0x000fc80007f5e0ff */
[----:B------:R-:W-:Y:S02]  /*5890*/  LEA.HI.X.SX32 R239, R143, R140, 0x1, P2 ;  /* 0x0000008c8fef7211 */ /* 0x000fe400010f0eff */
[----:B------:R-:W0:Y:S01]  /*58a0*/  @P5 LDC.64 R140, c[0x0][0x450] ;  /* 0x00011400ff8c5b82 */ /* 0x000e220000000a00 */
[----:B------:R-:W-:Y:S02]  /*58b0*/  PLOP3.LUT P2, PT, PT, PT, UP1, 0x80, 0x8 ;  /* 0x000000000008781c */ /* 0x000fe40003f4f018 */
[----:B------:R-:W-:-:S11]  /*58c0*/  PLOP3.LUT P5, PT, PT, PT, UP1, 0x80, 0x8 ;  /* 0x000000000008781c */ /* 0x000fd60003faf018 */
[----:B------:R-:W-:-:S04]  /*58d0*/  @P2 IMAD.SHL.U32 R142, R142, 0x100, RZ ;  /* 0x000001008e8e2824 */ /* 0x000fc800078e00ff */
[----:B0-----:R-:W-:-:S06]  /*58e0*/  @P4 IMAD.WIDE R140, R142, 0x2, R140 ;  /* 0x000000028e8c4825 */ /* 0x001fcc00078e028c */
        /* <DEDUP_REMOVED lines=16> */
.L_x_505:
[----:B------:R-:W-:-:S04]  /*59f0*/  LEA R140, R0, R3, 0x3 ;  /* 0x00000003008c7211 */ /* 0x000fc800078e18ff */
[----:B-123--:R-:W-:-:S04]  /*5a00*/  SHF.L.U32 R238, R140, 0x3, RZ ;  /* 0x000000038cee7819 */ /* 0x00efc800000006ff */
[----:B------:R-:W-:Y:S02]  /*5a10*/  IADD3 R141, P2, PT, R236, R238, RZ ;  /* 0x000000eeec8d7210 */ /* 0x000fe40007f5e0ff */
[----:B------:R-:W-:-:S05]  /*5a20*/  SHF.R.S32.HI R236, RZ, 0x1f, R238 ;  /* 0x0000001fffec7819 */ /* 0x000fca00000114ee */
[----:B0-----:R-:W-:Y:S01]  /*5a30*/  IMAD.X R142, R237, 0x1, R236, P2 ;  /* 0x00000001ed8e7824 */ /* 0x001fe200010e06ec */
[----:B------:R-:W-:-:S04]  /*5a40*/  LEA R140, P2, R141, UR10, 0x1 ;  /* 0x0000000a8d8c7c11 */ /* 0x000fc8000f8408ff */
[----:B------:R-:W-:-:S06]  /*5a50*/  LEA.HI.X R141, R141, UR11, R142, 0x1, P2 ;  /* 0x0000000b8d8d7c11 */ /* 0x000fcc00090f0c8e */
[----:B------:R-:W5:Y:S01]  /*5a60*/  LDG.E.128 R140, desc[UR36][R140.64] ;  /* 0x000000248c8c7981 */ /* 0x000f62000c1e1d00 */
[----:B------:R-:W-:Y:S05]  /*5a70*/  BRA.U UP0, `(.L_x_503) ;  /* 0x0000000100887547 */ /* 0x000fea000b800000 */
[----:B------:R-:W0:Y:S01]  /*5a80*/  S2R R251, SR_CTAID.X ;  /* 0x0000000000fb7919 */ /* 0x000e220000002500 */
[----:B------:R-:W0:Y:S01]  /*5a90*/  LDC R239, c[0x0][0x3f8] ;  /* 0x0000fe00ffef7b82 */ /* 0x000e220000000800 */
[----:B------:R-:W-:Y:S01]  /*5aa0*/  VOTEU.ANY UP0, P6 ;  /* 0x0000000000ff7886 */ /* 0x000fe20003000100 */
[----:B------:R-:W-:Y:S01]  /*5ab0*/  PLOP3.LUT P4, PT, PT, PT, UP0, 0x80, 0x8 ;  /* 0x000000000008781c */ /* 0x000fe20003f8f008 */
[----:B------:R-:W0:Y:S01]  /*5ac0*/  S2R R237, SR_CTAID.Y ;  /* 0x0000000000ed7919 */ /* 0x000e220000002600 */
[----:B------:R-:W-:Y:S01]  /*5ad0*/  PLOP3.LUT P5, PT, PT, PT, UP0, 0x80, 0x8 ;  /* 0x000000000008781c */ /* 0x000fe20003faf008 */
[----:B0-----:R-:W-:-:S04]  /*5ae0*/  IMAD R237, R237, R239, R251 ;  /* 0x000000efeded7224 */ /* 0x001fc800078e02fb */
[----:B------:R-:W-:-:S05]  /*5af0*/  IMAD R237, R237, R0, RZ ;  /* 0x00000000eded7224 */ /* 0x000fca00078e02ff */
[----:B------:R-:W-:-:S04]  /*5b00*/  SHF.L.U32 R237, R237, 0x8, RZ ;  /* 0x00000008eded7819 */ /* 0x000fc800000006ff */
[----:B------:R-:W-:Y:S01]  /*5b10*/  IADD3 R248, P2, PT, R237, R238, RZ ;  /* 0x000000eeedf87210 */ /* 0x000fe20007f5e0ff */
[----:B------:R-:W-:Y:S01]  /*5b20*/  @P4 IMAD R238, R239, UR38, R251 ;  /* 0x00000026efee4c24 */ /* 0x000fe2000f8e02fb */
[----:B------:R-:W-:Y:S02]  /*5b30*/  PLOP3.LUT P4, PT, PT, PT, UP0, 0x80, 0x8 ;  /* 0x000000000008781c */ /* 0x000fe40003f8f008 */
[----:B------:R-:W-:Y:S02]  /*5b40*/  LEA.HI.X.SX32 R251, R237, R236, 0x1, P2 ;  /* 0x000000ecedfb7211 */ /* 0x000fe400010f0eff */
[----:B------:R-:W0:Y:S01]  /*5b50*/  @P5 LDC.64 R236, c[0x0][0x450] ;  /* 0x00011400ffec5b82 */ /* 0x000e220000000a00 */
[----:B------:R-:W-:Y:S02]  /*5b60*/  PLOP3.LUT P2, PT, PT, PT, UP0, 0x80, 0x8 ;  /* 0x000000000008781c */ /* 0x000fe40003f4f008 */
[----:B------:R-:W-:-:S11]  /*5b70*/  PLOP3.LUT P5, PT, PT, PT, UP0, 0x80, 0x8 ;  /* 0x000000000008781c */ /* 0x000fd60003faf008 */
[----:B------:R-:W-:-:S05]  /*5b80*/  @P2 SHF.L.U32 R238, R238, 0x8, RZ ;  /* 0x00000008eeee2819 */ /* 0x000fca00000006ff */
        /* <DEDUP_REMOVED lines=17> */
.L_x_503:
[----:B------:R-:W-:Y:S05]  /*5ca0*/  @P1 BRA `(.L_x_506) ;  /* 0x0000000400981947 */ /* 0x000fea0003800000 */
[----:B-----5:R-:W-:Y:S02]  /*5cb0*/  IMAD.IADD R144, R3, 0x1, R0 ;  /* 0x0000000103907824 */ /* 0x020fe400078e0200 */
[----:B------:R-:W-:-:S03]  /*5cc0*/  IMAD R146, R0, UR6, RZ ;  /* 0x0000000600927c24 */ /* 0x000fc6000f8e02ff */
[----:B------:R-:W-:-:S04]  /*5cd0*/  LEA R144, R0, R144, 0x2 ;  /* 0x0000009000907211 */ /* 0x000fc800078e10ff */
[----:B------:R-:W-:-:S05]  /*5ce0*/  LEA R144, R0, R144, 0x1 ;  /* 0x0000009000907211 */ /* 0x000fca00078e08ff */
        /* <DEDUP_REMOVED lines=10> */
[----:B-123--:R-:W1:Y:S01]  /*5d90*/  S2R R239, SR_CTAID.X ;  /* 0x0000000000ef7919 */ /* 0x00ee620000002500 */
        /* <DEDUP_REMOVED lines=35> */
.L_x_504:
[----:B------:R-:W-:Y:S05]  /*5fd0*/  @P1 BRA `(.L_x_507) ;  /* 0x00000004009c1947 */ /* 0x000fea0003800000 */
[----:B------:R-:W-:Y:S01]  /*5fe0*/  IADD3 R148, PT, PT, R3, R0, RZ ;  /* 0x0000000003947210 */ /* 0x000fe20007ffe0ff */
[----:B------:R-:W-:-:S03]  /*5ff0*/  IMAD R150, R0, UR6, RZ ;  /* 0x0000000600967c24 */ /* 0x000fc6000f8e02ff */
[----:B------:R-:W-:-:S05]  /*6000*/  LEA R148, R0, R148, 0x2 ;  /* 0x0000009400947211 */ /* 0x000fca00078e10ff */
[----:B------:R-:W-:-:S05]  /*6010*/  IMAD R148, R0, 0x2, R148 ;  /* 0x0000000200947824 */ /* 0x000fca00078e0294 */
        /* <DEDUP_REMOVED lines=13> */
[----:B-----5:R-:W-:Y:S01]  /*60f0*/  ISETP.NE.AND P4, PT, R2, RZ, PT ;  /* 0x000000ff0200720c */ /* 0x020fe20003f85270 */
        /* <DEDUP_REMOVED lines=19> */
[----:B------:R-:W-:Y:S01]  /*6230*/  HFMA2 R149, R149, 1, 1, R25 ;  /* 0x3c003c0095957831 */ /* 0x000fe20000000019 */
        /* <DEDUP_REMOVED lines=13> */
.L_x_506:
[----:B------:R-:W-:Y:S05]  /*6310*/  @P1 BRA `(.L_x_508) ;  /* 0x0000000400a01947 */ /* 0x000fea0003800000 */
[----:B-----5:R-:W-:Y:S02]  /*6320*/  IMAD.IADD R152, R3, 0x1, R0 ;  /* 0x0000000103987824 */ /* 0x020fe400078e0200 */
[----:B------:R-:W-:-:S03]  /*6330*/  IMAD R154, R0, UR6, RZ ;  /* 0x00000006009a7c24 */ /* 0x000fc6000f8e02ff */
[----:B------:R-:W-:-:S04]  /*6340*/  LEA R152, R0, R152, 0x2 ;  /* 0x0000009800987211 */ /* 0x000fc800078e10ff */
[----:B------:R-:W-:-:S05]  /*6350*/  LEA R152, R0, R152, 0x1 ;  /* 0x0000009800987211 */ /* 0x000fca00078e08ff */
[----:B------:R-:W-:-:S05]  /*6360*/  IMAD R152, R0, 0x2, R152 ;  /* 0x0000000200987824 */ /* 0x000fca00078e0298 */
[----:B------:R-:W-:-:S04]  /*6370*/  LEA R152, R0, R152, 0x1 ;  /* 0x0000009800987211 */ /* 0x000fc800078e08ff */
        /* <DEDUP_REMOVED lines=17> */
[----:B------:R-:W-:-:S04]  /*6490*/  IMAD R238, R238, R0, RZ ;  /* 0x00000000eeee7224 */ /* 0x000fc800078e02ff */
[----:B------:R-:W-:Y:S02]  /*64a0*/  IMAD.SHL.U32 R239, R238, 0x100, RZ ;  /* 0x00000100eeef7824 */ /* 0x000fe400078e00ff */
[----:B------:R-:W1:Y:S03]  /*64b0*/  S2R R238, SR_CTAID.X ;  /* 0x0000000000ee7919 */ /* 0x000e660000002500 */
        /* <DEDUP_REMOVED lines=11> */
[----:B----45:R-:W-:Y:S01]  /*6570*/  HFMA2 R153, R153, 1, 1, R29 ;  /* 0x3c003c0099997831 */ /* 0x030fe2000000001d */
        /* <DEDUP_REMOVED lines=13> */
.L_x_507:
[----:B------:R-:W-:Y:S05]  /*6650*/  @P1 BRA `(.L_x_509) ;  /* 0x0000000400a81947 */ /* 0x000fea0003800000 */
[----:B------:R-:W-:Y:S01]  /*6660*/  IADD3 R156, PT, PT, R3, R0, RZ ;  /* 0x00000000039c7210 */ /* 0x000fe20007ffe0ff */
[----:B------:R-:W-:-:S04]  /*6670*/  IMAD R158, R0, UR6, RZ ;  /* 0x00000006009e7c24 */ /* 0x000fc8000f8e02ff */
[----:B------:R-:W-:-:S05]  /*6680*/  IMAD R156, R0, 0x4, R156 ;  /* 0x00000004009c7824 */ /* 0x000fca00078e029c */
[----:B------:R-:W-:-:S04]  /*6690*/  LEA R156, R0, R156, 0x1 ;  /* 0x0000009c009c7211 */ /* 0x000fc800078e08ff */
[----:B------:R-:W-:-:S05]  /*66a0*/  LEA R156, R0, R156, 0x1 ;  /* 0x0000009c009c7211 */ /* 0x000fca00078e08ff */
[----:B------:R-:W-:-:S05]  /*66b0*/  IMAD R156, R0, 0x2, R156 ;  /* 0x00000002009c7824 */ /* 0x000fca00078e029c */
[----:B------:R-:W-:-:S04]  /*66c0*/  IADD3 R156, PT, PT, R156, R0, RZ ;  /* 0x000000009c9c7210 */ /* 0x000fc80007ffe0ff */
        /* <DEDUP_REMOVED lines=45> */
.L_x_508:
[----:B------:R-:W-:Y:S05]  /*69a0*/  @P1 BREAK.RELIABLE B2 ;  /* 0x0000000000021942 */ /* 0x000fea0003800100 */
[----:B------:R-:W-:Y:S05]  /*69b0*/  @P1 BRA `(.L_x_510) ;  /* 0x0000000400b01947 */ /* 0x000fea0003800000 */
[----:B-----5:R-:W-:Y:S01]  /*69c0*/  IADD3 R160, PT, PT, R3, R0, RZ ;  /* 0x0000000003a07210 */ /* 0x020fe20007ffe0ff */
[----:B------:R-:W-:-:S04]  /*69d0*/  IMAD R162, R0, UR6, RZ ;  /* 0x0000000600a27c24 */ /* 0x000fc8000f8e02ff */
[----:B------:R-:W-:-:S05]  /*69e0*/  IMAD R160, R0, 0x4, R160 ;  /* 0x0000000400a07824 */ /* 0x000fca00078e02a0 */
        /* <DEDUP_REMOVED lines=49> */
.L_x_509:
[----:B------:R-:W-:Y:S05]  /*6d00*/  @P1 BREAK.RELIABLE B2 ;  /* 0x0000000000021942 */ /* 0x000fea0003800100 */
[----:B------:R-:W-:Y:S05]  /*6d10*/  @P1 BRA `(.L_x_510) ;  /* 0x0000000000d81947 */ /* 0x000fea0003800000 */
[----:B------:R-:W-:Y:S05]  /*6d20*/  BSYNC.RELIABLE B2 ;  /* 0x0000000000027941 */ /* 0x000fea0003800100 */
.L_x_498:
[----:B------:R-:W-:Y:S01]  /*6d30*/  IADD3 R164, PT, PT, R3, R0, RZ ;  /* 0x0000000003a47210 */ /* 0x000fe20007ffe0ff */
[----:B------:R-:W-:-:S04]  /*6d40*/  IMAD R166, R0, UR6, RZ ;  /* 0x0000000600a67c24 */ /* 0x000fc8000f8e02ff */
[----:B------:R-:W-:-:S05]  /*6d50*/  IMAD R164, R0, 0x4, R164 ;  /* 0x0000000400a47824 */ /* 0x000fca00078e02a4 */
[----:B------:R-:W-:-:S04]  /*6d60*/  LEA R164, R0, R164, 0x1 ;  /* 0x000000a400a47211 */ /* 0x000fc800078e08ff */
        /* <DEDUP_REMOVED lines=49> */
.L_x_510:
[----:B------:R-:W-:Y:S05]  /*7080*/  BSYNC.RECONVERGENT B1 ;  /* 0x0000000000017941 */ /* 0x000fea0003800200 */
.L_x_497:
[----:B-----5:R-:W-:Y:S01]  /*7090*/  IMAD.IADD R236, R3, 0x1, R0 ;  /* 0x0000000103ec7824 */ /* 0x020fe200078e0200 */
[----:B------:R-:W-:Y:S04]  /*70a0*/  BSSY.RECONVERGENT B1, `(.L_x_511) ;  /* 0x0000061000017945 */ /* 0x000fe80003800200 */
[----:B------:R-:W-:-:S04]  /*70b0*/  LEA R236, R0, R236, 0x2 ;  /* 0x000000ec00ec7211 */ /* 0x000fc800078e10ff */
[----:B------:R-:W-:-:S05]  /*70c0*/  LEA R236, R0, R236, 0x1 ;  /* 0x000000ec00ec7211 */ /* 0x000fca00078e08ff */
[----:B------:R-:W-:-:S05]  /*70d0*/  IMAD R236, R0, 0x2, R236 ;  /* 0x0000000200ec7824 */ /* 0x000fca00078e02ec */
[----:B------:R-:W-:-:S04]  /*70e0*/  LEA R236, R0, R236, 0x1 ;  /* 0x000000ec00ec7211 */ /* 0x000fc800078e08ff */
[----:B------:R-:W-:-:S05]  /*70f0*/  LEA R236, R0, R236, 0x1 ;  /* 0x000000ec00ec7211 */ /* 0x000fca00078e08ff */
[----:B------:R-:W-:Y:S01]  /*7100*/  IMAD R248, R0, 0x2, R236 ;  /* 0x0000000200f87824 */ /* 0x000fe200078e02ec */
[----:B------:R-:W-:Y:S06]  /*7110*/  @P1 BRA `(.L_x_512) ;  /* 0x0000000400641947 */ /* 0x000fec0003800000 */
[----:B------:R-:W-:Y:S01]  /*7120*/  IMAD R236, R0, UR6, RZ ;  /* 0x0000000600ec7c24 */ /* 0x000fe2000f8e02ff */
[----:B------:R-:W-:Y:S01]  /*7130*/  SHF.L.U32 R173, R248, 0x3, RZ ;  /* 0x00000003f8ad7819 */ /* 0x000fe200000006ff */
[----:B------:R-:W-:Y:S01]  /*7140*/  UISETP.NE.AND UP0, UPT, UR19, URZ, UPT ;  /* 0x000000ff1300728c */ /* 0x000fe2000bf05270 */
[----:B------:R-:W-:Y:S02]  /*7150*/  ISETP.NE.AND P6, PT, R2, RZ, PT ;  /* 0x000000ff0200720c */ /* 0x000fe40003fc5270 */
[----:B------:R-:W-:Y:S02]  /*7160*/  SHF.R.S32.HI R172, RZ, 0x1f, R173 ;  /* 0x0000001fffac7819 */ /* 0x000fe400000114ad */
        /* <DEDUP_REMOVED lines=14> */
[----:B------:R-:W-:-:S04]  /*7250*/  IMAD R174, R174, R0, RZ ;  /* 0x00000000aeae7224 */ /* 0x000fc800078e02ff */
[----:B------:R-:W-:Y:S02]  /*7260*/  IMAD.SHL.U32 R175, R174, 0x100, RZ ;  /* 0x00000100aeaf7824 */ /* 0x000fe400078e00ff */
[----:B------:R-:W-:Y:S01]  /*7270*/  @P4 IMAD R174, R239, UR38, R251 ;  /* 0x00000026efae4c24 */ /* 0x000fe2000f8e02fb */
[----:B------:R-:W-:Y:S02]  /*7280*/  PLOP3.LUT P4, PT, PT, PT, UP1, 0x80, 0x8 ;  /* 0x000000000008781c */ /* 0x000fe40003f8f018 */
[----:B------:R-:W-:-:S04]  /*7290*/  IADD3 R238, P2, PT, R175, R173, RZ ;  /* 0x000000adafee7210 */ /* 0x000fc80007f5e0ff */
        /* <DEDUP_REMOVED lines=22> */
.L_x_513:
[----:B------:R-:W-:-:S05]  /*7400*/  LEA R3, R0, R3, 0x4 ;  /* 0x0000000300037211 */ /* 0x000fca00078e20ff */
[----:B------:R-:W-:-:S05]  /*7410*/  IMAD.SHL.U32 R3, R3, 0x8, RZ ;  /* 0x0000000803037824 */ /* 0x000fca00078e00ff */
[----:B------:R-:W-:Y:S02]  /*7420*/  IADD3 R173, P2, PT, R236, R3, RZ ;  /* 0x00000003ecad7210 */ /* 0x000fe40007f5e0ff */
[----:B------:R-:W-:-:S04]  /*7430*/  SHF.R.S32.HI R236, RZ, 0x1f, R3 ;  /* 0x0000001fffec7819 */ /* 0x000fc80000011403 */
[----:B0-----:R-:W-:Y:S02]  /*7440*/  IADD3.X R174, PT, PT, R237, R236, RZ, P2, !PT ;  /* 0x000000ecedae7210 */ /* 0x001fe400017fe4ff */
[----:B------:R-:W-:-:S04]  /*7450*/  LEA R172, P2, R173, UR10, 0x1 ;  /* 0x0000000aadac7c11 */ /* 0x000fc8000f8408ff */
[----:B------:R-:W-:-:S06]  /*7460*/  LEA.HI.X R173, R173, UR11, R174, 0x1, P2 ;  /* 0x0000000badad7c11 */ /* 0x000fcc00090f0cae */
[----:B------:R-:W5:Y:S01]  /*7470*/  LDG.E.128 R172, desc[UR36][R172.64] ;  /* 0x00000024acac7981 */ /* 0x000f62000c1e1d00 */
[----:B------:R-:W-:Y:S05]  /*7480*/  BRA.U UP0, `(.L_x_512) ;  /* 0x0000000100887547 */ /* 0x000fea000b800000 */
[----:B-123--:R-:W0:Y:S01]  /*7490*/  S2R R239, SR_CTAID.X ;  /* 0x0000000000ef7919 */ /* 0x00ee220000002500 */
[----:B------:R-:W0:Y:S01]  /*74a0*/  LDC R238, c[0x0][0x3f8] ;  /* 0x0000fe00ffee7b82 */ /* 0x000e220000000800 */
[----:B------:R-:W-:Y:S01]  /*74b0*/  VOTEU.ANY UP0, P6 ;  /* 0x0000000000ff7886 */ /* 0x000fe20003000100 */
[----:B------:R-:W-:Y:S01]  /*74c0*/  PLOP3.LUT P5, PT, PT, PT, UP0, 0x80, 0x8 ;  /* 0x000000000008781c */ /* 0x000fe20003faf008 */
[----:B------:R-:W0:Y:S01]  /*74d0*/  S2R R237, SR_CTAID.Y ;  /* 0x0000000000ed7919 */ /* 0x000e220000002600 */
[----:B------:R-:W-:Y:S01]  /*74e0*/  PLOP3.LUT P4, PT, PT, PT, UP0, 0x80, 0x8 ;  /* 0x000000000008781c */ /* 0x000fe20003f8f008 */
[----:B0-----:R-:W-:-:S12]  /*74f0*/  IMAD R237, R237, R238, R239 ;  /* 0x000000eeeded7224 */ /* 0x001fd800078e02ef */
[----:B------:R-:W-:Y:S01]  /*7500*/  @P4 IMAD R238, R238, UR38, R239 ;  /* 0x00000026eeee4c24 */ /* 0x000fe2000f8e02ef */
[----:B------:R-:W-:Y:S01]  /*7510*/  PLOP3.LUT P4, PT, PT, PT, UP0, 0x80, 0x8 ;  /* 0x000000000008781c */ /* 0x000fe20003f8f008 */
[----:B------:R-:W-:-:S05]  /*7520*/  IMAD R237, R237, R0, RZ ;  /* 0x00000000eded7224 */ /* 0x000fca00078e02ff */
[----:B------:R-:W-:-:S04]  /*7530*/  SHF.L.U32 R237, R237, 0x8, RZ ;  /* 0x00000008eded7819 */ /* 0x000fc800000006ff */
        /* <DEDUP_REMOVED lines=23> */
.L_x_512:
[----:B------:R-:W-:Y:S05]  /*76b0*/  BSYNC.RECONVERGENT B1 ;  /* 0x0000000000017941 */ /* 0x000fea0003800200 */
.L_x_511:
[----:B------:R-:W-:Y:S01]  /*76c0*/  BSSY.RECONVERGENT B1, `(.L_x_514) ;  /* 0x0000031000017945 */ /* 0x000fe20003800200 */
[----:B------:R-:W-:-:S03]  /*76d0*/  LEA R3, R0, R248, 0x1 ;  /* 0x000000f800037211 */ /* 0x000fc600078e08ff */
[----:B------:R-:W-:Y:S05]  /*76e0*/  @P1 BRA `(.L_x_515) ;  /* 0x0000000000b81947 */ /* 0x000fea0003800000 */
[----:B------:R-:W-:Y:S01]  /*76f0*/  IMAD R178, R0, UR6, RZ ;  /* 0x0000000600b27c24 */ /* 0x000fe2000f8e02ff */
        /* <DEDUP_REMOVED lines=9> */
[----:B0123--:R-:W0:Y:S01]  /*7790*/  S2R R239, SR_CTAID.X ;  /* 0x0000000000ef7919 */ /* 0x00fe220000002500 */
[----:B------:R-:W0:Y:S01]  /*77a0*/  LDC R251, c[0x0][0x3f8] ;  /* 0x0000fe00fffb7b82 */ /* 0x000e220000000800 */
[----:B------:R-:W-:Y:S01]  /*77b0*/  ISETP.NE.AND P4, PT, R2, RZ, PT ;  /* 0x000000ff0200720c */ /* 0x000fe20003f85270 */
[----:B------:R-:W0:-:S12]  /*77c0*/  S2R R238, SR_CTAID.Y ;  /* 0x0000000000ee7919 */ /* 0x000e180000002600 */
[----:B------:R-:W-:Y:S01]  /*77d0*/  VOTEU.ANY UP0, P4 ;  /* 0x0000000000ff7886 */ /* 0x000fe20002000100 */
[----:B------:R-:W-:Y:S02]  /*77e0*/  PLOP3.LUT P4, PT, PT, PT, UP0, 0x80, 0x8 ;  /* 0x000000000008781c */ /* 0x000fe40003f8f008 */
[----:B------:R-:W-:Y:S01]  /*77f0*/  PLOP3.LUT P5, PT, PT, PT, UP0, 0x80, 0x8 ;  /* 0x000000000008781c */ /* 0x000fe20003faf008 */
[----:B0-----:R-:W-:-:S04]  /*7800*/  IMAD R238, R238, R251, R239 ;  /* 0x000000fbeeee7224 */ /* 0x001fc800078e02ef */
[----:B------:R-:W-:-:S04]  /*7810*/  IMAD R238, R238, R0, RZ ;  /* 0x00000000eeee7224 */ /* 0x000fc800078e02ff */
[----:B------:R-:W-:Y:S02]  /*7820*/  IMAD.SHL.U32 R239, R238, 0x100, RZ ;  /* 0x00000100eeef7824 */ /* 0x000fe400078e00ff */
[----:B------:R-:W0:Y:S03]  /*7830*/  S2R R238, SR_CTAID.X ;  /* 0x0000000000ee7919 */ /* 0x000e260000002500 */
[----:B------:R-:W-:Y:S01]  /*7840*/  IADD3 R248, P2, PT, R239, R237, RZ ;  /* 0x000000edeff87210 */ /* 0x000fe20007f5e0ff */
[----:B0-----:R-:W-:-:S03]  /*7850*/  @P4 IMAD R238, R251, UR38, R238 ;  /* 0x00000026fbee4c24 */ /* 0x001fc6000f8e02ee */
        /* <DEDUP_REMOVED lines=23> */
.L_x_515:
[----:B------:R-:W-:Y:S05]  /*79d0*/  BSYNC.RECONVERGENT B1 ;  /* 0x0000000000017941 */ /* 0x000fea0003800200 */
.L_x_514:
[----:B------:R-:W-:Y:S01]  /*79e0*/  BSSY.RECONVERGENT B1, `(.L_x_516) ;  /* 0x0000031000017945 */ /* 0x000fe20003800200 */
[----:B------:R-:W-:-:S03]  /*79f0*/  IADD3 R3, PT, PT, R3, R0, RZ ;  /* 0x0000000003037210 */ /* 0x000fc60007ffe0ff */
[----:B------:R-:W-:Y:S05]  /*7a00*/  @P1 BRA `(.L_x_517) ;  /* 0x0000000000b81947 */ /* 0x000fea0003800000 */
[----:B------:R-:W-:Y:S02]  /*7a10*/  IMAD.SHL.U32 R237, R3, 0x8, RZ ;  /* 0x0000000803ed7824 */ /* 0x000fe400078e00ff */
[----:B------:R-:W-:-:S03]  /*7a20*/  IMAD R182, R0, UR6, RZ ;  /* 0x0000000600b67c24 */ /* 0x000fc6000f8e02ff */
        /* <DEDUP_REMOVED lines=16> */
[----:B------:R-:W-:-:S05]  /*7b30*/  IMAD R238, R238, R0, RZ ;  /* 0x00000000eeee7224 */ /* 0x000fca00078e02ff */
[----:B------:R-:W-:Y:S02]  /*7b40*/  SHF.L.U32 R239, R238, 0x8, RZ ;  /* 0x00000008eeef7819 */ /* 0x000fe400000006ff */
[----:B------:R-:W0:Y:S02]  /*7b50*/  S2R R238, SR_CTAID.X ;  /* 0x0000000000ee7919 */ /* 0x000e240000002500 */
        /* <DEDUP_REMOVED lines=25> */
.L_x_517:
[----:B------:R-:W-:Y:S05]  /*7cf0*/  BSYNC.RECONVERGENT B1 ;  /* 0x0000000000017941 */ /* 0x000fea0003800200 */
.L_x_516:
[----:B------:R-:W-:Y:S01]  /*7d00*/  BSSY.RECONVERGENT B1, `(.L_x_518) ;  /* 0x0000031000017945 */ /* 0x000fe20003800200 */
[----:B------:R-:W-:-:S03]  /*7d10*/  IMAD.IADD R3, R3, 0x1, R0 ;  /* 0x0000000103037824 */ /* 0x000fc600078e0200 */
        /* <DEDUP_REMOVED lines=47> */
.L_x_519:
[----:B------:R-:W-:Y:S05]  /*8010*/  BSYNC.RECONVERGENT B1 ;  /* 0x0000000000017941 */ /* 0x000fea0003800200 */
.L_x_518:
[----:B------:R-:W-:Y:S01]  /*8020*/  BSSY.RECONVERGENT B1, `(.L_x_520) ;  /* 0x0000031000017945 */ /* 0x000fe20003800200 */
[----:B------:R-:W-:-:S03]  /*8030*/  IADD3 R3, PT, PT, R3, R0, RZ ;  /* 0x0000000003037210 */ /* 0x000fc60007ffe0ff */
        /* <DEDUP_REMOVED lines=47> */
.L_x_521:
[----:B------:R-:W-:Y:S05]  /*8330*/  BSYNC.RECONVERGENT B1 ;  /* 0x0000000000017941 */ /* 0x000fea0003800200 */
.L_x_520:
        /* <DEDUP_REMOVED lines=49> */
.L_x_523:
[----:B------:R-:W-:Y:S05]  /*8650*/  BSYNC.RECONVERGENT B1 ;  /* 0x0000000000017941 */ /* 0x000fea0003800200 */
.L_x_522:
        /* <DEDUP_REMOVED lines=49> */
.L_x_525:
[----:B------:R-:W-:Y:S05]  /*8970*/  BSYNC.RECONVERGENT B1 ;  /* 0x0000000000017941 */ /* 0x000fea0003800200 */
.L_x_524:
        /* <DEDUP_REMOVED lines=49> */
.L_x_527:
[----:B------:R-:W-:Y:S05]  /*8c90*/  BSYNC.RECONVERGENT B1 ;  /* 0x0000000000017941 */ /* 0x000fea0003800200 */
.L_x_526:
        /* <DEDUP_REMOVED lines=49> */
.L_x_529:
[----:B------:R-:W-:Y:S05]  /*8fb0*/  BSYNC.RECONVERGENT B1 ;  /* 0x0000000000017941 */ /* 0x000fea0003800200 */
.L_x_528:
        /* <DEDUP_REMOVED lines=49> */
.L_x_531:
[----:B------:R-:W-:Y:S05]  /*92d0*/  BSYNC.RECONVERGENT B1 ;  /* 0x0000000000017941 */ /* 0x000fea0003800200 */
.L_x_530:
        /* <DEDUP_REMOVED lines=49> */
.L_x_533:
[----:B------:R-:W-:Y:S05]  /*95f0*/  BSYNC.RECONVERGENT B1 ;  /* 0x0000000000017941 */ /* 0x000fea0003800200 */
.L_x_532:
        /* <DEDUP_REMOVED lines=49> */
.L_x_535:
[----:B------:R-:W-:Y:S05]  /*9910*/  BSYNC.RECONVERGENT B1 ;  /* 0x0000000000017941 */ /* 0x000fea0003800200 */
.L_x_534:
        /* <DEDUP_REMOVED lines=49> */
.L_x_537:
[----:B------:R-:W-:Y:S05]  /*9c30*/  BSYNC.RECONVERGENT B1 ;  /* 0x0000000000017941 */ /* 0x000fea0003800200 */
.L_x_536:
        /* <DEDUP_REMOVED lines=49> */
.L_x_539:
[----:B------:R-:W-:Y:S05]  /*9f50*/  BSYNC.RECONVERGENT B1 ;  /* 0x0000000000017941 */ /* 0x000fea0003800200 */
.L_x_538:
[----:B------:R-:W-:Y:S04]  /*9f60*/  BSSY.RECONVERGENT B1, `(.L_x_540) ;  /* 0x000005d000017945 */ /* 0x000fe80003800200 */
[----:B------:R-:W-:Y:S05]  /*9f70*/  @P1 BRA `(.L_x_541) ;  /* 0x00000004006c1947 */ /* 0x000fea0003800000 */
[----:B------:R-:W-:Y:S01]  /*9f80*/  IADD3 R3, PT, PT, R3, R0, RZ ;  /* 0x0000000003037210 */ /* 0x000fe20007ffe0ff */
[----:B------:R-:W-:Y:S01]  /*9f90*/  IMAD R230, R0, UR6, RZ ;  /* 0x0000000600e67c24 */ /* 0x000fe2000f8e02ff */
[----:B------:R-:W-:Y:S01]  /*9fa0*/  UISETP.NE.AND UP0, UPT, UR19, URZ, UPT ;  /* 0x000000ff1300728c */ /* 0x000fe2000bf05270 */
[----:B------:R-:W-:Y:S02]  /*9fb0*/  ISETP.NE.AND P6, PT, R2, RZ, PT ;  /* 0x000000ff0200720c */ /* 0x000fe40003fc5270 */
        /* <DEDUP_REMOVED lines=8> */
[----:B0123--:R-:W0:Y:S01]  /*a040*/  S2R R238, SR_CTAID.X ;  /* 0x0000000000ee7919 */ /* 0x00fe220000002500 */
[----:B------:R-:W0:Y:S01]  /*a050*/  LDC R237, c[0x0][0x3f8] ;  /* 0x0000fe00ffed7b82 */ /* 0x000e220000000800 */
        /* <DEDUP_REMOVED lines=32> */
.L_x_542:
[----:B------:R-:W-:Y:S02]  /*a260*/  IMAD.IADD R3, R3, 0x1, R0 ;  /* 0x0000000103037824 */ /* 0x000fe400078e0200 */
[----:B0-----:R-:W-:-:S03]  /*a270*/  IMAD R234, R0, UR6, RZ ;  /* 0x0000000600ea7c24 */ /* 0x001fc6000f8e02ff */
        /* <DEDUP_REMOVED lines=43> */
.L_x_541:
[----:B------:R-:W-:Y:S05]  /*a530*/  BSYNC.RECONVERGENT B1 ;  /* 0x0000000000017941 */ /* 0x000fea0003800200 */
.L_x_540:
[----:B------:R-:W-:Y:S04]  /*a540*/  BSSY.RECONVERGENT B1, `(.L_x_543) ;  /* 0x0000157000017945 */ /* 0x000fe80003800200 */
[----:B------:R-:W-:Y:S05]  /*a550*/  @P1 BRA `(.L_x_544) ;  /* 0x0000001400541947 */ /* 0x000fea0003800000 */
[----:B----4-:R4:W-:Y:S01]  /*a560*/  STL [R1+0x2bc], R30 ;  /* 0x0002bc1e01007387 */ /* 0x0109e20000100800 */
[----:B------:R-:W-:-:S03]  /*a570*/  ISETP.NE.U32.AND P1, PT, RZ, UR14, PT ;  /* 0x0000000eff007c0c */ /* 0x000fc6000bf25070 */
[----:B----4-:R-:W4:Y:S04]  /*a580*/  LDL R30, [R1+0x230] ;  /* 0x00023000011e7983 */ /* 0x010f280000100800 */
[----:B------:R1:W-:Y:S04]  /*a590*/  STL [R1+0x2b8], R29 ;  /* 0x0002b81d01007387 */ /* 0x0003e80000100800 */
[----:B------:R-:W4:Y:S04]  /*a5a0*/  LDL R251, [R1+0x160] ;  /* 0x0001600001fb7983 */ /* 0x000f280000100800 */
[----:B------:R-:W4:Y:S04]  /*a5b0*/  LDL R248, [R1+0x164] ;  /* 0x0001640001f87983 */ /* 0x000f280000100800 */
[----:B-1----:R-:W4:Y:S04]  /*a5c0*/  LDL R29, [R1+0x234] ;  /* 0x00023400011d7983 */ /* 0x002f280000100800 */
[----:B0-23--:R-:W2:Y:S04]  /*a5d0*/  LDL R239, [R1+0x150] ;  /* 0x0001500001ef7983 */ /* 0x00dea80000100800 */
[----:B------:R-:W3:Y:S04]  /*a5e0*/  LDL R238, [R1+0x154] ;  /* 0x0001540001ee7983 */ /* 0x000ee80000100800 */
[----:B------:R0:W-:Y:S01]  /*a5f0*/  STL [R1+0x2b4], R28 ;  /* 0x0002b41c01007387 */ /* 0x0001e20000100800 */
[----:B------:R-:W-:-:S03]  /*a600*/  ISETP.NE.AND.EX P1, PT, RZ, UR15, PT, P1 ;  /* 0x0000000fff007c0c */ /* 0x000fc6000bf25310 */
[----:B0-----:R-:W2:Y:S04]  /*a610*/  LDL R28, [R1+0x174] ;  /* 0x00017400011c7983 */ /* 0x001ea80000100800 */
[----:B------:R0:W-:Y:S06]  /*a620*/  STL [R1+0x2b0], R27 ;  /* 0x0002b01b01007387 */ /* 0x0001ec0000100800 */
[----:B------:R-:W1:Y:S08]  /*a630*/  @P1 LDC R3, c[0x0][0x408] ;  /* 0x00010200ff031b82 */ /* 0x000e700000000800 */
[----:B------:R-:W1:Y:S01]  /*a640*/  @P1 LDC R236, c[0x0][0x430] ;  /* 0x00010c00ffec1b82 */ /* 0x000e620000000800 */
[----:B0-----:R-:W3:Y:S04]  /*a650*/  LDL R27, [R1+0x170] ;  /* 0x00017000011b7983 */ /* 0x001ee80000100800 */
[----:B------:R0:W-:Y:S04]  /*a660*/  STL [R1+0x2ac], R26 ;  /* 0x0002ac1a01007387 */ /* 0x0001e80000100800 */
[----:B0-----:R-:W2:Y:S04]  /*a670*/  LDL R26, [R1+0x184] ;  /* 0x00018400011a7983 */ /* 0x001ea80000100800 */
[----:B------:R0:W-:Y:S04]  /*a680*/  STL [R1+0x2a8], R25 ;  /* 0x0002a81901007387 */ /* 0x0001e80000100800 */
        /* <DEDUP_REMOVED lines=27> */
[----:B------:R0:W-:Y:S01]  /*a840*/  STL [R1+0x270], R11 ;  /* 0x0002700b01007387 */ /* 0x0001e20000100800 */
[----:B-1----:R-:W-:-:S03]  /*a850*/  @P1 IADD3 R3, PT, PT, R3, R236, RZ ;  /* 0x000000ec03031210 */ /* 0x002fc60007ffe0ff */
[----:B0-----:R-:W3:Y:S04]  /*a860*/  LDL R11, [R1+0x1f0] ;  /* 0x0001f000010b7983 */ /* 0x001ee80000100800 */
[----:B------:R0:W-:Y:S04]  /*a870*/  STL [R1+0x26c], R10 ;  /* 0x00026c0a01007387 */ /* 0x0001e80000100800 */
[----:B0-----:R-:W2:Y:S04]  /*a880*/  LDL R10, [R1+0x204] ;  /* 0x00020400010a7983 */ /* 0x001ea80000100800 */
[----:B------:R0:W-:Y:S01]  /*a890*/  STL [R1+0x268], R9 ;  /* 0x0002680901007387 */ /* 0x0001e20000100800 */
[----:B------:R-:W-:-:S03]  /*a8a0*/  @P1 ISETP.GE.AND P4, PT, R249, R3, PT ;  /* 0x00000003f900120c */ /* 0x000fc60003f86270 */
[----:B0-----:R-:W3:Y:S04]  /*a8b0*/  LDL R9, [R1+0x200] ;  /* 0x0002000001097983 */ /* 0x001ee80000100800 */
[----:B------:R0:W-:Y:S04]  /*a8c0*/  STL [R1+0x264], R8 ;  /* 0x0002640801007387 */ /* 0x0001e80000100800 */
[----:B0-----:R-:W2:Y:S04]  /*a8d0*/  LDL R8, [R1+0x214] ;  /* 0x0002140001087983 */ /* 0x001ea80000100800 */
[----:B------:R0:W-:Y:S04]  /*a8e0*/  STL [R1+0x260], R2 ;  /* 0x0002600201007387 */ /* 0x0001e80000100800 */
[----:B0-----:R-:W3:Y:S04]  /*a8f0*/  LDL R2, [R1+0x210] ;  /* 0x0002100001027983 */ /* 0x001ee80000100800 */
[----:B------:R0:W-:Y:S04]  /*a900*/  STL [R1+0x25c], R0 ;  /* 0x00025c0001007387 */ /* 0x0001e80000100800 */
[----:B------:R-:W2:Y:S04]  /*a910*/  LDL R249, [R1+0x220] ;  /* 0x0002200001f97983 */ /* 0x000ea80000100800 */
[----:B0-----:R-:W3:Y:S01]  /*a920*/  LDL R0, [R1+0x224] ;  /* 0x0002240001007983 */ /* 0x001ee20000100800 */
[----:B----4-:R-:W-:-:S02]  /*a930*/  HMUL2 R3, R29, R113 ;  /* 0x000000711d037232 */ /* 0x010fc40000000000 */
[----:B------:R-:W-:Y:S02]  /*a940*/  HFMA2 R236, R30, R112, -RZ ;  /* 0x000000701eec7231 */ /* 0x000fe400001000ff */
[----:B------:R-:W5:Y:S04]  /*a950*/  LDL.LU R30, [R1+0x2bc] ;  /* 0x0002bc00011e7983 */ /* 0x000f680000300800 */
[----:B------:R-:W5:Y:S01]  /*a960*/  LDL.LU R29, [R1+0x2b8] ;  /* 0x0002b800011d7983 */ /* 0x000f620000300800 */
[----:B--2---:R-:W-:-:S03]  /*a970*/  HFMA2 R236, R249, R116, R236 ;  /* 0x00000074f9ec7231 */ /* 0x004fc600000000ec */
[----:B------:R-:W2:Y:S01]  /*a980*/  LDL R249, [R1+0x124] ;  /* 0x0001240001f97983 */ /* 0x000ea20000100800 */
[----:B---3--:R-:W-:Y:S02]  /*a990*/  HFMA2 R3, R0, R117, R3 ;  /* 0x0000007500037231 */ /* 0x008fe40000000003 */
[----:B------:R-:W-:Y:S01]  /*a9a0*/  HFMA2 R236, R2, R120, R236 ;  /* 0x0000007802ec7231 */ /* 0x000fe200000000ec */
[----:B------:R-:W3:Y:S01]  /*a9b0*/  LDL R0, [R1+0x114] ;  /* 0x0001140001007983 */ /* 0x000ee20000100800 */
[----:B------:R-:W-:Y:S02]  /*a9c0*/  HFMA2 R3, R8, R121, R3 ;  /* 0x0000007908037231 */ /* 0x000fe40000000003 */
[----:B------:R-:W-:Y:S01]  /*a9d0*/  HFMA2 R236, R9, R124, R236 ;  /* 0x0000007c09ec7231 */ /* 0x000fe200000000ec */
[----:B------:R-:W4:Y:S01]  /*a9e0*/  LDL R2, [R1+0x134] ;  /* 0x0001340001027983 */ /* 0x000f220000100800 */
[----:B------:R-:W-:Y:S02]  /*a9f0*/  HFMA2 R3, R10, R125, R3 ;  /* 0x0000007d0a037231 */ /* 0x000fe40000000003 */
[----:B------:R-:W-:Y:S01]  /*aa00*/  HFMA2 R236, R11, R4, R236 ;  /* 0x000000040bec7231 */ /* 0x000fe200000000ec */
[----:B------:R-:W2:Y:S01]  /*aa10*/  LDL R10, [R1+0x130] ;  /* 0x00013000010a7983 */ /* 0x000ea20000100800 */
[----:B------:R-:W-:-:S02]  /*aa20*/  HFMA2 R3, R12, R5, R3 ;  /* 0x000000050c037231 */ /* 0x000fc40000000003 */
[----:B------:R-:W-:Y:S01]  /*aa30*/  HFMA2 R236, R13, R128, R236 ;  /* 0x000000800dec7231 */ /* 0x000fe200000000ec */
[----:B------:R-:W3:Y:S01]  /*aa40*/  LDL R12, [R1+0x110] ;  /* 0x00011000010c7983 */ /* 0x000ee20000100800 */
        /* <DEDUP_REMOVED lines=21> */
[----:B------:R-:W-:-:S03]  /*aba0*/  HFMA2 R3, R28, R157, R3 ;  /* 0x0000009d1c037231 */ /* 0x000fc60000000003 */
[----:B------:R-:W2:Y:S01]  /*abb0*/  LDL R28, [R1+0x140] ;  /* 0x00014000011c7983 */ /* 0x000ea20000100800 */
[----:B------:R-:W-:-:S03]  /*abc0*/  HFMA2 R236, R251, R160, R236 ;  /* 0x000000a0fbec7231 */ /* 0x000fc600000000ec */
[----:B------:R-:W3:Y:S04]  /*abd0*/  LDL R27, [R1+0x144] ;  /* 0x00014400011b7983 */ /* 0x000ee80000100800 */
        /* <DEDUP_REMOVED lines=16> */
[----:B------:R-:W4:Y:S01]  /*ace0*/  LDL R8, [R1+0x74] ;  /* 0x0000740001087983 */ /* 0x000f220000100800 */
[----:B--2--5:R-:W-:-:S03]  /*acf0*/  HFMA2 R236, R28, R168, R236 ;  /* 0x000000a81cec7231 */ /* 0x024fc600000000ec */
[----:B------:R-:W5:Y:S01]  /*ad00*/  LDL.LU R28, [R1+0x2b4] ;  /* 0x0002b400011c7983 */ /* 0x000f620000300800 */
[----:B------:R-:W-:Y:S02]  /*ad10*/  HFMA2 R236, R10, R172, R236 ;  /* 0x000000ac0aec7231 */ /* 0x000fe400000000ec */
[----:B---3--:R-:W-:Y:S02]  /*ad20*/  HFMA2 R3, R27, R169, R3 ;  /* 0x000000a91b037231 */ /* 0x008fe40000000003 */
[----:B------:R-:W5:Y:S01]  /*ad30*/  LDL.LU R27, [R1+0x2b0] ;  /* 0x0002b000011b7983 */ /* 0x000f620000300800 */
[----:B----4-:R-:W-:-:S03]  /*ad40*/  HFMA2 R236, R251, R176, R236 ;  /* 0x000000b0fbec7231 */ /* 0x010fc600000000ec */
[----:B------:R-:W2:Y:S01]  /*ad50*/  LDL R10, [R1+0x60] ;  /* 0x00006000010a7983 */ /* 0x000ea20000100800 */
[----:B------:R-:W-:-:S03]  /*ad60*/  HFMA2 R236, R12, R180, R236 ;  /* 0x000000b40cec7231 */ /* 0x000fc600000000ec */
[----:B------:R-:W3:Y:S01]  /*ad70*/  LDL R12, [R1+0x50] ;  /* 0x00005000010c7983 */ /* 0x000ee20000100800 */
[----:B------:R-:W-:-:S03]  /*ad80*/  HFMA2 R3, R2, R173, R3 ;  /* 0x000000ad02037231 */ /* 0x000fc60000000003 */
[----:B------:R-:W4:Y:S01]  /*ad90*/  LDL R2, [R1+0x64] ;  /* 0x0000640001027983 */ /* 0x000f220000100800 */
[----:B------:R-:W-:Y:S02]  /*ada0*/  HFMA2 R3, R249, R177, R3 ;  /* 0x000000b1f9037231 */ /* 0x000fe40000000003 */
[----:B------:R-:W-:Y:S01]  /*adb0*/  HFMA2 R236, R248, R184, R236 ;  /* 0x000000b8f8ec7231 */ /* 0x000fe200000000ec */
[----:B------:R-:W4:Y:S01]  /*adc0*/  LDL R251, [R1+0x208] ;  /* 0x0002080001fb7983 */ /* 0x000f220000100800 */
[----:B------:R-:W-:-:S03]  /*add0*/  HFMA2 R3, R0, R181, R3 ;  /* 0x000000b500037231 */ /* 0x000fc60000000003 */
[----:B------:R-:W4:Y:S01]  /*ade0*/  LDL R0, [R1+0x54] ;  /* 0x0000540001007983 */ /* 0x000f220000100800 */
[----:B------:R-:W-:Y:S02]  /*adf0*/  HFMA2 R236, R238, R188, R236 ;  /* 0x000000bceeec7231 */ /* 0x000fe400000000ec */
[----:B------:R-:W-:Y:S01]  /*ae00*/  HFMA2 R3, R239, R185, R3 ;  /* 0x000000b9ef037231 */ /* 0x000fe20000000003 */
[----:B------:R-:W4:Y:S01]  /*ae10*/  LDL R249, [R1+0x21c] ;  /* 0x00021c0001f97983 */ /* 0x000f220000100800 */
[----:B------:R-:W-:Y:S02]  /*ae20*/  HFMA2 R236, R25, R192, R236 ;  /* 0x000000c019ec7231 */ /* 0x000fe400000000ec */
[----:B------:R-:W-:Y:S02]  /*ae30*/  HFMA2 R3, R26, R189, R3 ;  /* 0x000000bd1a037231 */ /* 0x000fe40000000003 */
[----:B------:R-:W4:Y:S01]  /*ae40*/  LDL R26, [R1+0x40] ;  /* 0x00004000011a7983 */ /* 0x000f220000100800 */
[----:B------:R-:W-:-:S03]  /*ae50*/  HFMA2 R236, R23, R196, R236 ;  /* 0x000000c417ec7231 */ /* 0x000fc600000000ec */
[----:B------:R-:W4:Y:S01]  /*ae60*/  LDL R25, [R1+0x238] ;  /* 0x0002380001197983 */ /* 0x000f220000100800 */
[----:B------:R-:W-:Y:S02]  /*ae70*/  HFMA2 R236, R21, R200, R236 ;  /* 0x000000c815ec7231 */ /* 0x000fe400000000ec */
[----:B------:R-:W-:Y:S02]  /*ae80*/  HFMA2 R3, R24, R193, R3 ;  /* 0x000000c118037231 */ /* 0x000fe40000000003 */
[----:B------:R-:W4:Y:S01]  /*ae90*/  LDL R24, [R1+0x228] ;  /* 0x0002280001187983 */ /* 0x000f220000100800 */
        /* <DEDUP_REMOVED lines=23> */
[----:B------:R-:W2:Y:S01]  /*b010*/  LDL R16, [R1+0x1dc] ;  /* 0x0001dc0001107983 */ /* 0x000ea20000100800 */
[----:B---3--:R-:W-:Y:S02]  /*b020*/  HFMA2 R236, R12, R228, R236 ;  /* 0x000000e40cec7231 */ /* 0x008fe400000000ec */
[----:B------:R-:W-:Y:S01]  /*b030*/  HFMA2 R3, R14, R213, R3 ;  /* 0x000000d50e037231 */ /* 0x000fe20000000003 */
[----:B------:R-:W3:Y:S04]  /*b040*/  LDL R12, [R1+0x44] ;  /* 0x00004400010c7983 */ /* 0x000ee80000100800 */
[----:B------:R-:W2:Y:S01]  /*b050*/  LDL R14, [R1+0x1cc] ;  /* 0x0001cc00010e7983 */ /* 0x000ea20000100800 */
[----:B------:R-:W-:-:S03]  /*b060*/  HFMA2 R3, R11, R217, R3 ;  /* 0x000000d90b037231 */ /* 0x000fc60000000003 */
[----:B------:R-:W2:Y:S01]  /*b070*/  LDL R11, [R1+0x1bc] ;  /* 0x0001bc00010b7983 */ /* 0x000ea20000100800 */
[----:B------:R-:W-:-:S03]  /*b080*/  HFMA2 R3, R8, R221, R3 ;  /* 0x000000dd08037231 */ /* 0x000fc60000000003 */
[----:B------:R-:W2:Y:S01]  /*b090*/  LDL R8, [R1+0x1ac] ;  /* 0x0001ac0001087983 */ /* 0x000ea20000100800 */
[----:B----4-:R-:W-:-:S03]  /*b0a0*/  HFMA2 R3, R2, R225, R3 ;  /* 0x000000e102037231 */ /* 0x010fc60000000003 */
[----:B------:R-:W4:Y:S01]  /*b0b0*/  LDL R10, [R1+0x188] ;  /* 0x00018800010a7983 */ /* 0x000f220000100800 */
[----:B------:R-:W-:-:S03]  /*b0c0*/  HFMA2 R3, R0, R229, R3 ;  /* 0x000000e500037231 */ /* 0x000fc60000000003 */
[----:B------:R-:W2:Y:S04]  /*b0d0*/  LDL R2, [R1+0x19c] ;  /* 0x00019c0001027983 */ /* 0x000ea80000100800 */
[----:B------:R-:W2:Y:S01]  /*b0e0*/  LDL R0, [R1+0x178] ;  /* 0x0001780001007983 */ /* 0x000ea20000100800 */
[----:B------:R-:W-:-:S03]  /*b0f0*/  HFMA2 R236, R26, R232, R236 ;  /* 0x000000e81aec7231 */ /* 0x000fc600000000ec */
[----:B------:R-:W5:Y:S01]  /*b100*/  LDL.LU R26, [R1+0x2ac] ;  /* 0x0002ac00011a7983 */ /* 0x000f620000300800 */
[----:B------:R-:W-:-:S04]  /*b110*/  HMUL2 R237, R25, R114 ;  /* 0x0000007219ed7232 */ /* 0x000fc80000000000 */
[----:B------:R-:W-:-:S04]  /*b120*/  HFMA2 R237, R24, R118, R237 ;  /* 0x0000007618ed7231 */ /* 0x000fc800000000ed */
[----:B------:R-:W-:-:S04]  /*b130*/  HFMA2 R237, R22, R122, R237 ;  /* 0x0000007a16ed7231 */ /* 0x000fc800000000ed */
[----:B------:R-:W-:-:S04]  /*b140*/  HFMA2 R237, R251, R126, R237 ;  /* 0x0000007efbed7231 */ /* 0x000fc800000000ed */
[----:B------:R-:W-:-:S04]  /*b150*/  HFMA2 R237, R248, R6, R237 ;  /* 0x00000006f8ed7231 */ /* 0x000fc800000000ed */
[----:B------:R-:W-:-:S04]  /*b160*/  HFMA2 R237, R238, R130, R237 ;  /* 0x00000082eeed7231 */ /* 0x000fc800000000ed */
[----:B------:R-:W-:-:S04]  /*b170*/  HFMA2 R237, R19, R134, R237 ;  /* 0x0000008613ed7231 */ /* 0x000fc800000000ed */
[----:B------:R-:W-:-:S04]  /*b180*/  HFMA2 R237, R17, R138, R237 ;  /* 0x0000008a11ed7231 */ /* 0x000fc800000000ed */
[----:B------:R-:W-:Y:S02]  /*b190*/  HFMA2 R237, R15, R142, R237 ;  /* 0x0000008e0fed7231 */ /* 0x000fe400000000ed */
[----:B---3--:R-:W-:Y:S02]  /*b1a0*/  HFMA2 R3, R12, R233, R3 ;  /* 0x000000e90c037231 */ /* 0x008fe40000000003 */
[----:B------:R-:W3:Y:S02]  /*b1b0*/  LDL R12, [R1+0x18c] ;  /* 0x00018c00010c7983 */ /* 0x000ee40000100800 */
[----:B------:R-:W-:Y:S02]  /*b1c0*/  HADD2 R3, R236, R3 ;  /* 0x00000003ec037230 */ /* 0x000fe40000000000 */
[----:B------:R-:W-:Y:S01]  /*b1d0*/  HMUL2 R236, R23, R115 ;  /* 0x0000007317ec7232 */ /* 0x000fe20000000000 */
[----:B------:R-:W5:Y:S03]  /*b1e0*/  LDL.LU R25, [R1+0x2a8] ;  /* 0x0002a80001197983 */ /* 0x000f660000300800 */
[----:B------:R-:W-:-:S02]  /*b1f0*/  HFMA2 R236, R21, R119, R236 ;  /* 0x0000007715ec7231 */ /* 0x000fc400000000ec */
[----:B------:R-:W-:Y:S01]  /*b200*/  HFMA2 R237, R13, R146, R237 ;  /* 0x000000920ded7231 */ /* 0x000fe200000000ed */
[----:B------:R-:W5:Y:S01]  /*b210*/  LDL.LU R24, [R1+0x2a4] ;  /* 0x0002a40001187983 */ /* 0x000f620000300800 */
[----:B------:R-:W-:Y:S02]  /*b220*/  HFMA2 R236, R249, R123, R236 ;  /* 0x0000007bf9ec7231 */ /* 0x000fe400000000ec */
[----:B------:R-:W-:Y:S01]  /*b230*/  HFMA2 R237, R9, R150, R237 ;  /* 0x0000009609ed7231 */ /* 0x000fe200000000ed */
[----:B------:R-:W5:Y:S01]  /*b240*/  LDL.LU R23, [R1+0x2a0] ;  /* 0x0002a00001177983 */ /* 0x000f620000300800 */
[----:B------:R-:W-:Y:S02]  /*b250*/  HFMA2 R236, R239, R127, R236 ;  /* 0x0000007fefec7231 */ /* 0x000fe400000000ec */
[----:B----4-:R-:W-:Y:S01]  /*b260*/  HFMA2 R237, R10, R154, R237 ;  /* 0x0000009a0aed7231 */ /* 0x010fe200000000ed */
[----:B------:R-:W5:Y:S01]  /*b270*/  LDL.LU R22, [R1+0x29c] ;  /* 0x00029c0001167983 */ /* 0x000f620000300800 */
[----:B------:R-:W-:-:S03]  /*b280*/  HFMA2 R236, R20, R7, R236 ;  /* 0x0000000714ec7231 */ /* 0x000fc600000000ec */
[----:B------:R-:W5:Y:S01]  /*b290*/  LDL.LU R21, [R1+0x298] ;  /* 0x0002980001157983 */ /* 0x000f620000300800 */
[----:B------:R-:W-:Y:S02]  /*b2a0*/  HFMA2 R236, R18, R131, R236 ;  /* 0x0000008312ec7231 */ /* 0x000fe400000000ec */
[----:B--2---:R-:W-:Y:S01]  /*b2b0*/  HFMA2 R237, R0, R158, R237 ;  /* 0x0000009e00ed7231 */ /* 0x004fe200000000ed */
[----:B------:R-:W2:Y:S01]  /*b2c0*/  LDL R20, [R1+0x158] ;  /* 0x0001580001147983 */ /* 0x000ea20000100800 */
[----:B------:R-:W-:-:S03]  /*b2d0*/  HFMA2 R236, R16, R135, R236 ;  /* 0x0000008710ec7231 */ /* 0x000fc600000000ec */
[----:B------:R-:W4:Y:S01]  /*b2e0*/  LDL R0, [R1+0x17c] ;  /* 0x00017c0001007983 */ /* 0x000f220000100800 */
[----:B------:R-:W-:-:S03]  /*b2f0*/  HFMA2 R236, R14, R139, R236 ;  /* 0x0000008b0eec7231 */ /* 0x000fc600000000ec */
[----:B------:R-:W2:Y:S01]  /*b300*/  LDL R19, [R1+0x16c] ;  /* 0x00016c0001137983 */ /* 0x000ea20000100800 */
[----:B------:R-:W-:-:S03]  /*b310*/  HFMA2 R236, R11, R143, R236 ;  /* 0x0000008f0bec7231 */ /* 0x000fc600000000ec */
[----:B------:R-:W2:Y:S01]  /*b320*/  LDL R18, [R1+0x148] ;  /* 0x0001480001127983 */ /* 0x000ea20000100800 */
[----:B------:R-:W-:-:S03]  /*b330*/  HFMA2 R236, R8, R147, R236 ;  /* 0x0000009308ec7231 */ /* 0x000fc600000000ec */
[----:B------:R-:W2:Y:S01]  /*b340*/  LDL R17, [R1+0x15c] ;  /* 0x00015c0001117983 */ /* 0x000ea20000100800 */
[----:B------:R-:W-:-:S03]  /*b350*/  HFMA2 R236, R2, R151, R236 ;  /* 0x0000009702ec7231 */ /* 0x000fc600000000ec */
        /* <DEDUP_REMOVED lines=14> */
[----:B---3--:R-:W-:-:S03]  /*b440*/  HFMA2 R236, R12, R155, R236 ;  /* 0x0000009b0cec7231 */ /* 0x008fc600000000ec */
[----:B------:R-:W3:Y:S01]  /*b450*/  LDL R12, [R1+0x10c] ;  /* 0x00010c00010c7983 */ /* 0x000ee20000100800 */
[----:B----4-:R-:W-:-:S03]  /*b460*/  HFMA2 R236, R0, R159, R236 ;  /* 0x0000009f00ec7231 */ /* 0x010fc600000000ec */
[----:B------:R-:W4:Y:S01]  /*b470*/  LDL R0, [R1+0xdc] ;  /* 0x0000dc0001007983 */ /* 0x000f220000100800 */
[----:B--2---:R-:W-:Y:S02]  /*b480*/  HFMA2 R236, R19, R163, R236 ;  /* 0x000000a313ec7231 */ /* 0x004fe400000000ec */
[----:B------:R-:W-:Y:S02]  /*b490*/  HFMA2 R237, R2, R162, R237 ;  /* 0x000000a202ed7231 */ /* 0x000fe400000000ed */
[----:B------:R-:W-:Y:S01]  /*b4a0*/  HFMA2 R236, R17, R167, R236 ;  /* 0x000000a711ec7231 */ /* 0x000fe200000000ec */
[----:B------:R-:W2:Y:S01]  /*b4b0*/  LDL R2, [R1+0xc8] ;  /* 0x0000c80001027983 */ /* 0x000ea20000100800 */
[----:B------:R-:W-:-:S03]  /*b4c0*/  HFMA2 R237, R20, R166, R237 ;  /* 0x000000a614ed7231 */ /* 0x000fc600000000ed */
[----:B------:R-:W5:Y:S01]  /*b4d0*/  LDL.LU R20, [R1+0x294] ;  /* 0x0002940001147983 */ /* 0x000f620000300800 */
[----:B------:R-:W-:Y:S02]  /*b4e0*/  HFMA2 R237, R18, R170, R237 ;  /* 0x000000aa12ed7231 */ /* 0x000fe400000000ed */
[----:B------:R-:W-:Y:S01]  /*b4f0*/  HFMA2 R236, R249, R171, R236 ;  /* 0x000000abf9ec7231 */ /* 0x000fe200000000ec */
[----:B------:R-:W5:Y:S01]  /*b500*/  LDL.LU R19, [R1+0x290] ;  /* 0x0002900001137983 */ /* 0x000f620000300800 */
[----:B------:R-:W-:-:S03]  /*b510*/  HFMA2 R237, R251, R174, R237 ;  /* 0x000000aefbed7231 */ /* 0x000fc600000000ed */
[----:B------:R-:W5:Y:S01]  /*b520*/  LDL.LU R18, [R1+0x28c] ;  /* 0x00028c0001127983 */ /* 0x000f620000300800 */
[----:B------:R-:W-:Y:S02]  /*b530*/  HFMA2 R237, R248, R178, R237 ;  /* 0x000000b2f8ed7231 */ /* 0x000fe400000000ed */
[----:B------:R-:W-:Y:S01]  /*b540*/  HFMA2 R236, R239, R175, R236 ;  /* 0x000000afefec7231 */ /* 0x000fe200000000ec */
[----:B------:R-:W5:Y:S01]  /*b550*/  LDL.LU R17, [R1+0x288] ;  /* 0x0002880001117983 */ /* 0x000f620000300800 */
[----:B------:R-:W-:-:S03]  /*b560*/  HFMA2 R237, R238, R182, R237 ;  /* 0x000000b6eeed7231 */ /* 0x000fc600000000ed */
[----:B------:R-:W2:Y:S01]  /*b570*/  LDL R249, [R1+0xbc] ;  /* 0x0000bc0001f97983 */ /* 0x000ea20000100800 */
        /* <DEDUP_REMOVED lines=10> */
[----:B------:R-:W2:Y:S01]  /*b620*/  LDL R238, [R1+0x8c] ;  /* 0x00008c0001ee7983 */ /* 0x000ea20000100800 */
[----:B------:R-:W-:-:S03]  /*b630*/  HFMA2 R237, R9, R198, R237 ;  /* 0x000000c609ed7231 */ /* 0x000fc600000000ed */
[----:B------:R-:W2:Y:S04]  /*b640*/  LDL R9, [R1+0x78] ;  /* 0x0000780001097983 */ /* 0x000ea80000100800 */
[----:B------:R-:W2:Y:S04]  /*b650*/  LDL R251, [R1+0x6c] ;  /* 0x00006c0001fb7983 */ /* 0x000ea80000100800 */
[----:B------:R-:W2:Y:S04]  /*b660*/  LDL R248, [R1+0x48] ;  /* 0x0000480001f87983 */ /* 0x000ea80000100800 */
[----:B------:R-:W2:Y:S01]  /*b670*/  LDL R239, [R1+0x5c] ;  /* 0x00005c0001ef7983 */ /* 0x000ea20000100800 */
[----:B---3--:R-:W-:-:S03]  /*b680*/  HFMA2 R236, R12, R187, R236 ;  /* 0x000000bb0cec7231 */ /* 0x008fc600000000ec */
[----:B------:R-:W3:Y:S01]  /*b690*/  LDL R12, [R1+0xac] ;  /* 0x0000ac00010c7983 */ /* 0x000ee20000100800 */
[----:B------:R-:W-:-:S03]  /*b6a0*/  HFMA2 R236, R10, R191, R236 ;  /* 0x000000bf0aec7231 */ /* 0x000fc600000000ec */
[----:B------:R-:W3:Y:S01]  /*b6b0*/  LDL R10, [R1+0x9c] ;  /* 0x00009c00010a7983 */ /* 0x000ee20000100800 */
[----:B------:R-:W-:-:S03]  /*b6c0*/  HFMA2 R236, R8, R195, R236 ;  /* 0x000000c308ec7231 */ /* 0x000fc600000000ec */
[----:B------:R-:W3:Y:S01]  /*b6d0*/  LDL R8, [R1+0x68] ;  /* 0x0000680001087983 */ /* 0x000ee20000100800 */
[----:B----4-:R-:W-:-:S03]  /*b6e0*/  HFMA2 R236, R0, R199, R236 ;  /* 0x000000c700ec7231 */ /* 0x010fc600000000ec */
[----:B------:R-:W4:Y:S01]  /*b6f0*/  LDL R0, [R1+0x58] ;  /* 0x0000580001007983 */ /* 0x000f220000100800 */
[----:B--2---:R-:W-:-:S03]  /*b700*/  HFMA2 R237, R2, R202, R237 ;  /* 0x000000ca02ed7231 */ /* 0x004fc600000000ed */
[----:B------:R-:W2:Y:S01]  /*b710*/  LDL R2, [R1+0x7c] ;  /* 0x00007c0001027983 */ /* 0x000ea20000100800 */
[----:B------:R-:W-:-:S03]  /*b720*/  HFMA2 R237, R16, R206, R237 ;  /* 0x000000ce10ed7231 */ /* 0x000fc600000000ed */
[----:B------:R-:W5:Y:S01]  /*b730*/  LDL.LU R16, [R1+0x284] ;  /* 0x0002840001107983 */ /* 0x000f620000300800 */
[----:B------:R-:W-:-:S03]  /*b740*/  HFMA2 R236, R15, R203, R236 ;  /* 0x000000cb0fec7231 */ /* 0x000fc600000000ec */
[----:B------:R-:W5:Y:S01]  /*b750*/  LDL.LU R15, [R1+0x280] ;  /* 0x00028000010f7983 */ /* 0x000f620000300800 */
[----:B------:R-:W-:Y:S02]  /*b760*/  HFMA2 R237, R14, R210, R237 ;  /* 0x000000d20eed7231 */ /* 0x000fe400000000ed */
[----:B------:R-:W-:Y:S01]  /*b770*/  HFMA2 R236, R249, R207, R236 ;  /* 0x000000cff9ec7231 */ /* 0x000fe200000000ec */
[----:B------:R-:W5:Y:S04]  /*b780*/  LDL.LU R14, [R1+0x27c] ;  /* 0x00027c00010e7983 */ /* 0x000f680000300800 */
[----:B------:R-:W2:Y:S01]  /*b790*/  LDL R249, [R1+0x4c] ;  /* 0x00004c0001f97983 */ /* 0x000ea20000100800 */
[----:B------:R-:W-:-:S03]  /*b7a0*/  HFMA2 R237, R13, R214, R237 ;  /* 0x000000d60ded7231 */ /* 0x000fc600000000ed */
[----:B------:R-:W5:Y:S01]  /*b7b0*/  LDL.LU R13, [R1+0x278] ;  /* 0x00027800010d7983 */ /* 0x000f620000300800 */
[----:B------:R-:W-:-:S04]  /*b7c0*/  HFMA2 R237, R11, R218, R237 ;  /* 0x000000da0bed7231 */ /* 0x000fc800000000ed */
[----:B------:R-:W-:Y:S02]  /*b7d0*/  HFMA2 R237, R9, R222, R237 ;  /* 0x000000de09ed7231 */ /* 0x000fe400000000ed */
[----:B---3--:R-:W-:Y:S02]  /*b7e0*/  HFMA2 R236, R12, R211, R236 ;  /* 0x000000d30cec7231 */ /* 0x008fe400000000ec */
[----:B------:R-:W5:Y:S02]  /*b7f0*/  LDL.LU R12, [R1+0x274] ;  /* 0x00027400010c7983 */ /* 0x000f640000300800 */
[----:B------:R-:W-:Y:S02]  /*b800*/  HFMA2 R236, R10, R215, R236 ;  /* 0x000000d70aec7231 */ /* 0x000fe400000000ec */
[----:B------:R-:W5:Y:S02]  /*b810*/  LDL.LU R11, [R1+0x270] ;  /* 0x00027000010b7983 */ /* 0x000f640000300800 */
[----:B------:R-:W-:-:S02]  /*b820*/  HFMA2 R236, R238, R219, R236 ;  /* 0x000000dbeeec7231 */ /* 0x000fc400000000ec */
[----:B------:R-:W5:Y:S04]  /*b830*/  LDL.LU R10, [R1+0x26c] ;  /* 0x00026c00010a7983 */ /* 0x000f680000300800 */
[----:B------:R-:W5:Y:S04]  /*b840*/  LDL.LU R9, [R1+0x268] ;  /* 0x0002680001097983 */ /* 0x000f680000300800 */
[----:B------:R-:W3:Y:S01]  /*b850*/  LDL R238, [R1+0x244] ;  /* 0x0002440001ee7983 */ /* 0x000ee20000100800 */
[----:B------:R-:W-:Y:S01]  /*b860*/  HFMA2 R237, R8, R226, R237 ;  /* 0x000000e208ed7231 */ /* 0x000fe200000000ed */
[----:B------:R-:W-:-:S02]  /*b870*/  ISETP.NE.U32.AND P2, PT, RZ, UR22, PT ;  /* 0x00000016ff007c0c */ /* 0x000fc4000bf45070 */
[----:B------:R-:W5:Y:S01]  /*b880*/  LDL.LU R8, [R1+0x264] ;  /* 0x0002640001087983 */ /* 0x000f620000300800 */
[----:B----4-:R-:W-:-:S04]  /*b890*/  HFMA2 R237, R0, R230, R237 ;  /* 0x000000e600ed7231 */ /* 0x010fc800000000ed */
[----:B------:R-:W-:Y:S02]  /*b8a0*/  HFMA2 R237, R248, R234, R237 ;  /* 0x000000eaf8ed7231 */ /* 0x000fe400000000ed */
[----:B--2---:R-:W-:Y:S02]  /*b8b0*/  HFMA2 R236, R2, R223, R236 ;  /* 0x000000df02ec7231 */ /* 0x004fe400000000ec */
[----:B------:R-:W-:Y:S01]  /*b8c0*/  HADD2 R3, R3, R237 ;  /* 0x000000ed03037230 */ /* 0x000fe20000000000 */
[----:B------:R-:W-:Y:S01]  /*b8d0*/  ISETP.NE.AND.EX P2, PT, RZ, UR23, PT, P2 ;  /* 0x00000017ff007c0c */ /* 0x000fe2000bf45320 */
[----:B------:R-:W5:Y:S01]  /*b8e0*/  LDL.LU R2, [R1+0x260] ;  /* 0x0002600001027983 */ /* 0x000f620000300800 */
[----:B------:R-:W-:-:S03]  /*b8f0*/  HFMA2 R236, R251, R227, R236 ;  /* 0x000000e3fbec7231 */ /* 0x000fc600000000ec */
[----:B------:R-:W5:Y:S01]  /*b900*/  LDL.LU R0, [R1+0x25c] ;  /* 0x00025c0001007983 */ /* 0x000f620000300800 */
[----:B------:R-:W-:-:S03]  /*b910*/  HFMA2 R236, R239, R231, R236 ;  /* 0x000000e7efec7231 */ /* 0x000fc600000000ec */
[----:B------:R-:W2:Y:S04]  /*b920*/  LDL R239, [R1+0x24c] ;  /* 0x00024c0001ef7983 */ /* 0x000ea80000100800 */
[----:B------:R-:W4:Y:S01]  /*b930*/  LDL R248, [R1+0x248] ;  /* 0x0002480001f87983 */ /* 0x000f220000100800 */
[----:B------:R-:W-:-:S04]  /*b940*/  HFMA2 R236, R249, R235, R236 ;  /* 0x000000ebf9ec7231 */ /* 0x000fc800000000ec */
[----:B------:R-:W-:-:S05]  /*b950*/  HFMA2 R3, R3, 1, 1, R236 ;  /* 0x3c003c0003037831 */ /* 0x000fca00000000ec */
[--C-:B------:R-:W-:Y:S02]  /*b960*/  HADD2.F32 R236, -RZ, R3.reuse.H0_H0 ;  /* 0x20000003ffec7230 */ /* 0x100fe40000004100 */
[----:B------:R-:W-:-:S05]  /*b970*/  HADD2.F32 R3, -RZ, R3.H1_H1 ;  /* 0x30000003ff037230 */ /* 0x000fca0000004100 */
[----:B------:R-:W-:Y:S02]  /*b980*/  FADD.FTZ R3, R236, R3 ;  /* 0x00000003ec037221 */ /* 0x000fe40000010000 */
[----:B------:R-:W3:Y:S02]  /*b990*/  @P2 LDC.64 R236, c[0x0][0x438] ;  /* 0x00010e00ffec2b82 */ /* 0x000ee40000000a00 */
[----:B---3--:R-:W-:-:S06]  /*b9a0*/  @P2 IMAD.WIDE R236, R238, 0x2, R236 ;  /* 0x00000002eeec2825 */ /* 0x008fcc00078e02ec */
[----:B------:R-:W3:Y:S01]  /*b9b0*/  @P2 LDG.E.U16 R236, desc[UR36][R236.64] ;  /* 0x00000024ecec2981 */ /* 0x000ee2000c1e1500 */
[----:B------:R-:W-:Y:S01]  /*b9c0*/  FMUL.FTZ R3, R3, UR20 ;  /* 0x0000001403037c20 */ /* 0x000fe20008410000 */
[----:B------:R-:W0:Y:S01]  /*b9d0*/  @P1 S2R R238, SR_CTAID.X ;  /* 0x0000000000ee1919 */ /* 0x000e220000002500 */
[----:B---3--:R-:W-:-:S05]  /*b9e0*/  @P2 HADD2.F32 R236, -RZ, R236.H0_H0 ;  /* 0x200000ecffec2230 */ /* 0x008fca0000004100 */
[----:B------:R-:W-:Y:S02]  /*b9f0*/  @P2 FADD.FTZ R3, R3, R236 ;  /* 0x000000ec03032221 */ /* 0x000fe40000010000 */
[----:B------:R-:W0:Y:S02]  /*ba00*/  @P1 LDC.64 R236, c[0x0][0x448] ;  /* 0x00011200ffec1b82 */ /* 0x000e240000000a00 */
[----:B0-----:R-:W-:-:S06]  /*ba10*/  @P1 IMAD.WIDE.U32 R236, R238, 0x2, R236 ;  /* 0x00000002eeec1825 */ /* 0x001fcc00078e00ec */
[----:B------:R0:W3:Y:S02]  /*ba20*/  @P1 LDG.E.U16 R236, desc[UR36][R236.64] ;  /* 0x00000024ecec1981 */ /* 0x0000e4000c1e1500 */
[----:B0-----:R-:W-:-:S04]  /*ba30*/  @P1 SEL R237, RZ, UR39, P4 ;  /* 0x00000027ffed1c07 */ /* 0x001fc8000a000000 */
[----:B------:R-:W-:-:S04]  /*ba40*/  @P1 IADD3 R237, PT, PT, R250, -UR44, R237 ;  /* 0x8000002cfaed1c10 */ /* 0x000fc8000fffe0ed */
[----:B------:R-:W-:Y:S01]  /*ba50*/  @P1 I2FP.F32.S32 R237, R237 ;  /* 0x000000ed00ed1245 */ /* 0x000fe20000201400 */
[----:B---3--:R-:W-:-:S05]  /*ba60*/  @P1 HADD2.F32 R236, -RZ, R236.H0_H0 ;  /* 0x200000ecffec1230 */ /* 0x008fca0000004100 */
[----:B------:R-:W-:-:S05]  /*ba70*/  @P1 FFMA.FTZ R3, R237, R236, R3 ;  /* 0x000000eced031223 */ /* 0x000fca0000010003 */
[----:B--2---:R-:W-:Y:S01]  /*ba80*/  @!P3 FMNMX.FTZ R239, R239, R3, !PT ;  /* 0x00000003efefb209 */ /* 0x004fe20007810000 */
[----:B----4-:R0:W-:Y:S04]  /*ba90*/  STS [R248], R3 ;  /* 0x00000003f8007388 */ /* 0x0101e80000000800 */
[----:B------:R0:W-:Y:S02]  /*baa0*/  @!P3 STL [R1+0x24c], R239 ;  /* 0x00024cef0100b387 */ /* 0x0001e40000100800 */
.L_x_544:
[----:B------:R-:W-:Y:S05]  /*bab0*/  BSYNC.RECONVERGENT B1 ;  /* 0x0000000000017941 */ /* 0x000fea0003800200 */
.L_x_543:
[----:B------:R-:W4:Y:S04]  /*bac0*/  LDL.LU R236, [R1+0x248] ;  /* 0x0002480001ec7983 */ /* 0x000f280000300800 */
[----:B0-----:R-:W4:Y:S04]  /*bad0*/  LDL.LU R3, [R1+0x244] ;  /* 0x0002440001037983 */ /* 0x001f280000300800 */
[----:B-123--:R-:W2:Y:S04]  /*bae0*/  LDL R239, [R1+0x258] ;  /* 0x0002580001ef7983 */ /* 0x00eea80000100800 */
[----:B------:R-:W3:Y:S01]  /*baf0*/  LDL.LU R238, [R1+0x240] ;  /* 0x0002400001ee7983 */ /* 0x000ee20000300800 */
[----:B----4-:R-:W-:Y:S01]  /*bb00*/  MOV R237, R236 ;  /* 0x000000ec00ed7202 */ /* 0x010fe20000000f00 */
[----:B------:R-:W-:Y:S01]  /*bb10*/  IMAD.MOV.U32 R236, RZ, RZ, R3 ;  /* 0x000000ffffec7224 */ /* 0x000fe200078e0003 */
[----:B------:R-:W-:-:S03]  /*bb20*/  IADD3 R3, PT, PT, R250, 0xff, RZ ;  /* 0x000000fffa037810 */ /* 0x000fc60007ffe0ff */
[----:B------:R-:W-:Y:S01]  /*bb30*/  VIADD R237, R237, 0x400 ;  /* 0x00000400eded7836 */ /* 0x000fe20000000000 */
[----:B------:R-:W-:Y:S02]  /*bb40*/  IADD3 R236, PT, PT, R236, 0x100, RZ ;  /* 0x00000100ecec7810 */ /* 0x000fe40007ffe0ff */
[----:B--2---:R-:W-:Y:S02]  /*bb50*/  ISETP.GE.AND P1, PT, R3, R239, PT ;  /* 0x000000ef0300720c */ /* 0x004fe40003f26270 */
[----:B---3--:R-:W-:Y:S02]  /*bb60*/  IADD3 R238, P2, PT, R238, 0x100, RZ ;  /* 0x00000100eeee7810 */ /* 0x008fe40007f5e0ff */
[----:B------:R-:W-:Y:S02]  /*bb70*/  IADD3 R3, PT, PT, R250, 0x100, RZ ;  /* 0x00000100fa037810 */ /* 0x000fe40007ffe0ff */
[----:B------:R-:W-:Y:S01]  /*bb80*/  IADD3.X R252, PT, PT, RZ, R252, RZ, P2, !PT ;  /* 0x000000fcfffc7210 */ /* 0x000fe200017fe4ff */
[----:B------:R2:W-:Y:S02]  /*bb90*/  STL [R1+0x240], R238 ;  /* 0x000240ee01007387 */ /* 0x0005e40000100800 */
[----:B------:R-:W-:-:S02]  /*bba0*/  IMAD.MOV.U32 R250, RZ, RZ, R3 ;  /* 0x000000fffffa7224 */ /* 0x000fc400078e0003 */
[----:B------:R2:W-:Y:S04]  /*bbb0*/  STL [R1+0x248], R237 ;  /* 0x000248ed01007387 */ /* 0x0005e80000100800 */
[----:B------:R2:W-:Y:S01]  /*bbc0*/  STL [R1+0x244], R236 ;  /* 0x000244ec01007387 */ /* 0x0005e20000100800 */
[----:B------:R-:W-:Y:S05]  /*bbd0*/  @!P1 BRA `(.L_x_545) ;  /* 0xffffff8000d49947 */ /* 0x000fea000383ffff */
.L_x_492:
[----:B------:R-:W-:Y:S05]  /*bbe0*/  BSYNC.RECONVERGENT B0 ;  /* 0x0000000000007941 */ /* 0x000fea0003800200 */
.L_x_491:
[----:B------:R-:W-:Y:S05]  /*bbf0*/  WARPSYNC.ALL ;  /* 0x0000000000007948 */ /* 0x000fea0003800000 */
[----:B--2---:R-:W2:Y:S01]  /*bc00*/  LDL.LU R236, [R1+0x24c] ;  /* 0x00024c0001ec7983 */ /* 0x004ea20000300800 */
[----:B-1---5:R-:W-:Y:S01]  /*bc10*/  MOV R15, 0x400 ;  /* 0x00000400000f7802 */ /* 0x022fe20000000f00 */
[----:B------:R-:W-:Y:S01]  /*bc20*/  BSSY.RECONVERGENT B0, `(.L_x_546) ;  /* 0x000016a000007945 */ /* 0x000fe20003800200 */
[----:B------:R-:W-:Y:S01]  /*bc30*/  HFMA2 R13, -RZ, RZ, 0, 0 ;  /* 0x00000000ff0d7431 */ /* 0x000fe200000001ff */
[----:B------:R-:W1:Y:S01]  /*bc40*/  S2R R16, SR_CgaCtaId ;  /* 0x0000000000107919 */ /* 0x000e620000008800 */
[----:B--2---:R-:W2:Y:S02]  /*bc50*/  SHFL.BFLY PT, R3, R236, 0x10, 0x1f ;  /* 0x0e001f00ec037f89 */ /* 0x004ea400000e0000 */
[----:B--2---:R-:W-:-:S05]  /*bc60*/  FMNMX.FTZ R4, R3, R236, !PT ;  /* 0x000000ec03047209 */ /* 0x004fca0007810000 */
[----:B------:R-:W2:Y:S02]  /*bc70*/  SHFL.BFLY PT, R3, R4, 0x8, 0x1f ;  /* 0x0d001f0004037f89 */ /* 0x000ea400000e0000 */
[----:B--2---:R-:W-:Y:S02]  /*bc80*/  FMNMX.FTZ R5, R4, R3, !PT ;  /* 0x0000000304057209 */ /* 0x004fe40007810000 */
[----:B------:R-:W2:Y:S01]  /*bc90*/  S2R R3, SR_TID.X ;  /* 0x0000000000037919 */ /* 0x000ea20000002100 */
[----:B-1----:R-:W-:Y:S02]  /*bca0*/  LEA R4, R16, R15, 0x18 ;  /* 0x0000000f10047211 */ /* 0x002fe400078ec0ff */
[----:B------:R-:W1:Y:S02]  /*bcb0*/  SHFL.BFLY PT, R6, R5, 0x4, 0x1f ;  /* 0x0c801f0005067f89 */ /* 0x000e6400000e0000 */
[----:B-1----:R-:W-:Y:S02]  /*bcc0*/  FMNMX.FTZ R6, R5, R6, !PT ;  /* 0x0000000605067209 */ /* 0x002fe40007810000 */
[----:B--2---:R-:W-:-:S03]  /*bcd0*/  LOP3.LUT P0, R11, R3, 0x1f, RZ, 0xc0, !PT ;  /* 0x0000001f030b7812 */ /* 0x004fc6000780c0ff */
[----:B------:R-:W1:Y:S01]  /*bce0*/  SHFL.BFLY PT, R7, R6, 0x2, 0x1f ;  /* 0x0c401f0006077f89 */ /* 0x000e6200000e0000 */
[----:B------:R-:W-:-:S09]  /*bcf0*/  ISETP.GT.U32.AND P1, PT, R11, 0x7, PT ;  /* 0x000000070b00780c */ /* 0x000fd20003f24070 */
[-C--:B------:R-:W-:Y:S02]  /*bd00*/  @!P0 LEA.HI R9, R3, R4.reuse, RZ, 0x1d ;  /* 0x0000000403098211 */ /* 0x080fe400078fe8ff */
[----:B-1----:R-:W-:Y:S02]  /*bd10*/  FMNMX.FTZ R7, R6, R7, !PT ;  /* 0x0000000706077209 */ /* 0x002fe40007810000 */
[----:B------:R-:W-:-:S03]  /*bd20*/  LEA R6, R11, R4, 0x2 ;  /* 0x000000040b067211 */ /* 0x000fc600078e10ff */
[----:B------:R-:W1:Y:S02]  /*bd30*/  SHFL.BFLY PT, R8, R7, 0x1, 0x1f ;  /* 0x0c201f0007087f89 */ /* 0x000e6400000e0000 */
[----:B-1----:R-:W-:Y:S02]  /*bd40*/  FMNMX.FTZ R14, R7, R8, !PT ;  /* 0x00000008070e7209 */ /* 0x002fe40007810000 */
[----:B------:R-:W-:-:S03]  /*bd50*/  MOV R8, 0xff7fffff ;  /* 0xff7fffff00087802 */ /* 0x000fc60000000f00 */
[----:B------:R-:W-:Y:S01]  /*bd60*/  @!P0 STS [R9], R14 ;  /* 0x0000000e09008388 */ /* 0x000fe20000000800 */
[----:B------:R-:W-:Y:S06]  /*bd70*/  BAR.SYNC.DEFER_BLOCKING 0x0 ;  /* 0x0000000000007b1d */ /* 0x000fec0000010000 */
[----:B------:R-:W1:Y:S04]  /*bd80*/  @!P1 LDS R8, [R6] ;  /* 0x0000000006089984 */ /* 0x000e680000000800 */
[----:B-1----:R-:W1:Y:S02]  /*bd90*/  SHFL.BFLY PT, R5, R8, 0x4, 0x1f ;  /* 0x0c801f0008057f89 */ /* 0x002e6400000e0000 */
[----:B-1----:R-:W-:-:S05]  /*bda0*/  FMNMX.FTZ R7, R5, R8, !PT ;  /* 0x0000000805077209 */ /* 0x002fca0007810000 */
[----:B------:R-:W1:Y:S02]  /*bdb0*/  SHFL.BFLY PT, R10, R7, 0x2, 0x1f ;  /* 0x0c401f00070a7f89 */ /* 0x000e6400000e0000 */
[----:B-1----:R-:W-:-:S05]  /*bdc0*/  FMNMX.FTZ R10, R7, R10, !PT ;  /* 0x0000000a070a7209 */ /* 0x002fca0007810000 */
[----:B------:R-:W1:Y:S02]  /*bdd0*/  SHFL.BFLY PT, R5, R10, 0x1, 0x1f ;  /* 0x0c201f000a057f89 */ /* 0x000e6400000e0000 */
[----:B-1----:R-:W-:Y:S01]  /*bde0*/  FMNMX.FTZ R12, R10, R5, !PT ;  /* 0x000000050a0c7209 */ /* 0x002fe20007810000 */
[----:B------:R-:W-:-:S04]  /*bdf0*/  VIADD R5, R3, UR13 ;  /* 0x0000000d03057c36 */ /* 0x000fc80008000000 */
[----:B------:R1:W2:Y:S01]  /*be00*/  SHFL.IDX PT, R33, R12, RZ, 0x1f ;  /* 0x00001fff0c217589 */ /* 0x0002a200000e0000 */
[----:B------:R-:W-:-:S13]  /*be10*/  ISETP.GE.AND P0, PT, R5, UR44, PT ;  /* 0x0000002c05007c0c */ /* 0x000fda000bf06270 */
[----:B-1----:R-:W-:Y:S05]  /*be20*/  @P0 BRA `(.L_x_547) ;  /* 0x0000001400240947 */ /* 0x002fea0003800000 */
[----:B------:R-:W1:Y:S02]  /*be30*/  LDC.64 R8, c[0x0][0x420] ;  /* 0x00010800ff087b82 */ /* 0x000e640000000a00 */
[----:B-1----:R-:W-:-:S04]  /*be40*/  ISETP.NE.U32.AND P0, PT, R8, RZ, PT ;  /* 0x000000ff0800720c */ /* 0x002fc80003f05070 */
[----:B------:R-:W-:-:S13]  /*be50*/  ISETP.NE.AND.EX P0, PT, R9, RZ, PT, P0 ;  /* 0x000000ff0900720c */ /* 0x000fda0003f05300 */
[----:B------:R-:W-:Y:S05]  /*be60*/  @P0 BRA `(.L_x_548) ;  /* 0x0000000c00940947 */ /* 0x000fea0003800000 */
[----:B------:R-:W-:Y:S01]  /*be70*/  MOV R0, 0x100 ;  /* 0x0000010000007802 */ /* 0x000fe20000000f00 */
[----:B------:R-:W-:Y:S01]  /*be80*/  BSSY.RECONVERGENT B1, `(.L_x_549) ;  /* 0x000001d000017945 */ /* 0x000fe20003800200 */
[----:B------:R-:W-:Y:S01]  /*be90*/  LOP3.LUT R7, RZ, R3, RZ, 0x33, !PT ;  /* 0x00000003ff077212 */ /* 0x000fe200078e33ff */
[----:B------:R-:W-:Y:S01]  /*bea0*/  IMAD.MOV.U32 R13, RZ, RZ, RZ ;  /* 0x000000ffff0d7224 */ /* 0x000fe200078e00ff */
[----:B------:R-:W-:-:S04]  /*beb0*/  VIADDMNMX R0, R5, R0, UR44, !PT ;  /* 0x0000002c05007e46 */ /* 0x000fc8000f800100 */
[----:B------:R-:W-:-:S04]  /*bec0*/  IADD3 R7, PT, PT, R0, -UR13, R7 ;  /* 0x8000000d00077c10 */ /* 0x000fc8000fffe007 */
[C---:B------:R-:W-:Y:S02]  /*bed0*/  LOP3.LUT R0, R7.reuse, 0x300, RZ, 0xc0, !PT ;  /* 0x0000030007007812 */ /* 0x040fe400078ec0ff */
[----:B------:R-:W-:Y:S02]  /*bee0*/  ISETP.GE.U32.AND P1, PT, R7, 0x300, PT ;  /* 0x000003000700780c */ /* 0x000fe40003f26070 */
[----:B------:R-:W-:Y:S02]  /*bef0*/  ISETP.NE.AND P0, PT, R0, 0x300, PT ;  /* 0x000003000000780c */ /* 0x000fe40003f05270 */
[----:B------:R-:W-:-:S11]  /*bf00*/  MOV R0, R5 ;  /* 0x0000000500007202 */ /* 0x000fd60000000f00 */
[----:B------:R-:W-:Y:S05]  /*bf10*/  @!P0 BRA `(.L_x_550) ;  /* 0x00000000004c8947 */ /* 0x000fea0003800000 */
[----:B------:R-:W-:Y:S01]  /*bf20*/  LEA.HI R0, R7, 0x1, RZ, 0x18 ;  /* 0x0000000107007811 */ /* 0x000fe200078fc0ff */
[----:B------:R-:W-:Y:S01]  /*bf30*/  IMAD.MOV.U32 R13, RZ, RZ, RZ ;  /* 0x000000ffff0d7224 */ /* 0x000fe200078e00ff */
[----:B------:R-:W-:Y:S02]  /*bf40*/  IADD3 R9, PT, PT, R15, 0x440, RZ ;  /* 0x000004400f097810 */ /* 0x000fe40007ffe0ff */
[----:B------:R-:W-:Y:S02]  /*bf50*/  LOP3.LUT R7, R0, 0x3, RZ, 0xc0, !PT ;  /* 0x0000000300077812 */ /* 0x000fe400078ec0ff */
[----:B------:R-:W-:Y:S02]  /*bf60*/  LEA R8, R16, R9, 0x18 ;  /* 0x0000000910087211 */ /* 0x000fe400078ec0ff */
[----:B------:R-:W-:Y:S01]  /*bf70*/  MOV R0, R5 ;  /* 0x0000000500007202 */ /* 0x000fe20000000f00 */
[----:B------:R-:W-:Y:S01]  /*bf80*/  IMAD.MOV R7, RZ, RZ, -R7 ;  /* 0x000000ffff077224 */ /* 0x000fe200078e0a07 */
[----:B------:R-:W-:-:S07]  /*bf90*/  LEA R8, R3, R8, 0x2 ;  /* 0x0000000803087211 */ /* 0x000fce00078e10ff */
.L_x_551:
[----:B------:R-:W2:Y:S01]  /*bfa0*/  LDS R9, [R8] ;  /* 0x0000000008097984 */ /* 0x000ea20000000800 */
[----:B------:R-:W-:Y:S02]  /*bfb0*/  IADD3 R7, PT, PT, R7, 0x1, RZ ;  /* 0x0000000107077810 */ /* 0x000fe40007ffe0ff */
[----:B------:R-:W-:Y:S02]  /*bfc0*/  IADD3 R0, PT, PT, R0, 0x100, RZ ;  /* 0x0000010000007810 */ /* 0x000fe40007ffe0ff */
[----:B------:R-:W-:Y:S01]  /*bfd0*/  ISETP.NE.AND P0, PT, R7, RZ, PT ;  /* 0x000000ff0700720c */ /* 0x000fe20003f05270 */
[----:B--2---:R-:W-:-:S04]  /*bfe0*/  FADD.FTZ R9, -R33, R9 ;  /* 0x0000000921097221 */ /* 0x004fc80000010100 */
[----:B------:R-:W-:-:S06]  /*bff0*/  FMUL.FTZ R9, R9, 1.4426950216293334961 ;  /* 0x3fb8aa3b09097820 */ /* 0x000fcc0000410000 */
[----:B------:R-:W1:Y:S02]  /*c000*/  MUFU.EX2 R9, R9 ;  /* 0x0000000900097308 */ /* 0x000e640000000800 */
[----:B-1----:R1:W-:Y:S01]  /*c010*/  STS [R8], R9 ;  /* 0x0000000908007388 */ /* 0x0023e20000000800 */
[----:B------:R-:W-:Y:S01]  /*c020*/  FADD.FTZ R13, R9, R13 ;  /* 0x0000000d090d7221 */ /* 0x000fe20000010000 */
[----:B-1----:R-:W-:Y:S01]  /*c030*/  VIADD R8, R8, 0x400 ;  /* 0x0000040008087836 */ /* 0x002fe20000000000 */
[----:B------:R-:W-:Y:S06]  /*c040*/  @P0 BRA `(.L_x_551) ;  /* 0xfffffffc00d40947 */ /* 0x000fec000383ffff */
.L_x_550:
[----:B------:R-:W-:Y:S05]  /*c050*/  BSYNC.RECONVERGENT B1 ;  /* 0x0000000000017941 */ /* 0x000fea0003800200 */
.L_x_549:
[----:B------:R-:W-:Y:S05]  /*c060*/  @!P1 BRA `(.L_x_547) ;  /* 0x0000001000949947 */ /* 0x000fea0003800000 */
[----:B------:R-:W-:Y:S01]  /*c070*/  IADD3 R7, PT, PT, -R0, UR44, RZ ;  /* 0x0000002c00077c10 */ /* 0x000fe2000fffe1ff */
[----:B------:R-:W-:Y:S01]  /*c080*/  USHF.L.U32 UR4, UR13, 0x2, URZ ;  /* 0x000000020d047899 */ /* 0x000fe200080006ff */
[----:B------:R-:W-:Y:S01]  /*c090*/  IADD3 R15, PT, PT, R15, 0x440, RZ ;  /* 0x000004400f0f7810 */ /* 0x000fe20007ffe0ff */
[----:B------:R-:W-:Y:S01]  /*c0a0*/  BSSY.RECONVERGENT B1, `(.L_x_552) ;  /* 0x000006e000017945 */ /* 0x000fe20003800200 */
[----:B------:R-:W-:Y:S02]  /*c0b0*/  ISETP.GT.AND P1, PT, R7, 0xc00, PT ;  /* 0x00000c000700780c */ /* 0x000fe40003f24270 */
[----:B------:R-:W-:Y:S02]  /*c0c0*/  LEA R16, R16, R15, 0x18 ;  /* 0x0000000f10107211 */ /* 0x000fe400078ec0ff */
[----:B------:R-:W-:Y:S02]  /*c0d0*/  LEA R7, R0, -UR4, 0x2 ;  /* 0x8000000400077c11 */ /* 0x000fe4000f8e10ff */
[----:B------:R-:W-:-:S02]  /*c0e0*/  PLOP3.LUT P0, PT, PT, PT, PT, 0x80, 0x8 ;  /* 0x000000000008781c */ /* 0x000fc40003f0f070 */
[----:B------:R-:W-:-:S05]  /*c0f0*/  IADD3 R7, PT, PT, R7, 0x800, R16 ;  /* 0x0000080007077810 */ /* 0x000fca0007ffe010 */
[----:B------:R-:W-:Y:S06]  /*c100*/  @!P1 BRA `(.L_x_553) ;  /* 0x00000004009c9947 */ /* 0x000fec0003800000 */
[----:B----4-:R-:W-:Y:S02]  /*c110*/  MOV R31, UR44 ;  /* 0x0000002c001f7c02 */ /* 0x010fe40008000f00 */
[----:B------:R-:W-:-:S03]  /*c120*/  PLOP3.LUT P0, PT, PT, PT, PT, 0x8, 0x80 ;  /* 0x000000000080781c */ /* 0x000fc60003f0e170 */
[----:B------:R-:W-:-:S10]  /*c130*/  VIADD R31, R31, 0xfffff400 ;  /* 0xfffff4001f1f7836 */ /* 0x000fd40000000000 */
.L_x_554:
[----:B------:R-:W2:Y:S01]  /*c140*/  LDS R8, [R7+-0x800] ;  /* 0xfff8000007087984 */ /* 0x000ea20000000800 */
[----:B------:R-:W-:-:S03]  /*c150*/  IADD3 R0, PT, PT, R0, 0x1000, RZ ;  /* 0x0000100000007810 */ /* 0x000fc60007ffe0ff */
[----:B------:R-:W1:Y:S01]  /*c160*/  LDS R9, [R7+-0x400] ;  /* 0xfffc000007097984 */ /* 0x000e620000000800 */
[----:B------:R-:W-:-:S03]  /*c170*/  ISETP.GE.AND P1, PT, R0, R31, PT ;  /* 0x0000001f0000720c */ /* 0x000fc60003f26270 */
[----:B------:R-:W3:Y:S04]  /*c180*/  LDS R10, [R7] ;  /* 0x00000000070a7984 */ /* 0x000ee80000000800 */
[----:B------:R-:W4:Y:S04]  /*c190*/  LDS R12, [R7+0x400] ;  /* 0x00040000070c7984 */ /* 0x000f280000000800 */
[----:B------:R-:W5:Y:S04]  /*c1a0*/  LDS R15, [R7+0x800] ;  /* 0x00080000070f7984 */ /* 0x000f680000000800 */
[----:B------:R-:W0:Y:S04]  /*c1b0*/  LDS R16, [R7+0xc00] ;  /* 0x000c000007107984 */ /* 0x000e280000000800 */
[----:B------:R-:W0:Y:S04]  /*c1c0*/  LDS R17, [R7+0x1000] ;  /* 0x0010000007117984 */ /* 0x000e280000000800 */
[----:B------:R-:W0:Y:S04]  /*c1d0*/  LDS R19, [R7+0x1400] ;  /* 0x0014000007137984 */ /* 0x000e280000000800 */
[----:B------:R-:W0:Y:S04]  /*c1e0*/  LDS R20, [R7+0x1800] ;  /* 0x0018000007147984 */ /* 0x000e280000000800 */
[----:B------:R-:W0:Y:S01]  /*c1f0*/  LDS R22, [R7+0x1c00] ;  /* 0x001c000007167984 */ /* 0x000e220000000800 */
[----:B--2---:R-:W-:-:S03]  /*c200*/  FADD.FTZ R8, -R33, R8 ;  /* 0x0000000821087221 */ /* 0x004fc60000010100 */
[----:B------:R-:W2:Y:S01]  /*c210*/  LDS R24, [R7+0x2000] ;  /* 0x0020000007187984 */ /* 0x000ea20000000800 */
[----:B------:R-:W-:-:S03]  /*c220*/  FMUL.FTZ R8, R8, 1.4426950216293334961 ;  /* 0x3fb8aa3b08087820 */ /* 0x000fc60000410000 */
[----:B------:R-:W2:Y:S01]  /*c230*/  LDS R25, [R7+0x2400] ;  /* 0x0024000007197984 */ /* 0x000ea20000000800 */
[C---:B-1----:R-:W-:Y:S01]  /*c240*/  FADD.FTZ R9, -R33.reuse, R9 ;  /* 0x0000000921097221 */ /* 0x042fe20000010100 */
[----:B---3--:R-:W-:Y:S02]  /*c250*/  FADD.FTZ R10, -R33, R10 ;  /* 0x0000000a210a7221 */ /* 0x008fe40000010100 */
[----:B------:R-:W1:Y:S01]  /*c260*/  LDS R27, [R7+0x2800] ;  /* 0x00280000071b7984 */ /* 0x000e620000000800 */
[----:B------:R-:W-:Y:S01]  /*c270*/  FMUL.FTZ R9, R9, 1.4426950216293334961 ;  /* 0x3fb8aa3b09097820 */ /* 0x000fe20000410000 */
[----:B------:R-:W3:Y:S01]  /*c280*/  MUFU.EX2 R8, R8 ;  /* 0x0000000800087308 */ /* 0x000ee20000000800 */
[C---:B----4-:R-:W-:Y:S01]  /*c290*/  FADD.FTZ R14, -R33.reuse, R12 ;  /* 0x0000000c210e7221 */ /* 0x050fe20000010100 */
[----:B------:R-:W4:Y:S01]  /*c2a0*/  LDS R28, [R7+0x2c00] ;  /* 0x002c0000071c7984 */ /* 0x000f220000000800 */
[----:B------:R-:W-:Y:S02]  /*c2b0*/  FMUL.FTZ R12, R10, 1.4426950216293334961 ;  /* 0x3fb8aa3b0a0c7820 */ /* 0x000fe40000410000 */
[----:B------:R-:W3:Y:S01]  /*c2c0*/  MUFU.EX2 R10, R9 ;  /* 0x00000009000a7308 */ /* 0x000ee20000000800 */
[----:B------:R-:W-:Y:S01]  /*c2d0*/  FMUL.FTZ R14, R14, 1.4426950216293334961 ;  /* 0x3fb8aa3b0e0e7820 */ /* 0x000fe20000410000 */
[----:B------:R-:W4:Y:S01]  /*c2e0*/  LDS R29, [R7+0x3000] ;  /* 0x00300000071d7984 */ /* 0x000f220000000800 */
[C---:B-----5:R-:W-:Y:S01]  /*c2f0*/  FADD.FTZ R15, -R33.reuse, R15 ;  /* 0x0000000f210f7221 */ /* 0x060fe20000010100 */
[----:B------:R-:W5:Y:S01]  /*c300*/  MUFU.EX2 R12, R12 ;  /* 0x0000000c000c7308 */ /* 0x000f620000000800 */
[----:B0-----:R-:W-:Y:S01]  /*c310*/  FADD.FTZ R16, -R33, R16 ;  /* 0x0000001021107221 */ /* 0x001fe20000010100 */
[----:B------:R-:W0:Y:S01]  /*c320*/  LDS R30, [R7+0x3400] ;  /* 0x00340000071e7984 */ /* 0x000e220000000800 */
[----:B------:R-:W-:Y:S01]  /*c330*/  FMUL.FTZ R15, R15, 1.4426950216293334961 ;  /* 0x3fb8aa3b0f0f7820 */ /* 0x000fe20000410000 */
[----:B------:R-:W2:Y:S01]  /*c340*/  MUFU.EX2 R14, R14 ;  /* 0x0000000e000e7308 */ /* 0x000ea20000000800 */
[C---:B------:R-:W-:Y:S01]  /*c350*/  FADD.FTZ R18, -R33.reuse, R17 ;  /* 0x0000001121127221 */ /* 0x040fe20000010100 */
[----:B---3--:R-:W-:Y:S01]  /*c360*/  FADD.FTZ R13, R8, R13 ;  /* 0x0000000d080d7221 */ /* 0x008fe20000010000 */
[----:B------:R-:W-:Y:S01]  /*c370*/  FMUL.FTZ R17, R16, 1.4426950216293334961 ;  /* 0x3fb8aa3b10117820 */ /* 0x000fe20000410000 */
[----:B------:R-:W-:Y:S01]  /*c380*/  FADD.FTZ R19, -R33, R19 ;  /* 0x0000001321137221 */ /* 0x000fe20000010100 */
[----:B------:R3:W3:Y:S01]  /*c390*/  MUFU.EX2 R16, R15 ;  /* 0x0000000f00107308 */ /* 0x0006e20000000800 */
[----:B------:R-:W-:Y:S01]  /*c3a0*/  FADD.FTZ R13, R13, R10 ;  /* 0x0000000a0d0d7221 */ /* 0x000fe20000010000 */
[----:B------:R-:W-:Y:S01]  /*c3b0*/  FMUL.FTZ R9, R18, 1.4426950216293334961 ;  /* 0x3fb8aa3b12097820 */ /* 0x000fe20000410000 */
[----:B------:R-:W-:Y:S01]  /*c3c0*/  FADD.FTZ R21, -R33, R20 ;  /* 0x0000001421157221 */ /* 0x000fe20000010100 */
[----:B------:R-:W1:Y:S01]  /*c3d0*/  MUFU.EX2 R18, R17 ;  /* 0x0000001100127308 */ /* 0x000e620000000800 */
[----:B-----5:R-:W-:Y:S01]  /*c3e0*/  FADD.FTZ R13, R13, R12 ;  /* 0x0000000c0d0d7221 */ /* 0x020fe20000010000 */
[----:B------:R-:W-:Y:S01]  /*c3f0*/  FMUL.FTZ R19, R19, 1.4426950216293334961 ;  /* 0x3fb8aa3b13137820 */ /* 0x000fe20000410000 */
[----:B------:R-:W-:Y:S01]  /*c400*/  FADD.FTZ R23, -R33, R22 ;  /* 0x0000001621177221 */ /* 0x000fe20000010100 */
[----:B------:R-:W5:Y:S01]  /*c410*/  MUFU.EX2 R20, R9 ;  /* 0x0000000900147308 */ /* 0x000f620000000800 */
[----:B--2---:R-:W-:Y:S01]  /*c420*/  FADD.FTZ R13, R13, R14 ;  /* 0x0000000e0d0d7221 */ /* 0x004fe20000010000 */
[----:B------:R-:W-:Y:S01]  /*c430*/  FMUL.FTZ R21, R21, 1.4426950216293334961 ;  /* 0x3fb8aa3b15157820 */ /* 0x000fe20000410000 */
[----:B------:R-:W-:Y:S01]  /*c440*/  FMUL.FTZ R23, R23, 1.4426950216293334961 ;  /* 0x3fb8aa3b17177820 */ /* 0x000fe20000410000 */
[----:B------:R-:W2:Y:S01]  /*c450*/  MUFU.EX2 R22, R19 ;  /* 0x0000001300167308 */ /* 0x000ea20000000800 */
[----:B---3--:R-:W-:Y:S01]  /*c460*/  FADD.FTZ R15, -R33, R24 ;  /* 0x00000018210f7221 */ /* 0x008fe20000010100 */
[----:B------:R-:W-:Y:S01]  /*c470*/  FADD.FTZ R13, R13, R16 ;  /* 0x000000100d0d7221 */ /* 0x000fe20000010000 */
[----:B------:R3:W-:Y:S01]  /*c480*/  STS [R7+-0x800], R8 ;  /* 0xfff8000807007388 */ /* 0x0007e20000000800 */
[----:B------:R-:W0:Y:S01]  /*c490*/  MUFU.EX2 R24, R21 ;  /* 0x0000001500187308 */ /* 0x000e220000000800 */
[----:B------:R-:W-:Y:S01]  /*c4a0*/  FADD.FTZ R25, -R33, R25 ;  /* 0x0000001921197221 */ /* 0x000fe20000010100 */
[----:B-1----:R-:W-:Y:S01]  /*c4b0*/  FADD.FTZ R13, R13, R18 ;  /* 0x000000120d0d7221 */ /* 0x002fe20000010000 */
[----:B------:R-:W-:Y:S01]  /*c4c0*/  FMUL.FTZ R15, R15, 1.4426950216293334961 ;  /* 0x3fb8aa3b0f0f7820 */ /* 0x000fe20000410000 */
[----:B------:R-:W1:Y:S01]  /*c4d0*/  MUFU.EX2 R26, R23 ;  /* 0x00000017001a7308 */ /* 0x000e620000000800 */
[----:B------:R-:W-:Y:S01]  /*c4e0*/  FADD.FTZ R27, -R33, R27 ;  /* 0x0000001b211b7221 */ /* 0x000fe20000010100 */
[----:B-----5:R-:W-:Y:S01]  /*c4f0*/  FADD.FTZ R13, R13, R20 ;  /* 0x000000140d0d7221 */ /* 0x020fe20000010000 */
[----:B------:R-:W-:Y:S01]  /*c500*/  FMUL.FTZ R25, R25, 1.4426950216293334961 ;  /* 0x3fb8aa3b19197820 */ /* 0x000fe20000410000 */
[----:B----4-:R-:W-:Y:S01]  /*c510*/  FADD.FTZ R28, -R33, R28 ;  /* 0x0000001c211c7221 */ /* 0x010fe20000010100 */
[----:B---3--:R-:W3:Y:S01]  /*c520*/  MUFU.EX2 R8, R15 ;  /* 0x0000000f00087308 */ /* 0x008ee20000000800 */
[----:B--2---:R-:W-:Y:S01]  /*c530*/  FADD.FTZ R13, R13, R22 ;  /* 0x000000160d0d7221 */ /* 0x004fe20000010000 */
[----:B------:R2:W-:Y:S01]  /*c540*/  STS [R7+-0x400], R10 ;  /* 0xfffc000a07007388 */ /* 0x0005e20000000800 */
[----:B------:R-:W-:Y:S01]  /*c550*/  FMUL.FTZ R27, R27, 1.4426950216293334961 ;  /* 0x3fb8aa3b1b1b7820 */ /* 0x000fe20000410000 */
[----:B------:R-:W-:Y:S01]  /*c560*/  FMUL.FTZ R9, R28, 1.4426950216293334961 ;  /* 0x3fb8aa3b1c097820 */ /* 0x000fe20000410000 */
[----:B0-----:R-:W-:Y:S01]  /*c570*/  FADD.FTZ R13, R13, R24 ;  /* 0x000000180d0d7221 */ /* 0x001fe20000010000 */
[C---:B------:R-:W-:Y:S01]  /*c580*/  FADD.FTZ R29, -R33.reuse, R29 ;  /* 0x0000001d211d7221 */ /* 0x040fe20000010100 */
[----:B------:R-:W-:Y:S01]  /*c590*/  MUFU.EX2 R28, R27 ;  /* 0x0000001b001c7308 */ /* 0x000fe20000000800 */
[----:B------:R-:W-:Y:S01]  /*c5a0*/  FADD.FTZ R17, -R33, R30 ;  /* 0x0000001e21117221 */ /* 0x000fe20000010100 */
[----:B-1----:R-:W-:Y:S01]  /*c5b0*/  FADD.FTZ R13, R13, R26 ;  /* 0x0000001a0d0d7221 */ /* 0x002fe20000010000 */
[----:B------:R-:W-:Y:S01]  /*c5c0*/  FMUL.FTZ R29, R29, 1.4426950216293334961 ;  /* 0x3fb8aa3b1d1d7820 */ /* 0x000fe20000410000 */
[----:B------:R-:W-:Y:S01]  /*c5d0*/  MUFU.EX2 R30, R9 ;  /* 0x00000009001e7308 */ /* 0x000fe20000000800 */
[----:B------:R-:W-:Y:S01]  /*c5e0*/  FMUL.FTZ R17, R17, 1.4426950216293334961 ;  /* 0x3fb8aa3b11117820 */ /* 0x000fe20000410000 */
[----:B------:R-:W-:Y:S01]  /*c5f0*/  STS [R7], R12 ;  /* 0x0000000c07007388 */ /* 0x000fe20000000800 */
[----:B---3--:R-:W-:Y:S01]  /*c600*/  FADD.FTZ R13, R13, R8 ;  /* 0x000000080d0d7221 */ /* 0x008fe20000010000 */
[----:B--2---:R-:W0:Y:S02]  /*c610*/  MUFU.EX2 R10, R25 ;  /* 0x00000019000a7308 */ /* 0x004e240000000800 */
[----:B------:R-:W-:Y:S02]  /*c620*/  STS [R7+0x400], R14 ;  /* 0x0004000e07007388 */ /* 0x000fe40000000800 */
[----:B------:R-:W1:Y:S02]  /*c630*/  MUFU.EX2 R32, R29 ;  /* 0x0000001d00207308 */ /* 0x000e640000000800 */
[----:B------:R-:W-:Y:S02]  /*c640*/  STS [R7+0x800], R16 ;  /* 0x0008001007007388 */ /* 0x000fe40000000800 */
[----:B------:R-:W2:Y:S02]  /*c650*/  MUFU.EX2 R34, R17 ;  /* 0x0000001100227308 */ /* 0x000ea40000000800 */
[----:B------:R-:W-:Y:S01]  /*c660*/  STS [R7+0xc00], R18 ;  /* 0x000c001207007388 */ /* 0x000fe20000000800 */
[----:B0-----:R-:W-:-:S03]  /*c670*/  FADD.FTZ R13, R13, R10 ;  /* 0x0000000a0d0d7221 */ /* 0x001fc60000010000 */
[----:B------:R-:W-:Y:S01]  /*c680*/  STS [R7+0x1000], R20 ;  /* 0x0010001407007388 */ /* 0x000fe20000000800 */
[----:B------:R-:W-:-:S03]  /*c690*/  FADD.FTZ R13, R13, R28 ;  /* 0x0000001c0d0d7221 */ /* 0x000fc60000010000 */
[----:B------:R-:W-:Y:S01]  /*c6a0*/  STS [R7+0x1400], R22 ;  /* 0x0014001607007388 */ /* 0x000fe20000000800 */
[----:B------:R-:W-:-:S03]  /*c6b0*/  FADD.FTZ R13, R13, R30 ;  /* 0x0000001e0d0d7221 */ /* 0x000fc60000010000 */
[----:B------:R-:W-:Y:S01]  /*c6c0*/  STS [R7+0x1800], R24 ;  /* 0x0018001807007388 */ /* 0x000fe20000000800 */
[----:B-1----:R-:W-:-:S03]  /*c6d0*/  FADD.FTZ R13, R13, R32 ;  /* 0x000000200d0d7221 */ /* 0x002fc60000010000 */
[----:B------:R-:W-:Y:S01]  /*c6e0*/  STS [R7+0x1c00], R26 ;  /* 0x001c001a07007388 */ /* 0x000fe20000000800 */
[----:B--2---:R-:W-:-:S03]  /*c6f0*/  FADD.FTZ R13, R13, R34 ;  /* 0x000000220d0d7221 */ /* 0x004fc60000010000 */
        /* <DEDUP_REMOVED lines=8> */
.L_x_553:
[----:B------:R-:W-:Y:S05]  /*c780*/  BSYNC.RECONVERGENT B1 ;  /* 0x0000000000017941 */ /* 0x000fea0003800200 */
.L_x_552:
[----:B------:R-:W-:Y:S01]  /*c790*/  IADD3 R8, PT, PT, -R0, UR44, RZ ;  /* 0x0000002c00087c10 */ /* 0x000fe2000fffe1ff */
[----:B------:R-:W-:Y:S03]  /*c7a0*/  BSSY.RECONVERGENT B1, `(.L_x_555) ;  /* 0x0000036000017945 */ /* 0x000fe60003800200 */
[----:B------:R-:W-:-:S13]  /*c7b0*/  ISETP.GT.AND P1, PT, R8, 0x400, PT ;  /* 0x000004000800780c */ /* 0x000fda0003f24270 */
[----:B------:R-:W-:Y:S05]  /*c7c0*/  @!P1 BRA `(.L_x_556) ;  /* 0x0000000000cc9947 */ /* 0x000fea0003800000 */
[----:B------:R-:W2:Y:S01]  /*c7d0*/  LDS R8, [R7+-0x800] ;  /* 0xfff8000007087984 */ /* 0x000ea20000000800 */
[----:B------:R-:W-:Y:S01]  /*c7e0*/  PLOP3.LUT P0, PT, PT, PT, PT, 0x8, 0x80 ;  /* 0x000000000080781c */ /* 0x000fe20003f0e170 */
[----:B------:R-:W-:Y:S02]  /*c7f0*/  VIADD R0, R0, 0x800 ;  /* 0x0000080000007836 */ /* 0x000fe40000000000 */
[----:B------:R-:W1:Y:S04]  /*c800*/  LDS R9, [R7+-0x400] ;  /* 0xfffc000007097984 */ /* 0x000e680000000800 */
[----:B------:R-:W3:Y:S04]  /*c810*/  LDS R10, [R7] ;  /* 0x00000000070a7984 */ /* 0x000ee80000000800 */
[----:B------:R-:W5:Y:S04]  /*c820*/  LDS R12, [R7+0x400] ;  /* 0x00040000070c7984 */ /* 0x000f680000000800 */
[----:B------:R-:W0:Y:S04]  /*c830*/  LDS R15, [R7+0x800] ;  /* 0x00080000070f7984 */ /* 0x000e280000000800 */
[----:B------:R-:W4:Y:S04]  /*c840*/  LDS R16, [R7+0xc00] ;  /* 0x000c000007107984 */ /* 0x000f280000000800 */
[----:B------:R-:W4:Y:S04]  /*c850*/  LDS R17, [R7+0x1000] ;  /* 0x0010000007117984 */ /* 0x000f280000000800 */
[----:B------:R-:W4:Y:S01]  /*c860*/  LDS R19, [R7+0x1400] ;  /* 0x0014000007137984 */ /* 0x000f220000000800 */
[----:B--2---:R-:W-:-:S04]  /*c870*/  FADD.FTZ R8, -R33, R8 ;  /* 0x0000000821087221 */ /* 0x004fc80000010100 */
[----:B------:R-:W-:Y:S01]  /*c880*/  FMUL.FTZ R8, R8, 1.4426950216293334961 ;  /* 0x3fb8aa3b08087820 */ /* 0x000fe20000410000 */
[C---:B-1----:R-:W-:Y:S01]  /*c890*/  FADD.FTZ R9, -R33.reuse, R9 ;  /* 0x0000000921097221 */ /* 0x042fe20000010100 */
[----:B---3--:R-:W-:-:S03]  /*c8a0*/  FADD.FTZ R10, -R33, R10 ;  /* 0x0000000a210a7221 */ /* 0x008fc60000010100 */
[----:B------:R-:W-:Y:S01]  /*c8b0*/  FMUL.FTZ R9, R9, 1.4426950216293334961 ;  /* 0x3fb8aa3b09097820 */ /* 0x000fe20000410000 */
[----:B------:R-:W1:Y:S01]  /*c8c0*/  MUFU.EX2 R8, R8 ;  /* 0x0000000800087308 */ /* 0x000e620000000800 */
[C---:B-----5:R-:W-:Y:S01]  /*c8d0*/  FADD.FTZ R14, -R33.reuse, R12 ;  /* 0x0000000c210e7221 */ /* 0x060fe20000010100 */
[----:B------:R-:W-:Y:S02]  /*c8e0*/  FMUL.FTZ R12, R10, 1.4426950216293334961 ;  /* 0x3fb8aa3b0a0c7820 */ /* 0x000fe40000410000 */
[----:B------:R-:W2:Y:S01]  /*c8f0*/  MUFU.EX2 R10, R9 ;  /* 0x00000009000a7308 */ /* 0x000ea20000000800 */
[----:B------:R-:W-:Y:S01]  /*c900*/  FMUL.FTZ R14, R14, 1.4426950216293334961 ;  /* 0x3fb8aa3b0e0e7820 */ /* 0x000fe20000410000 */
[C---:B0-----:R-:W-:Y:S02]  /*c910*/  FADD.FTZ R15, -R33.reuse, R15 ;  /* 0x0000000f210f7221 */ /* 0x041fe40000010100 */
[----:B------:R-:W0:Y:S01]  /*c920*/  MUFU.EX2 R12, R12 ;  /* 0x0000000c000c7308 */ /* 0x000e220000000800 */
[----:B----4-:R-:W-:Y:S01]  /*c930*/  FADD.FTZ R16, -R33, R16 ;  /* 0x0000001021107221 */ /* 0x010fe20000010100 */
[----:B------:R-:W-:-:S02]  /*c940*/  FMUL.FTZ R15, R15, 1.4426950216293334961 ;  /* 0x3fb8aa3b0f0f7820 */ /* 0x000fc40000410000 */
[----:B------:R-:W3:Y:S01]  /*c950*/  MUFU.EX2 R14, R14 ;  /* 0x0000000e000e7308 */ /* 0x000ee20000000800 */
[----:B------:R-:W-:Y:S01]  /*c960*/  FADD.FTZ R18, -R33, R17 ;  /* 0x0000001121127221 */ /* 0x000fe20000010100 */
[----:B-1----:R-:W-:Y:S01]  /*c970*/  FADD.FTZ R13, R13, R8 ;  /* 0x000000080d0d7221 */ /* 0x002fe20000010000 */
[----:B------:R-:W-:Y:S01]  /*c980*/  FMUL.FTZ R17, R16, 1.4426950216293334961 ;  /* 0x3fb8aa3b10117820 */ /* 0x000fe20000410000 */
[----:B------:R-:W-:Y:S01]  /*c990*/  STS [R7+-0x800], R8 ;  /* 0xfff8000807007388 */ /* 0x000fe20000000800 */
[----:B------:R-:W1:Y:S01]  /*c9a0*/  MUFU.EX2 R16, R15 ;  /* 0x0000000f00107308 */ /* 0x000e620000000800 */
[----:B--2---:R-:W-:Y:S01]  /*c9b0*/  FADD.FTZ R13, R13, R10 ;  /* 0x0000000a0d0d7221 */ /* 0x004fe20000010000 */
[----:B------:R-:W-:Y:S01]  /*c9c0*/  FADD.FTZ R19, -R33, R19 ;  /* 0x0000001321137221 */ /* 0x000fe20000010100 */
[----:B------:R-:W-:Y:S01]  /*c9d0*/  FMUL.FTZ R9, R18, 1.4426950216293334961 ;  /* 0x3fb8aa3b12097820 */ /* 0x000fe20000410000 */
[----:B------:R-:W-:Y:S01]  /*c9e0*/  STS [R7+-0x400], R10 ;  /* 0xfffc000a07007388 */ /* 0x000fe20000000800 */
[----:B------:R-:W2:Y:S01]  /*c9f0*/  MUFU.EX2 R18, R17 ;  /* 0x0000001100127308 */ /* 0x000ea20000000800 */
[----:B0-----:R-:W-:Y:S01]  /*ca00*/  FADD.FTZ R13, R13, R12 ;  /* 0x0000000c0d0d7221 */ /* 0x001fe20000010000 */
[----:B------:R-:W-:Y:S01]  /*ca10*/  FMUL.FTZ R19, R19, 1.4426950216293334961 ;  /* 0x3fb8aa3b13137820 */ /* 0x000fe20000410000 */
[----:B------:R-:W-:Y:S01]  /*ca20*/  STS [R7], R12 ;  /* 0x0000000c07007388 */ /* 0x000fe20000000800 */
[----:B------:R-:W0:Y:S01]  /*ca30*/  MUFU.EX2 R20, R9 ;  /* 0x0000000900147308 */ /* 0x000e220000000800 */
[----:B---3--:R-:W-:-:S02]  /*ca40*/  FADD.FTZ R13, R13, R14 ;  /* 0x0000000e0d0d7221 */ /* 0x008fc40000010000 */
[----:B------:R-:W-:Y:S01]  /*ca50*/  STS [R7+0x400], R14 ;  /* 0x0004000e07007388 */ /* 0x000fe20000000800 */
[----:B------:R-:W3:Y:S01]  /*ca60*/  MUFU.EX2 R22, R19 ;  /* 0x0000001300167308 */ /* 0x000ee20000000800 */
[----:B-1----:R-:W-:Y:S02]  /*ca70*/  FADD.FTZ R13, R13, R16 ;  /* 0x000000100d0d7221 */ /* 0x002fe40000010000 */
[----:B------:R-:W-:Y:S02]  /*ca80*/  STS [R7+0x800], R16 ;  /* 0x0008001007007388 */ /* 0x000fe40000000800 */
[----:B--2---:R-:W-:Y:S02]  /*ca90*/  FADD.FTZ R13, R13, R18 ;  /* 0x000000120d0d7221 */ /* 0x004fe40000010000 */
[----:B------:R-:W-:Y:S02]  /*caa0*/  STS [R7+0xc00], R18 ;  /* 0x000c001207007388 */ /* 0x000fe40000000800 */
[----:B0-----:R-:W-:-:S02]  /*cab0*/  FADD.FTZ R13, R13, R20 ;  /* 0x000000140d0d7221 */ /* 0x001fc40000010000 */
[----:B------:R-:W-:Y:S02]  /*cac0*/  STS [R7+0x1000], R20 ;  /* 0x0010001407007388 */ /* 0x000fe40000000800 */
[----:B---3--:R-:W-:Y:S02]  /*cad0*/  FADD.FTZ R13, R13, R22 ;  /* 0x000000160d0d7221 */ /* 0x008fe40000010000 */
[----:B------:R0:W-:Y:S02]  /*cae0*/  STS [R7+0x1400], R22 ;  /* 0x0014001607007388 */ /* 0x0001e40000000800 */
[----:B0-----:R-:W-:-:S07]  /*caf0*/  IADD3 R7, PT, PT, R7, 0x2000, RZ ;  /* 0x0000200007077810 */ /* 0x001fce0007ffe0ff */
.L_x_556:
[----:B------:R-:W-:Y:S05]  /*cb00*/  BSYNC.RECONVERGENT B1 ;  /* 0x0000000000017941 */ /* 0x000fea0003800200 */
.L_x_555:
[----:B------:R-:W-:-:S13]  /*cb10*/  ISETP.LT.OR P0, PT, R0, UR44, P0 ;  /* 0x0000002c00007c0c */ /* 0x000fda0008701670 */
[----:B------:R-:W-:Y:S05]  /*cb20*/  @!P0 BRA `(.L_x_547) ;  /* 0x0000000400e48947 */ /* 0x000fea0003800000 */
[----:B------:R-:W2:Y:S04]  /*cb30*/  LDS R0, [R7+-0x800] ;  /* 0xfff8000007007984 */ /* 0x000ea80000000800 */
[----:B------:R-:W1:Y:S04]  /*cb40*/  LDS R8, [R7+-0x400] ;  /* 0xfffc000007087984 */ /* 0x000e680000000800 */
[----:B------:R-:W3:Y:S04]  /*cb50*/  LDS R10, [R7+0x400] ;  /* 0x00040000070a7984 */ /* 0x000ee80000000800 */
[----:B------:R-:W5:Y:S01]  /*cb60*/  LDS R9, [R7] ;  /* 0x0000000007097984 */ /* 0x000f620000000800 */
[C---:B--2---:R-:W-:Y:S01]  /*cb70*/  FADD.FTZ R0, -R33.reuse, R0 ;  /* 0x0000000021007221 */ /* 0x044fe20000010100 */
[----:B-1----:R-:W-:-:S03]  /*cb80*/  FADD.FTZ R8, -R33, R8 ;  /* 0x0000000821087221 */ /* 0x002fc60000010100 */
[----:B------:R-:W-:Y:S01]  /*cb90*/  FMUL.FTZ R0, R0, 1.4426950216293334961 ;  /* 0x3fb8aa3b00007820 */ /* 0x000fe20000410000 */
[----:B---3--:R-:W-:Y:S01]  /*cba0*/  FADD.FTZ R10, -R33, R10 ;  /* 0x0000000a210a7221 */ /* 0x008fe20000010100 */
[----:B------:R-:W-:-:S04]  /*cbb0*/  FMUL.FTZ R8, R8, 1.4426950216293334961 ;  /* 0x3fb8aa3b08087820 */ /* 0x000fc80000410000 */
[----:B------:R-:W1:Y:S01]  /*cbc0*/  MUFU.EX2 R0, R0 ;  /* 0x0000000000007308 */ /* 0x000e620000000800 */
[----:B-----5:R-:W-:Y:S01]  /*cbd0*/  FADD.FTZ R9, -R33, R9 ;  /* 0x0000000921097221 */ /* 0x020fe20000010100 */
[----:B------:R-:W-:Y:S02]  /*cbe0*/  FMUL.FTZ R12, R10, 1.4426950216293334961 ;  /* 0x3fb8aa3b0a0c7820 */ /* 0x000fe40000410000 */
[----:B------:R-:W2:Y:S01]  /*cbf0*/  MUFU.EX2 R8, R8 ;  /* 0x0000000800087308 */ /* 0x000ea20000000800 */
[----:B------:R-:W-:-:S03]  /*cc00*/  FMUL.FTZ R9, R9, 1.4426950216293334961 ;  /* 0x3fb8aa3b09097820 */ /* 0x000fc60000410000 */
[----:B------:R-:W3:Y:S04]  /*cc10*/  MUFU.EX2 R12, R12 ;  /* 0x0000000c000c7308 */ /* 0x000ee80000000800 */
[----:B------:R-:W5:Y:S01]  /*cc20*/  MUFU.EX2 R10, R9 ;  /* 0x00000009000a7308 */ /* 0x000f620000000800 */
[----:B-1----:R1:W-:Y:S01]  /*cc30*/  STS [R7+-0x800], R0 ;  /* 0xfff8000007007388 */ /* 0x0023e20000000800 */
[----:B------:R-:W-:-:S03]  /*cc40*/  FADD.FTZ R13, R13, R0 ;  /* 0x000000000d0d7221 */ /* 0x000fc60000010000 */
[----:B--2---:R1:W-:Y:S01]  /*cc50*/  STS [R7+-0x400], R8 ;  /* 0xfffc000807007388 */ /* 0x0043e20000000800 */
[----:B------:R-:W-:-:S03]  /*cc60*/  FADD.FTZ R13, R13, R8 ;  /* 0x000000080d0d7221 */ /* 0x000fc60000010000 */
[----:B---3--:R1:W-:Y:S04]  /*cc70*/  STS [R7+0x400], R12 ;  /* 0x0004000c07007388 */ /* 0x0083e80000000800 */
[----:B-----5:R1:W-:Y:S01]  /*cc80*/  STS [R7], R10 ;  /* 0x0000000a07007388 */ /* 0x0203e20000000800 */
[----:B------:R-:W-:-:S04]  /*cc90*/  FADD.FTZ R13, R13, R10 ;  /* 0x0000000a0d0d7221 */ /* 0x000fc80000010000 */
[----:B------:R-:W-:Y:S01]  /*cca0*/  FADD.FTZ R13, R13, R12 ;  /* 0x0000000c0d0d7221 */ /* 0x000fe20000010000 */
[----:B------:R-:W-:Y:S06]  /*ccb0*/  BRA `(.L_x_547) ;  /* 0x0000000400807947 */ /* 0x000fec0003800000 */
.L_x_548:
[----:B------:R-:W-:Y:S01]  /*ccc0*/  HFMA2 R12, -RZ, RZ, 0, 1.52587890625e-05 ;  /* 0x00000100ff0c7431 */ /* 0x000fe200000001ff */
[----:B------:R-:W1:Y:S01]  /*ccd0*/  S2UR UR4, SR_CTAID.Y ;  /* 0x00000000000479c3 */ /* 0x000e620000002600 */
[----:B------:R-:W-:Y:S01]  /*cce0*/  LOP3.LUT R10, RZ, R3, RZ, 0x33, !PT ;  /* 0x00000003ff0a7212 */ /* 0x000fe200078e33ff */
[----:B------:R-:W-:Y:S01]  /*ccf0*/  BSSY.RECONVERGENT B1, `(.L_x_557) ;  /* 0x0000025000017945 */ /* 0x000fe20003800200 */
[----:B------:R-:W-:Y:S01]  /*cd00*/  IMAD.MOV.U32 R13, RZ, RZ, RZ ;  /* 0x000000ffff0d7224 */ /* 0x000fe200078e00ff */
[----:B------:R-:W-:-:S04]  /*cd10*/  VIADDMNMX R7, R5, R12, UR44, !PT ;  /* 0x0000002c05077e46 */ /* 0x000fc8000f80010c */
[----:B------:R-:W-:-:S04]  /*cd20*/  IADD3 R7, PT, PT, R7, -UR13, R10 ;  /* 0x8000000d07077c10 */ /* 0x000fc8000fffe00a */
[C---:B------:R-:W-:Y:S02]  /*cd30*/  LOP3.LUT R10, R7.reuse, 0x300, RZ, 0xc0, !PT ;  /* 0x00000300070a7812 */ /* 0x040fe400078ec0ff */
[----:B------:R-:W-:Y:S02]  /*cd40*/  ISETP.GE.U32.AND P0, PT, R7, 0x300, PT ;  /* 0x000003000700780c */ /* 0x000fe40003f06070 */
[----:B------:R-:W-:Y:S01]  /*cd50*/  ISETP.NE.AND P1, PT, R10, 0x300, PT ;  /* 0x000003000a00780c */ /* 0x000fe20003f25270 */
[----:B-1----:R-:W-:Y:S01]  /*cd60*/  IMAD R17, R0, UR4, RZ ;  /* 0x0000000400117c24 */ /* 0x002fe2000f8e02ff */
[----:B------:R-:W-:-:S04]  /*cd70*/  MOV R0, R5 ;  /* 0x0000000500007202 */ /* 0x000fc80000000f00 */
[----:B------:R-:W-:-:S07]  /*cd80*/  SHF.R.S32.HI R18, RZ, 0x1f, R17 ;  /* 0x0000001fff127819 */ /* 0x000fce0000011411 */
[----:B------:R-:W-:Y:S05]  /*cd90*/  @!P1 BRA `(.L_x_558) ;  /* 0x0000000000689947 */ /* 0x000fea0003800000 */
[----:B------:R-:W-:Y:S01]  /*cda0*/  LEA.HI R0, R7, 0x1, RZ, 0x18 ;  /* 0x0000000107007811 */ /* 0x000fe200078fc0ff */
[----:B------:R-:W-:Y:S01]  /*cdb0*/  IMAD.MOV.U32 R13, RZ, RZ, RZ ;  /* 0x000000ffff0d7224 */ /* 0x000fe200078e00ff */
[----:B------:R-:W-:Y:S02]  /*cdc0*/  IADD3 R15, PT, PT, R15, 0x440, RZ ;  /* 0x000004400f0f7810 */ /* 0x000fe40007ffe0ff */
[----:B------:R-:W-:Y:S02]  /*cdd0*/  LOP3.LUT R7, R0, 0x3, RZ, 0xc0, !PT ;  /* 0x0000000300077812 */ /* 0x000fe400078ec0ff */
[----:B------:R-:W-:Y:S02]  /*cde0*/  IADD3 R8, P1, P2, R17, R8, R5 ;  /* 0x0000000811087210 */ /* 0x000fe40007a3e005 */
[----:B------:R-:W-:Y:S01]  /*cdf0*/  LEA R10, R16, R15, 0x18 ;  /* 0x0000000f100a7211 */ /* 0x000fe200078ec0ff */
[----:B------:R-:W-:Y:S01]  /*ce00*/  IMAD.MOV R7, RZ, RZ, -R7 ;  /* 0x000000ffff077224 */ /* 0x000fe200078e0a07 */
[----:B------:R-:W-:-:S02]  /*ce10*/  IADD3.X R9, PT, PT, R18, R9, RZ, P1, P2 ;  /* 0x0000000912097210 */ /* 0x000fc40000fe44ff */
[----:B------:R-:W-:Y:S02]  /*ce20*/  MOV R0, R5 ;  /* 0x0000000500007202 */ /* 0x000fe40000000f00 */
[----:B------:R-:W-:-:S07]  /*ce30*/  LEA R10, R3, R10, 0x2 ;  /* 0x0000000a030a7211 */ /* 0x000fce00078e10ff */
.L_x_559:
[----:B------:R1:W3:Y:S01]  /*ce40*/  LDG.E.U8 R12, desc[UR36][R8.64] ;  /* 0x00000024080c7981 */ /* 0x0002e2000c1e1100 */
[----:B------:R-:W-:Y:S01]  /*ce50*/  IADD3 R7, PT, PT, R7, 0x1, RZ ;  /* 0x0000000107077810 */ /* 0x000fe20007ffe0ff */
[----:B------:R-:W-:Y:S01]  /*ce60*/  VIADD R0, R0, 0x100 ;  /* 0x0000010000007836 */ /* 0x000fe20000000000 */
[----:B-1----:R-:W-:-:S04]  /*ce70*/  IADD3 R8, P2, PT, R8, 0x100, RZ ;  /* 0x0000010008087810 */ /* 0x002fc80007f5e0ff */
[----:B------:R-:W-:Y:S02]  /*ce80*/  IADD3.X R9, PT, PT, RZ, R9, RZ, P2, !PT ;  /* 0x00000009ff097210 */ /* 0x000fe400017fe4ff */
        /* <DEDUP_REMOVED lines=11> */
.L_x_558:
[----:B------:R-:W-:Y:S05]  /*cf40*/  BSYNC.RECONVERGENT B1 ;  /* 0x0000000000017941 */ /* 0x000fea0003800200 */
.L_x_557:
        /* <DEDUP_REMOVED lines=13> */
.L_x_560:
[----:B------:R-:W3:Y:S04]  /*d020*/  LDG.E.U8 R15, desc[UR36][R8.64+-0x200] ;  /* 0xfffe0024080f7981 */ /* 0x000ee8000c1e1100 */
[----:B------:R-:W5:Y:S04]  /*d030*/  LDG.E.U8 R10, desc[UR36][R8.64+-0x100] ;  /* 0xffff0024080a7981 */ /* 0x000f68000c1e1100 */
[----:B------:R-:W2:Y:S04]  /*d040*/  LDG.E.U8 R12, desc[UR36][R8.64] ;  /* 0x00000024080c7981 */ /* 0x000ea8000c1e1100 */
[----:B------:R-:W4:Y:S01]  /*d050*/  LDG.E.U8 R14, desc[UR36][R8.64+0x100] ;  /* 0x00010024080e7981 */ /* 0x000f22000c1e1100 */
[----:B------:R-:W-:Y:S01]  /*d060*/  VIADD R0, R0, 0x400 ;  /* 0x0000040000007836 */ /* 0x000fe20000000000 */
[----:B---3--:R-:W-:-:S02]  /*d070*/  ISETP.NE.AND P0, PT, R15, RZ, PT ;  /* 0x000000ff0f00720c */ /* 0x008fc40003f05270 */
[----:B-----5:R-:W-:Y:S02]  /*d080*/  ISETP.NE.AND P1, PT, R10, RZ, PT ;  /* 0x000000ff0a00720c */ /* 0x020fe40003f25270 */
[----:B--2---:R-:W-:Y:S02]  /*d090*/  ISETP.NE.AND P2, PT, R12, RZ, PT ;  /* 0x000000ff0c00720c */ /* 0x004fe40003f45270 */
[----:B----4-:R-:W-:-:S07]  /*d0a0*/  ISETP.NE.AND P3, PT, R14, RZ, PT ;  /* 0x000000ff0e00720c */ /* 0x010fce0003f65270 */
[----:B------:R-:W1:Y:S04]  /*d0b0*/  @!P0 LDS R10, [R7+-0x800] ;  /* 0xfff80000070a8984 */ /* 0x000e680000000800 */
[----:B------:R-:W2:Y:S04]  /*d0c0*/  @!P1 LDS R14, [R7+-0x400] ;  /* 0xfffc0000070e9984 */ /* 0x000ea80000000800 */
[----:B------:R-:W3:Y:S04]  /*d0d0*/  @!P2 LDS R16, [R7] ;  /* 0x000000000710a984 */ /* 0x000ee80000000800 */
[----:B------:R-:W4:Y:S01]  /*d0e0*/  @!P3 LDS R18, [R7+0x400] ;  /* 0x000400000712b984 */ /* 0x000f220000000800 */
[----:B-1----:R-:W-:Y:S01]  /*d0f0*/  @!P0 FADD.FTZ R12, -R33, R10 ;  /* 0x0000000a210c8221 */ /* 0x002fe20000010100 */
[----:B------:R-:W-:-:S03]  /*d100*/  MOV R10, RZ ;  /* 0x000000ff000a7202 */ /* 0x000fc60000000f00 */
[----:B------:R-:W-:Y:S01]  /*d110*/  @!P0 FMUL.FTZ R12, R12, 1.4426950216293334961 ;  /* 0x3fb8aa3b0c0c8820 */ /* 0x000fe20000410000 */
[----:B--2---:R-:W-:Y:S01]  /*d120*/  @!P1 FADD.FTZ R15, -R33, R14 ;  /* 0x0000000e210f9221 */ /* 0x004fe20000010100 */
[----:B------:R-:W-:Y:S02]  /*d130*/  IMAD.MOV.U32 R14, RZ, RZ, RZ ;  /* 0x000000ffff0e7224 */ /* 0x000fe400078e00ff */
[----:B------:R-:W1:Y:S01]  /*d140*/  @!P0 MUFU.EX2 R10, R12 ;  /* 0x0000000c000a8308 */ /* 0x000e620000000800 */
[----:B------:R-:W-:Y:S01]  /*d150*/  @!P1 FMUL.FTZ R15, R15, 1.4426950216293334961 ;  /* 0x3fb8aa3b0f0f9820 */ /* 0x000fe20000410000 */
[C---:B---3--:R-:W-:Y:S01]  /*d160*/  @!P2 FADD.FTZ R17, -R33.reuse, R16 ;  /* 0x000000102111a221 */ /* 0x048fe20000010100 */
[----:B------:R-:W-:Y:S02]  /*d170*/  HFMA2 R16, -RZ, RZ, 0, 0 ;  /* 0x00000000ff107431 */ /* 0x000fe400000001ff */
[----:B----4-:R-:W-:Y:S01]  /*d180*/  @!P3 FADD.FTZ R19, -R33, R18 ;  /* 0x000000122113b221 */ /* 0x010fe20000010100 */
[----:B------:R-:W2:Y:S01]  /*d190*/  @!P1 MUFU.EX2 R14, R15 ;  /* 0x0000000f000e9308 */ /* 0x000ea20000000800 */
[----:B------:R-:W-:Y:S01]  /*d1a0*/  @!P2 FMUL.FTZ R17, R17, 1.4426950216293334961 ;  /* 0x3fb8aa3b1111a820 */ /* 0x000fe20000410000 */
[----:B------:R-:W-:Y:S01]  /*d1b0*/  MOV R18, RZ ;  /* 0x000000ff00127202 */ /* 0x000fe20000000f00 */
[----:B------:R-:W-:Y:S01]  /*d1c0*/  @!P3 FMUL.FTZ R19, R19, 1.4426950216293334961 ;  /* 0x3fb8aa3b1313b820 */ /* 0x000fe20000410000 */
[----:B------:R-:W-:Y:S01]  /*d1d0*/  ISETP.GE.AND P0, PT, R0, UR44, PT ;  /* 0x0000002c00007c0c */ /* 0x000fe2000bf06270 */
[----:B------:R-:W3:Y:S01]  /*d1e0*/  @!P2 MUFU.EX2 R16, R17 ;  /* 0x000000110010a308 */ /* 0x000ee20000000800 */
[----:B------:R-:W-:-:S03]  /*d1f0*/  IADD3 R8, P1, PT, R8, 0x400, RZ ;  /* 0x0000040008087810 */ /* 0x000fc60007f3e0ff */
[----:B------:R-:W4:Y:S01]  /*d200*/  @!P3 MUFU.EX2 R18, R19 ;  /* 0x000000130012b308 */ /* 0x000f220000000800 */
[----:B-1----:R-:W-:Y:S01]  /*d210*/  FADD.FTZ R13, R10, R13 ;  /* 0x0000000d0a0d7221 */ /* 0x002fe20000010000 */
[----:B------:R-:W-:Y:S01]  /*d220*/  STS [R7+-0x800], R10 ;  /* 0xfff8000a07007388 */ /* 0x000fe20000000800 */
[----:B------:R-:W-:Y:S02]  /*d230*/  IADD3.X R9, PT, PT, RZ, R9, RZ, P1, !PT ;  /* 0x00000009ff097210 */ /* 0x000fe40000ffe4ff */
[----:B--2---:R-:W-:Y:S01]  /*d240*/  FADD.FTZ R13, R13, R14 ;  /* 0x0000000e0d0d7221 */ /* 0x004fe20000010000 */
[----:B------:R-:W-:Y:S03]  /*d250*/  STS [R7+-0x400], R14 ;  /* 0xfffc000e07007388 */ /* 0x000fe60000000800 */
[----:B---3--:R-:W-:Y:S01]  /*d260*/  FADD.FTZ R13, R13, R16 ;  /* 0x000000100d0d7221 */ /* 0x008fe20000010000 */
[----:B------:R-:W-:Y:S03]  /*d270*/  STS [R7], R16 ;  /* 0x0000001007007388 */ /* 0x000fe60000000800 */
[----:B----4-:R-:W-:Y:S01]  /*d280*/  FADD.FTZ R13, R13, R18 ;  /* 0x000000120d0d7221 */ /* 0x010fe20000010000 */
[----:B------:R1:W-:Y:S02]  /*d290*/  STS [R7+0x400], R18 ;  /* 0x0004001207007388 */ /* 0x0003e40000000800 */
[----:B-1----:R-:W-:Y:S01]  /*d2a0*/  IADD3 R7, PT, PT, R7, 0x1000, RZ ;  /* 0x0000100007077810 */ /* 0x002fe20007ffe0ff */
[----:B------:R-:W-:Y:S06]  /*d2b0*/  @!P0 BRA `(.L_x_560) ;  /* 0xfffffffc00588947 */ /* 0x000fec000383ffff */
.L_x_547:
[----:B------:R-:W-:Y:S05]  /*d2c0*/  BSYNC.RECONVERGENT B0 ;  /* 0x0000000000007941 */ /* 0x000fea0003800200 */
.L_x_546:
[----:B-1----:R-:W1:Y:S01]  /*d2d0*/  SHFL.BFLY PT, R0, R13, 0x10, 0x1f ;  /* 0x0e001f000d007f89 */ /* 0x002e6200000e0000 */
[C---:B------:R-:W-:Y:S01]  /*d2e0*/  ISETP.NE.AND P0, PT, R11.reuse, RZ, PT ;  /* 0x000000ff0b00720c */ /* 0x040fe20003f05270 */
[----:B------:R-:W3:Y:S01]  /*d2f0*/  LDCU UR4, c[0x0][0x3f4] ;  /* 0x00007e80ff0477ac */ /* 0x000ee20008000800 */
[----:B------:R-:W-:Y:S01]  /*d300*/  ISETP.GT.U32.AND P1, PT, R11, 0x7, PT ;  /* 0x000000070b00780c */ /* 0x000fe20003f24070 */
[----:B------:R-:W0:Y:S01]  /*d310*/  S2UR UR16, SR_CTAID.X ;  /* 0x00000000001079c3 */ /* 0x000e220000002500 */
        /* <DEDUP_REMOVED lines=12> */
[----:B-1----:R-:W-:-:S05]  /*d3e0*/  FADD.FTZ R9, R8, R9 ;  /* 0x0000000908097221 */ /* 0x002fca0000010000 */
[----:B------:R-:W1:Y:S02]  /*d3f0*/  SHFL.BFLY PT, R0, R9, 0x2, 0x1f ;  /* 0x0c401f0009007f89 */ /* 0x000e6400000e0000 */
[----:B-1----:R-:W-:Y:S01]  /*d400*/  FADD.FTZ R10, R9, R0 ;  /* 0x00000000090a7221 */ /* 0x002fe20000010000 */
[----:B------:R-:W-:-:S04]  /*d410*/  SHF.R.U32.HI R0, RZ, 0x5, R3 ;  /* 0x00000005ff007819 */ /* 0x000fc80000011603 */
[----:B------:R-:W1:Y:S01]  /*d420*/  SHFL.BFLY PT, R15, R10, 0x1, 0x1f ;  /* 0x0c201f000a0f7f89 */ /* 0x000e6200000e0000 */
[----:B------:R-:W-:Y:S02]  /*d430*/  @!P0 IMAD R4, R0, 0x4, R4 ;  /* 0x0000000400048824 */ /* 0x000fe400078e0204 */
        /* <DEDUP_REMOVED lines=15> */
[----:B0-----:R-:W-:Y:S05]  /*d530*/  @!P0 BRA `(.L_x_561) ;  /* 0x0000000000248947 */ /* 0x001fea0003800000 */
[----:B------:R-:W0:Y:S01]  /*d540*/  S2UR UR5, SR_CTAID.Y ;  /* 0x00000000000579c3 */ /* 0x000e220000002600 */
[----:B------:R-:W0:Y:S01]  /*d550*/  LDCU UR8, c[0x0][0x3f8] ;  /* 0x00007f00ff0877ac */ /* 0x000e220008000800 */
[----:B------:R-:W5:Y:S01]  /*d560*/  LDCU UR4, c[0x0][0x488] ;  /* 0x00009100ff0477ac */ /* 0x000f620008000800 */
[----:B------:R-:W5:Y:S01]  /*d570*/  LDCU UR9, c[0x0][0x40c] ;  /* 0x00008180ff0977ac */ /* 0x000f620008000800 */
[----:B------:R-:W2:Y:S01]  /*d580*/  LDCU UR10, c[0x0][0x3f4] ;  /* 0x00007e80ff0a77ac */ /* 0x000ea20008000800 */
[----:B0-----:R-:W-:-:S04]  /*d590*/  UIMAD UR5, UR5, UR8, UR16 ;  /* 0x00000008050572a4 */ /* 0x001fc8000f8e0210 */
[----:B-----5:R-:W-:-:S04]  /*d5a0*/  UIMAD UR4, UR5, UR4, UR9 ;  /* 0x00000004050472a4 */ /* 0x020fc8000f8e0209 */
[----:B--2---:R-:W-:-:S04]  /*d5b0*/  UIMAD UR4, UR4, UR10, URZ ;  /* 0x0000000a040472a4 */ /* 0x004fc8000f8e02ff */
[----:B------:R-:W-:-:S12]  /*d5c0*/  USHF.R.S32.HI UR5, URZ, 0x1f, UR4 ;  /* 0x0000001fff057899 */ /* 0x000fd80008011404 */
.L_x_561:
[----:B------:R-:W-:Y:S04]  /*d5d0*/  BSSY.RECONVERGENT B0, `(.L_x_562) ;  /* 0x0000063000007945 */ /* 0x000fe80003800200 */
[----:B------:R-:W-:Y:S05]  /*d5e0*/  @P1 BRA `(.L_x_563) ;  /* 0x0000000400841947 */ /* 0x000fea0003800000 */
[----:B-1----:R-:W-:Y:S01]  /*d5f0*/  HFMA2 R4, -RZ, RZ, 0, 1.52587890625e-05 ;  /* 0x00000100ff047431 */ /* 0x002fe200000001ff */
        /* <DEDUP_REMOVED lines=8> */
[----:B------:R-:W0:Y:S01]  /*d680*/  S2UR UR9, SR_CgaCtaId ;  /* 0x00000000000979c3 */ /* 0x000e220000008800 */
[----:B------:R-:W1:Y:S01]  /*d690*/  LDCU.64 UR14, c[0x0][0x480] ;  /* 0x00009000ff0e77ac */ /* 0x000e620008000a00 */
[----:B------:R-:W-:Y:S02]  /*d6a0*/  LEA.HI R4, R4, 0x1, RZ, 0x18 ;  /* 0x0000000104047811 */ /* 0x000fe400078fc0ff */
[----:B------:R-:W-:Y:S01]  /*d6b0*/  IADD3 R11, P2, PT, R5, UR4, RZ ;  /* 0x00000004050b7c10 */ /* 0x000fe2000ff5e0ff */
[----:B------:R-:W-:Y:S01]  /*d6c0*/  UMOV UR8, 0x400 ;  /* 0x0000040000087882 */ /* 0x000fe20000000000 */
[C---:B------:R-:W-:Y:S01]  /*d6d0*/  SHF.L.U32 R6, R4.reuse, 0x8, RZ ;  /* 0x0000000804067819 */ /* 0x040fe200000006ff */
[----:B------:R-:W-:Y:S01]  /*d6e0*/  UIADD3 UR8, UPT, UPT, UR8, 0x440, URZ ;  /* 0x0000044008087890 */ /* 0x000fe2000fffe0ff */
[----:B------:R-:W-:Y:S01]  /*d6f0*/  LOP3.LUT R4, R4, 0x3, RZ, 0xc0, !PT ;  /* 0x0000000304047812 */ /* 0x000fe200078ec0ff */
[----:B------:R-:W-:Y:S01]  /*d700*/  IMAD.X R12, RZ, RZ, UR5, P2 ;  /* 0x00000005ff0c7e24 */ /* 0x000fe200090e06ff */
[----:B------:R-:W-:-:S02]  /*d710*/  LOP3.LUT R8, R6, 0x300, RZ, 0xc0, !PT ;  /* 0x0000030006087812 */ /* 0x000fc400078ec0ff */
[----:B------:R-:W-:Y:S02]  /*d720*/  LEA R6, R3, UR7, 0x1 ;  /* 0x0000000703067c11 */ /* 0x000fe4000f8e08ff */
[----:B------:R-:W-:Y:S02]  /*d730*/  IADD3 R5, PT, PT, R5, R8, RZ ;  /* 0x0000000805057210 */ /* 0x000fe40007ffe0ff */
[----:B------:R-:W-:Y:S02]  /*d740*/  IADD3 R9, PT, PT, -R4, RZ, RZ ;  /* 0x000000ff04097210 */ /* 0x000fe40007ffe1ff */
[----:B-1----:R-:W-:-:S04]  /*d750*/  LEA R10, P2, R11, UR14, 0x2 ;  /* 0x0000000e0b0a7c11 */ /* 0x002fc8000f8410ff */
[----:B------:R-:W-:Y:S01]  /*d760*/  LEA.HI.X R11, R11, UR15, R12, 0x2, P2 ;  /* 0x0000000f0b0b7c11 */ /* 0x000fe200090f140c */
[----:B0-----:R-:W-:-:S06]  /*d770*/  ULEA UR8, UR9, UR8, 0x18 ;  /* 0x0000000809087291 */ /* 0x001fcc000f8ec0ff */
[----:B------:R-:W-:Y:S02]  /*d780*/  IADD3 R4, PT, PT, R6, UR8, RZ ;  /* 0x0000000806047c10 */ /* 0x000fe4000fffe0ff */
[----:B------:R-:W-:-:S07]  /*d790*/  LEA R8, R3, UR8, 0x2 ;  /* 0x0000000803087c11 */ /* 0x000fce000f8e10ff */
.L_x_566:
[----:B-1----:R0:W3:Y:S01]  /*d7a0*/  LDS R6, [R8] ;  /* 0x0000000008067984 */ /* 0x0020e20000000800 */
[----:B------:R-:W-:Y:S02]  /*d7b0*/  @P0 MOV R7, R11 ;  /* 0x0000000b00070202 */ /* 0x000fe40000000f00 */
[----:B------:R-:W-:-:S04]  /*d7c0*/  IADD3 R9, PT, PT, R9, 0x1, RZ ;  /* 0x0000000109097810 */ /* 0x000fc80007ffe0ff */
[----:B------:R-:W-:Y:S02]  /*d7d0*/  ISETP.NE.AND P3, PT, R9, RZ, PT ;  /* 0x000000ff0900720c */ /* 0x000fe40003f65270 */
[----:B0-----:R-:W-:Y:S01]  /*d7e0*/  IADD3 R8, PT, PT, R8, 0x400, RZ ;  /* 0x0000040008087810 */ /* 0x001fe20007ffe0ff */
[----:B---3--:R-:W-:-:S05]  /*d7f0*/  FMUL.FTZ R15, R6, R13 ;  /* 0x0000000d060f7220 */ /* 0x008fca0000410000 */
[----:B------:R-:W-:-:S04]  /*d800*/  F2FP.F16.F32.PACK_AB R6, RZ, R15 ;  /* 0x0000000fff06723e */ /* 0x000fc800000000ff */
[----:B------:R-:W-:Y:S01]  /*d810*/  PRMT R12, R6, 0x7610, R12 ;  /* 0x00007610060c7816 */ /* 0x000fe2000000000c */
[----:B------:R-:W-:Y:S01]  /*d820*/  @P0 IMAD.MOV.U32 R6, RZ, RZ, R10 ;  /* 0x000000ffff060224 */ /* 0x000fe200078e000a */
[----:B------:R-:W-:-:S03]  /*d830*/  IADD3 R10, P2, PT, R10, 0x400, RZ ;  /* 0x000004000a0a7810 */ /* 0x000fc60007f5e0ff */
[----:B------:R0:W-:Y:S02]  /*d840*/  STS.U16 [R4], R12 ;  /* 0x0000000c04007388 */ /* 0x0001e40000000400 */
[----:B------:R-:W-:Y:S02]  /*d850*/  IMAD.X R11, RZ, RZ, R11, P2 ;  /* 0x000000ffff0b7224 */ /* 0x000fe400010e060b */
[----:B------:R1:W-:Y:S01]  /*d860*/  @P0 STG.E desc[UR36][R6.64], R15 ;  /* 0x0000000f06000986 */ /* 0x0003e2000c101924 */
[----:B0-----:R-:W-:Y:S01]  /*d870*/  IADD3 R4, PT, PT, R4, 0x200, RZ ;  /* 0x0000020004047810 */ /* 0x001fe20007ffe0ff */
[----:B------:R-:W-:Y:S06]  /*d880*/  @P3 BRA `(.L_x_566) ;  /* 0xfffffffc00c43947 */ /* 0x000fec000383ffff */
.L_x_565:
[----:B------:R-:W-:Y:S05]  /*d890*/  BSYNC.RECONVERGENT B1 ;  /* 0x0000000000017941 */ /* 0x000fea0003800200 */
.L_x_564:
[----:B------:R-:W-:Y:S05]  /*d8a0*/  @!P1 BRA `(.L_x_563) ;  /* 0x0000000000d49947 */ /* 0x000fea0003800000 */
[----:B------:R-:W0:Y:S01]  /*d8b0*/  S2R R8, SR_CgaCtaId ;  /* 0x0000000000087919 */ /* 0x000e220000008800 */
[----:B------:R-:W5:Y:S01]  /*d8c0*/  LDCU.64 UR14, c[0x0][0x480] ;  /* 0x00009000ff0e77ac */ /* 0x000f620008000a00 */
[----:B------:R-:W-:Y:S02]  /*d8d0*/  LEA R4, R5, UR7, 0x1 ;  /* 0x0000000705047c11 */ /* 0x000fe4000f8e08ff */
[----:B------:R-:W-:Y:S01]  /*d8e0*/  MOV R9, UR13 ;  /* 0x0000000d00097c02 */ /* 0x000fe20008000f00 */
[----:B------:R-:W-:Y:S01]  /*d8f0*/  USHF.L.U32 UR8, UR13, 0x2, URZ ;  /* 0x000000020d087899 */ /* 0x000fe200080006ff */
[----:B-1----:R-:W-:Y:S01]  /*d900*/  MOV R7, 0x400 ;  /* 0x0000040000077802 */ /* 0x002fe20000000f00 */
[----:B------:R-:W-:Y:S02]  /*d910*/  UISETP.NE.AND UP0, UPT, UR11, URZ, UPT ;  /* 0x000000ff0b00728c */ /* 0x000fe4000bf05270 */
[----:B------:R-:W-:Y:S01]  /*d920*/  ISETP.NE.AND P1, PT, RZ, UR11, PT ;  /* 0x0000000bff007c0c */ /* 0x000fe2000bf25270 */
[----:B------:R-:W-:Y:S01]  /*d930*/  IMAD R6, R9, -0x2, R4 ;  /* 0xfffffffe09067824 */ /* 0x000fe200078e0204 */
[----:B------:R-:W-:-:S02]  /*d940*/  IADD3 R7, PT, PT, R7, 0x440, RZ ;  /* 0x0000044007077810 */ /* 0x000fc40007ffe0ff */
[C---:B------:R-:W-:Y:S02]  /*d950*/  IADD3 R9, P2, PT, R5.reuse, UR4, RZ ;  /* 0x0000000405097c10 */ /* 0x040fe4000ff5e0ff */
[----:B------:R-:W-:Y:S02]  /*d960*/  LEA R4, R5, -UR8, 0x2 ;  /* 0x8000000805047c11 */ /* 0x000fe4000f8e10ff */
[----:B------:R-:W-:Y:S02]  /*d970*/  PLOP3.LUT P0, PT, PT, PT, UP0, 0x80, 0x8 ;  /* 0x000000000008781c */ /* 0x000fe40003f0f008 */
[----:B-----5:R-:W-:Y:S02]  /*d980*/  LEA R10, P3, R9, UR14, 0x2 ;  /* 0x0000000e090a7c11 */ /* 0x020fe4000f8610ff */
[----:B0-----:R-:W-:Y:S01]  /*d990*/  LEA R7, R8, R7, 0x18 ;  /* 0x0000000708077211 */ /* 0x001fe200078ec0ff */
[----:B------:R-:W-:Y:S01]  /*d9a0*/  IMAD.X R8, RZ, RZ, UR5, P2 ;  /* 0x00000005ff087e24 */ /* 0x000fe200090e06ff */
[----:B------:R-:W-:-:S02]  /*d9b0*/  IADD3 R10, P2, PT, R10, 0x800, RZ ;  /* 0x000008000a0a7810 */ /* 0x000fc40007f5e0ff */
[--C-:B------:R-:W-:Y:S02]  /*d9c0*/  IADD3 R4, PT, PT, R4, 0x800, R7.reuse ;  /* 0x0000080004047810 */ /* 0x100fe40007ffe007 */
[----:B------:R-:W-:Y:S02]  /*d9d0*/  LEA.HI.X R9, R9, UR15, R8, 0x2, P3 ;  /* 0x0000000f09097c11 */ /* 0x000fe400098f1408 */
[----:B------:R-:W-:Y:S02]  /*d9e0*/  IADD3 R8, PT, PT, R6, 0x400, R7 ;  /* 0x0000040006087810 */ /* 0x000fe40007ffe007 */
[----:B------:R-:W-:-:S07]  /*d9f0*/  IADD3.X R11, PT, PT, RZ, R9, RZ, P2, !PT ;  /* 0x00000009ff0b7210 */ /* 0x000fce00017fe4ff */
.L_x_567:
[----:B------:R-:W3:Y:S01]  /*da00*/  LDS R6, [R4+-0x800] ;  /* 0xfff8000004067984 */ /* 0x000ee20000000800 */
[----:B------:R-:W-:-:S05]  /*da10*/  VIADD R5, R5, 0x400 ;  /* 0x0000040005057836 */ /* 0x000fca0000000000 */
[----:B------:R-:W-:Y:S01]  /*da20*/  ISETP.GE.AND P2, PT, R5, UR44, PT ;  /* 0x0000002c05007c0c */ /* 0x000fe2000bf46270 */
[----:B---3--:R-:W-:-:S05]  /*da30*/  FMUL.FTZ R15, R6, R13 ;  /* 0x0000000d060f7220 */ /* 0x008fca0000410000 */
        /* <DEDUP_REMOVED lines=14> */
[----:B0-----:R-:W-:Y:S02]  /*db20*/  MOV R6, R10 ;  /* 0x0000000a00067202 */ /* 0x001fe40000000f00 */
[----:B-1----:R-:W-:Y:S02]  /*db30*/  IADD3 R4, PT, PT, R4, 0x1000, RZ ;  /* 0x0000100004047810 */ /* 0x002fe40007ffe0ff */
[----:B------:R-:W-:Y:S01]  /*db40*/  IADD3 R10, P3, PT, R6, 0x1000, RZ ;  /* 0x00001000060a7810 */ /* 0x000fe20007f7e0ff */
[----:B------:R-:W-:Y:S01]  /*db50*/  @P0 STG.E desc[UR36][R6.64+-0x800], R15 ;  /* 0xfff8000f06000986 */ /* 0x000fe2000c101924 */
[----:B------:R-:W-:-:S02]  /*db60*/  PLOP3.LUT P0, PT, P1, PT, PT, 0x80, 0x8 ;  /* 0x000000000008781c */ /* 0x000fc40000f0f070 */
[----:B------:R-:W-:-:S11]  /*db70*/  IADD3.X R11, PT, PT, RZ, R7, RZ, P3, !PT ;  /* 0x00000007ff0b7210 */ /* 0x000fd60001ffe4ff */
        /* <DEDUP_REMOVED lines=8> */
.L_x_563:
[----:B------:R-:W-:Y:S05]  /*dc00*/  BSYNC.RECONVERGENT B0 ;  /* 0x0000000000007941 */ /* 0x000fea0003800200 */
.L_x_562:
[----:B------:R-:W-:Y:S01]  /*dc10*/  UIADD3 UR14, UPT, UPT, UR44, -0x1, URZ ;  /* 0xffffffff2c0e7890 */ /* 0x000fe2000fffe0ff */
[----:B------:R-:W0:Y:S01]  /*dc20*/  S2UR UR9, SR_CgaCtaId ;  /* 0x00000000000979c3 */ /* 0x000e220000008800 */
[----:B------:R-:W5:Y:S01]  /*dc30*/  LDCU UR15, c[0x0][0x40c] ;  /* 0x00008180ff0f77ac */ /* 0x000f620008000800 */
[C---:B------:R-:W-:Y:S01]  /*dc40*/  IMAD.SHL.U32 R12, R3.reuse, 0x8, RZ ;  /* 0x00000008030c7824 */ /* 0x040fe200078e00ff */
[----:B------:R-:W-:Y:S01]  /*dc50*/  SHF.L.U32 R21, R3, 0x4, RZ ;  /* 0x0000000403157819 */ /* 0x000fe200000006ff */
[----:B------:R-:W-:Y:S01]  /*dc60*/  BSSY.RECONVERGENT B0, `(.L_x_568) ;  /* 0x000001a000007945 */ /* 0x000fe20003800200 */
[----:B------:R-:W-:Y:S01]  /*dc70*/  USHF.R.S32.HI UR4, URZ, 0x1f, UR14 ;  /* 0x0000001fff047899 */ /* 0x000fe2000801140e */
[----:B-1----:R-:W-:Y:S01]  /*dc80*/  CS2R R6, SRZ ;  /* 0x0000000000067805 */ /* 0x002fe2000001ff00 */
[----:B------:R-:W-:Y:S01]  /*dc90*/  UMOV UR5, 0x400 ;  /* 0x0000040000057882 */ /* 0x000fe20000000000 */
[----:B------:R-:W-:Y:S01]  /*dca0*/  CS2R R4, SRZ ;  /* 0x0000000000047805 */ /* 0x000fe2000001ff00 */
[----:B------:R-:W-:Y:S01]  /*dcb0*/  ULEA.HI UR4, UR4, UR14, URZ, 0x3 ;  /* 0x0000000e04047291 */ /* 0x000fe2000f8f18ff */
[----:B------:R-:W-:Y:S01]  /*dcc0*/  LOP3.LUT R12, R12, 0xf8, RZ, 0xc0, !PT ;  /* 0x000000f80c0c7812 */ /* 0x000fe200078ec0ff */
[----:B------:R-:W-:Y:S01]  /*dcd0*/  UIADD3 UR8, UPT, UPT, UR5, 0x240, URZ ;  /* 0x0000024005087890 */ /* 0x000fe2000fffe0ff */
[----:B------:R-:W-:Y:S01]  /*dce0*/  LOP3.LUT R21, R21, 0x1f0, RZ, 0xc0, !PT ;  /* 0x000001f015157812 */ /* 0x000fe200078ec0ff */
[----:B------:R-:W-:-:S04]  /*dcf0*/  ULOP3.LUT UR4, UR4, 0xfffffff8, URZ, 0xc0, !UPT ;  /* 0xfffffff804047892 */ /* 0x000fc8000f8ec0ff */
[----:B------:R-:W-:-:S06]  /*dd00*/  UIADD3 UR4, UPT, UPT, UR14, -UR4, URZ ;  /* 0x800000040e047290 */ /* 0x000fcc000fffe0ff */
[----:B------:R-:W-:Y:S01]  /*dd10*/  ISETP.NE.AND P0, PT, R0, UR4, PT ;  /* 0x0000000400007c0c */ /* 0x000fe2000bf05270 */
[----:B0-----:R-:W-:-:S03]  /*dd20*/  ULEA UR8, UR9, UR8, 0x18 ;  /* 0x0000000809087291 */ /* 0x001fc6000f8ec0ff */
[----:B-----5:R-:W-:-:S13]  /*dd30*/  ISETP.NE.OR P0, PT, RZ, UR15, P0 ;  /* 0x0000000fff007c0c */ /* 0x020fda0008705670 */
[----:B------:R-:W-:Y:S05]  /*dd40*/  @P0 BRA `(.L_x_569) ;  /* 0x00000000002c0947 */ /* 0x000fea0003800000 */
[----:B------:R-:W0:Y:S01]  /*dd50*/  LDCU.64 UR10, c[0x0][0x3b0] ;  /* 0x00007600ff0a77ac */ /* 0x000e220008000a00 */
[----:B------:R-:W-:Y:S01]  /*dd60*/  HFMA2 R7, -RZ, RZ, 0, 0 ;  /* 0x00000000ff077431 */ /* 0x000fe200000001ff */
[----:B0-----:R-:W-:-:S04]  /*dd70*/  UISETP.NE.U32.AND UP0, UPT, UR10, URZ, UPT ;  /* 0x000000ff0a00728c */ /* 0x001fc8000bf05070 */
[----:B------:R-:W-:-:S09]  /*dd80*/  UISETP.NE.AND.EX UP0, UPT, UR11, URZ, UPT, UP0 ;  /* 0x000000ff0b00728c */ /* 0x000fd2000bf05300 */
[----:B------:R-:W-:Y:S05]  /*dd90*/  BRA.U !UP0, `(.L_x_570) ;  /* 0x0000000108147547 */ /* 0x000fea000b800000 */
[----:B------:R-:W0:Y:S01]  /*dda0*/  S2R R7, SR_CTAID.X ;  /* 0x0000000000077919 */ /* 0x000e220000002500 */
[----:B------:R-:W1:Y:S01]  /*ddb0*/  LDC.64 R4, c[0x0][0x3b0] ;  /* 0x0000ec00ff047b82 */ /* 0x000e620000000a00 */
[----:B0-----:R-:W-:-:S05]  /*ddc0*/  LEA R7, R7, R12, 0x8 ;  /* 0x0000000c07077211 */ /* 0x001fca00078e40ff */
[----:B-1----:R-:W-:-:S06]  /*ddd0*/  IMAD.WIDE.U32 R4, R7, 0x2, R4 ;  /* 0x0000000207047825 */ /* 0x002fcc00078e0004 */
[----:B------:R-:W5:Y:S02]  /*dde0*/  LDG.E.128 R4, desc[UR36][R4.64] ;  /* 0x0000002404047981 */ /* 0x000f64000c1e1d00 */
.L_x_570:
[----:B-----5:R0:W-:Y:S02]  /*ddf0*/  STS.128 [R21+UR8], R4 ;  /* 0x0000000415007988 */ /* 0x0201e40008000c08 */
.L_x_569:
[----:B------:R-:W-:Y:S05]  /*de00*/  BSYNC.RECONVERGENT B0 ;  /* 0x0000000000007941 */ /* 0x000fea0003800200 */
.L_x_568:
[----:B------:R-:W1:Y:S01]  /*de10*/  LDCU UR11, c[0x0][0x3f4] ;  /* 0x00007e80ff0b77ac */ /* 0x000e620008000800 */
[----:B------:R-:W5:Y:S01]  /*de20*/  S2UR UR10, SR_CTAID.Y ;  /* 0x00000000000a79c3 */ /* 0x000f620000002600 */
[----:B------:R-:W-:Y:S01]  /*de30*/  IADD3 R36, PT, PT, R0, UR13, RZ ;  /* 0x0000000d00247c10 */ /* 0x000fe2000fffe0ff */
[----:B------:R-:W-:Y:S01]  /*de40*/  BSSY.RECONVERGENT B0, `(.L_x_571) ;  /* 0x0000112000007945 */ /* 0x000fe20003800200 */
[----:B------:R-:W5:Y:S01]  /*de50*/  LDCU UR17, c[0x0][0x3f8] ;  /* 0x00007f00ff1177ac */ /* 0x000f620008000800 */
[----:B------:R-:W-:Y:S01]  /*de60*/  HFMA2 R20, -RZ, RZ, 0, 0 ;  /* 0x00000000ff147431 */ /* 0x000fe200000001ff */
[----:B------:R-:W-:Y:S02]  /*de70*/  CS2R R16, SRZ ;  /* 0x0000000000107805 */ /* 0x000fe4000001ff00 */
[----:B------:R-:W-:Y:S01]  /*de80*/  CS2R R18, SRZ ;  /* 0x0000000000127805 */ /* 0x000fe2000001ff00 */
[----:B------:R-:W-:Y:S01]  /*de90*/  UIADD3 UR12, UPT, UPT, UR5, 0x440, URZ ;  /* 0x00000440050c7890 */ /* 0x000fe2000fffe0ff */
[----:B------:R-:W2:Y:S01]  /*dea0*/  LDC.64 R8, c[0x0][0x3c0] ;  /* 0x0000f000ff087b82 */ /* 0x000ea20000000a00 */
[----:B------:R-:W0:Y:S01]  /*deb0*/  LDCU UR18, c[0x0][0x40c] ;  /* 0x00008180ff1277ac */ /* 0x000e220008000800 */
[----:B------:R-:W-:Y:S01]  /*dec0*/  CS2R R14, SRZ ;  /* 0x00000000000e7805 */ /* 0x000fe2000001ff00 */
[----:B------:R-:W-:-:S02]  /*ded0*/  ULEA UR12, UR9, UR12, 0x18 ;  /* 0x0000000c090c7291 */ /* 0x000fc4000f8ec0ff */
[----:B-1----:R-:W-:Y:S02]  /*dee0*/  UISETP.LT.AND UP0, UPT, UR14, UR11, UPT ;  /* 0x0000000b0e00728c */ /* 0x002fe4000bf01270 */
[----:B---3--:R-:W-:Y:S02]  /*def0*/  IMAD.U32 R13, RZ, RZ, UR11 ;  /* 0x0000000bff0d7e24 */ /* 0x008fe4000f8e00ff */
[----:B------:R-:W-:Y:S02]  /*df00*/  USEL UR5, UR14, UR11, UP0 ;  /* 0x0000000b0e057287 */ /* 0x000fe40008000000 */
[----:B------:R-:W-:Y:S01]  /*df10*/  IMAD R11, R13, UR6, R12 ;  /* 0x000000060d0b7c24 */ /* 0x000fe2000f8e020c */
[----:B------:R-:W-:Y:S02]  /*df20*/  UIADD3 UR6, UPT, UPT, UR12, UR7, URZ ;  /* 0x000000070c067290 */ /* 0x000fe4000fffe0ff */
[----:B-----5:R-:W-:Y:S01]  /*df30*/  UIMAD UR10, UR10, UR17, UR16 ;  /* 0x000000110a0a72a4 */ /* 0x020fe2000f8e0210 */
[----:B------:R-:W-:Y:S01]  /*df40*/  BAR.SYNC.DEFER_BLOCKING 0x0 ;  /* 0x0000000000007b1d */ /* 0x000fe20000010000 */
[----:B------:R-:W-:-:S02]  /*df50*/  ISETP.GE.AND P0, PT, R36, UR5, PT ;  /* 0x0000000524007c0c */ /* 0x000fc4000bf06270 */
[----:B------:R-:W-:Y:S01]  /*df60*/  USHF.L.U32 UR10, UR10, 0x8, URZ ;  /* 0x000000080a0a7899 */ /* 0x000fe200080006ff */
[----:B--2---:R-:W-:-:S05]  /*df70*/  IMAD.WIDE R10, R11, 0x2, R8 ;  /* 0x000000020b0a7825 */ /* 0x004fca00078e0208 */
[----:B------:R-:W-:-:S04]  /*df80*/  IMAD R13, R13, UR10, R12 ;  /* 0x0000000a0d0d7c24 */ /* 0x000fc8000f8e020c */
[----:B------:R-:W-:Y:S01]  /*df90*/  IMAD.WIDE R8, R13, 0x2, R8 ;  /* 0x000000020d087825 */ /* 0x000fe200078e0208 */
[----:B------:R-:W-:Y:S01]  /*dfa0*/  MOV R13, RZ ;  /* 0x000000ff000d7202 */ /* 0x000fe20000000f00 */
[----:B0-----:R-:W-:Y:S06]  /*dfb0*/  @P0 BRA `(.L_x_572) ;  /* 0x0000000c00e80947 */ /* 0x001fec0003800000 */
[----:B------:R-:W-:Y:S01]  /*dfc0*/  IMAD.U32 R13, RZ, RZ, UR5 ;  /* 0x00000005ff0d7e24 */ /* 0x000fe2000f8e00ff */
[----:B------:R-:W-:Y:S01]  /*dfd0*/  ULOP3.LUT UR11, URZ, UR13, URZ, 0x33, !UPT ;  /* 0x0000000dff0b7292 */ /* 0x000fe2000f8e33ff */
[----:B------:R-:W0:Y:S01]  /*dfe0*/  LDC.64 R22, c[0x0][0x458] ;  /* 0x00011600ff167b82 */ /* 0x000e220000000a00 */
[----:B------:R-:W-:Y:S01]  /*dff0*/  UIMAD UR9, UR38, UR17, UR16 ;  /* 0x00000011260972a4 */ /* 0x000fe2000f8e0210 */
[----:B------:R-:W-:Y:S01]  /*e000*/  BSSY.RECONVERGENT B1, `(.L_x_573) ;  /* 0x0000046000017945 */ /* 0x000fe20003800200 */
[----:B------:R-:W-:Y:S01]  /*e010*/  VIADDMNMX R13, R36, 0x8, R13, !PT ;  /* 0x00000008240d7846 */ /* 0x000fe2000780010d */
[----:B------:R-:W-:Y:S01]  /*e020*/  IMAD.MOV.U32 R20, RZ, RZ, RZ ;  /* 0x000000ffff147224 */ /* 0x000fe200078e00ff */
[----:B------:R-:W-:Y:S02]  /*e030*/  MOV R37, R36 ;  /* 0x0000002400257202 */ /* 0x000fe40000000f00 */
[----:B------:R-:W-:Y:S02]  /*e040*/  CS2R R18, SRZ ;  /* 0x0000000000127805 */ /* 0x000fe4000001ff00 */
[----:B------:R-:W-:-:S02]  /*e050*/  IADD3 R26, PT, PT, -R0, UR11, R13 ;  /* 0x0000000b001a7c10 */ /* 0x000fc4000fffe10d */
[----:B------:R-:W-:Y:S02]  /*e060*/  CS2R R16, SRZ ;  /* 0x0000000000107805 */ /* 0x000fe4000001ff00 */
[----:B------:R-:W-:Y:S02]  /*e070*/  MOV R15, UR9 ;  /* 0x00000009000f7c02 */ /* 0x000fe40008000f00 */
[----:B------:R-:W-:Y:S02]  /*e080*/  LOP3.LUT R14, R26, 0x18, RZ, 0xc0, !PT ;  /* 0x000000181a0e7812 */ /* 0x000fe400078ec0ff */
[----:B------:R-:W-:Y:S02]  /*e090*/  LEA R13, R15, R12, 0x8 ;  /* 0x0000000c0f0d7211 */ /* 0x000fe400078e40ff */
[----:B------:R-:W-:Y:S02]  /*e0a0*/  ISETP.NE.AND P0, PT, R14, 0x18, PT ;  /* 0x000000180e00780c */ /* 0x000fe40003f05270 */
[----:B------:R-:W-:Y:S01]  /*e0b0*/  CS2R R14, SRZ ;  /* 0x00000000000e7805 */ /* 0x000fe2000001ff00 */
[----:B0-----:R-:W-:Y:S01]  /*e0c0*/  IMAD.WIDE R22, R13, 0x2, R22 ;  /* 0x000000020d167825 */ /* 0x001fe200078e0216 */
[----:B------:R-:W-:-:S09]  /*e0d0*/  MOV R13, RZ ;  /* 0x000000ff000d7202 */ /* 0x000fd20000000f00 */
[----:B------:R-:W-:Y:S05]  /*e0e0*/  @!P0 BRA `(.L_x_574) ;  /* 0x0000000000dc8947 */ /* 0x000fea0003800000 */
[----:B------:R-:W-:Y:S01]  /*e0f0*/  LEA.HI R15, R26, 0x1, RZ, 0x1d ;  /* 0x000000011a0f7811 */ /* 0x000fe200078fe8ff */
[----:B------:R-:W-:Y:S01]  /*e100*/  IMAD.MOV.U32 R37, RZ, RZ, R36 ;  /* 0x000000ffff257224 */ /* 0x000fe200078e0024 */
[----:B------:R-:W-:Y:S02]  /*e110*/  LEA R24, R0, UR7, 0x1 ;  /* 0x0000000700187c11 */ /* 0x000fe4000f8e08ff */
[----:B------:R-:W-:Y:S02]  /*e120*/  LOP3.LUT R25, R15, 0x3, RZ, 0xc0, !PT ;  /* 0x000000030f197812 */ /* 0x000fe400078ec0ff */
[----:B----4-:R-:W-:Y:S02]  /*e130*/  SHF.L.U32 R29, R36, 0x8, RZ ;  /* 0x00000008241d7819 */ /* 0x010fe400000006ff */
[----:B------:R-:W-:Y:S02]  /*e140*/  MOV R15, RZ ;  /* 0x000000ff000f7202 */ /* 0x000fe40000000f00 */
[----:B------:R-:W-:-:S02]  /*e150*/  IADD3 R27, PT, PT, R24, UR12, RZ ;  /* 0x0000000c181b7c10 */ /* 0x000fc4000fffe0ff */
[----:B------:R-:W-:-:S07]  /*e160*/  IADD3 R28, PT, PT, -R25, RZ, RZ ;  /* 0x000000ff191c7210 */ /* 0x000fce0007ffe1ff */
.L_x_576:
[----:B------:R-:W-:Y:S01]  /*e170*/  IMAD.WIDE.U32 R24, R29, 0x2, R10 ;  /* 0x000000021d187825 */ /* 0x000fe200078e000a */
[----:B------:R-:W0:Y:S04]  /*e180*/  LDS.U16 R30, [R27] ;  /* 0x000000001b1e7984 */ /* 0x000e280000000400 */
        /* <DEDUP_REMOVED lines=23> */
.L_x_575:
[----:B------:R-:W-:Y:S01]  /*e300*/  IADD3 R28, PT, PT, R28, 0x1, RZ ;  /* 0x000000011c1c7810 */ /* 0x000fe20007ffe0ff */
[--C-:B0----5:R-:W-:Y:S01]  /*e310*/  HADD2.F32 R24, -RZ, R32.reuse.H0_H0 ;  /* 0x20000020ff187230 */ /* 0x121fe20000004100 */
[----:B------:R-:W-:Y:S01]  /*e320*/  IADD3 R27, PT, PT, R27, 0x10, RZ ;  /* 0x000000101b1b7810 */ /* 0x000fe20007ffe0ff */
[----:B------:R-:W-:Y:S01]  /*e330*/  HADD2.F32 R25, -RZ, R32.H1_H1 ;  /* 0x30000020ff197230 */ /* 0x000fe20000004100 */
[----:B------:R-:W-:Y:S01]  /*e340*/  ISETP.NE.AND P0, PT, R28, RZ, PT ;  /* 0x000000ff1c00720c */ /* 0x000fe20003f05270 */
        /* <DEDUP_REMOVED lines=11> */
[----:B------:R-:W-:Y:S01]  /*e400*/  FFMA.FTZ R17, R30, R34, R17 ;  /* 0x000000221e117223 */ /* 0x000fe20000010011 */
[----:B------:R-:W-:-:S02]  /*e410*/  VIADD R37, R37, 0x8 ;  /* 0x0000000825257836 */ /* 0x000fc40000000000 */
[C---:B------:R-:W-:Y:S01]  /*e420*/  FFMA.FTZ R14, R30.reuse, R33, R14 ;  /* 0x000000211e0e7223 */ /* 0x040fe2000001000e */
[----:B------:R-:W-:Y:S01]  /*e430*/  IADD3 R29, PT, PT, R29, 0x800, RZ ;  /* 0x000008001d1d7810 */ /* 0x000fe20007ffe0ff */
[----:B------:R-:W-:Y:S01]  /*e440*/  FFMA.FTZ R16, R30, R35, R16 ;  /* 0x000000231e107223 */ /* 0x000fe20000010010 */
[----:B------:R-:W-:Y:S06]  /*e450*/  @P0 BRA `(.L_x_576) ;  /* 0xfffffffc00440947 */ /* 0x000fec000383ffff */
.L_x_574:
[----:B------:R-:W-:Y:S05]  /*e460*/  BSYNC.RECONVERGENT B1 ;  /* 0x0000000000017941 */ /* 0x000fea0003800200 */
.L_x_573:
[----:B------:R-:W-:-:S13]  /*e470*/  ISETP.GE.U32.AND P0, PT, R26, 0x18, PT ;  /* 0x000000181a00780c */ /* 0x000fda0003f06070 */
[----:B------:R-:W-:Y:S05]  /*e480*/  @!P0 BRA `(.L_x_572) ;  /* 0x0000000800b48947 */ /* 0x000fea0003800000 */
[----:B------:R-:W0:Y:S02]  /*e490*/  LDCU UR9, c[0x0][0x40c] ;  /* 0x00008180ff0977ac */ /* 0x000e240008000800 */
[----:B0-----:R-:W-:-:S06]  /*e4a0*/  UISETP.NE.AND UP0, UPT, UR9, URZ, UPT ;  /* 0x000000ff0900728c */ /* 0x001fcc000bf05270 */
[----:B------:R-:W-:-:S13]  /*e4b0*/  PLOP3.LUT P0, PT, PT, PT, UP0, 0x80, 0x8 ;  /* 0x000000000008781c */ /* 0x000fda0003f0f008 */
.L_x_582:
[----:B------:R-:W-:Y:S02]  /*e4c0*/  SHF.L.U32 R33, R37, 0x8, RZ ;  /* 0x0000000825217819 */ /* 0x000fe400000006ff */
[----:B------:R-:W-:-:S03]  /*e4d0*/  ISETP.NE.AND P5, PT, R2, RZ, PT ;  /* 0x000000ff0200720c */ /* 0x000fc60003fa5270 */
[----:B------:R-:W-:-:S05]  /*e4e0*/  IMAD.WIDE.U32 R24, R33, 0x2, R10 ;  /* 0x0000000221187825 */ /* 0x000fca00078e000a */
[----:B------:R0:W5:Y:S01]  /*e4f0*/  LDG.E.128 R40, desc[UR36][R24.64] ;  /* 0x0000002418287981 */ /* 0x000162000c1e1d00 */
[----:B------:R-:W-:Y:S04]  /*e500*/  BSSY.RECONVERGENT B1, `(.L_x_577) ;  /* 0x0000014000017945 */ /* 0x000fe80003800200 */
[----:B------:R-:W-:Y:S05]  /*e510*/  @P0 BRA `(.L_x_578) ;  /* 0x0000000000480947 */ /* 0x000fea0003800000 */
[----:B------:R-:W-:Y:S01]  /*e520*/  VOTEU.ANY UP0, P5 ;  /* 0x0000000000ff7886 */ /* 0x000fe20002800100 */
[----:B------:R-:W-:Y:S01]  /*e530*/  PLOP3.LUT P0, PT, PT, PT, UP0, 0x80, 0x8 ;  /* 0x000000000008781c */ /* 0x000fe20003f0f008 */
[----:B0-----:R-:W0:-:S12]  /*e540*/  LDS.128 R24, [R21+UR8] ;  /* 0x0000000815187984 */ /* 0x001e180008000c00 */
[----:B----4-:R-:W2:Y:S01]  /*e550*/  @P0 LDG.E.128 R28, desc[UR36][R22.64] ;  /* 0x00000024161c0981 */ /* 0x010ea2000c1e1d00 */
        /* <DEDUP_REMOVED lines=14> */
.L_x_578:
[----:B------:R-:W-:Y:S05]  /*e640*/  BSYNC.RECONVERGENT B1 ;  /* 0x0000000000017941 */ /* 0x000fea0003800200 */
.L_x_577:
[C---:B01----:R-:W-:Y:S01]  /*e650*/  VIADD R25, R33.reuse, 0x800 ;  /* 0x0000080021197836 */ /* 0x043fe20000000000 */
[C---:B------:R-:W-:Y:S01]  /*e660*/  IADD3 R39, PT, PT, R33.reuse, 0x1000, RZ ;  /* 0x0000100021277810 */ /* 0x040fe20007ffe0ff */
[----:B------:R-:W-:Y:S01]  /*e670*/  UISETP.NE.AND UP0, UPT, UR18, URZ, UPT ;  /* 0x000000ff1200728c */ /* 0x000fe2000bf05270 */
[----:B------:R-:W-:Y:S01]  /*e680*/  IADD3 R53, PT, PT, R33, 0x1800, RZ ;  /* 0x0000180021357810 */ /* 0x000fe20007ffe0ff */
[----:B------:R-:W-:-:S04]  /*e690*/  IMAD.WIDE.U32 R32, R25, 0x2, R10 ;  /* 0x0000000219207825 */ /* 0x000fc800078e000a */
[----:B------:R-:W-:Y:S01]  /*e6a0*/  PLOP3.LUT P0, PT, PT, PT, UP0, 0x80, 0x8 ;  /* 0x000000000008781c */ /* 0x000fe20003f0f008 */
[--C-:B----4-:R-:W-:Y:S01]  /*e6b0*/  IMAD.WIDE.U32 R28, R39, 0x2, R10.reuse ;  /* 0x00000002271c7825 */ /* 0x110fe200078e000a */
[----:B------:R-:W5:Y:S03]  /*e6c0*/  LDG.E.128 R32, desc[UR36][R32.64] ;  /* 0x0000002420207981 */ /* 0x000f66000c1e1d00 */
[----:B------:R-:W-:-:S08]  /*e6d0*/  IMAD.WIDE.U32 R26, R53, 0x2, R10 ;  /* 0x00000002351a7825 */ /* 0x000fd000078e000a */
[----:B------:R-:W-:Y:S05]  /*e6e0*/  @P0 BRA `(.L_x_579) ;  /* 0x0000000000480947 */ /* 0x000fea0003800000 */
[----:B------:R-:W-:Y:S01]  /*e6f0*/  VOTEU.ANY UP0, P5 ;  /* 0x0000000000ff7886 */ /* 0x000fe20002800100 */
[----:B------:R-:W-:Y:S01]  /*e700*/  PLOP3.LUT P1, PT, PT, PT, UP0, 0x80, 0x8 ;  /* 0x000000000008781c */ /* 0x000fe20003f2f008 */
[----:B------:R-:W0:-:S12]  /*e710*/  LDS.128 R48, [R21+UR8] ;  /* 0x0000000815307984 */ /* 0x000e180008000c00 */
        /* <DEDUP_REMOVED lines=15> */
.L_x_579:
[----:B------:R-:W5:Y:S01]  /*e810*/  LDG.E.128 R28, desc[UR36][R28.64] ;  /* 0x000000241c1c7981 */ /* 0x000f62000c1e1d00 */
        /* <DEDUP_REMOVED lines=10> */
[----:B-1---5:R-:W-:Y:S02]  /*e8c0*/  HADD2 R28, R28, R48 ;  /* 0x000000301c1c7230 */ /* 0x022fe40000000000 */
[----:B------:R-:W-:-:S02]  /*e8d0*/  HFMA2 R29, R29, 1, 1, R49 ;  /* 0x3c003c001d1d7831 */ /* 0x000fc40000000031 */
[----:B------:R-:W-:Y:S02]  /*e8e0*/  HADD2 R30, R30, R50 ;  /* 0x000000321e1e7230 */ /* 0x000fe40000000000 */
[----:B------:R-:W-:Y:S02]  /*e8f0*/  HFMA2 R31, R31, 1, 1, R51 ;  /* 0x3c003c001f1f7831 */ /* 0x000fe40000000033 */
[----:B--2---:R-:W-:Y:S02]  /*e900*/  @P1 HMUL2 R28, R28, R44 ;  /* 0x0000002c1c1c1232 */ /* 0x004fe40000000000 */
[----:B------:R-:W-:Y:S02]  /*e910*/  @P2 HFMA2 R29, R29, R45, -RZ ;  /* 0x0000002d1d1d2231 */ /* 0x000fe400001000ff */
[----:B------:R-:W-:Y:S02]  /*e920*/  @P3 HMUL2 R30, R30, R46 ;  /* 0x0000002e1e1e3232 */ /* 0x000fe40000000000 */
[----:B------:R-:W-:-:S05]  /*e930*/  @P4 HFMA2 R31, R31, R47, -RZ ;  /* 0x0000002f1f1f4231 */ /* 0x000fca00001000ff */
[----:B------:R1:W-:Y:S02]  /*e940*/  STG.E.128 desc[UR36][R24.64], R28 ;  /* 0x0000001c18007986 */ /* 0x0003e4000c101d24 */
.L_x_580:
[----:B01----:R-:W5:Y:S01]  /*e950*/  LDG.E.128 R24, desc[UR36][R26.64] ;  /* 0x000000241a187981 */ /* 0x003f62000c1e1d00 */
[----:B------:R-:W-:Y:S01]  /*e960*/  IADD3 R38, PT, PT, R37, -UR13, RZ ;  /* 0x8000000d25267c10 */ /* 0x000fe2000fffe0ff */
[--C-:B-----5:R-:W-:Y:S02]  /*e970*/  HADD2.F32 R39, -RZ, R40.reuse.H0_H0 ;  /* 0x20000028ff277230 */ /* 0x120fe40000004100 */
[----:B------:R-:W-:Y:S01]  /*e980*/  HADD2.F32 R45, -RZ, R40.H1_H1 ;  /* 0x30000028ff2d7230 */ /* 0x000fe20000004100 */
[----:B------:R-:W-:Y:S01]  /*e990*/  LEA R49, R38, UR6, 0x1 ;  /* 0x0000000626317c11 */ /* 0x000fe2000f8e08ff */
[----:B------:R-:W-:Y:S02]  /*e9a0*/  HADD2.F32 R40, -RZ, R41.H0_H0 ;  /* 0x20000029ff287230 */ /* 0x000fe40000004100 */
[--C-:B------:R-:W-:Y:S02]  /*e9b0*/  HADD2.F32 R44, -RZ, R42.reuse.H0_H0 ;  /* 0x2000002aff2c7230 */ /* 0x100fe40000004100 */
[----:B------:R-:W0:Y:S01]  /*e9c0*/  LDS.U16 R38, [R49] ;  /* 0x0000000031267984 */ /* 0x000e220000000400 */
[----:B------:R-:W-:-:S02]  /*e9d0*/  HADD2.F32 R47, -RZ, R42.H1_H1 ;  /* 0x3000002aff2f7230 */ /* 0x000fc40000004100 */
[----:B------:R-:W-:Y:S01]  /*e9e0*/  HADD2.F32 R41, -RZ, R41.H1_H1 ;  /* 0x30000029ff297230 */ /* 0x000fe20000004100 */
[----:B------:R-:W1:Y:S01]  /*e9f0*/  LDS.U16 R46, [R49+0x10] ;  /* 0x00001000312e7984 */ /* 0x000e620000000400 */
[--C-:B------:R-:W-:Y:S02]  /*ea00*/  HADD2.F32 R42, -RZ, R43.reuse.H0_H0 ;  /* 0x2000002bff2a7230 */ /* 0x100fe40000004100 */
[----:B------:R-:W-:Y:S01]  /*ea10*/  HADD2.F32 R43, -RZ, R43.H1_H1 ;  /* 0x3000002bff2b7230 */ /* 0x000fe20000004100 */
[----:B------:R-:W2:Y:S01]  /*ea20*/  LDS.U16 R48, [R49+0x20] ;  /* 0x0000200031307984 */ /* 0x000ea20000000400 */
[----:B0-----:R-:W-:Y:S02]  /*ea30*/  HADD2.F32 R38, -RZ, R38.H0_H0 ;  /* 0x20000026ff267230 */ /* 0x001fe40000004100 */
[----:B-1----:R-:W-:-:S03]  /*ea40*/  HADD2.F32 R46, -RZ, R46.H0_H0 ;  /* 0x2000002eff2e7230 */ /* 0x002fc60000004100 */
[C---:B------:R-:W-:Y:S01]  /*ea50*/  FFMA.FTZ R14, R38.reuse, R41, R14 ;  /* 0x00000029260e7223 */ /* 0x040fe2000001000e */
[C---:B------:R-:W-:Y:S01]  /*ea60*/  FFMA.FTZ R42, R38.reuse, R42, R17 ;  /* 0x0000002a262a7223 */ /* 0x040fe20000010011 */
[C---:B------:R-:W-:Y:S01]  /*ea70*/  FFMA.FTZ R51, R38.reuse, R39, R15 ;  /* 0x0000002726337223 */ /* 0x040fe2000001000f */
[C---:B------:R-:W-:Y:S01]  /*ea80*/  FFMA.FTZ R40, R38.reuse, R40, R13 ;  /* 0x0000002826287223 */ /* 0x040fe2000001000d */
[C---:B------:R-:W-:Y:S01]  /*ea90*/  FFMA.FTZ R44, R38.reuse, R44, R19 ;  /* 0x0000002c262c7223 */ /* 0x040fe20000010013 */
[----:B------:R-:W-:Y:S02]  /*eaa0*/  HADD2.F32 R17, -RZ, R33.H0_H0 ;  /* 0x20000021ff117230 */ /* 0x000fe40000004100 */
[C---:B------:R-:W-:Y:S01]  /*eab0*/  FFMA.FTZ R20, R38.reuse, R45, R20 ;  /* 0x0000002d26147223 */ /* 0x040fe20000010014 */
[----:B------:R-:W-:Y:S02]  /*eac0*/  HADD2.F32 R41, -RZ, R35.H0_H0 ;  /* 0x20000023ff297230 */ /* 0x000fe40000004100 */
[----:B------:R-:W-:Y:S01]  /*ead0*/  FFMA.FTZ R16, R38, R43, R16 ;  /* 0x0000002b26107223 */ /* 0x000fe20000010010 */
[----:B------:R-:W-:-:S02]  /*eae0*/  HADD2.F32 R13, -RZ, R32.H0_H0 ;  /* 0x20000020ff0d7230 */ /* 0x000fc40000004100 */
[----:B------:R-:W-:Y:S01]  /*eaf0*/  FFMA.FTZ R18, R38, R47, R18 ;  /* 0x0000002f26127223 */ /* 0x000fe20000010012 */
[----:B------:R-:W-:Y:S02]  /*eb00*/  HADD2.F32 R15, -RZ, R32.H1_H1 ;  /* 0x30000020ff0f7230 */ /* 0x000fe40000004100 */
[C---:B------:R-:W-:Y:S01]  /*eb10*/  FFMA.FTZ R40, R46.reuse, R17, R40 ;  /* 0x000000112e287223 */ /* 0x040fe20000010028 */
[----:B------:R-:W-:Y:S02]  /*eb20*/  HADD2.F32 R33, -RZ, R33.H1_H1 ;  /* 0x30000021ff217230 */ /* 0x000fe40000004100 */
[C---:B------:R-:W-:Y:S01]  /*eb30*/  FFMA.FTZ R51, R46.reuse, R13, R51 ;  /* 0x0000000d2e337223 */ /* 0x040fe20000010033 */
[----:B------:R-:W-:Y:S02]  /*eb40*/  HADD2.F32 R19, -RZ, R34.H0_H0 ;  /* 0x20000022ff137230 */ /* 0x000fe40000004100 */
[----:B------:R-:W-:Y:S01]  /*eb50*/  FFMA.FTZ R20, R46, R15, R20 ;  /* 0x0000000f2e147223 */ /* 0x000fe20000010014 */
[----:B------:R-:W-:-:S02]  /*eb60*/  HADD2.F32 R35, -RZ, R35.H1_H1 ;  /* 0x30000023ff237230 */ /* 0x000fc40000004100 */
[C---:B------:R-:W-:Y:S01]  /*eb70*/  FFMA.FTZ R14, R46.reuse, R33, R14 ;  /* 0x000000212e0e7223 */ /* 0x040fe2000001000e */
[----:B------:R-:W-:Y:S02]  /*eb80*/  HADD2.F32 R39, -RZ, R34.H1_H1 ;  /* 0x30000022ff277230 */ /* 0x000fe40000004100 */
[C---:B------:R-:W-:Y:S01]  /*eb90*/  FFMA.FTZ R44, R46.reuse, R19, R44 ;  /* 0x000000132e2c7223 */ /* 0x040fe2000001002c */
[----:B------:R-:W-:Y:S02]  /*eba0*/  HADD2.F32 R17, -RZ, R29.H0_H0 ;  /* 0x2000001dff117230 */ /* 0x000fe40000004100 */
[C---:B------:R-:W-:Y:S01]  /*ebb0*/  FFMA.FTZ R16, R46.reuse, R35, R16 ;  /* 0x000000232e107223 */ /* 0x040fe20000010010 */
[----:B--2---:R-:W-:Y:S02]  /*ebc0*/  HADD2.F32 R48, -RZ, R48.H0_H0 ;  /* 0x20000030ff307230 */ /* 0x004fe40000004100 */
[----:B------:R-:W-:Y:S01]  /*ebd0*/  FFMA.FTZ R18, R46, R39, R18 ;  /* 0x000000272e127223 */ /* 0x000fe20000010012 */
[----:B------:R-:W-:-:S02]  /*ebe0*/  HADD2.F32 R13, -RZ, R28.H0_H0 ;  /* 0x2000001cff0d7230 */ /* 0x000fc40000004100 */
[----:B------:R-:W-:Y:S01]  /*ebf0*/  FFMA.FTZ R42, R46, R41, R42 ;  /* 0x000000292e2a7223 */ /* 0x000fe2000001002a */
        /* <DEDUP_REMOVED lines=8> */
[--C-:B------:R-:W-:Y:S02]  /*ec80*/  HADD2.F32 R35, -RZ, R31.reuse.H0_H0 ;  /* 0x2000001fff237230 */ /* 0x100fe40000004100 */
[C---:B------:R-:W-:Y:S01]  /*ec90*/  FFMA.FTZ R44, R48.reuse, R19, R44 ;  /* 0x00000013302c7223 */ /* 0x040fe2000001002c */
[----:B------:R-:W-:Y:S02]  /*eca0*/  HADD2.F32 R31, -RZ, R31.H1_H1 ;  /* 0x3000001fff1f7230 */ /* 0x000fe40000004100 */
[C---:B------:R-:W-:Y:S01]  /*ecb0*/  FFMA.FTZ R30, R48.reuse, R33, R18 ;  /* 0x00000021301e7223 */ /* 0x040fe20000010012 */
[C---:B------:R-:W-:Y:S02]  /*ecc0*/  FFMA.FTZ R42, R48.reuse, R35, R42 ;  /* 0x00000023302a7223 */ /* 0x040fe4000001002a */
[----:B------:R-:W-:Y:S01]  /*ecd0*/  FFMA.FTZ R48, R48, R31, R16 ;  /* 0x0000001f30307223 */ /* 0x000fe20000010010 */
[----:B------:R-:W-:Y:S06]  /*ece0*/  @P0 BRA `(.L_x_581) ;  /* 0x0000000000480947 */ /* 0x000fec0003800000 */
        /* <DEDUP_REMOVED lines=9> */
[----:B0-----:R-:W-:Y:S02]  /*ed80*/  HFMA2 R24, R24, 1, 1, R32 ;  /* 0x3c003c0018187831 */ /* 0x001fe40000000020 */
        /* <DEDUP_REMOVED lines=8> */
.L_x_581:
[----:B------:R-:W1:Y:S01]  /*ee10*/  LDS.U16 R13, [R49+0x30] ;  /* 0x00003000310d7984 */ /* 0x000e620000000400 */
[----:B------:R-:W-:Y:S02]  /*ee20*/  VIADD R37, R37, 0x20 ;  /* 0x0000002025257836 */ /* 0x000fe40000000000 */
[--C-:B------:R-:W-:Y:S02]  /*ee30*/  HADD2.F32 R17, -RZ, R24.reuse.H1_H1 ;  /* 0x30000018ff117230 */ /* 0x100fe40000004100 */
[--C-:B------:R-:W-:Y:S01]  /*ee40*/  HADD2.F32 R19, -RZ, R25.reuse.H0_H0 ;  /* 0x20000019ff137230 */ /* 0x100fe20000004100 */
[----:B------:R-:W-:Y:S01]  /*ee50*/  ISETP.GE.AND P1, PT, R37, UR5, PT ;  /* 0x0000000525007c0c */ /* 0x000fe2000bf26270 */
[----:B0-----:R-:W-:Y:S02]  /*ee60*/  HADD2.F32 R15, -RZ, R24.H0_H0 ;  /* 0x20000018ff0f7230 */ /* 0x001fe40000004100 */
[----:B------:R-:W-:Y:S02]  /*ee70*/  HADD2.F32 R25, -RZ, R25.H1_H1 ;  /* 0x30000019ff197230 */ /* 0x000fe40000004100 */
[----:B------:R-:W-:-:S02]  /*ee80*/  HADD2.F32 R29, -RZ, R26.H0_H0 ;  /* 0x2000001aff1d7230 */ /* 0x000fc40000004100 */
[----:B------:R-:W-:Y:S02]  /*ee90*/  HADD2.F32 R31, -RZ, R26.H1_H1 ;  /* 0x3000001aff1f7230 */ /* 0x000fe40000004100 */
[--C-:B------:R-:W-:Y:S02]  /*eea0*/  HADD2.F32 R33, -RZ, R27.reuse.H0_H0 ;  /* 0x2000001bff217230 */ /* 0x100fe40000004100 */
[----:B------:R-:W-:Y:S02]  /*eeb0*/  HADD2.F32 R27, -RZ, R27.H1_H1 ;  /* 0x3000001bff1b7230 */ /* 0x000fe40000004100 */
[----:B-1----:R-:W-:-:S05]  /*eec0*/  HADD2.F32 R16, -RZ, R13.H0_H0 ;  /* 0x2000000dff107230 */ /* 0x002fca0000004100 */
        /* <DEDUP_REMOVED lines=9> */
.L_x_572:
[----:B------:R-:W-:Y:S05]  /*ef60*/  BSYNC.RECONVERGENT B0 ;  /* 0x0000000000007941 */ /* 0x000fea0003800200 */
.L_x_571:
[----:B------:R-:W-:Y:S01]  /*ef70*/  ISETP.GE.AND P0, PT, R36, UR14, PT ;  /* 0x0000000e24007c0c */ /* 0x000fe2000bf06270 */
[----:B------:R-:W0:Y:S01]  /*ef80*/  LDCU UR11, c[0x0][0x40c] ;  /* 0x00008180ff0b77ac */ /* 0x000e220008000800 */
[----:B------:R-:W-:Y:S11]  /*ef90*/  BSSY.RECONVERGENT B0, `(.L_x_583) ;  /* 0x00000f3000007945 */ /* 0x000ff60003800200 */
[----:B------:R-:W-:Y:S05]  /*efa0*/  @P0 BRA `(.L_x_584) ;  /* 0x0000000c00c40947 */ /* 0x000fea0003800000 */
[----:B------:R-:W1:Y:S01]  /*efb0*/  LDCU UR5, c[0x0][0x3f8] ;  /* 0x00007f00ff0577ac */ /* 0x000e620008000800 */
[----:B------:R-:W-:Y:S01]  /*efc0*/  IADD3 R26, PT, PT, R36, 0x8, RZ ;  /* 0x00000008241a7810 */ /* 0x000fe20007ffe0ff */
[----:B------:R-:W2:Y:S01]  /*efd0*/  LDC.64 R22, c[0x0][0x458] ;  /* 0x00011600ff167b82 */ /* 0x000ea20000000a00 */
[----:B------:R-:W-:Y:S01]  /*efe0*/  BSSY.RECONVERGENT B1, `(.L_x_585) ;  /* 0x0000053000017945 */ /* 0x000fe20003800200 */
[----:B------:R-:W-:Y:S01]  /*eff0*/  ULOP3.LUT UR9, URZ, UR13, URZ, 0x33, !UPT ;  /* 0x0000000dff097292 */ /* 0x000fe2000f8e33ff */
[----:B------:R-:W-:Y:S01]  /*f000*/  VIMNMX R25, PT, PT, R26, UR14, !PT ;  /* 0x0000000e1a197c48 */ /* 0x000fe2000ffe0100 */
[----:B------:R-:W-:-:S04]  /*f010*/  IMAD.MOV.U32 R24, RZ, RZ, R36 ;  /* 0x000000ffff187224 */ /* 0x000fc800078e0024 */
[----:B------:R-:W-:-:S04]  /*f020*/  IADD3 R27, PT, PT, -R0, UR9, R25 ;  /* 0x00000009001b7c10 */ /* 0x000fc8000fffe119 */
[----:B------:R-:W-:Y:S01]  /*f030*/  LOP3.LUT P0, RZ, R27, 0x8, RZ, 0xc0, !PT ;  /* 0x000000081bff7812 */ /* 0x000fe2000780c0ff */
[----:B-1----:R-:W-:-:S06]  /*f040*/  UIMAD UR5, UR38, UR5, UR16 ;  /* 0x00000005260572a4 */ /* 0x002fcc000f8e0210 */
[----:B------:R-:W-:-:S04]  /*f050*/  MOV R25, UR5 ;  /* 0x0000000500197c02 */ /* 0x000fc80008000f00 */
[----:B------:R-:W-:-:S05]  /*f060*/  LEA R25, R25, R12, 0x8 ;  /* 0x0000000c19197211 */ /* 0x000fca00078e40ff */
[----:B--2---:R-:W-:Y:S01]  /*f070*/  IMAD.WIDE R22, R25, 0x2, R22 ;  /* 0x0000000219167825 */ /* 0x004fe200078e0216 */
[----:B------:R-:W-:Y:S06]  /*f080*/  @P0 BRA `(.L_x_586) ;  /* 0x0000000400200947 */ /* 0x000fec0003800000 */
[----:B----4-:R-:W1:Y:S01]  /*f090*/  LDC R29, c[0x0][0x3f4] ;  /* 0x0000fd00ff1d7b82 */ /* 0x010e620000000800 */
[----:B------:R-:W-:Y:S02]  /*f0a0*/  MOV R24, R26 ;  /* 0x0000001a00187202 */ /* 0x000fe40000000f00 */
[----:B-1----:R-:W-:-:S13]  /*f0b0*/  ISETP.GE.AND P0, PT, R36, R29, PT ;  /* 0x0000001d2400720c */ /* 0x002fda0003f06270 */
[----:B------:R-:W-:Y:S05]  /*f0c0*/  @!P0 BRA `(.L_x_586) ;  /* 0x0000000400108947 */ /* 0x000fea0003800000 */
[----:B------:R-:W-:Y:S01]  /*f0d0*/  IABS R31, R29 ;  /* 0x0000001d001f7213 */ /* 0x000fe20000000000 */
[----:B------:R-:W1:Y:S01]  /*f0e0*/  LDCU UR5, c[0x0][0x40c] ;  /* 0x00008180ff0577ac */ /* 0x000e620008000800 */
[----:B------:R-:W-:Y:S02]  /*f0f0*/  IABS R32, R36 ;  /* 0x0000002400207213 */ /* 0x000fe40000000000 */
[----:B------:R-:W2:Y:S01]  /*f100*/  I2F.RP R28, R31 ;  /* 0x0000001f001c7306 */ /* 0x000ea20000209400 */
[----:B------:R-:W-:Y:S02]  /*f110*/  ISETP.GE.AND P1, PT, R36, RZ, PT ;  /* 0x000000ff2400720c */ /* 0x000fe40003f26270 */
[----:B------:R-:W-:-:S05]  /*f120*/  ISETP.NE.AND P2, PT, R29, RZ, PT ;  /* 0x000000ff1d00720c */ /* 0x000fca0003f45270 */
[----:B--2---:R-:W2:Y:S02]  /*f130*/  MUFU.RCP R28, R28 ;  /* 0x0000001c001c7308 */ /* 0x004ea40000001000 */
[----:B--2---:R-:W-:-:S06]  /*f140*/  IADD3 R30, PT, PT, R28, 0xffffffe, RZ ;  /* 0x0ffffffe1c1e7810 */ /* 0x004fcc0007ffe0ff */
[----:B------:R-:W2:Y:S02]  /*f150*/  F2I.FTZ.U32.TRUNC.NTZ R25, R30 ;  /* 0x0000001e00197305 */ /* 0x000ea4000021f000 */
[----:B--2---:R-:W-:-:S05]  /*f160*/  IADD3 R24, PT, PT, RZ, -R25, RZ ;  /* 0x80000019ff187210 */ /* 0x004fca0007ffe0ff */
        /* <DEDUP_REMOVED lines=13> */
[----:B------:R-:W-:-:S05]  /*f240*/  SHF.L.U32 R25, R24, 0x8, RZ ;  /* 0x0000000818197819 */ /* 0x000fca00000006ff */
[----:B------:R-:W-:-:S05]  /*f250*/  IMAD.WIDE.U32 R24, R25, 0x2, R10 ;  /* 0x0000000219187825 */ /* 0x000fca00078e000a */
[----:B------:R2:W5:Y:S01]  /*f260*/  LDG.E.128 R28, desc[UR36][R24.64] ;  /* 0x00000024181c7981 */ /* 0x000562000c1e1d00 */
[----:B------:R-:W-:Y:S01]  /*f270*/  LEA R32, R0, UR6, 0x1 ;  /* 0x0000000600207c11 */ /* 0x000fe2000f8e08ff */
[----:B-1----:R-:W-:-:S05]  /*f280*/  UISETP.NE.AND UP0, UPT, UR5, URZ, UPT ;  /* 0x000000ff0500728c */ /* 0x002fca000bf05270 */
[----:B------:R-:W1:Y:S02]  /*f290*/  LDS.U16 R32, [R32] ;  /* 0x0000000020207984 */ /* 0x000e640000000400 */
[----:B-1----:R-:W-:Y:S02]  /*f2a0*/  HADD2.F32 R38, -RZ, R32.H0_H0 ;  /* 0x20000020ff267230 */ /* 0x002fe40000004100 */
[----:B--2---:R-:W-:Y:S05]  /*f2b0*/  BRA.U UP0, `(.L_x_587) ;  /* 0x0000000100507547 */ /* 0x004fea000b800000 */
        /* <DEDUP_REMOVED lines=9> */
[----:B------:R-:W-:Y:S01]  /*f350*/  SHF.L.U32 R25, R36, 0x8, RZ ;  /* 0x0000000824197819 */ /* 0x000fe200000006ff */
        /* <DEDUP_REMOVED lines=10> */
.L_x_587:
[--C-:B-1---5:R-:W-:Y:S02]  /*f400*/  HADD2.F32 R24, -RZ, R28.reuse.H0_H0 ;  /* 0x2000001cff187230 */ /* 0x122fe40000004100 */
        /* <DEDUP_REMOVED lines=13> */
[----:B------:R-:W-:-:S02]  /*f4e0*/  IMAD.MOV.U32 R24, RZ, RZ, R26 ;  /* 0x000000ffff187224 */ /* 0x000fc400078e001a */
[C---:B------:R-:W-:Y:S01]  /*f4f0*/  FFMA.FTZ R14, R38.reuse, R29, R14 ;  /* 0x0000001d260e7223 */ /* 0x040fe2000001000e */
[----:B------:R-:W-:-:S07]  /*f500*/  FFMA.FTZ R16, R38, R31, R16 ;  /* 0x0000001f26107223 */ /* 0x000fce0000010010 */
.L_x_586:
[----:B0-----:R-:W-:Y:S05]  /*f510*/  BSYNC.RECONVERGENT B1 ;  /* 0x0000000000017941 */ /* 0x001fea0003800200 */
.L_x_585:
[----:B------:R-:W-:-:S13]  /*f520*/  ISETP.GE.U32.AND P0, PT, R27, 0x8, PT ;  /* 0x000000081b00780c */ /* 0x000fda0003f06070 */
[----:B------:R-:W-:Y:S05]  /*f530*/  @!P0 BRA `(.L_x_584) ;  /* 0x0000000800608947 */ /* 0x000fea0003800000 */
[C---:B------:R-:W-:Y:S01]  /*f540*/  LEA R25, R24.reuse, UR7, 0x1 ;  /* 0x0000000718197c11 */ /* 0x040fe2000f8e08ff */
[----:B------:R-:W-:Y:S01]  /*f550*/  IMAD.SHL.U32 R27, R24, 0x100, RZ ;  /* 0x00000100181b7824 */ /* 0x000fe200078e00ff */
[----:B------:R-:W-:Y:S02]  /*f560*/  MOV R26, UR13 ;  /* 0x0000000d001a7c02 */ /* 0x000fe40008000f00 */
[----:B----4-:R-:W-:-:S03]  /*f570*/  MOV R28, UR12 ;  /* 0x0000000c001c7c02 */ /* 0x010fc60008000f00 */
[----:B------:R-:W-:Y:S01]  /*f580*/  IMAD R25, R26, -0x2, R25 ;  /* 0xfffffffe1a197824 */ /* 0x000fe200078e0219 */
[----:B------:R-:W-:-:S04]  /*f590*/  IADD3 R26, PT, PT, R24, 0x8, RZ ;  /* 0x00000008181a7810 */ /* 0x000fc80007ffe0ff */
[----:B------:R-:W-:-:S07]  /*f5a0*/  IADD3 R28, PT, PT, R25, 0x10, R28 ;  /* 0x00000010191c7810 */ /* 0x000fce0007ffe01c */
.L_x_594:
        /* <DEDUP_REMOVED lines=9> */
[----:B------:R-:W-:Y:S01]  /*f640*/  ISETP.NE.AND P2, PT, R31, RZ, PT ;  /* 0x000000ff1f00720c */ /* 0x000fe20003f45270 */
[----:B------:R-:W1:Y:S04]  /*f650*/  LDS.U16 R29, [R28+-0x10] ;  /* 0xfffff0001c1d7984 */ /* 0x000e680000000400 */
[----:B0-----:R-:W0:Y:S02]  /*f660*/  MUFU.RCP R30, R30 ;  /* 0x0000001e001e7308 */ /* 0x001e240000001000 */
[----:B0-----:R-:W-:-:S06]  /*f670*/  IADD3 R32, PT, PT, R30, 0xffffffe, RZ ;  /* 0x0ffffffe1e207810 */ /* 0x001fcc0007ffe0ff */
[----:B------:R-:W0:Y:S02]  /*f680*/  F2I.FTZ.U32.TRUNC.NTZ R25, R32 ;  /* 0x0000002000197305 */ /* 0x000e24000021f000 */
[----:B0-----:R-:W-:-:S05]  /*f690*/  IADD3 R24, PT, PT, RZ, -R25, RZ ;  /* 0x80000019ff187210 */ /* 0x001fca0007ffe0ff */
        /* <DEDUP_REMOVED lines=16> */
[----:B------:R-:W-:Y:S01]  /*f7a0*/  UISETP.NE.AND UP0, UPT, UR11, URZ, UPT ;  /* 0x000000ff0b00728c */ /* 0x000fe2000bf05270 */
[----:B-1----:R-:W-:-:S08]  /*f7b0*/  HADD2.F32 R30, -RZ, R29.H0_H0 ;  /* 0x2000001dff1e7230 */ /* 0x002fd00000004100 */
[----:B0-----:R-:W-:Y:S05]  /*f7c0*/  BRA.U UP0, `(.L_x_590) ;  /* 0x00000001004c7547 */ /* 0x001fea000b800000 */
        /* <DEDUP_REMOVED lines=19> */
.L_x_590:
        /* <DEDUP_REMOVED lines=16> */
.L_x_589:
[----:B------:R-:W-:Y:S05]  /*fa00*/  BSYNC.RECONVERGENT B1 ;  /* 0x0000000000017941 */ /* 0x000fea0003800200 */
.L_x_588:
        /* <DEDUP_REMOVED lines=22> */
[----:B------:R-:W-:Y:S02]  /*fb70*/  @!P0 IADD3 R24, PT, PT, R24, -R29, RZ ;  /* 0x8000001d18188210 */ /* 0x000fe40007ffe0ff */
[----:B------:R-:W0:Y:S02]  /*fb80*/  LDS.U16 R29, [R28] ;  /* 0x000000001c1d7984 */ /* 0x000e240000000400 */
[----:B------:R-:W-:Y:S02]  /*fb90*/  @!P1 IADD3 R24, PT, PT, -R24, RZ, RZ ;  /* 0x000000ff18189210 */ /* 0x000fe40007ffe1ff */
[----:B------:R-:W-:-:S04]  /*fba0*/  @!P2 LOP3.LUT R24, RZ, R31, RZ, 0x33, !PT ;  /* 0x0000001fff18a212 */ /* 0x000fc800078e33ff */
[----:B------:R-:W-:-:S05]  /*fbb0*/  SHF.L.U32 R25, R24, 0x8, RZ ;  /* 0x0000000818197819 */ /* 0x000fca00000006ff */
[----:B------:R-:W-:-:S05]  /*fbc0*/  IMAD.WIDE.U32 R24, R25, 0x2, R10 ;  /* 0x0000000219187825 */ /* 0x000fca00078e000a */
        /* <DEDUP_REMOVED lines=10> */
[----:B------:R-:W-:Y:S01]  /*fc70*/  VIADD R25, R27, 0x800 ;  /* 0x000008001b197836 */ /* 0x000fe20000000000 */
[----:B------:R-:W-:Y:S02]  /*fc80*/  PLOP3.LUT P1, PT, PT, PT, UP0, 0x80, 0x8 ;  /* 0x000000000008781c */ /* 0x000fe40003f2f008 */
[----:B------:R-:W-:Y:S01]  /*fc90*/  PLOP3.LUT P2, PT, PT, PT, UP0, 0x80, 0x8 ;  /* 0x000000000008781c */ /* 0x000fe20003f4f008 */
[----:B------:R-:W-:Y:S01]  /*fca0*/  IMAD.WIDE.U32 R24, R25, 0x2, R8 ;  /* 0x0000000219187825 */ /* 0x000fe200078e0008 */
[----:B------:R-:W-:-:S03]  /*fcb0*/  PLOP3.LUT P3, PT, PT, PT, UP0, 0x80, 0x8 ;  /* 0x000000000008781c */ /* 0x000fc60003f6f008 */
        /* <DEDUP_REMOVED lines=9> */
.L_x_593:
        /* <DEDUP_REMOVED lines=16> */
.L_x_592:
[----:B------:R-:W-:Y:S05]  /*fe50*/  BSYNC.RECONVERGENT B1 ;  /* 0x0000000000017941 */ /* 0x000fea0003800200 */
.L_x_591:
[----:B------:R-:W-:Y:S01]  /*fe60*/  IADD3 R24, PT, PT, R26, 0x8, RZ ;  /* 0x000000081a187810 */ /* 0x000fe20007ffe0ff */
[----:B------:R-:W-:Y:S01]  /*fe70*/  VIADD R28, R28, 0x20 ;  /* 0x000000201c1c7836 */ /* 0x000fe20000000000 */
[----:B------:R-:W-:Y:S02]  /*fe80*/  IADD3 R26, PT, PT, R26, 0x10, RZ ;  /* 0x000000101a1a7810 */ /* 0x000fe40007ffe0ff */
[----:B------:R-:W-:Y:S02]  /*fe90*/  ISETP.GE.AND P0, PT, R24, UR14, PT ;  /* 0x0000000e18007c0c */ /* 0x000fe4000bf06270 */
[----:B------:R-:W-:-:S11]  /*fea0*/  IADD3 R27, PT, PT, R27, 0x1000, RZ ;  /* 0x000010001b1b7810 */ /* 0x000fd60007ffe0ff */
[----:B------:R-:W-:Y:S05]  /*feb0*/  @!P0 BRA `(.L_x_594) ;  /* 0xfffffff400bc8947 */ /* 0x000fea000383ffff */
.L_x_584:
[----:B0-----:R-:W-:Y:S05]  /*fec0*/  BSYNC.RECONVERGENT B0 ;  /* 0x0000000000007941 */ /* 0x001fea0003800200 */
.L_x_583:
[----:B------:R-:W-:Y:S01]  /*fed0*/  ISETP.NE.AND P0, PT, R0, UR4, PT ;  /* 0x0000000400007c0c */ /* 0x000fe2000bf05270 */
[----:B------:R-:W-:-:S12]  /*fee0*/  BSSY.RECONVERGENT B0, `(.L_x_595) ;  /* 0x0000036000007945 */ /* 0x000fd80003800200 */
[----:B------:R-:W-:Y:S05]  /*fef0*/  @P0 BRA `(.L_x_596) ;  /* 0x0000000000d00947 */ /* 0x000fea0003800000 */
[----:B------:R-:W-:-:S06]  /*ff00*/  USHF.L.U32 UR4, UR14, 0x8, URZ ;  /* 0x000000080e047899 */ /* 0x000fcc00080006ff */
[----:B------:R-:W-:-:S05]  /*ff10*/  MOV R11, UR4 ;  /* 0x00000004000b7c02 */ /* 0x000fca0008000f00 */
[----:B------:R-:W-:-:S05]  /*ff20*/  IMAD.WIDE R10, R11, 0x2, R8 ;  /* 0x000000020b0a7825 */ /* 0x000fca00078e0208 */
[----:B------:R0:W5:Y:S01]  /*ff30*/  LDG.E.128 R24, desc[UR36][R10.64] ;  /* 0x000000240a187981 */ /* 0x000162000c1e1d00 */
        /* <DEDUP_REMOVED lines=19> */
[----:B----4-:R-:W2:Y:S01]  /*10070*/  @P0 LDG.E.128 R28, desc[UR36][R10.64] ;  /* 0x000000240a1c0981 */ /* 0x010ea2000c1e1d00 */
        /* <DEDUP_REMOVED lines=12> */
.L_x_597:
        /* <DEDUP_REMOVED lines=16> */
.L_x_596:
[----:B------:R-:W-:Y:S05]  /*10240*/  BSYNC.RECONVERGENT B0 ;  /* 0x0000000000007941 */ /* 0x000fea0003800200 */
.L_x_595:
[C---:B------:R-:W-:Y:S01]  /*10250*/  LOP3.LUT R2, R3.reuse, 0x380, RZ, 0xc0, !PT ;  /* 0x0000038003027812 */ /* 0x040fe200078ec0ff */
[----:B------:R-:W-:Y:S01]  /*10260*/  BAR.SYNC.DEFER_BLOCKING 0x0 ;  /* 0x0000000000007b1d */ /* 0x000fe20000010000 */
[C---:B------:R-:W-:Y:S02]  /*10270*/  ISETP.GT.U32.AND P1, PT, R3.reuse, 0x7f, PT ;  /* 0x0000007f0300780c */ /* 0x040fe40003f24070 */
[----:B------:R-:W-:Y:S02]  /*10280*/  ISETP.NE.AND P0, PT, R2, 0x80, PT ;  /* 0x000000800200780c */ /* 0x000fe40003f05270 */
[C---:B------:R-:W-:Y:S01]  /*10290*/  ISETP.GT.U32.AND P3, PT, R3.reuse, 0x3f, PT ;  /* 0x0000003f0300780c */ /* 0x040fe20003f64070 */
[----:B------:R-:W-:Y:S01]  /*102a0*/  BSSY.RECONVERGENT B0, `(.L_x_598) ;  /* 0x000000e000007945 */ /* 0x000fe20003800200 */
[C---:B------:R-:W-:Y:S02]  /*102b0*/  LOP3.LUT R4, R3.reuse, 0x3c0, RZ, 0xc0, !PT ;  /* 0x000003c003047812 */ /* 0x040fe400078ec0ff */
[----:B------:R-:W-:-:S02]  /*102c0*/  LOP3.LUT R5, R3, 0x3e0, RZ, 0xc0, !PT ;  /* 0x000003e003057812 */ /* 0x000fc400078ec0ff */
[----:B------:R-:W-:Y:S02]  /*102d0*/  ISETP.GT.U32.AND P5, PT, R3, 0x1f, PT ;  /* 0x0000001f0300780c */ /* 0x000fe40003fa4070 */
[----:B------:R-:W-:Y:S02]  /*102e0*/  SHF.L.U32 R3, R12, 0x1, RZ ;  /* 0x000000010c037819 */ /* 0x000fe400000006ff */
[----:B------:R-:W-:Y:S02]  /*102f0*/  ISETP.NE.AND P2, PT, R4, 0x40, PT ;  /* 0x000000400400780c */ /* 0x000fe40003f45270 */
[----:B------:R-:W-:Y:S01]  /*10300*/  ISETP.NE.AND P4, PT, R5, 0x20, PT ;  /* 0x000000200500780c */ /* 0x000fe20003f85270 */
[----:B------:R-:W-:Y:S01]  /*10310*/  IMAD R0, R0, 0x200, R3 ;  /* 0x0000020000007824 */ /* 0x000fe200078e0203 */
[----:B------:R-:W-:Y:S11]  /*10320*/  @P0 BRA `(.L_x_599) ;  /* 0x0000000000140947 */ /* 0x000ff60003800000 */
[----:B------:R-:W-:Y:S02]  /*10330*/  F2FP.F16.F32.PACK_AB R4, R20, R15 ;  /* 0x0000000f1404723e */ /* 0x000fe400000000ff */
[----:B------:R-:W-:Y:S02]  /*10340*/  F2FP.F16.F32.PACK_AB R5, R14, R13 ;  /* 0x0000000d0e05723e */ /* 0x000fe400000000ff */
[----:B------:R-:W-:Y:S02]  /*10350*/  F2FP.F16.F32.PACK_AB R6, R18, R19 ;  /* 0x000000131206723e */ /* 0x000fe400000000ff */
[----:B------:R-:W-:-:S05]  /*10360*/  F2FP.F16.F32.PACK_AB R7, R16, R17 ;  /* 0x000000111007723e */ /* 0x000fca00000000ff */
[----:B------:R0:W-:Y:S02]  /*10370*/  STS.128 [R0+UR12+-0x800], R4 ;  /* 0xfff8000400007988 */ /* 0x0001e40008000c0c */
.L_x_599:
[----:B------:R-:W-:Y:S05]  /*10380*/  BSYNC.RECONVERGENT B0 ;  /* 0x0000000000007941 */ /* 0x000fea0003800200 */
.L_x_598:
[----:B------:R-:W-:Y:S06]  /*10390*/  BAR.SYNC.DEFER_BLOCKING 0x0 ;  /* 0x0000000000007b1d */ /* 0x000fec0000010000 */
[----:B------:R-:W-:Y:S04]  /*103a0*/  BSSY.RECONVERGENT B0, `(.L_x_600) ;  /* 0x0000013000007945 */ /* 0x000fe80003800200 */
[----:B------:R-:W-:Y:S05]  /*103b0*/  @P1 BRA `(.L_x_601) ;  /* 0x0000000000441947 */ /* 0x000fea0003800000 */
[----:B0-----:R-:W0:Y:S02]  /*103c0*/  LDS.128 R4, [R0+UR12] ;  /* 0x0000000c00047984 */ /* 0x001e240008000c00 */
        /* <DEDUP_REMOVED lines=16> */
.L_x_601:
[----:B------:R-:W-:Y:S05]  /*104d0*/  BSYNC.RECONVERGENT B0 ;  /* 0x0000000000007941 */ /* 0x000fea0003800200 */
.L_x_600:
[----:B------:R-:W-:Y:S06]  /*104e0*/  BAR.SYNC.DEFER_BLOCKING 0x0 ;  /* 0x0000000000007b1d */ /* 0x000fec0000010000 */
[----:B------:R-:W-:Y:S04]  /*104f0*/  BSSY.RECONVERGENT B0, `(.L_x_602) ;  /* 0x0000007000007945 */ /* 0x000fe80003800200 */
[----:B------:R-:W-:Y:S05]  /*10500*/  @P2 BRA `(.L_x_603) ;  /* 0x0000000000142947 */ /* 0x000fea0003800000 */
[----:B0-----:R-:W-:Y:S02]  /*10510*/  F2FP.F16.F32.PACK_AB R4, R20, R15 ;  /* 0x0000000f1404723e */ /* 0x001fe400000000ff */
[----:B------:R-:W-:Y:S02]  /*10520*/  F2FP.F16.F32.PACK_AB R5, R14, R13 ;  /* 0x0000000d0e05723e */ /* 0x000fe400000000ff */
[----:B------:R-:W-:Y:S02]  /*10530*/  F2FP.F16.F32.PACK_AB R6, R18, R19 ;  /* 0x000000131206723e */ /* 0x000fe400000000ff */
[----:B------:R-:W-:-:S05]  /*10540*/  F2FP.F16.F32.PACK_AB R7, R16, R17 ;  /* 0x000000111007723e */ /* 0x000fca00000000ff */
[----:B------:R1:W-:Y:S02]  /*10550*/  STS.128 [R0+UR12+-0x400], R4 ;  /* 0xfffc000400007988 */ /* 0x0003e40008000c0c */
.L_x_603:
[----:B------:R-:W-:Y:S05]  /*10560*/  BSYNC.RECONVERGENT B0 ;  /* 0x0000000000007941 */ /* 0x000fea0003800200 */
.L_x_602:
[----:B------:R-:W-:Y:S06]  /*10570*/  BAR.SYNC.DEFER_BLOCKING 0x0 ;  /* 0x0000000000007b1d */ /* 0x000fec0000010000 */
[----:B------:R-:W-:Y:S04]  /*10580*/  BSSY.RECONVERGENT B0, `(.L_x_604) ;  /* 0x0000013000007945 */ /* 0x000fe80003800200 */
[----:B------:R-:W-:Y:S05]  /*10590*/  @P3 BRA `(.L_x_605) ;  /* 0x0000000000443947 */ /* 0x000fea0003800000 */
[----:B01----:R-:W0:Y:S02]  /*105a0*/  LDS.128 R4, [R0+UR12] ;  /* 0x0000000c00047984 */ /* 0x003e240008000c00 */
        /* <DEDUP_REMOVED lines=16> */
.L_x_605:
[----:B------:R-:W-:Y:S05]  /*106b0*/  BSYNC.RECONVERGENT B0 ;  /* 0x0000000000007941 */ /* 0x000fea0003800200 */
.L_x_604:
[----:B------:R-:W-:Y:S06]  /*106c0*/  BAR.SYNC.DEFER_BLOCKING 0x0 ;  /* 0x0000000000007b1d */ /* 0x000fec0000010000 */
[----:B------:R-:W-:Y:S04]  /*106d0*/  BSSY.RECONVERGENT B0, `(.L_x_606) ;  /* 0x0000007000007945 */ /* 0x000fe80003800200 */
[----:B------:R-:W-:Y:S05]  /*106e0*/  @P4 BRA `(.L_x_607) ;  /* 0x0000000000144947 */ /* 0x000fea0003800000 */
[----:B01----:R-:W-:Y:S02]  /*106f0*/  F2FP.F16.F32.PACK_AB R4, R20, R15 ;  /* 0x0000000f1404723e */ /* 0x003fe400000000ff */
[----:B------:R-:W-:Y:S02]  /*10700*/  F2FP.F16.F32.PACK_AB R5, R14, R13 ;  /* 0x0000000d0e05723e */ /* 0x000fe400000000ff */
[----:B------:R-:W-:Y:S02]  /*10710*/  F2FP.F16.F32.PACK_AB R6, R18, R19 ;  /* 0x000000131206723e */ /* 0x000fe400000000ff */
[----:B------:R-:W-:-:S05]  /*10720*/  F2FP.F16.F32.PACK_AB R7, R16, R17 ;  /* 0x000000111007723e */ /* 0x000fca00000000ff */
[----:B------:R2:W-:Y:S02]  /*10730*/  STS.128 [R3+UR12], R4 ;  /* 0x0000000403007988 */ /* 0x0005e40008000c0c */
.L_x_607:
[----:B------:R-:W-:Y:S05]  /*10740*/  BSYNC.RECONVERGENT B0 ;  /* 0x0000000000007941 */ /* 0x000fea0003800200 */
.L_x_606:
[----:B------:R-:W-:Y:S06]  /*10750*/  BAR.SYNC.DEFER_BLOCKING 0x0 ;  /* 0x0000000000007b1d */ /* 0x000fec0000010000 */
[----:B------:R-:W-:Y:S04]  /*10760*/  BSSY.RECONVERGENT B0, `(.L_x_608) ;  /* 0x0000013000007945 */ /* 0x000fe80003800200 */
[----:B------:R-:W-:Y:S05]  /*10770*/  @P5 BRA `(.L_x_609) ;  /* 0x0000000000445947 */ /* 0x000fea0003800000 */
[----:B012---:R-:W0:Y:S02]  /*10780*/  LDS.128 R4, [R0+UR12] ;  /* 0x0000000c00047984 */ /* 0x007e240008000c00 */
        /* <DEDUP_REMOVED lines=16> */
.L_x_609:
[----:B------:R-:W-:Y:S05]  /*10890*/  BSYNC.RECONVERGENT B0 ;  /* 0x0000000000007941 */ /* 0x000fea0003800200 */
.L_x_608:
[----:B------:R-:W-:Y:S06]  /*108a0*/  BAR.SYNC.DEFER_BLOCKING 0x0 ;  /* 0x0000000000007b1d */ /* 0x000fec0000010000 */
[----:B------:R-:W-:Y:S05]  /*108b0*/  @P5 EXIT ;  /* 0x000000000000594d */ /* 0x000fea0003800000 */
[----:B------:R-:W3:Y:S02]  /*108c0*/  LDCU UR4, c[0x0][0x478] ;  /* 0x00008f00ff0477ac */ /* 0x000ee40008000800 */
[----:B---3--:R-:W-:-:S09]  /*108d0*/  UISETP.NE.AND UP0, UPT, UR4, 0x2, UPT ;  /* 0x000000020400788c */ /* 0x008fd2000bf05270 */
[----:B------:R-:W-:Y:S05]  /*108e0*/  BRA.U UP0, `(.L_x_610) ;  /* 0x0000000100e07547 */ /* 0x000fea000b800000 */
[----:B--2---:R-:W2:Y:S01]  /*108f0*/  LDC.64 R2, c[0x0][0x470] ;  /* 0x00011c00ff027b82 */ /* 0x004ea20000000a00 */
[----:B------:R-:W3:Y:S01]  /*10900*/  LDCU.64 UR4, c[0x0][0x380] ;  /* 0x00007000ff0477ac */ /* 0x000ee20008000a00 */
[----:B--2---:R-:W2:Y:S01]  /*10910*/  LDG.E R2, desc[UR36][R2.64] ;  /* 0x0000002402027981 */ /* 0x004ea2000c1e1900 */
[----:B------:R-:W-:-:S04]  /*10920*/  IADD3 R12, PT, PT, R12, UR10, RZ ;  /* 0x0000000a0c0c7c10 */ /* 0x000fc8000fffe0ff */
[----:B---3--:R-:W-:Y:S01]  /*10930*/  IADD3 R8, P0, PT, R12, UR4, RZ ;  /* 0x000000040c087c10 */ /* 0x008fe2000ff1e0ff */
        /* <DEDUP_REMOVED lines=9> */
[----:B------:R-:W2:Y:S01]  /*109d0*/  F2I.S8.NTZ R18, R18 ;  /* 0x0000001200127305 */ /* 0x000ea20000202100 */
[----:B01----:R-:W-:-:S07]  /*109e0*/  PRMT R0, R17, 0x8880, RZ ;  /* 0x0000888011007816 */ /* 0x003fce00000000ff */
[----:B------:R-:W0:Y:S01]  /*109f0*/  F2I.S8.NTZ R16, R16 ;  /* 0x0000001000107305 */ /* 0x000e220000202100 */
[----:B------:R-:W-:-:S04]  /*10a00*/  PRMT R0, R0, 0x7710, RZ ;  /* 0x0000771000007816 */ /* 0x000fc800000000ff */
[----:B------:R-:W-:-:S03]  /*10a10*/  SHF.L.U32 R0, R0, 0x10, RZ ;  /* 0x0000001000007819 */ /* 0x000fc600000006ff */
[----:B------:R-:W1:Y:S01]  /*10a20*/  F2I.S8.NTZ R14, R14 ;  /* 0x0000000e000e7305 */ /* 0x000e620000202100 */
[----:B--2---:R-:W-:Y:S02]  /*10a30*/  PRMT R18, R18, 0x8880, RZ ;  /* 0x0000888012127816 */ /* 0x004fe400000000ff */
[----:B------:R-:W-:Y:S02]  /*10a40*/  LOP3.LUT R4, R0, 0xff0000, RZ, 0xc0, !PT ;  /* 0x00ff000000047812 */ /* 0x000fe400078ec0ff */
[----:B------:R-:W-:Y:S02]  /*10a50*/  PRMT R0, R18, 0x7710, RZ ;  /* 0x0000771012007816 */ /* 0x000fe400000000ff */
[----:B0-----:R-:W-:Y:S01]  /*10a60*/  PRMT R3, R16, 0x8880, RZ ;  /* 0x0000888010037816 */ /* 0x001fe200000000ff */
[----:B------:R-:W0:Y:S01]  /*10a70*/  F2I.S8.NTZ R20, R20 ;  /* 0x0000001400147305 */ /* 0x000e220000202100 */
[----:B------:R-:W-:Y:S02]  /*10a80*/  SHF.L.U32 R0, R0, 0x8, RZ ;  /* 0x0000000800007819 */ /* 0x000fe400000006ff */
[----:B------:R-:W-:-:S04]  /*10a90*/  PRMT R3, R3, 0x7710, RZ ;  /* 0x0000771003037816 */ /* 0x000fc800000000ff */
[----:B------:R-:W-:Y:S01]  /*10aa0*/  PRMT R3, R4, 0x4210, R3 ;  /* 0x0000421004037816 */ /* 0x000fe20000000003 */
[----:B------:R-:W2:Y:S01]  /*10ab0*/  F2I.S8.NTZ R13, R13 ;  /* 0x0000000d000d7305 */ /* 0x000ea20000202100 */
[----:B-1----:R-:W-:Y:S02]  /*10ac0*/  PRMT R4, R14, 0x8880, RZ ;  /* 0x000088800e047816 */ /* 0x002fe400000000ff */
[----:B------:R-:W-:Y:S02]  /*10ad0*/  LOP3.LUT R9, R3, 0xff00, R0, 0xf8, !PT ;  /* 0x0000ff0003097812 */ /* 0x000fe400078ef800 */
[----:B------:R-:W-:Y:S02]  /*10ae0*/  PRMT R4, R4, 0x7710, RZ ;  /* 0x0000771004047816 */ /* 0x000fe400000000ff */
[----:B0-----:R-:W-:Y:S01]  /*10af0*/  PRMT R0, R20, 0x8880, RZ ;  /* 0x0000888014007816 */ /* 0x001fe200000000ff */
[----:B------:R-:W0:Y:S01]  /*10b00*/  F2I.S8.NTZ R19, R19 ;  /* 0x0000001300137305 */ /* 0x000e220000202100 */
[----:B------:R-:W-:-:S02]  /*10b10*/  LOP3.LUT R4, R4, 0xff, RZ, 0xc0, !PT ;  /* 0x000000ff04047812 */ /* 0x000fc400078ec0ff */
[----:B------:R-:W-:Y:S02]  /*10b20*/  PRMT R0, R0, 0x7710, RZ ;  /* 0x0000771000007816 */ /* 0x000fe400000000ff */
[----:B--2---:R-:W-:-:S03]  /*10b30*/  PRMT R3, R13, 0x8880, RZ ;  /* 0x000088800d037816 */ /* 0x004fc600000000ff */
[----:B------:R-:W1:Y:S01]  /*10b40*/  F2I.S8.NTZ R2, R2 ;  /* 0x0000000200027305 */ /* 0x000e620000202100 */
[----:B------:R-:W-:Y:S02]  /*10b50*/  LOP3.LUT R6, R0, 0xff, RZ, 0xc0, !PT ;  /* 0x000000ff00067812 */ /* 0x000fe400078ec0ff */
[----:B------:R-:W-:-:S03]  /*10b60*/  PRMT R3, R3, 0x7710, RZ ;  /* 0x0000771003037816 */ /* 0x000fc600000000ff */
[----:B------:R-:W-:Y:S01]  /*10b70*/  IMAD.WIDE.U32 R6, R6, 0x100, RZ ;  /* 0x0000010006067825 */ /* 0x000fe200078e00ff */
[----:B0-----:R-:W-:Y:S02]  /*10b80*/  PRMT R19, R19, 0x8880, RZ ;  /* 0x0000888013137816 */ /* 0x001fe400000000ff */
[----:B------:R-:W-:Y:S02]  /*10b90*/  LOP3.LUT R5, R3, 0xff, RZ, 0xc0, !PT ;  /* 0x000000ff03057812 */ /* 0x000fe400078ec0ff */
[----:B------:R-:W-:Y:S02]  /*10ba0*/  PRMT R0, R19, 0x7710, RZ ;  /* 0x0000771013007816 */ /* 0x000fe400000000ff */
[----:B-1----:R-:W-:Y:S01]  /*10bb0*/  PRMT R10, R2, 0x8880, RZ ;  /* 0x00008880020a7816 */ /* 0x002fe200000000ff */
[----:B------:R-:W-:Y:S01]  /*10bc0*/  IMAD.WIDE.U32 R2, R4, 0x1000000, RZ ;  /* 0x0100000004027825 */ /* 0x000fe200078e00ff */
[----:B------:R-:W-:Y:S02]  /*10bd0*/  LOP3.LUT R9, R9, 0xff, R0, 0xf8, !PT ;  /* 0x000000ff09097812 */ /* 0x000fe400078ef800 */
[----:B------:R-:W-:Y:S01]  /*10be0*/  PRMT R0, R10, 0x7710, RZ ;  /* 0x000077100a007816 */ /* 0x000fe200000000ff */
[----:B------:R-:W-:-:S03]  /*10bf0*/  IMAD.WIDE.U32 R4, R5, 0x10000, RZ ;  /* 0x0001000005047825 */ /* 0x000fc600078e00ff */
[----:B------:R-:W-:Y:S02]  /*10c00*/  LOP3.LUT R11, R6, R2, R4, 0xfe, !PT ;  /* 0x00000002060b7212 */ /* 0x000fe400078efe04 */
[----:B------:R-:W-:Y:S02]  /*10c10*/  LOP3.LUT R3, R5, R9, R3, 0xfe, !PT ;  /* 0x0000000905037212 */ /* 0x000fe400078efe03 */
[----:B------:R-:W-:Y:S02]  /*10c20*/  LEA.HI.X.SX32 R9, R12, UR5, 0x1, P0 ;  /* 0x000000050c097c11 */ /* 0x000fe400080f0eff */
[----:B------:R-:W-:Y:S02]  /*10c30*/  LOP3.LUT R2, R11, 0xff, R0, 0xf8, !PT ;  /* 0x000000ff0b027812 */ /* 0x000fe400078ef800 */
[----:B------:R-:W-:-:S05]  /*10c40*/  LOP3.LUT R3, R3, R7, RZ, 0xfc, !PT ;  /* 0x0000000703037212 */ /* 0x000fca00078efcff */
[----:B------:R-:W-:Y:S01]  /*10c50*/  STG.E.64 desc[UR36][R8.64], R2 ;  /* 0x0000000208007986 */ /* 0x000fe2000c101b24 */
[----:B------:R-:W-:Y:S05]  /*10c60*/  EXIT ;  /* 0x000000000000794d */ /* 0x000fea0003800000 */
.L_x_610:
[----:B--2---:R-:W2:Y:S01]  /*10c70*/  LDC.64 R2, c[0x0][0x380] ;  /* 0x0000e000ff027b82 */ /* 0x004ea20000000a00 */
[----:B01----:R-:W-:Y:S01]  /*10c80*/  VIADD R5, R12, UR10 ;  /* 0x0000000a0c057c36 */ /* 0x003fe20008000000 */
        /* <DEDUP_REMOVED lines=10> */
.L_x_489:
[----:B------:R-:W-:Y:S01]  /*10d30*/  HFMA2 R12, -RZ, RZ, 0, 9.5367431640625e-07 ;  /* 0x00000010ff0c7431 */ /* 0x000fe200000001ff */
[----:B------:R-:W-:Y:S02]  /*10d40*/  MOV R11, 0x1f ;  /* 0x0000001f000b7802 */ /* 0x000fe40000000f00 */
[----:B------:R-:W-:-:S07]  /*10d50*/  MOV R15, 0xffffffff ;  /* 0xffffffff000f7802 */ /* 0x000fce0000000f00 */
[----:B01----:R-:W-:Y:S05]  /*10d60*/  WARPSYNC.COLLECTIVE R15, `(.L_x_611) ;  /* 0x000000000f087348 */ /* 0x003fea0003c00000 */
[----:B------:R2:W3:Y:S02]  /*10d70*/  SHFL.BFLY P6, R14, R13, R12, R11 ;  /* 0x0c00000c0d0e7389 */ /* 0x0004e400000c000b */
[----:B0123--:R-:W-:Y:S05]  /*10d80*/  ENDCOLLECTIVE ;  /* 0x000000000000791b */ /* 0x00ffea0003800000 */
.L_x_611:
[----:B------:R-:W-:Y:S02]  /*10d90*/  HFMA2 R12, -RZ, RZ, 0, 4.76837158203125e-07 ;  /* 0x00000008ff0c7431 */ /* 0x000fe400000001ff */
[----:B------:R-:W-:-:S04]  /*10da0*/  FADD.FTZ R3, R13, R14 ;  /* 0x0000000e0d037221 */ /* 0x000fc80000010000 */
[----:B------:R-:W-:-:S07]  /*10db0*/  IMAD.MOV.U32 R13, RZ, RZ, R3 ;  /* 0x000000ffff0d7224 */ /* 0x000fce00078e0003 */
[----:B------:R-:W-:Y:S05]  /*10dc0*/  WARPSYNC.COLLECTIVE R15, `(.L_x_612) ;  /* 0x000000000f087348 */ /* 0x000fea0003c00000 */
[----:B------:R0:W1:Y:S02]  /*10dd0*/  SHFL.BFLY P6, R14, R13, R12, R11 ;  /* 0x0c00000c0d0e7389 */ /* 0x00006400000c000b */
[----:B01----:R-:W-:Y:S05]  /*10de0*/  ENDCOLLECTIVE ;  /* 0x000000000000791b */ /* 0x003fea0003800000 */
.L_x_612:
[----:B------:R-:W-:Y:S02]  /*10df0*/  HFMA2 R12, -RZ, RZ, 0, 2.384185791015625e-07 ;  /* 0x00000004ff0c7431 */ /* 0x000fe400000001ff */
[----:B------:R-:W-:-:S05]  /*10e00*/  FADD.FTZ R4, R3, R14 ;  /* 0x0000000e03047221 */ /* 0x000fca0000010000 */
[----:B------:R-:W-:-:S07]  /*10e10*/  MOV R13, R4 ;  /* 0x00000004000d7202 */ /* 0x000fce0000000f00 */
[----:B------:R-:W-:Y:S05]  /*10e20*/  WARPSYNC.COLLECTIVE R15, `(.L_x_613) ;  /* 0x000000000f087348 */ /* 0x000fea0003c00000 */
[----:B------:R0:W1:Y:S02]  /*10e30*/  SHFL.BFLY P6, R14, R13, R12, R11 ;  /* 0x0c00000c0d0e7389 */ /* 0x00006400000c000b */
[----:B01----:R-:W-:Y:S05]  /*10e40*/  ENDCOLLECTIVE ;  /* 0x000000000000791b */ /* 0x003fea0003800000 */
.L_x_613:
[----:B------:R-:W-:Y:S01]  /*10e50*/  MOV R12, 0x2 ;  /* 0x00000002000c7802 */ /* 0x000fe20000000f00 */
[----:B------:R-:W-:-:S04]  /*10e60*/  FADD.FTZ R5, R4, R14 ;  /* 0x0000000e04057221 */ /* 0x000fc80000010000 */
[----:B------:R-:W-:-:S07]  /*10e70*/  IMAD.MOV.U32 R13, RZ, RZ, R5 ;  /* 0x000000ffff0d7224 */ /* 0x000fce00078e0005 */
[----:B------:R-:W-:Y:S05]  /*10e80*/  WARPSYNC.COLLECTIVE R15, `(.L_x_614) ;  /* 0x000000000f087348 */ /* 0x000fea0003c00000 */
[----:B------:R0:W1:Y:S02]  /*10e90*/  SHFL.BFLY P6, R14, R13, R12, R11 ;  /* 0x0c00000c0d0e7389 */ /* 0x00006400000c000b */
[----:B01----:R-:W-:Y:S05]  /*10ea0*/  ENDCOLLECTIVE ;  /* 0x000000000000791b */ /* 0x003fea0003800000 */
.L_x_614:
[----:B------:R-:W-:Y:S02]  /*10eb0*/  HFMA2 R12, -RZ, RZ, 0, 5.9604644775390625e-08 ;  /* 0x00000001ff0c7431 */ /* 0x000fe400000001ff */
[----:B------:R-:W-:-:S05]  /*10ec0*/  FADD.FTZ R6, R5, R14 ;  /* 0x0000000e05067221 */ /* 0x000fca0000010000 */
[----:B------:R-:W-:-:S07]  /*10ed0*/  MOV R13, R6 ;  /* 0x00000006000d7202 */ /* 0x000fce0000000f00 */
[----:B------:R-:W-:Y:S05]  /*10ee0*/  WARPSYNC.COLLECTIVE R15, `(.L_x_615) ;  /* 0x000000000f087348 */ /* 0x000fea0003c00000 */
[----:B------:R0:W1:Y:S02]  /*10ef0*/  SHFL.BFLY P6, R14, R13, R12, R11 ;  /* 0x0c00000c0d0e7389 */ /* 0x00006400000c000b */
[----:B01----:R-:W-:Y:S05]  /*10f00*/  ENDCOLLECTIVE ;  /* 0x000000000000791b */ /* 0x003fea0003800000 */
.L_x_615:
[----:B------:R-:W-:Y:S05]  /*10f10*/  BRA `(.L_x_616) ;  /* 0xffffff2000787947 */ /* 0x000fea000383ffff */
.L_x_617:
        /* <DEDUP_REMOVED lines=14> */
.L_x_4641:


//--------------------- .text._ZN4mmha33masked_multihead_attention_kernelItLi256ELi256ELi2ELi32ELi128ELb1ELb0EEEv26Multihead_attention_paramsIT_XT5_EE --------------------------
	.section	.text._ZN4mmha33masked_multihead_attention_kernelItLi256ELi256ELi2ELi32ELi128ELb1ELb0EEEv26Multihead_attention_paramsIT_XT5_EE,"ax",@progbits
	.align	128
        .global         _ZN4mmha33masked_multihead_attention_kernelItLi256ELi256ELi2ELi32ELi128ELb1ELb0EEEv26Multihead_attention_paramsIT_XT5_EE
        .type           _ZN4mmha33masked_multihead_attention_kernelItLi256ELi256ELi2ELi32ELi128ELb1ELb0EEEv26Multihead_attention_paramsIT_XT5_EE,@function
        .size           _ZN4mmha33masked_multihead_attention_kernelItLi256ELi256ELi2ELi32ELi128ELb1ELb0EEEv26Multihead_attention_paramsIT_XT5_EE,(.L_x_4642 - _ZN4mmha33masked_multihead_attention_kernelItLi256ELi256ELi2ELi32ELi128ELb1ELb0EEEv26Multihead_attention_paramsIT_XT5_EE)
        .other          _ZN4mmha33masked_multihead_attention_kernelItLi256ELi256ELi2ELi32ELi128ELb1ELb0EEEv26Multihead_attention_paramsIT_XT5_EE,@"STO_CUDA_ENTRY STV_DEFAULT"
_ZN4mmha33masked_multihead_attention_kernelItLi256ELi256ELi2ELi32ELi128ELb1ELb0EEEv26Multihead_attention_paramsIT_XT5_EE:
.text._ZN4mmha33masked_multihead_attention_kernelItLi256ELi256ELi2ELi32ELi128ELb1ELb0EEEv26Multihead_attention_paramsIT_XT5_EE:
        /* <DEDUP_REMOVED lines=14> */
.L_x_618:
        /* <DEDUP_REMOVED lines=160> */
.L_x_621:
[----:B------:R-:W0:Y:S02]  /*0ae0*/  LDC.64 R2, c[0x0][0x388] ;  /* 0x0000e200ff027b82 */ /* 0x000e240000000a00 */
[----:B0-----:R-:W-:-:S05]  /*0af0*/  IMAD.WIDE R2, R5, 0x2, R2 ;  /* 0x0000000205027825 */ /* 0x001fca00078e0202 */
[----:B------:R0:W5:Y:S02]  /*0b00*/  LDG.E.128 R32, desc[UR36][R2.64] ;  /* 0x0000002402207981 */ /* 0x000164000c1e1d00 */
.L_x_620:
[----:B------:R-:W-:Y:S05]  /*0b10*/  BSYNC.RECONVERGENT B0 ;  /* 0x0000000000007941 */ /* 0x000fea0003800200 */
.L_x_619:
        /* <DEDUP_REMOVED lines=15> */
[C---:B------:R-:W-:Y:S02]  /*0c10*/  ISETP.GT.U32.OR P0, PT, R18.reuse, 0x1f, P0 ;  /* 0x0000001f1200780c */ /* 0x040fe40000704470 */
        /* <DEDUP_REMOVED lines=22> */
.L_x_622:
        /* <DEDUP_REMOVED lines=130> */
.L_x_625:
[----:B------:R-:W-:-:S13]  /*15a0*/  ISETP.GE.AND P0, PT, R17, R8, PT ;  /* 0x000000081100720c */ /* 0x000fda0003f06270 */
[----:B------:R-:W-:Y:S05]  /*15b0*/  @P0 BRA `(.L_x_626) ;  /* 0x0000001800300947 */ /* 0x000fea0003800000 */
[----:B------:R-:W-:Y:S01]  /*15c0*/  I2FP.F32.U32 R8, R8 ;  /* 0x0000000800087245 */ /* 0x000fe20000201000 */
[C---:B------:R-:W-:Y:S01]  /*15d0*/  VIADD R2, R17.reuse, 0x2 ;  /* 0x0000000211027836 */ /* 0x040fe20000000000 */
[----:B------:R-:W-:Y:S01]  /*15e0*/  I2FP.F32.U32 R0, R17 ;  /* 0x0000001100007245 */ /* 0x000fe20000201000 */
[C---:B------:R-:W-:Y:S01]  /*15f0*/  VIADD R6, R17.reuse, 0x6 ;  /* 0x0000000611067836 */ /* 0x040fe20000000000 */
[----:B------:R-:W0:Y:S01]  /*1600*/  MUFU.RCP R3, R8 ;  /* 0x0000000800037308 */ /* 0x000e220000001000 */
[----:B------:R-:W-:Y:S01]  /*1610*/  IADD3 R5, PT, PT, R17, 0x4, RZ ;  /* 0x0000000411057810 */ /* 0x000fe20007ffe0ff */
[----:B------:R-:W-:Y:S01]  /*1620*/  UIADD3 UR4, UPT, UPT, -UR39, UR10, URZ ;  /* 0x0000000a27047290 */ /* 0x000fe2000fffe1ff */
[----:B------:R-:W-:Y:S01]  /*1630*/  I2FP.F32.U32 R4, R2 ;  /* 0x0000000200047245 */ /* 0x000fe20000201000 */
[----:B------:R-:W-:Y:S01]  /*1640*/  HADD2.F32 R12, -RZ, R34.H1_H1 ;  /* 0x30000022ff0c7230 */ /* 0x000fe20000004100 */
[----:B------:R-:W-:Y:S01]  /*1650*/  I2FP.F32.U32 R10, R6 ;  /* 0x00000006000a7245 */ /* 0x000fe20000201000 */
[----:B------:R-:W-:-:S02]  /*1660*/  HADD2.F32 R19, -RZ, R35.H1_H1 ;  /* 0x30000023ff137230 */ /* 0x000fc40000004100 */
[----:B------:R-:W-:Y:S02]  /*1670*/  HADD2.F32 R34, -RZ, R34.H0_H0 ;  /* 0x20000022ff227230 */ /* 0x000fe40000004100 */
[----:B------:R-:W-:Y:S02]  /*1680*/  HADD2.F32 R35, -RZ, R35.H0_H0 ;  /* 0x20000023ff237230 */ /* 0x000fe40000004100 */
        /* <DEDUP_REMOVED lines=12> */
[----:B------:R-:W-:Y:S04]  /*1750*/  MUFU.EX2 R11, -R10 ;  /* 0x8000000a000b7308 */ /* 0x000fe80000000800 */
[----:B------:R2:W3:Y:S01]  /*1760*/  MUFU.EX2 R9, -R8 ;  /* 0x8000000800097308 */ /* 0x0004e20000000800 */
[C---:B0-----:R-:W-:Y:S01]  /*1770*/  FMUL.FTZ R5, R0.reuse, R5 ;  /* 0x0000000500057220 */ /* 0x041fe20000410000 */
[----:B-1----:R-:W-:-:S03]  /*1780*/  FMUL.FTZ R6, R0, R3 ;  /* 0x0000000300067220 */ /* 0x002fc60000410000 */
[----:B------:R-:W-:Y:S01]  /*1790*/  FMUL.RZ R5, R5, 0.15915493667125701904 ;  /* 0x3e22f98305057820 */ /* 0x000fe2000040c000 */
[--C-:B--2---:R-:W-:Y:S02]  /*17a0*/  HADD2.F32 R8, -RZ, R33.reuse.H1_H1 ;  /* 0x30000021ff087230 */ /* 0x104fe40000004100 */
[----:B------:R-:W-:Y:S01]  /*17b0*/  FMUL.RZ R6, R6, 0.15915493667125701904 ;  /* 0x3e22f98306067820 */ /* 0x000fe2000040c000 */
[----:B------:R-:W0:Y:S01]  /*17c0*/  MUFU.SIN R3, R5 ;  /* 0x0000000500037308 */ /* 0x000e220000000400 */
[----:B------:R-:W-:Y:S02]  /*17d0*/  HADD2.F32 R33, -RZ, R33.H0_H0 ;  /* 0x20000021ff217230 */ /* 0x000fe40000004100 */
[C---:B---3--:R-:W-:Y:S01]  /*17e0*/  FMUL.FTZ R9, R0.reuse, R9 ;  /* 0x0000000900097220 */ /* 0x048fe20000410000 */
[----:B------:R-:W-:-:S03]  /*17f0*/  FMUL.FTZ R0, R0, R11 ;  /* 0x0000000b00007220 */ /* 0x000fc60000410000 */
[----:B------:R-:W-:Y:S01]  /*1800*/  FMUL.RZ R9, R9, 0.15915493667125701904 ;  /* 0x3e22f98309097820 */ /* 0x000fe2000040c000 */
[----:B------:R0:W1:Y:S01]  /*1810*/  MUFU.COS R2, R5 ;  /* 0x0000000500027308 */ /* 0x0000620000000000 */
[----:B------:R-:W-:Y:S01]  /*1820*/  FMUL.RZ R13, R0, 0.15915493667125701904 ;  /* 0x3e22f983000d7820 */ /* 0x000fe2000040c000 */
[--C-:B------:R-:W-:Y:S02]  /*1830*/  HADD2.F32 R0, -RZ, R32.reuse.H1_H1 ;  /* 0x30000020ff007230 */ /* 0x100fe40000004100 */
[----:B------:R-:W-:-:S04]  /*1840*/  HADD2.F32 R32, -RZ, R32.H0_H0 ;  /* 0x20000020ff207230 */ /* 0x000fc80000004100 */
[----:B------:R-:W2:Y:S01]  /*1850*/  MUFU.SIN R4, R6 ;  /* 0x0000000600047308 */ /* 0x000ea20000000400 */
[----:B0-----:R-:W-:-:S07]  /*1860*/  FMUL.FTZ R5, R3, R0 ;  /* 0x0000000003057220 */ /* 0x001fce0000410000 */
[----:B------:R2:W0:Y:S01]  /*1870*/  MUFU.COS R7, R6 ;  /* 0x0000000600077308 */ /* 0x0004220000000000 */
[C---:B-1----:R-:W-:Y:S01]  /*1880*/  FMUL.FTZ R0, R2.reuse, R0 ;  /* 0x0000000002007220 */ /* 0x042fe20000410000 */
[----:B------:R-:W-:-:S03]  /*1890*/  FFMA.FTZ R5, R2, R32, -R5 ;  /* 0x0000002002057223 */ /* 0x000fc60000010805 */
[----:B------:R-:W-:-:S03]  /*18a0*/  FFMA.FTZ R32, R3, R32, R0 ;  /* 0x0000002003207223 */ /* 0x000fc60000010000 */
[----:B------:R-:W1:Y:S01]  /*18b0*/  MUFU.SIN R11, R9 ;  /* 0x00000009000b7308 */ /* 0x000e620000000400 */
[----:B--2---:R-:W-:Y:S01]  /*18c0*/  FMUL.FTZ R6, R4, R8 ;  /* 0x0000000804067220 */ /* 0x004fe20000410000 */
[----:B------:R-:W-:-:S06]  /*18d0*/  F2FP.F16.F32.PACK_AB R32, R32, R5 ;  /* 0x000000052020723e */ /* 0x000fcc00000000ff */
[----:B------:R2:W3:Y:S01]  /*18e0*/  MUFU.COS R10, R9 ;  /* 0x00000009000a7308 */ /* 0x0004e20000000000 */
[----:B0-----:R-:W-:-:S07]  /*18f0*/  FFMA.FTZ R6, R7, R33, -R6 ;  /* 0x0000002107067223 */ /* 0x001fce0000010806 */
[----:B------:R-:W0:Y:S01]  /*1900*/  MUFU.SIN R15, R13 ;  /* 0x0000000d000f7308 */ /* 0x000e220000000400 */
[----:B--2---:R-:W-:Y:S01]  /*1910*/  FMUL.FTZ R9, R7, R8 ;  /* 0x0000000807097220 */ /* 0x004fe20000410000 */
[----:B-1----:R-:W-:-:S03]  /*1920*/  FMUL.FTZ R3, R11, R12 ;  /* 0x0000000c0b037220 */ /* 0x002fc60000410000 */
[----:B------:R-:W-:-:S03]  /*1930*/  FFMA.FTZ R33, R4, R33, R9 ;  /* 0x0000002104217223 */ /* 0x000fc60000010009 */
[----:B------:R-:W1:Y:S01]  /*1940*/  MUFU.COS R14, R13 ;  /* 0x0000000d000e7308 */ /* 0x000e620000000000 */
[C---:B---3--:R-:W-:Y:S01]  /*1950*/  FMUL.FTZ R12, R10.reuse, R12 ;  /* 0x0000000c0a0c7220 */ /* 0x048fe20000410000 */
[----:B------:R-:W-:Y:S01]  /*1960*/  FFMA.FTZ R3, R10, R34, -R3 ;  /* 0x000000220a037223 */ /* 0x000fe20000010803 */
[----:B------:R-:W-:Y:S02]  /*1970*/  F2FP.F16.F32.PACK_AB R33, R33, R6 ;  /* 0x000000062121723e */ /* 0x000fe400000000ff */
[----:B------:R-:W-:Y:S01]  /*1980*/  FFMA.FTZ R34, R11, R34, R12 ;  /* 0x000000220b227223 */ /* 0x000fe2000001000c */
[----:B0-----:R-:W-:-:S04]  /*1990*/  FMUL.FTZ R7, R15, R19 ;  /* 0x000000130f077220 */ /* 0x001fc80000410000 */
[----:B------:R-:W-:Y:S01]  /*19a0*/  F2FP.F16.F32.PACK_AB R34, R34, R3 ;  /* 0x000000032222723e */ /* 0x000fe200000000ff */
[C---:B-1----:R-:W-:Y:S01]  /*19b0*/  FMUL.FTZ R0, R14.reuse, R19 ;  /* 0x000000130e007220 */ /* 0x042fe20000410000 */
[----:B------:R-:W-:-:S03]  /*19c0*/  FFMA.FTZ R7, R14, R35, -R7 ;  /* 0x000000230e077223 */ /* 0x000fc60000010807 */
[----:B------:R-:W-:-:S05]  /*19d0*/  FFMA.FTZ R0, R15, R35, R0 ;  /* 0x000000230f007223 */ /* 0x000fca0000010000 */
[----:B------:R-:W-:Y:S01]  /*19e0*/  F2FP.F16.F32.PACK_AB R35, R0, R7 ;  /* 0x000000070023723e */ /* 0x000fe200000000ff */
[----:B------:R-:W-:Y:S06]  /*19f0*/  BRA `(.L_x_626) ;  /* 0x0000001400207947 */ /* 0x000fec0003800000 */
.L_x_624:
        /* <DEDUP_REMOVED lines=53> */
.L_x_627:
        /* <DEDUP_REMOVED lines=15> */
.L_x_628:
        /* <DEDUP_REMOVED lines=140> */
.L_x_634:
[----:B------:R-:W-:Y:S05]  /*2700*/  BSYNC.RECONVERGENT B2 ;  /* 0x0000000000027941 */ /* 0x000fea0003800200 */
.L_x_633:
        /* <DEDUP_REMOVED lines=17> */
.L_x_632:
        /* <DEDUP_REMOVED lines=72> */
.L_x_635:
[----:B------:R-:W-:Y:S05]  /*2ca0*/  BSYNC.RECONVERGENT B1 ;  /* 0x0000000000017941 */ /* 0x000fea0003800200 */
.L_x_631:
        /* <DEDUP_REMOVED lines=16> */
.L_x_630:
[----:B------:R-:W-:Y:S05]  /*2db0*/  BSYNC.RECONVERGENT B0 ;  /* 0x0000000000007941 */ /* 0x000fea0003800200 */
.L_x_629:
        /* <DEDUP_REMOVED lines=10> */
.L_x_637:
[----:B------:R-:W-:Y:S05]  /*2e60*/  BSYNC.RECONVERGENT B0 ;  /* 0x0000000000007941 */ /* 0x000fea0003800200 */
.L_x_636:
[----:B------:R-:W-:Y:S06]  /*2e70*/  BAR.SYNC.DEFER_BLOCKING 0x0 ;  /* 0x0000000000007b1d */ /* 0x000fec0000010000 */
.L_x_626:
[----:B------:R-:W-:Y:S05]  /*2e80*/  BSYNC.RECONVERGENT B6 ;  /* 0x0000000000067941 */ /* 0x000fea0003800200 */
.L_x_623:
        /* <DEDUP_REMOVED lines=32> */
.L_x_639:
[----:B------:R-:W-:Y:S01]  /*3090*/  UMOV UR4, 0xffffffff ;  /* 0xffffffff00047882 */ /* 0x000fe20000000000 */
[----:B------:R-:W-:Y:S02]  /*30a0*/  FADD.FTZ R13, R13, R8 ;  /* 0x000000080d0d7221 */ /* 0x000fe40000010000 */
[----:B------:R-:W-:Y:S05]  /*30b0*/  BRA.DIV UR4, `(.L_x_640) ;  /* 0x0000009604d87947 */ /* 0x000fea000b800000 */
[----:B------:R-:W1:Y:S02]  /*30c0*/  SHFL.BFLY PT, R14, R13, 0x10, 0x1f ;  /* 0x0e001f000d0e7f89 */ /* 0x000e6400000e0000 */
[----:B-1----:R-:W-:-:S05]  /*30d0*/  FADD.FTZ R2, R13, R14 ;  /* 0x0000000e0d027221 */ /* 0x002fca0000010000 */
[----:B------:R-:W0:Y:S02]  /*30e0*/  SHFL.BFLY PT, R14, R2, 0x8, 0x1f ;  /* 0x0d001f00020e7f89 */ /* 0x000e2400000e0000 */
[----:B0-----:R-:W-:-:S05]  /*30f0*/  FADD.FTZ R3, R2, R14 ;  /* 0x0000000e02037221 */ /* 0x001fca0000010000 */
[----:B------:R-:W0:Y:S02]  /*3100*/  SHFL.BFLY PT, R14, R3, 0x4, 0x1f ;  /* 0x0c801f00030e7f89 */ /* 0x000e2400000e0000 */
[----:B0-----:R-:W-:-:S05]  /*3110*/  FADD.FTZ R4, R3, R14 ;  /* 0x0000000e03047221 */ /* 0x001fca0000010000 */
[----:B------:R-:W0:Y:S02]  /*3120*/  SHFL.BFLY PT, R14, R4, 0x2, 0x1f ;  /* 0x0c401f00040e7f89 */ /* 0x000e2400000e0000 */
[----:B0-----:R-:W-:-:S05]  /*3130*/  FADD.FTZ R5, R4, R14 ;  /* 0x0000000e04057221 */ /* 0x001fca0000010000 */
[----:B------:R0:W1:Y:S02]  /*3140*/  SHFL.BFLY PT, R14, R5, 0x1, 0x1f ;  /* 0x0c201f00050e7f89 */ /* 0x00006400000e0000 */
.L_x_775:
        /* <DEDUP_REMOVED lines=26> */
.L_x_638:
        /* <DEDUP_REMOVED lines=94> */
.L_x_641:
[----:B------:R-:W-:Y:S04]  /*38d0*/  BSSY B0, `(.L_x_642) ;  /* 0x000040e000007945 */ /* 0x000fe80003800000 */
[----:B------:R-:W-:Y:S05]  /*38e0*/  @P0 BRA `(.L_x_643) ;  /* 0x0000004000300947 */ /* 0x000fea0003800000 */
[----:B------:R-:W-:Y:S01]  /*38f0*/  IABS R19, R214 ;  /* 0x000000d600137213 */ /* 0x000fe20000000000 */
[----:B------:R-:W5:Y:S01]  /*3900*/  LDCU UR4, c[0x0][0x3f8] ;  /* 0x00007f00ff0477ac */ /* 0x000f620008000800 */
[----:B------:R-:W4:Y:S01]  /*3910*/  LDC.64 R4, c[0x0][0x448] ;  /* 0x00011200ff047b82 */ /* 0x000f220000000a00 */
[----:B------:R-:W-:Y:S01]  /*3920*/  IADD3 R216, PT, PT, R221, UR9, RZ ;  /* 0x00000009ddd87c10 */ /* 0x000fe2000fffe0ff */
[----:B------:R-:W2:Y:S01]  /*3930*/  I2F.RP R11, R19 ;  /* 0x00000013000b7306 */ /* 0x000ea20000209400 */
[----:B------:R-:W5:Y:S01]  /*3940*/  LDCU.64 UR10, c[0x0][0x420] ;  /* 0x00008400ff0a77ac */ /* 0x000f620008000a00 */
[----:B------:R-:W-:Y:S02]  /*3950*/  IMAD R212, R214, UR47, R213 ;  /* 0x0000002fd6d47c24 */ /* 0x000fe4000f8e02d5 */
[----:B------:R-:W-:Y:S01]  /*3960*/  IMAD.U32 R15, RZ, RZ, UR44 ;  /* 0x0000002cff0f7e24 */ /* 0x000fe2000f8e00ff */
[----:B------:R-:W4:Y:S01]  /*3970*/  LDCU UR16, c[0x0][0x440] ;  /* 0x00008800ff1077ac */ /* 0x000f220008000800 */
[----:B01----:R-:W0:Y:S01]  /*3980*/  LDC.64 R2, c[0x0][0x450] ;  /* 0x00011400ff027b82 */ /* 0x003e220000000a00 */
[----:B------:R-:W-:Y:S01]  /*3990*/  SHF.R.S32.HI R218, RZ, 0x1f, R212 ;  /* 0x0000001fffda7819 */ /* 0x000fe200000114d4 */
[----:B------:R-:W1:Y:S06]  /*39a0*/  LDCU UR8, c[0x0][0x408] ;  /* 0x00008100ff0877ac */ /* 0x000e6c0008000800 */
[----:B------:R-:W1:Y:S01]  /*39b0*/  LDC R220, c[0x0][0x430] ;  /* 0x00010c00ffdc7b82 */ /* 0x000e620000000800 */
[----:B--2---:R-:W2:Y:S01]  /*39c0*/  MUFU.RCP R11, R11 ;  /* 0x0000000b000b7308 */ /* 0x004ea20000001000 */
[----:B-----5:R-:W-:Y:S01]  /*39d0*/  UIMAD UR4, UR38, UR4, UR44 ;  /* 0x00000004260472a4 */ /* 0x020fe2000f8e022c */
[----:B------:R-:W-:Y:S01]  /*39e0*/  ISETP.NE.U32.AND P0, PT, RZ, UR10, PT ;  /* 0x0000000aff007c0c */ /* 0x000fe2000bf05070 */
[----:B----4-:R-:W-:Y:S01]  /*39f0*/  IMAD.WIDE.U32 R4, R15, 0x2, R4 ;  /* 0x000000020f047825 */ /* 0x010fe200078e0004 */
[----:B------:R-:W-:-:S02]  /*3a00*/  UIMAD UR5, UR44, UR16, UR45 ;  /* 0x000000102c0572a4 */ /* 0x000fc4000f8e022d */
[----:B------:R-:W-:Y:S01]  /*3a10*/  ISETP.NE.AND.EX P0, PT, RZ, UR11, PT, P0 ;  /* 0x0000000bff007c0c */ /* 0x000fe2000bf05300 */
[----:B------:R-:W-:-:S04]  /*3a20*/  IMAD.U32 R215, RZ, RZ, UR16 ;  /* 0x00000010ffd77e24 */ /* 0x000fc8000f8e00ff */
[----:B------:R-:W-:Y:S01]  /*3a30*/  IMAD R215, R215, UR5, R216 ;  /* 0x00000005d7d77c24 */ /* 0x000fe2000f8e02d8 */
[----:B--2---:R-:W-:-:S04]  /*3a40*/  IADD3 R208, PT, PT, R11, 0xffffffe, RZ ;  /* 0x0ffffffe0bd07810 */ /* 0x004fc80007ffe0ff */
[----:B------:R2:W4:Y:S01]  /*3a50*/  F2I.FTZ.U32.TRUNC.NTZ R209, R208 ;  /* 0x000000d000d17305 */ /* 0x000522000021f000 */
[----:B-1----:R-:W-:Y:S02]  /*3a60*/  IADD3 R220, PT, PT, R220, UR8, RZ ;  /* 0x00000008dcdc7c10 */ /* 0x002fe4000fffe0ff */
[----:B--2---:R-:W-:Y:S01]  /*3a70*/  MOV R208, RZ ;  /* 0x000000ff00d07202 */ /* 0x004fe20000000f00 */
[----:B----4-:R-:W-:-:S04]  /*3a80*/  IMAD.MOV R14, RZ, RZ, -R209 ;  /* 0x000000ffff0e7224 */ /* 0x010fc800078e0ad1 */
[----:B------:R-:W-:Y:S02]  /*3a90*/  IMAD R13, R14, R19, RZ ;  /* 0x000000130e0d7224 */ /* 0x000fe400078e02ff */
[----:B------:R-:W-:Y:S01]  /*3aa0*/  IMAD.U32 R14, RZ, RZ, UR4 ;  /* 0x00000004ff0e7e24 */ /* 0x000fe2000f8e00ff */
[----:B------:R-:W-:Y:S01]  /*3ab0*/  UIADD3 UR4, UPT, UPT, UR14, 0x420, URZ ;  /* 0x000004200e047890 */ /* 0x000fe2000fffe0ff */
[----:B------:R-:W-:Y:S01]  /*3ac0*/  IMAD.HI.U32 R208, R209, R13, R208 ;  /* 0x0000000dd1d07227 */ /* 0x000fe200078e00d0 */
[----:B------:R-:W-:Y:S02]  /*3ad0*/  MOV R13, UR10 ;  /* 0x0000000a000d7c02 */ /* 0x000fe40008000f00 */
[----:B------:R-:W-:Y:S01]  /*3ae0*/  ULEA UR4, UR15, UR4, 0x18 ;  /* 0x000000040f047291 */ /* 0x000fe2000f8ec0ff */
[--C-:B------:R-:W-:Y:S01]  /*3af0*/  IMAD R11, R14, 0x100, R213.reuse ;  /* 0x000001000e0b7824 */ /* 0x100fe200078e02d5 */
[----:B------:R-:W-:Y:S01]  /*3b00*/  IADD3 R210, P1, P2, R13, UR48, R216 ;  /* 0x000000300dd27c10 */ /* 0x000fe2000fa3e0d8 */
[----:B------:R-:W-:Y:S01]  /*3b10*/  IMAD R213, R214, UR42, R213 ;  /* 0x0000002ad6d57c24 */ /* 0x000fe2000f8e02d5 */
[----:B------:R-:W-:Y:S01]  /*3b20*/  IADD3 R209, PT, PT, R12, UR9, RZ ;  /* 0x000000090cd17c10 */ /* 0x000fe2000fffe0ff */
[----:B0-----:R-:W-:Y:S01]  /*3b30*/  IMAD.WIDE R2, R11, 0x2, R2 ;  /* 0x000000020b027825 */ /* 0x001fe200078e0202 */
[----:B------:R-:W-:-:S02]  /*3b40*/  IADD3.X R211, PT, PT, R16, UR11, RZ, P1, P2 ;  /* 0x0000000b10d37c10 */ /* 0x000fc40008fe44ff */
[----:B------:R-:W-:Y:S01]  /*3b50*/  SHF.L.U32 R214, R214, 0x4, RZ ;  /* 0x00000004d6d67819 */ /* 0x000fe200000006ff */
[----:B------:R-:W-:Y:S01]  /*3b60*/  VIADD R216, R216, 0x1 ;  /* 0x00000001d8d87836 */ /* 0x000fe20000000000 */
[----:B------:R-:W-:Y:S02]  /*3b70*/  SHF.R.S32.HI R219, RZ, 0x1f, R213 ;  /* 0x0000001fffdb7819 */ /* 0x000fe400000114d5 */
[----:B------:R-:W-:-:S07]  /*3b80*/  LEA R221, R221, UR4, 0x2 ;  /* 0x00000004dddd7c11 */ /* 0x000fce000f8e10ff */
.L_x_707:
[----:B------:R-:W2:Y:S01]  /*3b90*/  @P0 LDG.E.U8 R14, desc[UR36][R210.64] ;  /* 0x00000024d20e0981 */ /* 0x000ea2000c1e1100 */
[----:B0-----:R-:W0:Y:S01]  /*3ba0*/  LDC R11, c[0x0][0x3f4] ;  /* 0x0000fd00ff0b7b82 */ /* 0x001e220000000800 */
[----:B------:R-:W-:Y:S01]  /*3bb0*/  VIADD R223, R216, 0xffffffff ;  /* 0xffffffffd8df7836 */ /* 0x000fe20000000000 */
[----:B------:R-:W-:Y:S04]  /*3bc0*/  BSSY.RECONVERGENT B1, `(.L_x_644) ;  /* 0x0000028000017945 */ /* 0x000fe80003800200 */
[----:B------:R-:W-:Y:S02]  /*3bd0*/  IABS R13, R223 ;  /* 0x000000df000d7213 */ /* 0x000fe40000000000 */
        /* <DEDUP_REMOVED lines=9> */
[----:B------:R-:W-:Y:S02]  /*3c70*/  @!P1 IADD3 R12, PT, PT, R12, -R15, RZ ;  /* 0x8000000f0c0c9210 */ /* 0x000fe40007ffe0ff */
[----:B------:R-:W-:-:S03]  /*3c80*/  ISETP.GE.AND P1, PT, R223, UR45, PT ;  /* 0x0000002ddf007c0c */ /* 0x000fc6000bf26270 */
[----:B------:R-:W-:Y:S01]  /*3c90*/  @!P3 IMAD.MOV R12, RZ, RZ, -R12 ;  /* 0x000000ffff0cb224 */ /* 0x000fe200078e0a0c */
[----:B------:R-:W-:Y:S02]  /*3ca0*/  @!P4 LOP3.LUT R12, RZ, R11, RZ, 0x33, !PT ;  /* 0x0000000bff0cc212 */ /* 0x000fe400078e33ff */
[----:B--2---:R-:W-:-:S07]  /*3cb0*/  ISETP.NE.AND P2, PT, R14, RZ, P0 ;  /* 0x000000ff0e00720c */ /* 0x004fce0000745270 */
[----:B------:R-:W-:Y:S06]  /*3cc0*/  @P1 BRA `(.L_x_645) ;  /* 0x00000000005c1947 */ /* 0x000fec0003800000 */
[----:B------:R-:W-:-:S04]  /*3cd0*/  SHF.L.U32 R222, R12, 0x3, RZ ;  /* 0x000000030cde7819 */ /* 0x000fc800000006ff */
[----:B------:R-:W-:-:S05]  /*3ce0*/  IADD3 R13, P3, PT, R213, R222, RZ ;  /* 0x000000ded50d7210 */ /* 0x000fca0007f7e0ff */
[----:B------:R-:W-:Y:S01]  /*3cf0*/  IMAD.X R14, RZ, RZ, R219, P3 ;  /* 0x000000ffff0e7224 */ /* 0x000fe200018e06db */
        /* <DEDUP_REMOVED lines=13> */
[----:B------:R-:W-:-:S04]  /*3dd0*/  IADD3 R13, P5, PT, R212, R222, RZ ;  /* 0x000000ded40d7210 */ /* 0x000fc80007fbe0ff */
[----:B------:R-:W-:Y:S02]  /*3de0*/  IADD3.X R222, PT, PT, RZ, R218, RZ, P5, !PT ;  /* 0x000000daffde7210 */ /* 0x000fe40002ffe4ff */
[----:B------:R-:W-:-:S04]  /*3df0*/  LEA R224, P5, R13, UR6, 0x1 ;  /* 0x000000060de07c11 */ /* 0x000fc8000f8a08ff */
[----:B------:R-:W-:Y:S01]  /*3e00*/  LEA.HI.X R225, R13, UR7, R222, 0x1, P5 ;  /* 0x000000070de17c11 */ /* 0x000fe2000a8f0cde */
[----:B--2---:R-:W-:Y:S02]  /*3e10*/  @P4 HMUL2 R144, R144, R14 ;  /* 0x0000000e90904232 */ /* 0x004fe40000000000 */
[----:B------:R-:W-:-:S05]  /*3e20*/  @P3 HFMA2 R145, R145, R15, -RZ ;  /* 0x0000000f91913231 */ /* 0x000fca00001000ff */
[----:B------:R0:W-:Y:S02]  /*3e30*/  STG.E.64 desc[UR36][R224.64], R144 ;  /* 0x00000090e0007986 */ /* 0x0001e4000c101b24 */
.L_x_645:
[----:B------:R-:W-:Y:S05]  /*3e40*/  BSYNC.RECONVERGENT B1 ;  /* 0x0000000000017941 */ /* 0x000fea0003800200 */
.L_x_644:
[----:B------:R-:W-:Y:S01]  /*3e50*/  BSSY.RECONVERGENT B1, `(.L_x_646) ;  /* 0x0000031000017945 */ /* 0x000fe20003800200 */
[----:B------:R-:W-:-:S03]  /*3e60*/  IMAD.IADD R13, R12, 0x1, R11 ;  /* 0x000000010c0d7824 */ /* 0x000fc600078e020b */
[----:B------:R-:W-:Y:S05]  /*3e70*/  @P1 BRA `(.L_x_647) ;  /* 0x0000000000b81947 */ /* 0x000fea0003800000 */
[----:B0-----:R-:W-:Y:S01]  /*3e80*/  SHF.L.U32 R224, R13, 0x3, RZ ;  /* 0x000000030de07819 */ /* 0x001fe200000006ff */
[----:B------:R-:W-:Y:S01]  /*3e90*/  IMAD R226, R12, 0x8, R214 ;  /* 0x000000080ce27824 */ /* 0x000fe200078e02d6 */
[----:B------:R-:W-:Y:S01]  /*3ea0*/  UISETP.NE.AND UP0, UPT, UR17, URZ, UPT ;  /* 0x000000ff1100728c */ /* 0x000fe2000bf05270 */
[----:B------:R-:W-:Y:S02]  /*3eb0*/  ISETP.NE.AND P6, PT, R217, RZ, PT ;  /* 0x000000ffd900720c */ /* 0x000fe40003fc5270 */
[----:B------:R-:W-:Y:S02]  /*3ec0*/  SHF.R.S32.HI R225, RZ, 0x1f, R224 ;  /* 0x0000001fffe17819 */ /* 0x000fe400000114e0 */
[----:B------:R-:W-:Y:S02]  /*3ed0*/  IADD3 R147, P3, PT, R213, R224, RZ ;  /* 0x000000e0d5937210 */ /* 0x000fe40007f7e0ff */
[----:B------:R-:W-:Y:S02]  /*3ee0*/  SHF.R.S32.HI R227, RZ, 0x1f, R226 ;  /* 0x0000001fffe37819 */ /* 0x000fe400000114e2 */
[----:B------:R-:W-:-:S02]  /*3ef0*/  IADD3.X R222, PT, PT, R219, R225, RZ, P3, !PT ;  /* 0x000000e1dbde7210 */ /* 0x000fc40001ffe4ff */
[----:B------:R-:W-:Y:S02]  /*3f00*/  LEA R146, P3, R147, UR6, 0x1 ;  /* 0x0000000693927c11 */ /* 0x000fe4000f8608ff */
[----:B------:R-:W-:Y:S02]  /*3f10*/  IADD3 R14, P4, PT, R213, R226, RZ ;  /* 0x000000e2d50e7210 */ /* 0x000fe40007f9e0ff */
[----:B------:R-:W-:-:S03]  /*3f20*/  LEA.HI.X R147, R147, UR7, R222, 0x1, P3 ;  /* 0x0000000793937c11 */ /* 0x000fc600098f0cde */
[----:B------:R-:W-:Y:S01]  /*3f30*/  IMAD.X R15, R219, 0x1, R227, P4 ;  /* 0x00000001db0f7824 */ /* 0x000fe200020e06e3 */
[C---:B------:R-:W-:Y:S02]  /*3f40*/  LEA R148, P4, R14.reuse, UR6, 0x1 ;  /* 0x000000060e947c11 */ /* 0x040fe4000f8808ff */
[----:B------:R-:W5:Y:S02]  /*3f50*/  LDG.E.64 R146, desc[UR36][R146.64] ;  /* 0x0000002492927981 */ /* 0x000f64000c1e1b00 */
[----:B------:R-:W-:Y:S01]  /*3f60*/  LEA.HI.X R149, R14, UR7, R15, 0x1, P4 ;  /* 0x000000070e957c11 */ /* 0x000fe2000a0f0c0f */
[----:B------:R-:W-:Y:S08]  /*3f70*/  BRA.U UP0, `(.L_x_648) ;  /* 0x0000000100387547 */ /* 0x000ff0000b800000 */
        /* <DEDUP_REMOVED lines=8> */
[----:B------:R-:W-:Y:S02]  /*4000*/  IADD3.X R225, PT, PT, R218, R225, RZ, P5, !PT ;  /* 0x000000e1dae17210 */ /* 0x000fe40002ffe4ff */
[----:B------:R-:W-:-:S04]  /*4010*/  LEA R224, P5, R222, UR6, 0x1 ;  /* 0x00000006dee07c11 */ /* 0x000fc8000f8a08ff */
[----:B------:R-:W-:Y:S01]  /*4020*/  LEA.HI.X R225, R222, UR7, R225, 0x1, P5 ;  /* 0x00000007dee17c11 */ /* 0x000fe2000a8f0ce1 */
[----:B--2---:R-:W-:Y:S02]  /*4030*/  @P4 HMUL2 R146, R146, R14 ;  /* 0x0000000e92924232 */ /* 0x004fe40000000000 */
[----:B------:R-:W-:-:S05]  /*4040*/  @P3 HFMA2 R147, R147, R15, -RZ ;  /* 0x0000000f93933231 */ /* 0x000fca00001000ff */
[----:B------:R0:W-:Y:S02]  /*4050*/  STG.E.64 desc[UR36][R224.64], R146 ;  /* 0x00000092e0007986 */ /* 0x0001e4000c101b24 */
.L_x_648:
        /* <DEDUP_REMOVED lines=9> */
[----:B------:R-:W-:-:S05]  /*40f0*/  IADD3 R222, P5, PT, R212, R226, RZ ;  /* 0x000000e2d4de7210 */ /* 0x000fca0007fbe0ff */
[----:B0-----:R-:W-:Y:S01]  /*4100*/  IMAD.X R225, R218, 0x1, R227, P5 ;  /* 0x00000001dae17824 */ /* 0x001fe200028e06e3 */
[----:B------:R-:W-:-:S04]  /*4110*/  LEA R224, P5, R222, UR6, 0x1 ;  /* 0x00000006dee07c11 */ /* 0x000fc8000f8a08ff */
[----:B------:R-:W-:Y:S01]  /*4120*/  LEA.HI.X R225, R222, UR7, R225, 0x1, P5 ;  /* 0x00000007dee17c11 */ /* 0x000fe2000a8f0ce1 */
[----:B--2---:R-:W-:Y:S02]  /*4130*/  @P4 HMUL2 R148, R148, R14 ;  /* 0x0000000e94944232 */ /* 0x004fe40000000000 */
[----:B------:R-:W-:-:S05]  /*4140*/  @P3 HFMA2 R149, R149, R15, -RZ ;  /* 0x0000000f95953231 */ /* 0x000fca00001000ff */
[----:B------:R1:W-:Y:S02]  /*4150*/  STG.E.64 desc[UR36][R224.64], R148 ;  /* 0x00000094e0007986 */ /* 0x0003e4000c101b24 */
.L_x_647:
[----:B------:R-:W-:Y:S05]  /*4160*/  BSYNC.RECONVERGENT B1 ;  /* 0x0000000000017941 */ /* 0x000fea0003800200 */
.L_x_646:
[----:B------:R-:W-:Y:S04]  /*4170*/  BSSY.RECONVERGENT B1, `(.L_x_649) ;  /* 0x0000031000017945 */ /* 0x000fe80003800200 */
[----:B------:R-:W-:Y:S05]  /*4180*/  @P1 BRA `(.L_x_650) ;  /* 0x0000000000bc1947 */ /* 0x000fea0003800000 */
[----:B01----:R-:W-:Y:S01]  /*4190*/  IMAD R224, R13, 0x8, R214 ;  /* 0x000000080de07824 */ /* 0x003fe200078e02d6 */
[----:B------:R-:W-:Y:S01]  /*41a0*/  LEA R14, R11, R12, 0x2 ;  /* 0x0000000c0b0e7211 */ /* 0x000fe200078e10ff */
[----:B------:R-:W-:Y:S01]  /*41b0*/  UISETP.NE.AND UP0, UPT, UR17, URZ, UPT ;  /* 0x000000ff1100728c */ /* 0x000fe2000bf05270 */
[----:B------:R-:W-:Y:S02]  /*41c0*/  ISETP.NE.AND P6, PT, R217, RZ, PT ;  /* 0x000000ffd900720c */ /* 0x000fe40003fc5270 */
[----:B------:R-:W-:Y:S02]  /*41d0*/  SHF.R.S32.HI R225, RZ, 0x1f, R224 ;  /* 0x0000001fffe17819 */ /* 0x000fe400000114e0 */
[----:B------:R-:W-:Y:S02]  /*41e0*/  IADD3 R151, P3, PT, R213, R224, RZ ;  /* 0x000000e0d5977210 */ /* 0x000fe40007f7e0ff */
[----:B------:R-:W-:-:S03]  /*41f0*/  SHF.L.U32 R226, R14, 0x3, RZ ;  /* 0x000000030ee27819 */ /* 0x000fc600000006ff */
[----:B------:R-:W-:Y:S01]  /*4200*/  IMAD.X R222, R219, 0x1, R225, P3 ;  /* 0x00000001dbde7824 */ /* 0x000fe200018e06e1 */
[C---:B------:R-:W-:Y:S02]  /*4210*/  LEA R150, P3, R151.reuse, UR6, 0x1 ;  /* 0x0000000697967c11 */ /* 0x040fe4000f8608ff */
[----:B------:R-:W-:Y:S02]  /*4220*/  SHF.R.S32.HI R227, RZ, 0x1f, R226 ;  /* 0x0000001fffe37819 */ /* 0x000fe400000114e2 */
[----:B------:R-:W-:Y:S02]  /*4230*/  LEA.HI.X R151, R151, UR7, R222, 0x1, P3 ;  /* 0x0000000797977c11 */ /* 0x000fe400098f0cde */
[----:B------:R-:W-:-:S04]  /*4240*/  IADD3 R14, P4, PT, R213, R226, RZ ;  /* 0x000000e2d50e7210 */ /* 0x000fc80007f9e0ff */
[----:B------:R-:W5:Y:S01]  /*4250*/  LDG.E.64 R150, desc[UR36][R150.64] ;  /* 0x0000002496967981 */ /* 0x000f62000c1e1b00 */
[----:B------:R-:W-:Y:S02]  /*4260*/  IADD3.X R15, PT, PT, R219, R227, RZ, P4, !PT ;  /* 0x000000e3db0f7210 */ /* 0x000fe400027fe4ff */
[----:B------:R-:W-:-:S04]  /*4270*/  LEA R152, P4, R14, UR6, 0x1 ;  /* 0x000000060e987c11 */ /* 0x000fc8000f8808ff */
        /* <DEDUP_REMOVED lines=10> */
[----:B------:R-:W-:Y:S01]  /*4320*/  IMAD.X R225, R218, 0x1, R225, P5 ;  /* 0x00000001dae17824 */ /* 0x000fe200028e06e1 */
[----:B------:R-:W-:-:S04]  /*4330*/  LEA R224, P5, R222, UR6, 0x1 ;  /* 0x00000006dee07c11 */ /* 0x000fc8000f8a08ff */
[----:B------:R-:W-:Y:S01]  /*4340*/  LEA.HI.X R225, R222, UR7, R225, 0x1, P5 ;  /* 0x00000007dee17c11 */ /* 0x000fe2000a8f0ce1 */
[----:B--2---:R-:W-:Y:S02]  /*4350*/  @P4 HMUL2 R150, R150, R14 ;  /* 0x0000000e96964232 */ /* 0x004fe40000000000 */
[----:B------:R-:W-:-:S05]  /*4360*/  @P3 HFMA2 R151, R151, R15, -RZ ;  /* 0x0000000f97973231 */ /* 0x000fca00001000ff */
[----:B------:R0:W-:Y:S02]  /*4370*/  STG.E.64 desc[UR36][R224.64], R150 ;  /* 0x00000096e0007986 */ /* 0x0001e4000c101b24 */
.L_x_651:
        /* <DEDUP_REMOVED lines=10> */
[----:B0-----:R-:W-:Y:S02]  /*4420*/  IADD3.X R225, PT, PT, R218, R227, RZ, P5, !PT ;  /* 0x000000e3dae17210 */ /* 0x001fe40002ffe4ff */
[----:B------:R-:W-:-:S04]  /*4430*/  LEA R224, P5, R222, UR6, 0x1 ;  /* 0x00000006dee07c11 */ /* 0x000fc8000f8a08ff */
[----:B------:R-:W-:Y:S01]  /*4440*/  LEA.HI.X R225, R222, UR7, R225, 0x1, P5 ;  /* 0x00000007dee17c11 */ /* 0x000fe2000a8f0ce1 */
[----:B--2---:R-:W-:Y:S02]  /*4450*/  @P4 HMUL2 R152, R152, R14 ;  /* 0x0000000e98984232 */ /* 0x004fe40000000000 */
[----:B------:R-:W-:-:S05]  /*4460*/  @P3 HFMA2 R153, R153, R15, -RZ ;  /* 0x0000000f99993231 */ /* 0x000fca00001000ff */
[----:B------:R2:W-:Y:S02]  /*4470*/  STG.E.64 desc[UR36][R224.64], R152 ;  /* 0x00000098e0007986 */ /* 0x0005e4000c101b24 */
.L_x_650:
[----:B------:R-:W-:Y:S05]  /*4480*/  BSYNC.RECONVERGENT B1 ;  /* 0x0000000000017941 */ /* 0x000fea0003800200 */
.L_x_649:
[----:B------:R-:W-:Y:S01]  /*4490*/  IMAD R14, R11, 0x4, R13 ;  /* 0x000000040b0e7824 */ /* 0x000fe200078e020d */
[----:B------:R-:W-:Y:S04]  /*44a0*/  BSSY.RECONVERGENT B1, `(.L_x_652) ;  /* 0x000001b000017945 */ /* 0x000fe80003800200 */
[----:B------:R-:W-:Y:S01]  /*44b0*/  IADD3 R226, PT, PT, R14, R11, RZ ;  /* 0x0000000b0ee27210 */ /* 0x000fe20007ffe0ff */
[----:B------:R-:W-:Y:S06]  /*44c0*/  @P1 BRA `(.L_x_653) ;  /* 0x0000000000601947 */ /* 0x000fec0003800000 */
[----:B------:R-:W-:-:S05]  /*44d0*/  IMAD.SHL.U32 R222, R14, 0x8, RZ ;  /* 0x000000080ede7824 */ /* 0x000fca00078e00ff */
[----:B012---:R-:W-:Y:S02]  /*44e0*/  SHF.R.S32.HI R224, RZ, 0x1f, R222 ;  /* 0x0000001fffe07819 */ /* 0x007fe400000114de */
[----:B------:R-:W-:-:S04]  /*44f0*/  IADD3 R13, P3, PT, R213, R222, RZ ;  /* 0x000000ded50d7210 */ /* 0x000fc80007f7e0ff */
[----:B------:R-:W-:Y:S02]  /*4500*/  IADD3.X R14, PT, PT, R219, R224, RZ, P3, !PT ;  /* 0x000000e0db0e7210 */ /* 0x000fe40001ffe4ff */
        /* <DEDUP_REMOVED lines=20> */
.L_x_653:
[----:B------:R-:W-:Y:S05]  /*4650*/  BSYNC.RECONVERGENT B1 ;  /* 0x0000000000017941 */ /* 0x000fea0003800200 */
.L_x_652:
[----:B------:R-:W-:Y:S04]  /*4660*/  BSSY.RECONVERGENT B1, `(.L_x_654) ;  /* 0x000001a000017945 */ /* 0x000fe80003800200 */
[----:B------:R-:W-:Y:S05]  /*4670*/  @P1 BRA `(.L_x_655) ;  /* 0x0000000000601947 */ /* 0x000fea0003800000 */
[----:B------:R-:W-:-:S04]  /*4680*/  SHF.L.U32 R222, R226, 0x3, RZ ;  /* 0x00000003e2de7819 */ /* 0x000fc800000006ff */
[----:B012-4-:R-:W-:Y:S02]  /*4690*/  SHF.R.S32.HI R224, RZ, 0x1f, R222 ;  /* 0x0000001fffe07819 */ /* 0x017fe400000114de */
[----:B------:R-:W-:-:S05]  /*46a0*/  IADD3 R13, P3, PT, R213, R222, RZ ;  /* 0x000000ded50d7210 */ /* 0x000fca0007f7e0ff */
[----:B------:R-:W-:Y:S01]  /*46b0*/  IMAD.X R14, R219, 0x1, R224, P3 ;  /* 0x00000001db0e7824 */ /* 0x000fe200018e06e0 */
        /* <DEDUP_REMOVED lines=20> */
.L_x_655:
[----:B------:R-:W-:Y:S05]  /*4800*/  BSYNC.RECONVERGENT B1 ;  /* 0x0000000000017941 */ /* 0x000fea0003800200 */
.L_x_654:
[----:B------:R-:W-:Y:S01]  /*4810*/  BSSY.RECONVERGENT B1, `(.L_x_656) ;  /* 0x0000032000017945 */ /* 0x000fe20003800200 */
[----:B------:R-:W-:-:S03]  /*4820*/  IMAD.IADD R226, R226, 0x1, R11 ;  /* 0x00000001e2e27824 */ /* 0x000fc600078e020b */
[----:B------:R-:W-:Y:S05]  /*4830*/  @P1 BRA `(.L_x_657) ;  /* 0x0000000000bc1947 */ /* 0x000fea0003800000 */
[----:B012-4-:R-:W-:Y:S01]  /*4840*/  IMAD.SHL.U32 R224, R226, 0x8, RZ ;  /* 0x00000008e2e07824 */ /* 0x017fe200078e00ff */
        /* <DEDUP_REMOVED lines=30> */
.L_x_658:
        /* <DEDUP_REMOVED lines=11> */
[----:B0-----:R-:W-:-:S04]  /*4ae0*/  LEA R224, P5, R13, UR6, 0x1 ;  /* 0x000000060de07c11 */ /* 0x001fc8000f8a08ff */
[----:B------:R-:W-:Y:S01]  /*4af0*/  LEA.HI.X R225, R13, UR7, R222, 0x1, P5 ;  /* 0x000000070de17c11 */ /* 0x000fe2000a8f0cde */
[----:B--2---:R-:W-:Y:S02]  /*4b00*/  @P4 HMUL2 R160, R160, R14 ;  /* 0x0000000ea0a04232 */ /* 0x004fe40000000000 */
[----:B------:R-:W-:-:S05]  /*4b10*/  @P3 HFMA2 R161, R161, R15, -RZ ;  /* 0x0000000fa1a13231 */ /* 0x000fca00001000ff */
[----:B------:R0:W-:Y:S02]  /*4b20*/  STG.E.64 desc[UR36][R224.64], R160 ;  /* 0x000000a0e0007986 */ /* 0x0001e4000c101b24 */
.L_x_657:
[----:B------:R-:W-:Y:S05]  /*4b30*/  BSYNC.RECONVERGENT B1 ;  /* 0x0000000000017941 */ /* 0x000fea0003800200 */
.L_x_656:
[----:B------:R-:W-:Y:S01]  /*4b40*/  IMAD R14, R11, 0x2, R226 ;  /* 0x000000020b0e7824 */ /* 0x000fe200078e02e2 */
[----:B------:R-:W-:Y:S04]  /*4b50*/  BSSY.RECONVERGENT B1, `(.L_x_659) ;  /* 0x000001f000017945 */ /* 0x000fe80003800200 */
[----:B------:R-:W-:-:S05]  /*4b60*/  IADD3 R232, PT, PT, R14, R11, RZ ;  /* 0x0000000b0ee87210 */ /* 0x000fca0007ffe0ff */
[----:B------:R-:W-:-:S05]  /*4b70*/  IMAD.IADD R234, R232, 0x1, R11 ;  /* 0x00000001e8ea7824 */ /* 0x000fca00078e020b */
[----:B------:R-:W-:-:S05]  /*4b80*/  IADD3 R228, PT, PT, R234, R11, RZ ;  /* 0x0000000beae47210 */ /* 0x000fca0007ffe0ff */
[----:B------:R-:W-:-:S05]  /*4b90*/  IMAD.IADD R226, R228, 0x1, R11 ;  /* 0x00000001e4e27824 */ /* 0x000fca00078e020b */
[----:B------:R-:W-:Y:S01]  /*4ba0*/  IADD3 R222, PT, PT, R226, R11, RZ ;  /* 0x0000000be2de7210 */ /* 0x000fe20007ffe0ff */
[----:B------:R-:W-:Y:S06]  /*4bb0*/  @P1 BRA `(.L_x_660) ;  /* 0x0000000000601947 */ /* 0x000fec0003800000 */
[----:B012-4-:R-:W-:-:S05]  /*4bc0*/  IMAD.SHL.U32 R224, R14, 0x8, RZ ;  /* 0x000000080ee07824 */ /* 0x017fca00078e00ff */
[----:B------:R-:W-:Y:S02]  /*4bd0*/  SHF.R.S32.HI R230, RZ, 0x1f, R224 ;  /* 0x0000001fffe67819 */ /* 0x000fe400000114e0 */
        /* <DEDUP_REMOVED lines=22> */
.L_x_660:
[----:B------:R-:W-:Y:S05]  /*4d40*/  BSYNC.RECONVERGENT B1 ;  /* 0x0000000000017941 */ /* 0x000fea0003800200 */
.L_x_659:
[----:B------:R-:W-:Y:S04]  /*4d50*/  BSSY.RECONVERGENT B1, `(.L_x_661) ;  /* 0x000001a000017945 */ /* 0x000fe80003800200 */
[----:B------:R-:W-:Y:S05]  /*4d60*/  @P1 BRA `(.L_x_662) ;  /* 0x0000000000601947 */ /* 0x000fea0003800000 */
[----:B------:R-:W-:-:S04]  /*4d70*/  SHF.L.U32 R232, R232, 0x3, RZ ;  /* 0x00000003e8e87819 */ /* 0x000fc800000006ff */
[----:B------:R-:W-:Y:S02]  /*4d80*/  SHF.R.S32.HI R230, RZ, 0x1f, R232 ;  /* 0x0000001fffe67819 */ /* 0x000fe400000114e8 */
        /* <DEDUP_REMOVED lines=15> */
[----:B------:R-:W-:-:S04]  /*4e80*/  IADD3 R13, P5, PT, R212, R232, RZ ;  /* 0x000000e8d40d7210 */ /* 0x000fc80007fbe0ff */
[----:B------:R-:W-:Y:S02]  /*4e90*/  IADD3.X R230, PT, PT, R218, R230, RZ, P5, !PT ;  /* 0x000000e6dae67210 */ /* 0x000fe40002ffe4ff */
[----:B012-4-:R-:W-:-:S04]  /*4ea0*/  LEA R224, P5, R13, UR6, 0x1 ;  /* 0x000000060de07c11 */ /* 0x017fc8000f8a08ff */
[----:B------:R-:W-:Y:S01]  /*4eb0*/  LEA.HI.X R225, R13, UR7, R230, 0x1, P5 ;  /* 0x000000070de17c11 */ /* 0x000fe2000a8f0ce6 */
[----:B---3--:R-:W-:Y:S02]  /*4ec0*/  @P4 HMUL2 R164, R164, R14 ;  /* 0x0000000ea4a44232 */ /* 0x008fe40000000000 */
[----:B------:R-:W-:-:S05]  /*4ed0*/  @P3 HFMA2 R165, R165, R15, -RZ ;  /* 0x0000000fa5a53231 */ /* 0x000fca00001000ff */
[----:B------:R0:W-:Y:S02]  /*4ee0*/  STG.E.64 desc[UR36][R224.64], R164 ;  /* 0x000000a4e0007986 */ /* 0x0001e4000c101b24 */
.L_x_662:
[----:B------:R-:W-:Y:S05]  /*4ef0*/  BSYNC.RECONVERGENT B1 ;  /* 0x0000000000017941 */ /* 0x000fea0003800200 */
.L_x_661:
[----:B------:R-:W-:Y:S04]  /*4f00*/  BSSY.RECONVERGENT B1, `(.L_x_663) ;  /* 0x000001a000017945 */ /* 0x000fe80003800200 */
[----:B------:R-:W-:Y:S05]  /*4f10*/  @P1 BRA `(.L_x_664) ;  /* 0x0000000000601947 */ /* 0x000fea0003800000 */
[----:B------:R-:W-:-:S05]  /*4f20*/  IMAD.SHL.U32 R234, R234, 0x8, RZ ;  /* 0x00000008eaea7824 */ /* 0x000fca00078e00ff */
        /* <DEDUP_REMOVED lines=16> */
[----:B------:R-:W-:-:S05]  /*5030*/  IADD3 R13, P5, PT, R212, R234, RZ ;  /* 0x000000ead40d7210 */ /* 0x000fca0007fbe0ff */
[----:B------:R-:W-:Y:S01]  /*5040*/  IMAD.X R230, R218, 0x1, R230, P5 ;  /* 0x00000001dae67824 */ /* 0x000fe200028e06e6 */
[----:B012-4-:R-:W-:-:S04]  /*5050*/  LEA R224, P5, R13, UR6, 0x1 ;  /* 0x000000060de07c11 */ /* 0x017fc8000f8a08ff */
[----:B------:R-:W-:Y:S01]  /*5060*/  LEA.HI.X R225, R13, UR7, R230, 0x1, P5 ;  /* 0x000000070de17c11 */ /* 0x000fe2000a8f0ce6 */
[----:B---3--:R-:W-:Y:S02]  /*5070*/  @P4 HMUL2 R166, R166, R14 ;  /* 0x0000000ea6a64232 */ /* 0x008fe40000000000 */
[----:B------:R-:W-:-:S05]  /*5080*/  @P3 HFMA2 R167, R167, R15, -RZ ;  /* 0x0000000fa7a73231 */ /* 0x000fca00001000ff */
[----:B------:R0:W-:Y:S02]  /*5090*/  STG.E.64 desc[UR36][R224.64], R166 ;  /* 0x000000a6e0007986 */ /* 0x0001e4000c101b24 */
.L_x_664:
[----:B------:R-:W-:Y:S05]  /*50a0*/  BSYNC.RECONVERGENT B1 ;  /* 0x0000000000017941 */ /* 0x000fea0003800200 */
.L_x_663:
        /* <DEDUP_REMOVED lines=26> */
.L_x_666:
[----:B------:R-:W-:Y:S05]  /*5250*/  BSYNC.RECONVERGENT B1 ;  /* 0x0000000000017941 */ /* 0x000fea0003800200 */
.L_x_665:
[----:B------:R-:W-:Y:S04]  /*5260*/  BSSY.RECONVERGENT B1, `(.L_x_667) ;  /* 0x000001a000017945 */ /* 0x000fe80003800200 */
[----:B------:R-:W-:Y:S05]  /*5270*/  @P1 BRA `(.L_x_668) ;  /* 0x0000000000601947 */ /* 0x000fea0003800000 */
[----:B------:R-:W-:-:S05]  /*5280*/  IMAD.SHL.U32 R226, R226, 0x8, RZ ;  /* 0x00000008e2e27824 */ /* 0x000fca00078e00ff */
[----:B012-4-:R-:W-:Y:S02]  /*5290*/  SHF.R.S32.HI R224, RZ, 0x1f, R226 ;  /* 0x0000001fffe07819 */ /* 0x017fe400000114e2 */
        /* <DEDUP_REMOVED lines=22> */
.L_x_668:
[----:B------:R-:W-:Y:S05]  /*5400*/  BSYNC.RECONVERGENT B1 ;  /* 0x0000000000017941 */ /* 0x000fea0003800200 */
.L_x_667:
[----:B------:R-:W-:Y:S04]  /*5410*/  BSSY.RECONVERGENT B1, `(.L_x_669) ;  /* 0x000001a000017945 */ /* 0x000fe80003800200 */
[----:B------:R-:W-:Y:S05]  /*5420*/  @P1 BRA `(.L_x_670) ;  /* 0x0000000000601947 */ /* 0x000fea0003800000 */
[----:B012-4-:R-:W-:-:S04]  /*5430*/  SHF.L.U32 R224, R222, 0x3, RZ ;  /* 0x00000003dee07819 */ /* 0x017fc800000006ff */
        /* <DEDUP_REMOVED lines=23> */
.L_x_670:
[----:B------:R-:W-:Y:S05]  /*55b0*/  BSYNC.RECONVERGENT B1 ;  /* 0x0000000000017941 */ /* 0x000fea0003800200 */
.L_x_669:
        /* <DEDUP_REMOVED lines=34> */
.L_x_673:
        /* <DEDUP_REMOVED lines=10> */
[----:B------:R-:W-:Y:S02]  /*5880*/  IADD3.X R224, PT, PT, R218, R227, RZ, P5, !PT ;  /* 0x000000e3dae07210 */ /* 0x000fe40002ffe4ff */
[----:B------:R-:W-:-:S04]  /*5890*/  LEA R14, P5, R15, UR6, 0x1 ;  /* 0x000000060f0e7c11 */ /* 0x000fc8000f8a08ff */
[----:B------:R-:W-:Y:S01]  /*58a0*/  LEA.HI.X R15, R15, UR7, R224, 0x1, P5 ;  /* 0x000000070f0f7c11 */ /* 0x000fe2000a8f0ce0 */
[----:B--2---:R-:W-:Y:S02]  /*58b0*/  @P4 HMUL2 R176, R176, R12 ;  /* 0x0000000cb0b04232 */ /* 0x004fe40000000000 */
[----:B------:R-:W-:-:S05]  /*58c0*/  @P3 HFMA2 R177, R177, R13, -RZ ;  /* 0x0000000db1b13231 */ /* 0x000fca00001000ff */
[----:B------:R0:W-:Y:S02]  /*58d0*/  STG.E.64 desc[UR36][R14.64], R176 ;  /* 0x000000b00e007986 */ /* 0x0001e4000c101b24 */
.L_x_672:
[----:B------:R-:W-:Y:S05]  /*58e0*/  BSYNC.RECONVERGENT B1 ;  /* 0x0000000000017941 */ /* 0x000fea0003800200 */
.L_x_671:
[----:B-----5:R-:W-:Y:S02]  /*58f0*/  HMUL2 R12, R142, R144 ;  /* 0x000000908e0c7232 */ /* 0x020fe40000000000 */
[----:B------:R-:W-:Y:S01]  /*5900*/  HFMA2 R13, R143, R145, -RZ ;  /* 0x000000918f0d7231 */ /* 0x000fe200001000ff */
[----:B------:R-:W-:Y:S01]  /*5910*/  BSSY.RECONVERGENT B1, `(.L_x_674) ;  /* 0x000002b000017945 */ /* 0x000fe20003800200 */
[----:B------:R-:W-:Y:S02]  /*5920*/  IMAD R226, R11, 0x2, R222 ;  /* 0x000000020be27824 */ /* 0x000fe400078e02de */
        /* <DEDUP_REMOVED lines=14> */
[----:B012-4-:R-:W-:-:S02]  /*5a10*/  HFMA2 R224, R126, R160, R12 ;  /* 0x000000a07ee07231 */ /* 0x017fc4000000000c */
[----:B------:R-:W-:Y:S01]  /*5a20*/  HFMA2 R225, R127, R161, R13 ;  /* 0x000000a17fe17231 */ /* 0x000fe2000000000d */
[----:B------:R-:W-:Y:S06]  /*5a30*/  @P1 BRA `(.L_x_675) ;  /* 0x0000000000601947 */ /* 0x000fec0003800000 */
        /* <DEDUP_REMOVED lines=24> */
.L_x_675:
[----:B------:R-:W-:Y:S05]  /*5bc0*/  BSYNC.RECONVERGENT B1 ;  /* 0x0000000000017941 */ /* 0x000fea0003800200 */
.L_x_674:
[----:B------:R-:W-:Y:S01]  /*5bd0*/  BSSY.RECONVERGENT B1, `(.L_x_676) ;  /* 0x000001d000017945 */ /* 0x000fe20003800200 */
[----:B------:R-:W-:Y:S02]  /*5be0*/  HFMA2 R224, R124, R162, R224 ;  /* 0x000000a27ce07231 */ /* 0x000fe400000000e0 */
[----:B------:R-:W-:Y:S02]  /*5bf0*/  HFMA2 R225, R125, R163, R225 ;  /* 0x000000a37de17231 */ /* 0x000fe400000000e1 */
[----:B------:R-:W-:Y:S01]  /*5c00*/  IMAD.IADD R226, R226, 0x1, R11 ;  /* 0x00000001e2e27824 */ /* 0x000fe200078e020b */
[----:B------:R-:W-:Y:S06]  /*5c10*/  @P1 BRA `(.L_x_677) ;  /* 0x0000000000601947 */ /* 0x000fec0003800000 */
[----:B0-----:R-:W-:-:S04]  /*5c20*/  SHF.L.U32 R15, R226, 0x3, RZ ;  /* 0x00000003e20f7819 */ /* 0x001fc800000006ff */
        /* <DEDUP_REMOVED lines=23> */
.L_x_677:
[----:B------:R-:W-:Y:S05]  /*5da0*/  BSYNC.RECONVERGENT B1 ;  /* 0x0000000000017941 */ /* 0x000fea0003800200 */
.L_x_676:
[----:B------:R-:W-:Y:S01]  /*5db0*/  BSSY.RECONVERGENT B1, `(.L_x_678) ;  /* 0x000001d000017945 */ /* 0x000fe20003800200 */
[----:B------:R-:W-:Y:S02]  /*5dc0*/  HFMA2 R224, R122, R164, R224 ;  /* 0x000000a47ae07231 */ /* 0x000fe400000000e0 */
[----:B------:R-:W-:Y:S02]  /*5dd0*/  HFMA2 R225, R123, R165, R225 ;  /* 0x000000a57be17231 */ /* 0x000fe400000000e1 */
[----:B------:R-:W-:Y:S01]  /*5de0*/  IMAD.IADD R226, R226, 0x1, R11 ;  /* 0x00000001e2e27824 */ /* 0x000fe200078e020b */
[----:B------:R-:W-:Y:S06]  /*5df0*/  @P1 BRA `(.L_x_679) ;  /* 0x0000000000601947 */ /* 0x000fec0003800000 */
[----:B01----:R-:W-:-:S04]  /*5e00*/  SHF.L.U32 R15, R226, 0x3, RZ ;  /* 0x00000003e20f7819 */ /* 0x003fc800000006ff */
        /* <DEDUP_REMOVED lines=23> */
.L_x_679:
[----:B------:R-:W-:Y:S05]  /*5f80*/  BSYNC.RECONVERGENT B1 ;  /* 0x0000000000017941 */ /* 0x000fea0003800200 */
.L_x_678:
[----:B------:R-:W-:Y:S01]  /*5f90*/  BSSY.RECONVERGENT B1, `(.L_x_680) ;  /* 0x000001d000017945 */ /* 0x000fe20003800200 */
[----:B------:R-:W-:Y:S02]  /*5fa0*/  HFMA2 R224, R120, R166, R224 ;  /* 0x000000a678e07231 */ /* 0x000fe400000000e0 */
[----:B------:R-:W-:Y:S02]  /*5fb0*/  HFMA2 R225, R121, R167, R225 ;  /* 0x000000a779e17231 */ /* 0x000fe400000000e1 */
[----:B------:R-:W-:Y:S01]  /*5fc0*/  IMAD.IADD R226, R226, 0x1, R11 ;  /* 0x00000001e2e27824 */ /* 0x000fe200078e020b */
[----:B------:R-:W-:Y:S06]  /*5fd0*/  @P1 BRA `(.L_x_681) ;  /* 0x0000000000601947 */ /* 0x000fec0003800000 */
[----:B012---:R-:W-:-:S04]  /*5fe0*/  SHF.L.U32 R15, R226, 0x3, RZ ;  /* 0x00000003e20f7819 */ /* 0x007fc800000006ff */
        /* <DEDUP_REMOVED lines=23> */
.L_x_681:
[----:B------:R-:W-:Y:S05]  /*6160*/  BSYNC.RECONVERGENT B1 ;  /* 0x0000000000017941 */ /* 0x000fea0003800200 */
.L_x_680:
[----:B------:R-:W-:Y:S01]  /*6170*/  BSSY.RECONVERGENT B1, `(.L_x_682) ;  /* 0x000001d000017945 */ /* 0x000fe20003800200 */
[----:B------:R-:W-:Y:S02]  /*6180*/  HFMA2 R224, R118, R168, R224 ;  /* 0x000000a876e07231 */ /* 0x000fe400000000e0 */
[----:B------:R-:W-:Y:S02]  /*6190*/  HFMA2 R225, R119, R169, R225 ;  /* 0x000000a977e17231 */ /* 0x000fe400000000e1 */
[----:B------:R-:W-:Y:S01]  /*61a0*/  IMAD.IADD R226, R226, 0x1, R11 ;  /* 0x00000001e2e27824 */ /* 0x000fe200078e020b */
[----:B------:R-:W-:Y:S06]  /*61b0*/  @P1 BRA `(.L_x_683) ;  /* 0x0000000000601947 */ /* 0x000fec0003800000 */
        /* <DEDUP_REMOVED lines=24> */
.L_x_683:
[----:B------:R-:W-:Y:S05]  /*6340*/  BSYNC.RECONVERGENT B1 ;  /* 0x0000000000017941 */ /* 0x000fea0003800200 */
.L_x_682:
        /* <DEDUP_REMOVED lines=29> */
.L_x_685:
[----:B------:R-:W-:Y:S05]  /*6520*/  BSYNC.RECONVERGENT B1 ;  /* 0x0000000000017941 */ /* 0x000fea0003800200 */
.L_x_684:
        /* <DEDUP_REMOVED lines=29> */
.L_x_687:
[----:B------:R-:W-:Y:S05]  /*6700*/  BSYNC.RECONVERGENT B1 ;  /* 0x0000000000017941 */ /* 0x000fea0003800200 */
.L_x_686:
        /* <DEDUP_REMOVED lines=29> */
.L_x_689:
[----:B------:R-:W-:Y:S05]  /*68e0*/  BSYNC.RECONVERGENT B1 ;  /* 0x0000000000017941 */ /* 0x000fea0003800200 */
.L_x_688:
[----:B------:R-:W-:Y:S01]  /*68f0*/  BSSY.RECONVERGENT B1, `(.L_x_690) ;  /* 0x000001d000017945 */ /* 0x000fe20003800200 */
[----:B------:R-:W-:Y:S02]  /*6900*/  HFMA2 R12, R110, R176, R224 ;  /* 0x000000b06e0c7231 */ /* 0x000fe400000000e0 */
[----:B------:R-:W-:Y:S02]  /*6910*/  HFMA2 R13, R111, R177, R225 ;  /* 0x000000b16f0d7231 */ /* 0x000fe400000000e1 */
[----:B------:R-:W-:Y:S01]  /*6920*/  IMAD.IADD R226, R226, 0x1, R11 ;  /* 0x00000001e2e27824 */ /* 0x000fe200078e020b */
[----:B------:R-:W-:Y:S06]  /*6930*/  @P1 BRA `(.L_x_691) ;  /* 0x0000000000601947 */ /* 0x000fec0003800000 */
[----:B------:R-:W-:-:S04]  /*6940*/  SHF.L.U32 R222, R226, 0x3, RZ ;  /* 0x00000003e2de7819 */ /* 0x000fc800000006ff */
[----:B------:R-:W-:Y:S02]  /*6950*/  SHF.R.S32.HI R225, RZ, 0x1f, R222 ;  /* 0x0000001fffe17819 */ /* 0x000fe400000114de */
[----:B012-4-:R-:W-:-:S05]  /*6960*/  IADD3 R14, P3, PT, R213, R222, RZ ;  /* 0x000000ded50e7210 */ /* 0x017fca0007f7e0ff */
        /* <DEDUP_REMOVED lines=21> */
.L_x_691:
[----:B------:R-:W-:Y:S05]  /*6ac0*/  BSYNC.RECONVERGENT B1 ;  /* 0x0000000000017941 */ /* 0x000fea0003800200 */
.L_x_690:
[----:B------:R-:W-:Y:S01]  /*6ad0*/  BSSY.RECONVERGENT B1, `(.L_x_692) ;  /* 0x000001b000017945 */ /* 0x000fe20003800200 */
[----:B------:R-:W-:-:S03]  /*6ae0*/  IMAD.IADD R226, R226, 0x1, R11 ;  /* 0x00000001e2e27824 */ /* 0x000fc600078e020b */
[----:B------:R-:W-:Y:S05]  /*6af0*/  @P1 BRA `(.L_x_693) ;  /* 0x0000000000601947 */ /* 0x000fea0003800000 */
[----:B------:R-:W-:-:S04]  /*6b00*/  SHF.L.U32 R222, R226, 0x3, RZ ;  /* 0x00000003e2de7819 */ /* 0x000fc800000006ff */
[----:B0-----:R-:W-:Y:S02]  /*6b10*/  SHF.R.S32.HI R225, RZ, 0x1f, R222 ;  /* 0x0000001fffe17819 */ /* 0x001fe400000114de */
[----:B-12-4-:R-:W-:-:S05]  /*6b20*/  IADD3 R14, P3, PT, R213, R222, RZ ;  /* 0x000000ded50e7210 */ /* 0x016fca0007f7e0ff */
        /* <DEDUP_REMOVED lines=21> */
.L_x_693:
[----:B------:R-:W-:Y:S05]  /*6c80*/  BSYNC.RECONVERGENT B1 ;  /* 0x0000000000017941 */ /* 0x000fea0003800200 */
.L_x_692:
        /* <DEDUP_REMOVED lines=27> */
.L_x_695:
[----:B------:R-:W-:Y:S05]  /*6e40*/  BSYNC.RECONVERGENT B1 ;  /* 0x0000000000017941 */ /* 0x000fea0003800200 */
.L_x_694:
        /* <DEDUP_REMOVED lines=27> */
.L_x_697:
[----:B------:R-:W-:Y:S05]  /*7000*/  BSYNC.RECONVERGENT B1 ;  /* 0x0000000000017941 */ /* 0x000fea0003800200 */
.L_x_696:
        /* <DEDUP_REMOVED lines=27> */
.L_x_699:
[----:B------:R-:W-:Y:S05]  /*71c0*/  BSYNC.RECONVERGENT B1 ;  /* 0x0000000000017941 */ /* 0x000fea0003800200 */
.L_x_698:
        /* <DEDUP_REMOVED lines=27> */
.L_x_701:
[----:B------:R-:W-:Y:S05]  /*7380*/  BSYNC.RECONVERGENT B1 ;  /* 0x0000000000017941 */ /* 0x000fea0003800200 */
.L_x_700:
[----:B------:R-:W-:Y:S04]  /*7390*/  BSSY.RECONVERGENT B1, `(.L_x_702) ;  /* 0x000001b000017945 */ /* 0x000fe80003800200 */
[----:B------:R-:W-:Y:S05]  /*73a0*/  @P1 BRA `(.L_x_703) ;  /* 0x0000000000641947 */ /* 0x000fea0003800000 */
[----:B------:R-:W-:-:S05]  /*73b0*/  IMAD.IADD R11, R226, 0x1, R11 ;  /* 0x00000001e20b7824 */ /* 0x000fca00078e020b */
[----:B------:R-:W-:-:S04]  /*73c0*/  SHF.L.U32 R222, R11, 0x3, RZ ;  /* 0x000000030bde7819 */ /* 0x000fc800000006ff */
[----:B0-----:R-:W-:Y:S02]  /*73d0*/  SHF.R.S32.HI R224, RZ, 0x1f, R222 ;  /* 0x0000001fffe07819 */ /* 0x001fe400000114de */
[----:B------:R-:W-:-:S05]  /*73e0*/  IADD3 R11, P1, PT, R213, R222, RZ ;  /* 0x000000ded50b7210 */ /* 0x000fca0007f3e0ff */
[----:B-12-4-:R-:W-:Y:S01]  /*73f0*/  IMAD.X R14, R219, 0x1, R224, P1 ;  /* 0x00000001db0e7824 */ /* 0x016fe200008e06e0 */
        /* <DEDUP_REMOVED lines=10> */
[----:B---3-5:R-:W-:Y:S01]  /*74a0*/  HADD2 R206, R206, R6 ;  /* 0x00000006cece7230 */ /* 0x028fe20000000000 */
        /* <DEDUP_REMOVED lines=9> */
.L_x_703:
[----:B------:R-:W-:Y:S05]  /*7540*/  BSYNC.RECONVERGENT B1 ;  /* 0x0000000000017941 */ /* 0x000fea0003800200 */
.L_x_702:
[----:B-----5:R-:W-:Y:S02]  /*7550*/  HFMA2 R12, R108, R178, R12 ;  /* 0x000000b26c0c7231 */ /* 0x020fe4000000000c */
[----:B------:R-:W-:Y:S01]  /*7560*/  HFMA2 R13, R109, R179, R13 ;  /* 0x000000b36d0d7231 */ /* 0x000fe2000000000d */
[----:B------:R-:W-:Y:S01]  /*7570*/  UMOV UR4, 0xffffffff ;  /* 0xffffffff00047882 */ /* 0x000fe20000000000 */
[----:B------:R-:W-:Y:S01]  /*7580*/  LOP3.LUT P1, RZ, R18, 0x1, RZ, 0xc0, !PT ;  /* 0x0000000112ff7812 */ /* 0x000fe2000782c0ff */
        /* <DEDUP_REMOVED lines=33> */
[----:B012-4-:R0:W1:Y:S02]  /*77a0*/  SHFL.BFLY PT, R14, R13, 0x1, 0x1f ;  /* 0x0c201f000d0e7f89 */ /* 0x01706400000e0000 */
.L_x_778:
[----:B------:R-:W-:Y:S01]  /*77b0*/  ISETP.GE.OR P1, PT, R223, UR45, P1 ;  /* 0x0000002ddf007c0c */ /* 0x000fe20008f26670 */
        /* <DEDUP_REMOVED lines=8> */
[----:B0-----:R-:W0:Y:S06]  /*7840*/  @P3 LDC.64 R12, c[0x0][0x438] ;  /* 0x00010e00ff0c3b82 */ /* 0x001e2c0000000a00 */
[----:B------:R-:W2:Y:S01]  /*7850*/  @P1 LDG.E.U16 R222, desc[UR36][R4.64] ;  /* 0x0000002404de1981 */ /* 0x000ea2000c1e1500 */
[----:B0-----:R-:W-:-:S06]  /*7860*/  @P3 IMAD.WIDE R12, R215, 0x2, R12 ;  /* 0x00000002d70c3825 */ /* 0x001fcc00078e020c */
[----:B------:R-:W4:Y:S01]  /*7870*/  @P3 LDG.E.U16 R12, desc[UR36][R12.64] ;  /* 0x000000240c0c3981 */ /* 0x000f22000c1e1500 */
[----:B------:R-:W-:-:S04]  /*7880*/  @P1 ISETP.GE.AND P4, PT, R223, R220, PT ;  /* 0x000000dcdf00120c */ /* 0x000fc80003f86270 */
[----:B------:R-:W-:-:S04]  /*7890*/  @P1 SEL R11, RZ, UR39, P4 ;  /* 0x00000027ff0b1c07 */ /* 0x000fc8000a000000 */
[----:B------:R-:W-:-:S04]  /*78a0*/  @P1 IADD3 R15, PT, PT, R216, -UR46, R11 ;  /* 0x8000002ed80f1c10 */ /* 0x000fc8000fffe00b */
[----:B------:R-:W-:Y:S01]  /*78b0*/  @P1 I2FP.F32.S32 R15, R15 ;  /* 0x0000000f000f1245 */ /* 0x000fe20000201400 */
[----:B--2---:R-:W-:Y:S02]  /*78c0*/  @P1 HADD2.F32 R222, -RZ, R222.H0_H0 ;  /* 0x200000deffde1230 */ /* 0x004fe40000004100 */
[----:B----4-:R-:W-:-:S05]  /*78d0*/  @P3 HADD2.F32 R11, -RZ, R12.H0_H0 ;  /* 0x2000000cff0b3230 */ /* 0x010fca0000004100 */
[----:B------:R-:W-:-:S04]  /*78e0*/  @P3 FADD.FTZ R14, R14, R11 ;  /* 0x0000000b0e0e3221 */ /* 0x000fc80000010000 */
[----:B------:R-:W-:-:S05]  /*78f0*/  @P1 FFMA.FTZ R14, R15, R222, R14 ;  /* 0x000000de0f0e1223 */ /* 0x000fca000001000e */
[----:B------:R1:W-:Y:S01]  /*7900*/  STS [R221], R14 ;  /* 0x0000000edd007388 */ /* 0x0003e20000000800 */
[----:B---3--:R-:W-:-:S07]  /*7910*/  @!P2 FMNMX.FTZ R0, R0, R14, !PT ;  /* 0x0000000e0000a209 */ /* 0x008fce0007810000 */
.L_x_706:
[----:B------:R-:W-:Y:S05]  /*7920*/  BSYNC.RECONVERGENT B1 ;  /* 0x0000000000017941 */ /* 0x000fea0003800200 */
.L_x_705:
        /* <DEDUP_REMOVED lines=8> */
.L_x_643:
[----:B0-----:R-:W-:Y:S05]  /*79b0*/  BSYNC B0 ;  /* 0x0000000000007941 */ /* 0x001fea0003800000 */
.L_x_642:
        /* <DEDUP_REMOVED lines=9> */
.L_x_784:
        /* <DEDUP_REMOVED lines=10> */
[----:B------:R-:W-:Y:S01]  /*7af0*/  IMAD.MOV.U32 R4, RZ, RZ, -0x800001 ;  /* 0xff7fffffff047424 */ /* 0x000fe200078e00ff */
[----:B0-----:R-:W-:Y:S01]  /*7b00*/  LEA R2, R0, R7, 0x2 ;  /* 0x0000000700027211 */ /* 0x001fe200078e10ff */
[----:B------:R-:W-:Y:S02]  /*7b10*/  IMAD.MOV.U32 R8, RZ, RZ, RZ ;  /* 0x000000ffff087224 */ /* 0x000fe400078e00ff */
[----:B------:R-:W-:Y:S08]  /*7b20*/  BSSY.RECONVERGENT B0, `(.L_x_709) ;  /* 0x0000153000007945 */ /* 0x000ff00003800200 */
[----:B------:R-:W0:Y:S04]  /*7b30*/  @!P0 LDS R4, [R2] ;  /* 0x0000000002048984 */ /* 0x000e280000000800 */
[----:B0-----:R-:W0:Y:S02]  /*7b40*/  SHFL.BFLY PT, R3, R4, 0x2, 0x1f ;  /* 0x0c401f0004037f89 */ /* 0x001e2400000e0000 */
[----:B0-----:R-:W-:-:S02]  /*7b50*/  FMNMX.FTZ R5, R3, R4, !PT ;  /* 0x0000000403057209 */ /* 0x001fc40007810000 */
[----:B------:R-:W-:-:S03]  /*7b60*/  IADD3 R3, PT, PT, R18, UR9, RZ ;  /* 0x0000000912037c10 */ /* 0x000fc6000fffe0ff */
[----:B------:R-:W0:Y:S01]  /*7b70*/  SHFL.BFLY PT, R6, R5, 0x1, 0x1f ;  /* 0x0c201f0005067f89 */ /* 0x000e2200000e0000 */
[----:B------:R-:W-:Y:S02]  /*7b80*/  ISETP.GE.AND P0, PT, R3, UR46, PT ;  /* 0x0000002e03007c0c */ /* 0x000fe4000bf06270 */
[----:B0-----:R-:W-:-:S05]  /*7b90*/  FMNMX.FTZ R6, R5, R6, !PT ;  /* 0x0000000605067209 */ /* 0x001fca0007810000 */
[----:B--2---:R0:W1:Y:S06]  /*7ba0*/  SHFL.IDX PT, R28, R6, RZ, 0x1f ;  /* 0x00001fff061c7589 */ /* 0x00406c00000e0000 */
[----:B------:R-:W-:Y:S05]  /*7bb0*/  @P0 BRA `(.L_x_710) ;  /* 0x0000001400240947 */ /* 0x000fea0003800000 */
[----:B------:R-:W2:Y:S02]  /*7bc0*/  LDC.64 R4, c[0x0][0x420] ;  /* 0x00010800ff047b82 */ /* 0x000ea40000000a00 */
[----:B--2---:R-:W-:-:S04]  /*7bd0*/  ISETP.NE.U32.AND P0, PT, R4, RZ, PT ;  /* 0x000000ff0400720c */ /* 0x004fc80003f05070 */
        /* <DEDUP_REMOVED lines=16> */
[----:B------:R-:W-:Y:S01]  /*7ce0*/  LOP3.LUT R5, R4, 0x3, RZ, 0xc0, !PT ;  /* 0x0000000304057812 */ /* 0x000fe200078ec0ff */
[----:B------:R-:W-:Y:S01]  /*7cf0*/  IMAD.MOV.U32 R4, RZ, RZ, R3 ;  /* 0x000000ffff047224 */ /* 0x000fe200078e0003 */
[----:B------:R-:W-:-:S03]  /*7d00*/  LEA R9, R12, R9, 0x18 ;  /* 0x000000090c097211 */ /* 0x000fc600078ec0ff */
[----:B------:R-:W-:Y:S01]  /*7d10*/  IMAD.MOV R5, RZ, RZ, -R5 ;  /* 0x000000ffff057224 */ /* 0x000fe200078e0a05 */
[----:B0-----:R-:W-:-:S07]  /*7d20*/  IADD3 R6, PT, PT, R9, R10, RZ ;  /* 0x0000000a09067210 */ /* 0x001fce0007ffe0ff */
.L_x_714:
        /* <DEDUP_REMOVED lines=11> */
.L_x_713:
[----:B------:R-:W-:Y:S05]  /*7de0*/  BSYNC.RECONVERGENT B1 ;  /* 0x0000000000017941 */ /* 0x000fea0003800200 */
.L_x_712:
        /* <DEDUP_REMOVED lines=14> */
.L_x_717:
[----:B0-----:R-:W1:Y:S01]  /*7ed0*/  LDS R6, [R5+-0x400] ;  /* 0xfffc000005067984 */ /* 0x001e620000000800 */
[----:B------:R-:W-:-:S03]  /*7ee0*/  IADD3 R4, PT, PT, R4, 0x800, RZ ;  /* 0x0000080004047810 */ /* 0x000fc60007ffe0ff */
[----:B------:R-:W0:Y:S01]  /*7ef0*/  LDS R9, [R5+-0x200] ;  /* 0xfffe000005097984 */ /* 0x000e220000000800 */
[----:B------:R-:W-:-:S03]  /*7f00*/  ISETP.GE.AND P1, PT, R4, R27, PT ;  /* 0x0000001b0400720c */ /* 0x000fc60003f26270 */
[----:B------:R-:W2:Y:S04]  /*7f10*/  LDS R11, [R5] ;  /* 0x00000000050b7984 */ /* 0x000ea80000000800 */
[----:B------:R-:W3:Y:S04]  /*7f20*/  LDS R12, [R5+0x200] ;  /* 0x00020000050c7984 */ /* 0x000ee80000000800 */
        /* <DEDUP_REMOVED lines=11> */
[----:B------:R-:W0:Y:S01]  /*7fe0*/  LDS R23, [R5+0x1400] ;  /* 0x0014000005177984 */ /* 0x000e220000000800 */
[C---:B--2---:R-:W-:Y:S01]  /*7ff0*/  FADD.FTZ R11, -R28.reuse, R11 ;  /* 0x0000000b1c0b7221 */ /* 0x044fe20000010100 */
[----:B------:R-:W-:Y:S02]  /*8000*/  FMUL.FTZ R9, R9, 1.4426950216293334961 ;  /* 0x3fb8aa3b09097820 */ /* 0x000fe40000410000 */
[----:B------:R-:W2:Y:S01]  /*8010*/  MUFU.EX2 R6, R6 ;  /* 0x0000000600067308 */ /* 0x000ea20000000800 */
[----:B------:R-:W0:Y:S01]  /*8020*/  LDS R24, [R5+0x1600] ;  /* 0x0016000005187984 */ /* 0x000e220000000800 */
[C---:B---3--:R-:W-:Y:S01]  /*8030*/  FADD.FTZ R12, -R28.reuse, R12 ;  /* 0x0000000c1c0c7221 */ /* 0x048fe20000010100 */
[----:B------:R-:W-:Y:S01]  /*8040*/  FMUL.FTZ R11, R11, 1.4426950216293334961 ;  /* 0x3fb8aa3b0b0b7820 */ /* 0x000fe20000410000 */
[----:B------:R-:W3:Y:S01]  /*8050*/  MUFU.EX2 R9, R9 ;  /* 0x0000000900097308 */ /* 0x000ee20000000800 */
[----:B------:R-:W0:Y:S01]  /*8060*/  LDS R25, [R5+0x1800] ;  /* 0x0018000005197984 */ /* 0x000e220000000800 */
[----:B-----5:R-:W-:Y:S01]  /*8070*/  FADD.FTZ R13, -R28, R13 ;  /* 0x0000000d1c0d7221 */ /* 0x020fe20000010100 */
[----:B------:R-:W-:Y:S01]  /*8080*/  FMUL.FTZ R12, R12, 1.4426950216293334961 ;  /* 0x3fb8aa3b0c0c7820 */ /* 0x000fe20000410000 */
[C---:B----4-:R-:W-:Y:S01]  /*8090*/  FADD.FTZ R14, -R28.reuse, R14 ;  /* 0x0000000e1c0e7221 */ /* 0x050fe20000010100 */
[----:B------:R-:W4:Y:S01]  /*80a0*/  MUFU.EX2 R11, R11 ;  /* 0x0000000b000b7308 */ /* 0x000f220000000800 */
[----:B------:R-:W5:Y:S01]  /*80b0*/  LDS R26, [R5+0x1a00] ;  /* 0x001a0000051a7984 */ /* 0x000f620000000800 */
[----:B------:R-:W-:Y:S01]  /*80c0*/  FMUL.FTZ R13, R13, 1.4426950216293334961 ;  /* 0x3fb8aa3b0d0d7820 */ /* 0x000fe20000410000 */
[----:B------:R-:W-:Y:S01]  /*80d0*/  FADD.FTZ R15, -R28, R15 ;  /* 0x0000000f1c0f7221 */ /* 0x000fe20000010100 */
[----:B------:R-:W4:Y:S01]  /*80e0*/  MUFU.EX2 R12, R12 ;  /* 0x0000000c000c7308 */ /* 0x000f220000000800 */
[----:B------:R-:W-:Y:S01]  /*80f0*/  FMUL.FTZ R14, R14, 1.4426950216293334961 ;  /* 0x3fb8aa3b0e0e7820 */ /* 0x000fe20000410000 */
[----:B--2---:R-:W-:Y:S01]  /*8100*/  FADD.FTZ R8, R6, R8 ;  /* 0x0000000806087221 */ /* 0x004fe20000010000 */
[----:B------:R-:W-:Y:S01]  /*8110*/  FADD.FTZ R16, -R28, R16 ;  /* 0x000000101c107221 */ /* 0x000fe20000010100 */
[----:B------:R-:W2:Y:S01]  /*8120*/  MUFU.EX2 R13, R13 ;  /* 0x0000000d000d7308 */ /* 0x000ea20000000800 */
        /* <DEDUP_REMOVED lines=9> */
[----:B------:R-:W-:Y:S01]  /*81c0*/  FADD.FTZ R8, R8, R12 ;  /* 0x0000000c08087221 */ /* 0x000fe20000010000 */
[----:B------:R-:W-:Y:S01]  /*81d0*/  FADD.FTZ R21, -R28, R21 ;  /* 0x000000151c157221 */ /* 0x000fe20000010100 */
[----:B------:R-:W4:Y:S01]  /*81e0*/  MUFU.EX2 R16, R16 ;  /* 0x0000001000107308 */ /* 0x000f220000000800 */
[----:B------:R-:W-:Y:S01]  /*81f0*/  FMUL.FTZ R20, R20, 1.4426950216293334961 ;  /* 0x3fb8aa3b14147820 */ /* 0x000fe20000410000 */
[----:B--2---:R-:W-:Y:S01]  /*8200*/  FADD.FTZ R8, R8, R13 ;  /* 0x0000000d08087221 */ /* 0x004fe20000010000 */
[----:B-1----:R-:W-:Y:S01]  /*8210*/  FADD.FTZ R22, -R28, R22 ;  /* 0x000000161c167221 */ /* 0x002fe20000010100 */
[----:B------:R-:W1:Y:S01]  /*8220*/  MUFU.EX2 R19, R19 ;  /* 0x0000001300137308 */ /* 0x000e620000000800 */
[----:B------:R-:W-:Y:S01]  /*8230*/  FMUL.FTZ R21, R21, 1.4426950216293334961 ;  /* 0x3fb8aa3b15157820 */ /* 0x000fe20000410000 */
[----:B---3--:R-:W-:Y:S01]  /*8240*/  FADD.FTZ R8, R8, R14 ;  /* 0x0000000e08087221 */ /* 0x008fe20000010000 */
[----:B0-----:R-:W-:Y:S01]  /*8250*/  FADD.FTZ R23, -R28, R23 ;  /* 0x000000171c177221 */ /* 0x001fe20000010100 */
[----:B------:R-:W0:Y:S01]  /*8260*/  MUFU.EX2 R20, R20 ;  /* 0x0000001400147308 */ /* 0x000e220000000800 */
[----:B------:R-:W-:Y:S01]  /*8270*/  FMUL.FTZ R22, R22, 1.4426950216293334961 ;  /* 0x3fb8aa3b16167820 */ /* 0x000fe20000410000 */
[----:B----4-:R-:W-:Y:S01]  /*8280*/  FADD.FTZ R8, R8, R15 ;  /* 0x0000000f08087221 */ /* 0x010fe20000010000 */
[----:B------:R-:W-:Y:S01]  /*8290*/  FMUL.FTZ R23, R23, 1.4426950216293334961 ;  /* 0x3fb8aa3b17177820 */ /* 0x000fe20000410000 */
[----:B------:R-:W2:Y:S01]  /*82a0*/  MUFU.EX2 R21, R21 ;  /* 0x0000001500157308 */ /* 0x000ea20000000800 */
[----:B------:R-:W-:Y:S01]  /*82b0*/  FADD.FTZ R24, -R28, R24 ;  /* 0x000000181c187221 */ /* 0x000fe20000010100 */
[----:B------:R-:W-:Y:S01]  /*82c0*/  FADD.FTZ R8, R8, R16 ;  /* 0x0000001008087221 */ /* 0x000fe20000010000 */
[----:B------:R-:W-:Y:S01]  /*82d0*/  STS [R5+-0x400], R6 ;  /* 0xfffc000605007388 */ /* 0x000fe20000000800 */
[----:B------:R-:W3:Y:S01]  /*82e0*/  MUFU.EX2 R22, R22 ;  /* 0x0000001600167308 */ /* 0x000ee20000000800 */
[----:B------:R-:W-:Y:S01]  /*82f0*/  FADD.FTZ R25, -R28, R25 ;  /* 0x000000191c197221 */ /* 0x000fe20000010100 */
[----:B------:R-:W-:Y:S01]  /*8300*/  FMUL.FTZ R24, R24, 1.4426950216293334961 ;  /* 0x3fb8aa3b18187820 */ /* 0x000fe20000410000 */
[----:B-1----:R-:W-:Y:S01]  /*8310*/  FADD.FTZ R8, R8, R19 ;  /* 0x0000001308087221 */ /* 0x002fe20000010000 */
[----:B------:R-:W1:Y:S01]  /*8320*/  MUFU.EX2 R23, R23 ;  /* 0x0000001700177308 */ /* 0x000e620000000800 */
[----:B-----5:R-:W-:Y:S01]  /*8330*/  FADD.FTZ R26, -R28, R26 ;  /* 0x0000001a1c1a7221 */ /* 0x020fe20000010100 */
[----:B------:R-:W-:Y:S01]  /*8340*/  FMUL.FTZ R25, R25, 1.4426950216293334961 ;  /* 0x3fb8aa3b19197820 */ /* 0x000fe20000410000 */
[----:B0-----:R-:W-:Y:S01]  /*8350*/  FADD.FTZ R8, R8, R20 ;  /* 0x0000001408087221 */ /* 0x001fe20000010000 */
[----:B------:R-:W0:Y:S01]  /*8360*/  MUFU.EX2 R24, R24 ;  /* 0x0000001800187308 */ /* 0x000e220000000800 */
[----:B------:R-:W-:Y:S01]  /*8370*/  FMUL.FTZ R26, R26, 1.4426950216293334961 ;  /* 0x3fb8aa3b1a1a7820 */ /* 0x000fe20000410000 */
[----:B------:R-:W-:Y:S01]  /*8380*/  STS [R5+-0x200], R9 ;  /* 0xfffe000905007388 */ /* 0x000fe20000000800 */
[----:B--2---:R-:W-:Y:S01]  /*8390*/  FADD.FTZ R8, R8, R21 ;  /* 0x0000001508087221 */ /* 0x004fe20000010000 */
[----:B------:R-:W2:Y:S02]  /*83a0*/  MUFU.EX2 R25, R25 ;  /* 0x0000001900197308 */ /* 0x000ea40000000800 */
[----:B------:R-:W-:Y:S01]  /*83b0*/  STS [R5], R11 ;  /* 0x0000000b05007388 */ /* 0x000fe20000000800 */
[----:B---3--:R-:W-:Y:S01]  /*83c0*/  FADD.FTZ R8, R8, R22 ;  /* 0x0000001608087221 */ /* 0x008fe20000010000 */
[----:B------:R-:W3:Y:S02]  /*83d0*/  MUFU.EX2 R26, R26 ;  /* 0x0000001a001a7308 */ /* 0x000ee40000000800 */
[----:B------:R-:W-:Y:S01]  /*83e0*/  STS [R5+0x200], R12 ;  /* 0x0002000c05007388 */ /* 0x000fe20000000800 */
[----:B-1----:R-:W-:-:S03]  /*83f0*/  FADD.FTZ R8, R8, R23 ;  /* 0x0000001708087221 */ /* 0x002fc60000010000 */
[----:B------:R-:W-:Y:S01]  /*8400*/  STS [R5+0x400], R13 ;  /* 0x0004000d05007388 */ /* 0x000fe20000000800 */
[----:B0-----:R-:W-:-:S03]  /*8410*/  FADD.FTZ R8, R8, R24 ;  /* 0x0000001808087221 */ /* 0x001fc60000010000 */
[----:B------:R-:W-:Y:S01]  /*8420*/  STS [R5+0x600], R14 ;  /* 0x0006000e05007388 */ /* 0x000fe20000000800 */
[----:B--2---:R-:W-:-:S03]  /*8430*/  FADD.FTZ R8, R8, R25 ;  /* 0x0000001908087221 */ /* 0x004fc60000010000 */
        /* <DEDUP_REMOVED lines=13> */
.L_x_716:
[----:B------:R-:W-:Y:S05]  /*8510*/  BSYNC.RECONVERGENT B1 ;  /* 0x0000000000017941 */ /* 0x000fea0003800200 */
.L_x_715:
[----:B0-----:R-:W-:Y:S01]  /*8520*/  IADD3 R6, PT, PT, -R4, UR46, RZ ;  /* 0x0000002e04067c10 */ /* 0x001fe2000fffe1ff */
[----:B------:R-:W-:Y:S03]  /*8530*/  BSSY.RECONVERGENT B1, `(.L_x_718) ;  /* 0x0000036000017945 */ /* 0x000fe60003800200 */
[----:B------:R-:W-:-:S13]  /*8540*/  ISETP.GT.AND P1, PT, R6, 0x200, PT ;  /* 0x000002000600780c */ /* 0x000fda0003f24270 */
[----:B------:R-:W-:Y:S05]  /*8550*/  @!P1 BRA `(.L_x_719) ;  /* 0x0000000000cc9947 */ /* 0x000fea0003800000 */
[----:B------:R-:W1:Y:S01]  /*8560*/  LDS R6, [R5+-0x400] ;  /* 0xfffc000005067984 */ /* 0x000e620000000800 */
[----:B------:R-:W-:Y:S02]  /*8570*/  PLOP3.LUT P0, PT, PT, PT, PT, 0x8, 0x80 ;  /* 0x000000000080781c */ /* 0x000fe40003f0e170 */
[----:B------:R-:W-:Y:S01]  /*8580*/  IADD3 R4, PT, PT, R4, 0x400, RZ ;  /* 0x0000040004047810 */ /* 0x000fe20007ffe0ff */
[----:B------:R-:W0:Y:S04]  /*8590*/  LDS R9, [R5+-0x200] ;  /* 0xfffe000005097984 */ /* 0x000e280000000800 */
[----:B------:R-:W2:Y:S04]  /*85a0*/  LDS R11, [R5] ;  /* 0x00000000050b7984 */ /* 0x000ea80000000800 */
[----:B------:R-:W3:Y:S04]  /*85b0*/  LDS R12, [R5+0x200] ;  /* 0x00020000050c7984 */ /* 0x000ee80000000800 */
[----:B------:R-:W5:Y:S04]  /*85c0*/  LDS R13, [R5+0x400] ;  /* 0x00040000050d7984 */ /* 0x000f680000000800 */
[----:B------:R-:W4:Y:S04]  /*85d0*/  LDS R14, [R5+0x600] ;  /* 0x00060000050e7984 */ /* 0x000f280000000800 */
[----:B------:R-:W4:Y:S04]  /*85e0*/  LDS R15, [R5+0x800] ;  /* 0x00080000050f7984 */ /* 0x000f280000000800 */
[----:B------:R-:W4:Y:S01]  /*85f0*/  LDS R16, [R5+0xa00] ;  /* 0x000a000005107984 */ /* 0x000f220000000800 */
[C---:B-1----:R-:W-:Y:S01]  /*8600*/  FADD.FTZ R6, -R28.reuse, R6 ;  /* 0x000000061c067221 */ /* 0x042fe20000010100 */
[----:B0-----:R-:W-:-:S03]  /*8610*/  FADD.FTZ R9, -R28, R9 ;  /* 0x000000091c097221 */ /* 0x001fc60000010100 */
[----:B------:R-:W-:Y:S01]  /*8620*/  FMUL.FTZ R6, R6, 1.4426950216293334961 ;  /* 0x3fb8aa3b06067820 */ /* 0x000fe20000410000 */
[----:B--2---:R-:W-:Y:S01]  /*8630*/  FADD.FTZ R11, -R28, R11 ;  /* 0x0000000b1c0b7221 */ /* 0x004fe20000010100 */
[----:B------:R-:W-:-:S04]  /*8640*/  FMUL.FTZ R9, R9, 1.4426950216293334961 ;  /* 0x3fb8aa3b09097820 */ /* 0x000fc80000410000 */
[----:B------:R-:W0:Y:S01]  /*8650*/  MUFU.EX2 R6, R6 ;  /* 0x0000000600067308 */ /* 0x000e220000000800 */
[C---:B---3--:R-:W-:Y:S01]  /*8660*/  FADD.FTZ R12, -R28.reuse, R12 ;  /* 0x0000000c1c0c7221 */ /* 0x048fe20000010100 */
[----:B------:R-:W-:Y:S02]  /*8670*/  FMUL.FTZ R11, R11, 1.4426950216293334961 ;  /* 0x3fb8aa3b0b0b7820 */ /* 0x000fe40000410000 */
[----:B------:R-:W1:Y:S01]  /*8680*/  MUFU.EX2 R9, R9 ;  /* 0x0000000900097308 */ /* 0x000e620000000800 */
[----:B-----5:R-:W-:Y:S01]  /*8690*/  FADD.FTZ R13, -R28, R13 ;  /* 0x0000000d1c0d7221 */ /* 0x020fe20000010100 */
[----:B------:R-:W-:Y:S02]  /*86a0*/  FMUL.FTZ R12, R12, 1.4426950216293334961 ;  /* 0x3fb8aa3b0c0c7820 */ /* 0x000fe40000410000 */
[----:B------:R-:W2:Y:S01]  /*86b0*/  MUFU.EX2 R11, R11 ;  /* 0x0000000b000b7308 */ /* 0x000ea20000000800 */
[----:B----4-:R-:W-:Y:S01]  /*86c0*/  FADD.FTZ R14, -R28, R14 ;  /* 0x0000000e1c0e7221 */ /* 0x010fe20000010100 */
[----:B------:R-:W-:-:S02]  /*86d0*/  FMUL.FTZ R13, R13, 1.4426950216293334961 ;  /* 0x3fb8aa3b0d0d7820 */ /* 0x000fc40000410000 */
[----:B------:R-:W3:Y:S01]  /*86e0*/  MUFU.EX2 R12, R12 ;  /* 0x0000000c000c7308 */ /* 0x000ee20000000800 */
[----:B------:R-:W-:Y:S01]  /*86f0*/  FADD.FTZ R15, -R28, R15 ;  /* 0x0000000f1c0f7221 */ /* 0x000fe20000010100 */
[----:B------:R-:W-:Y:S01]  /*8700*/  FMUL.FTZ R14, R14, 1.4426950216293334961 ;  /* 0x3fb8aa3b0e0e7820 */ /* 0x000fe20000410000 */
[----:B0-----:R-:W-:Y:S01]  /*8710*/  FADD.FTZ R8, R8, R6 ;  /* 0x0000000608087221 */ /* 0x001fe20000010000 */
[----:B------:R-:W0:Y:S01]  /*8720*/  MUFU.EX2 R13, R13 ;  /* 0x0000000d000d7308 */ /* 0x000e220000000800 */
[----:B------:R-:W-:Y:S01]  /*8730*/  FADD.FTZ R16, -R28, R16 ;  /* 0x000000101c107221 */ /* 0x000fe20000010100 */
[----:B------:R-:W-:Y:S01]  /*8740*/  FMUL.FTZ R15, R15, 1.4426950216293334961 ;  /* 0x3fb8aa3b0f0f7820 */ /* 0x000fe20000410000 */
[----:B-1----:R-:W-:Y:S01]  /*8750*/  FADD.FTZ R8, R8, R9 ;  /* 0x0000000908087221 */ /* 0x002fe20000010000 */
[----:B------:R-:W1:Y:S01]  /*8760*/  MUFU.EX2 R14, R14 ;  /* 0x0000000e000e7308 */ /* 0x000e620000000800 */
[----:B------:R-:W-:Y:S01]  /*8770*/  FMUL.FTZ R16, R16, 1.4426950216293334961 ;  /* 0x3fb8aa3b10107820 */ /* 0x000fe20000410000 */
[----:B------:R-:W-:Y:S01]  /*8780*/  STS [R5+-0x400], R6 ;  /* 0xfffc000605007388 */ /* 0x000fe20000000800 */
[----:B--2---:R-:W-:Y:S01]  /*8790*/  FADD.FTZ R8, R8, R11 ;  /* 0x0000000b08087221 */ /* 0x004fe20000010000 */
[----:B------:R-:W2:Y:S02]  /*87a0*/  MUFU.EX2 R15, R15 ;  /* 0x0000000f000f7308 */ /* 0x000ea40000000800 */
[----:B------:R-:W-:Y:S01]  /*87b0*/  STS [R5+-0x200], R9 ;  /* 0xfffe000905007388 */ /* 0x000fe20000000800 */
[----:B---3--:R-:W-:Y:S01]  /*87c0*/  FADD.FTZ R8, R8, R12 ;  /* 0x0000000c08087221 */ /* 0x008fe20000010000 */
[----:B------:R-:W3:Y:S02]  /*87d0*/  MUFU.EX2 R16, R16 ;  /* 0x0000001000107308 */ /* 0x000ee40000000800 */
[----:B------:R-:W-:Y:S01]  /*87e0*/  STS [R5], R11 ;  /* 0x0000000b05007388 */ /* 0x000fe20000000800 */
[----:B0-----:R-:W-:-:S03]  /*87f0*/  FADD.FTZ R8, R8, R13 ;  /* 0x0000000d08087221 */ /* 0x001fc60000010000 */
[----:B------:R-:W-:Y:S01]  /*8800*/  STS [R5+0x200], R12 ;  /* 0x0002000c05007388 */ /* 0x000fe20000000800 */
[----:B-1----:R-:W-:-:S03]  /*8810*/  FADD.FTZ R8, R8, R14 ;  /* 0x0000000e08087221 */ /* 0x002fc60000010000 */
[----:B------:R-:W-:Y:S01]  /*8820*/  STS [R5+0x400], R13 ;  /* 0x0004000d05007388 */ /* 0x000fe20000000800 */
[----:B--2---:R-:W-:-:S03]  /*8830*/  FADD.FTZ R8, R8, R15 ;  /* 0x0000000f08087221 */ /* 0x004fc60000010000 */
[----:B------:R-:W-:Y:S01]  /*8840*/  STS [R5+0x600], R14 ;  /* 0x0006000e05007388 */ /* 0x000fe20000000800 */
[----:B---3--:R-:W-:-:S03]  /*8850*/  FADD.FTZ R8, R8, R16 ;  /* 0x0000001008087221 */ /* 0x008fc60000010000 */
[----:B------:R-:W-:Y:S04]  /*8860*/  STS [R5+0x800], R15 ;  /* 0x0008000f05007388 */ /* 0x000fe80000000800 */
[----:B------:R0:W-:Y:S02]  /*8870*/  STS [R5+0xa00], R16 ;  /* 0x000a001005007388 */ /* 0x0001e40000000800 */
[----:B0-----:R-:W-:-:S07]  /*8880*/  VIADD R5, R5, 0x1000 ;  /* 0x0000100005057836 */ /* 0x001fce0000000000 */
.L_x_719:
[----:B------:R-:W-:Y:S05]  /*8890*/  BSYNC.RECONVERGENT B1 ;  /* 0x0000000000017941 */ /* 0x000fea0003800200 */
.L_x_718:
[----:B------:R-:W-:-:S13]  /*88a0*/  ISETP.LT.OR P0, PT, R4, UR46, P0 ;  /* 0x0000002e04007c0c */ /* 0x000fda0008701670 */
[----:B------:R-:W-:Y:S05]  /*88b0*/  @!P0 BRA `(.L_x_710) ;  /* 0x0000000400e48947 */ /* 0x000fea0003800000 */
[----:B------:R-:W1:Y:S04]  /*88c0*/  LDS R4, [R5+-0x400] ;  /* 0xfffc000005047984 */ /* 0x000e680000000800 */
[----:B------:R-:W0:Y:S04]  /*88d0*/  LDS R6, [R5+-0x200] ;  /* 0xfffe000005067984 */ /* 0x000e280000000800 */
[----:B------:R-:W2:Y:S04]  /*88e0*/  LDS R9, [R5] ;  /* 0x0000000005097984 */ /* 0x000ea80000000800 */
[----:B------:R-:W3:Y:S01]  /*88f0*/  LDS R11, [R5+0x200] ;  /* 0x00020000050b7984 */ /* 0x000ee20000000800 */
[C---:B-1----:R-:W-:Y:S01]  /*8900*/  FADD.FTZ R4, -R28.reuse, R4 ;  /* 0x000000041c047221 */ /* 0x042fe20000010100 */
[----:B0-----:R-:W-:-:S03]  /*8910*/  FADD.FTZ R6, -R28, R6 ;  /* 0x000000061c067221 */ /* 0x001fc60000010100 */
[----:B------:R-:W-:Y:S01]  /*8920*/  FMUL.FTZ R4, R4, 1.4426950216293334961 ;  /* 0x3fb8aa3b04047820 */ /* 0x000fe20000410000 */
[----:B--2---:R-:W-:Y:S01]  /*8930*/  FADD.FTZ R9, -R28, R9 ;  /* 0x000000091c097221 */ /* 0x004fe20000010100 */
[----:B------:R-:W-:-:S04]  /*8940*/  FMUL.FTZ R6, R6, 1.4426950216293334961 ;  /* 0x3fb8aa3b06067820 */ /* 0x000fc80000410000 */
        /* <DEDUP_REMOVED lines=16> */
.L_x_711:
[----:B0-----:R-:W-:Y:S01]  /*8a50*/  HFMA2 R6, -RZ, RZ, 0, 7.62939453125e-06 ;  /* 0x00000080ff067431 */ /* 0x001fe200000001ff */
        /* <DEDUP_REMOVED lines=11> */
[--C-:B------:R-:W-:Y:S01]  /*8b10*/  IADD3 R14, P1, P2, R4, UR48, R3.reuse ;  /* 0x00000030040e7c10 */ /* 0x100fe2000fa3e003 */
[----:B------:R-:W-:Y:S01]  /*8b20*/  IMAD.MOV.U32 R6, RZ, RZ, R3 ;  /* 0x000000ffff067224 */ /* 0x000fe200078e0003 */
[----:B------:R-:W-:Y:S02]  /*8b30*/  LEA.HI R4, R9, 0x1, RZ, 0x19 ;  /* 0x0000000109047811 */ /* 0x000fe400078fc8ff */
[----:B------:R-:W-:Y:S02]  /*8b40*/  LEA R11, R12, R11, 0x18 ;  /* 0x0000000b0c0b7211 */ /* 0x000fe400078ec0ff */
[----:B------:R-:W-:Y:S02]  /*8b50*/  LOP3.LUT R4, R4, 0x3, RZ, 0xc0, !PT ;  /* 0x0000000304047812 */ /* 0x000fe400078ec0ff */
[----:B------:R-:W-:Y:S02]  /*8b60*/  IADD3 R9, PT, PT, R11, R10, RZ ;  /* 0x0000000a0b097210 */ /* 0x000fe40007ffe0ff */
[----:B------:R-:W-:Y:S01]  /*8b70*/  IADD3.X R5, PT, PT, R16, R5, RZ, P1, P2 ;  /* 0x0000000510057210 */ /* 0x000fe20000fe44ff */
[----:B------:R-:W-:Y:S01]  /*8b80*/  IMAD.MOV R11, RZ, RZ, -R4 ;  /* 0x000000ffff0b7224 */ /* 0x000fe200078e0a04 */
[----:B------:R-:W-:-:S07]  /*8b90*/  MOV R8, RZ ;  /* 0x000000ff00087202 */ /* 0x000fce0000000f00 */
.L_x_722:
[----:B------:R-:W-:-:S06]  /*8ba0*/  MOV R4, R14 ;  /* 0x0000000e00047202 */ /* 0x000fcc0000000f00 */
[----:B------:R0:W2:Y:S01]  /*8bb0*/  LDG.E.U8 R4, desc[UR36][R4.64] ;  /* 0x0000002404047981 */ /* 0x0000a2000c1e1100 */
[----:B------:R-:W-:Y:S02]  /*8bc0*/  IADD3 R11, PT, PT, R11, 0x1, RZ ;  /* 0x000000010b0b7810 */ /* 0x000fe40007ffe0ff */
[----:B------:R-:W-:Y:S02]  /*8bd0*/  IADD3 R14, P2, PT, R14, 0x80, RZ ;  /* 0x000000800e0e7810 */ /* 0x000fe40007f5e0ff */
[----:B------:R-:W-:-:S03]  /*8be0*/  IADD3 R6, PT, PT, R6, 0x80, RZ ;  /* 0x0000008006067810 */ /* 0x000fc60007ffe0ff */
[----:B0-----:R-:W-:Y:S01]  /*8bf0*/  IMAD.X R5, RZ, RZ, R5, P2 ;  /* 0x000000ffff057224 */ /* 0x001fe200010e0605 */
[----:B--2---:R-:W-:-:S13]  /*8c00*/  ISETP.NE.AND P1, PT, R4, RZ, PT ;  /* 0x000000ff0400720c */ /* 0x004fda0003f25270 */
        /* <DEDUP_REMOVED lines=8> */
[----:B0-----:R-:W-:-:S10]  /*8c90*/  IADD3 R9, PT, PT, R9, 0x200, RZ ;  /* 0x0000020009097810 */ /* 0x001fd40007ffe0ff */
[----:B------:R-:W-:Y:S05]  /*8ca0*/  @P1 BRA `(.L_x_722) ;  /* 0xfffffffc00bc1947 */ /* 0x000fea000383ffff */
.L_x_721:
[----:B------:R-:W-:Y:S05]  /*8cb0*/  BSYNC.RECONVERGENT B1 ;  /* 0x0000000000017941 */ /* 0x000fea0003800200 */
.L_x_720:
[----:B------:R-:W-:Y:S05]  /*8cc0*/  @!P0 BRA `(.L_x_710) ;  /* 0x0000000000e08947 */ /* 0x000fea0003800000 */
[----:B------:R-:W0:Y:S01]  /*8cd0*/  S2R R14, SR_CgaCtaId ;  /* 0x00000000000e7919 */ /* 0x000e220000008800 */
[----:B------:R-:W2:Y:S01]  /*8ce0*/  LDCU.64 UR6, c[0x0][0x420] ;  /* 0x00008400ff0677ac */ /* 0x000ea20008000a00 */
[----:B------:R-:W-:Y:S01]  /*8cf0*/  MOV R4, 0x400 ;  /* 0x0000040000047802 */ /* 0x000fe20000000f00 */
[----:B------:R-:W-:Y:S01]  /*8d00*/  USHF.L.U32 UR4, UR9, 0x2, URZ ;  /* 0x0000000209047899 */ /* 0x000fe200080006ff */
[----:B--2---:R-:W-:-:S04]  /*8d10*/  MOV R5, UR6 ;  /* 0x0000000600057c02 */ /* 0x004fc80008000f00 */
[----:B------:R-:W-:Y:S01]  /*8d20*/  IADD3 R12, P0, P1, R5, UR48, R6 ;  /* 0x00000030050c7c10 */ /* 0x000fe2000f91e006 */
[----:B------:R-:W-:Y:S01]  /*8d30*/  VIADD R5, R4, 0x420 ;  /* 0x0000042004057836 */ /* 0x000fe20000000000 */
[----:B------:R-:W-:Y:S02]  /*8d40*/  LEA R4, R6, -UR4, 0x2 ;  /* 0x8000000406047c11 */ /* 0x000fe4000f8e10ff */
[----:B------:R-:W-:Y:S02]  /*8d50*/  IADD3 R12, P2, PT, R12, 0x100, RZ ;  /* 0x000001000c0c7810 */ /* 0x000fe40007f5e0ff */
[----:B0-----:R-:W-:Y:S02]  /*8d60*/  LEA R9, R14, R5, 0x18 ;  /* 0x000000050e097211 */ /* 0x001fe400078ec0ff */
[----:B------:R-:W-:Y:S02]  /*8d70*/  IADD3.X R5, PT, PT, R16, UR7, RZ, P0, P1 ;  /* 0x0000000710057c10 */ /* 0x000fe400087e24ff */
[----:B------:R-:W-:-:S02]  /*8d80*/  IADD3 R9, PT, PT, R4, 0x400, R9 ;  /* 0x0000040004097810 */ /* 0x000fc40007ffe009 */
[----:B------:R-:W-:-:S07]  /*8d90*/  IADD3.X R5, PT, PT, RZ, R5, RZ, P2, !PT ;  /* 0x00000005ff057210 */ /* 0x000fce00017fe4ff */
.L_x_723:
[----:B------:R-:W-:-:S05]  /*8da0*/  MOV R4, R12 ;  /* 0x0000000c00047202 */ /* 0x000fca0000000f00 */
[----:B------:R-:W2:Y:S04]  /*8db0*/  LDG.E.U8 R14, desc[UR36][R4.64+-0x100] ;  /* 0xffff0024040e7981 */ /* 0x000ea8000c1e1100 */
[----:B------:R-:W3:Y:S04]  /*8dc0*/  LDG.E.U8 R11, desc[UR36][R4.64+-0x80] ;  /* 0xffff8024040b7981 */ /* 0x000ee8000c1e1100 */
[----:B------:R-:W5:Y:S04]  /*8dd0*/  LDG.E.U8 R12, desc[UR36][R4.64] ;  /* 0x00000024040c7981 */ /* 0x000f68000c1e1100 */
[----:B------:R-:W4:Y:S01]  /*8de0*/  LDG.E.U8 R13, desc[UR36][R4.64+0x80] ;  /* 0x00008024040d7981 */ /* 0x000f22000c1e1100 */
[----:B------:R-:W-:Y:S01]  /*8df0*/  MOV R16, RZ ;  /* 0x000000ff00107202 */ /* 0x000fe20000000f00 */
[----:B------:R-:W-:Y:S01]  /*8e00*/  IMAD.MOV.U32 R20, RZ, RZ, RZ ;  /* 0x000000ffff147224 */ /* 0x000fe200078e00ff */
[----:B------:R-:W-:-:S02]  /*8e10*/  IADD3 R6, PT, PT, R6, 0x200, RZ ;  /* 0x0000020006067810 */ /* 0x000fc40007ffe0ff */
[----:B--2---:R-:W-:Y:S01]  /*8e20*/  ISETP.NE.AND P0, PT, R14, RZ, PT ;  /* 0x000000ff0e00720c */ /* 0x004fe20003f05270 */
[----:B------:R-:W-:Y:S01]  /*8e30*/  HFMA2 R14, -RZ, RZ, 0, 0 ;  /* 0x00000000ff0e7431 */ /* 0x000fe200000001ff */
[----:B---3--:R-:W-:Y:S02]  /*8e40*/  ISETP.NE.AND P1, PT, R11, RZ, PT ;  /* 0x000000ff0b00720c */ /* 0x008fe40003f25270 */
[----:B-----5:R-:W-:Y:S02]  /*8e50*/  ISETP.NE.AND P2, PT, R12, RZ, PT ;  /* 0x000000ff0c00720c */ /* 0x020fe40003f45270 */
[----:B----4-:R-:W-:-:S07]  /*8e60*/  ISETP.NE.AND P3, PT, R13, RZ, PT ;  /* 0x000000ff0d00720c */ /* 0x010fce0003f65270 */
[----:B------:R-:W1:Y:S04]  /*8e70*/  @!P0 LDS R11, [R9+-0x400] ;  /* 0xfffc0000090b8984 */ /* 0x000e680000000800 */
[----:B------:R-:W0:Y:S04]  /*8e80*/  @!P1 LDS R13, [R9+-0x200] ;  /* 0xfffe0000090d9984 */ /* 0x000e280000000800 */
[----:B------:R-:W2:Y:S04]  /*8e90*/  @!P2 LDS R15, [R9] ;  /* 0x00000000090fa984 */ /* 0x000ea80000000800 */
[----:B------:R-:W3:Y:S01]  /*8ea0*/  @!P3 LDS R19, [R9+0x200] ;  /* 0x000200000913b984 */ /* 0x000ee20000000800 */
[----:B-1----:R-:W-:Y:S01]  /*8eb0*/  @!P0 FADD.FTZ R12, -R28, R11 ;  /* 0x0000000b1c0c8221 */ /* 0x002fe20000010100 */
[----:B------:R-:W-:-:S03]  /*8ec0*/  IMAD.MOV.U32 R11, RZ, RZ, RZ ;  /* 0x000000ffff0b7224 */ /* 0x000fc600078e00ff */
[----:B------:R-:W-:Y:S01]  /*8ed0*/  @!P0 FMUL.FTZ R12, R12, 1.4426950216293334961 ;  /* 0x3fb8aa3b0c0c8820 */ /* 0x000fe20000410000 */
[----:B0-----:R-:W-:-:S03]  /*8ee0*/  @!P1 FADD.FTZ R13, -R28, R13 ;  /* 0x0000000d1c0d9221 */ /* 0x001fc60000010100 */
[----:B------:R0:W1:Y:S01]  /*8ef0*/  @!P0 MUFU.EX2 R11, R12 ;  /* 0x0000000c000b8308 */ /* 0x0000620000000800 */
[----:B------:R-:W-:Y:S01]  /*8f00*/  @!P1 FMUL.FTZ R13, R13, 1.4426950216293334961 ;  /* 0x3fb8aa3b0d0d9820 */ /* 0x000fe20000410000 */
[----:B--2---:R-:W-:Y:S01]  /*8f10*/  @!P2 FADD.FTZ R15, -R28, R15 ;  /* 0x0000000f1c0fa221 */ /* 0x004fe20000010100 */
[----:B------:R-:W-:Y:S01]  /*8f20*/  ISETP.GE.AND P0, PT, R6, UR46, PT ;  /* 0x0000002e06007c0c */ /* 0x000fe2000bf06270 */
[----:B---3--:R-:W-:Y:S01]  /*8f30*/  @!P3 FADD.FTZ R19, -R28, R19 ;  /* 0x000000131c13b221 */ /* 0x008fe20000010100 */
[----:B------:R1:W2:Y:S01]  /*8f40*/  @!P1 MUFU.EX2 R14, R13 ;  /* 0x0000000d000e9308 */ /* 0x0002a20000000800 */
[----:B------:R-:W-:Y:S02]  /*8f50*/  @!P2 FMUL.FTZ R15, R15, 1.4426950216293334961 ;  /* 0x3fb8aa3b0f0fa820 */ /* 0x000fe40000410000 */
[----:B------:R-:W-:Y:S01]  /*8f60*/  @!P3 FMUL.FTZ R19, R19, 1.4426950216293334961 ;  /* 0x3fb8aa3b1313b820 */ /* 0x000fe20000410000 */
[----:B0-----:R-:W-:Y:S01]  /*8f70*/  IADD3 R12, P1, PT, R4, 0x200, RZ ;  /* 0x00000200040c7810 */ /* 0x001fe20007f3e0ff */
[----:B------:R-:W0:Y:S03]  /*8f80*/  @!P2 MUFU.EX2 R16, R15 ;  /* 0x0000000f0010a308 */ /* 0x000e260000000800 */
[----:B------:R-:W-:Y:S01]  /*8f90*/  IADD3.X R5, PT, PT, RZ, R5, RZ, P1, !PT ;  /* 0x00000005ff057210 */ /* 0x000fe20000ffe4ff */
[----:B------:R-:W3:Y:S01]  /*8fa0*/  @!P3 MUFU.EX2 R20, R19 ;  /* 0x000000130014b308 */ /* 0x000ee20000000800 */
[----:B-1----:R-:W-:Y:S01]  /*8fb0*/  FADD.FTZ R13, R11, R8 ;  /* 0x000000080b0d7221 */ /* 0x002fe20000010000 */
[----:B------:R-:W-:Y:S03]  /*8fc0*/  STS [R9+-0x400], R11 ;  /* 0xfffc000b09007388 */ /* 0x000fe60000000800 */
[----:B--2---:R-:W-:Y:S01]  /*8fd0*/  FADD.FTZ R13, R13, R14 ;  /* 0x0000000e0d0d7221 */ /* 0x004fe20000010000 */
[----:B------:R-:W-:Y:S03]  /*8fe0*/  STS [R9+-0x200], R14 ;  /* 0xfffe000e09007388 */ /* 0x000fe60000000800 */
[----:B0-----:R-:W-:Y:S01]  /*8ff0*/  FADD.FTZ R13, R13, R16 ;  /* 0x000000100d0d7221 */ /* 0x001fe20000010000 */
[----:B------:R-:W-:Y:S03]  /*9000*/  STS [R9], R16 ;  /* 0x0000001009007388 */ /* 0x000fe60000000800 */
[----:B---3--:R-:W-:Y:S01]  /*9010*/  FADD.FTZ R8, R13, R20 ;  /* 0x000000140d087221 */ /* 0x008fe20000010000 */
[----:B------:R0:W-:Y:S02]  /*9020*/  STS [R9+0x200], R20 ;  /* 0x0002001409007388 */ /* 0x0001e40000000800 */
[----:B0-----:R-:W-:Y:S01]  /*9030*/  VIADD R9, R9, 0x800 ;  /* 0x0000080009097836 */ /* 0x001fe20000000000 */
[----:B------:R-:W-:Y:S06]  /*9040*/  @!P0 BRA `(.L_x_723) ;  /* 0xfffffffc00548947 */ /* 0x000fec000383ffff */
.L_x_710:
[----:B------:R-:W-:Y:S05]  /*9050*/  BSYNC.RECONVERGENT B0 ;  /* 0x0000000000007941 */ /* 0x000fea0003800200 */
.L_x_709:
[----:B0-----:R-:W0:Y:S01]  /*9060*/  SHFL.BFLY PT, R5, R8, 0x10, 0x1f ;  /* 0x0e001f0008057f89 */ /* 0x001e2200000e0000 */
[C---:B------:R-:W-:Y:S01]  /*9070*/  ISETP.NE.AND P0, PT, R0.reuse, RZ, PT ;  /* 0x000000ff0000720c */ /* 0x040fe20003f05270 */
[----:B------:R-:W2:Y:S01]  /*9080*/  LDCU.U8 UR8, c[0x0][0x48c] ;  /* 0x00009180ff0877ac */ /* 0x000ea20008000000 */
[----:B------:R-:W-:Y:S02]  /*9090*/  ISETP.GT.U32.AND P1, PT, R0, 0x3, PT ;  /* 0x000000030000780c */ /* 0x000fe40003f24070 */
[----:B------:R-:W-:Y:S01]  /*90a0*/  SHF.R.U32.HI R0, RZ, 0x5, R18 ;  /* 0x00000005ff007819 */ /* 0x000fe20000011612 */
[----:B------:R-:W-:Y:S01]  /*90b0*/  UMOV UR4, URZ ;  /* 0x000000ff00047c82 */ /* 0x000fe20008000000 */
[----:B------:R-:W-:Y:S01]  /*90c0*/  UMOV UR5, URZ ;  /* 0x000000ff00057c82 */ /* 0x000fe20008000000 */
[----:B0-----:R-:W-:-:S06]  /*90d0*/  FADD.FTZ R5, R5, R8 ;  /* 0x0000000805057221 */ /* 0x001fcc0000010000 */
[----:B------:R-:W-:Y:S02]  /*90e0*/  @!P0 LEA R8, R0, R7, 0x2 ;  /* 0x0000000700088211 */ /* 0x000fe400078e10ff */
[----:B------:R-:W0:Y:S01]  /*90f0*/  LDC R7, c[0x0][0x3f4] ;  /* 0x0000fd00ff077b82 */ /* 0x000e220000000800 */
[----:B------:R-:W3:Y:S01]  /*9100*/  SHFL.BFLY PT, R4, R5, 0x8, 0x1f ;  /* 0x0d001f0005047f89 */ /* 0x000ee200000e0000 */
[----:B0-----:R-:W-:Y:S01]  /*9110*/  IADD3 R7, PT, PT, R7, 0x4, RZ ;  /* 0x0000000407077810 */ /* 0x001fe20007ffe0ff */
[----:B---3--:R-:W-:-:S05]  /*9120*/  FADD.FTZ R4, R5, R4 ;  /* 0x0000000405047221 */ /* 0x008fca0000010000 */
[----:B------:R-:W0:Y:S02]  /*9130*/  SHFL.BFLY PT, R9, R4, 0x4, 0x1f ;  /* 0x0c801f0004097f89 */ /* 0x000e2400000e0000 */
[----:B0-----:R-:W-:-:S05]  /*9140*/  FADD.FTZ R9, R4, R9 ;  /* 0x0000000904097221 */ /* 0x001fca0000010000 */
[----:B------:R-:W0:Y:S02]  /*9150*/  SHFL.BFLY PT, R6, R9, 0x2, 0x1f ;  /* 0x0c401f0009067f89 */ /* 0x000e2400000e0000 */
[----:B0-----:R-:W-:-:S05]  /*9160*/  FADD.FTZ R6, R9, R6 ;  /* 0x0000000609067221 */ /* 0x001fca0000010000 */
[----:B------:R-:W0:Y:S02]  /*9170*/  SHFL.BFLY PT, R11, R6, 0x1, 0x1f ;  /* 0x0c201f00060b7f89 */ /* 0x000e2400000e0000 */
[----:B0-----:R-:W-:-:S05]  /*9180*/  FADD.FTZ R11, R6, R11 ;  /* 0x0000000b060b7221 */ /* 0x001fca0000010000 */
[----:B------:R-:W-:Y:S01]  /*9190*/  @!P0 STS [R8+0x10], R11 ;  /* 0x0000100b08008388 */ /* 0x000fe20000000800 */
[----:B------:R-:W-:Y:S01]  /*91a0*/  BAR.SYNC.DEFER_BLOCKING 0x0 ;  /* 0x0000000000007b1d */ /* 0x000fe20000010000 */
[----:B--2---:R-:W-:-:S05]  /*91b0*/  ISETP.NE.AND P0, PT, RZ, UR8, PT ;  /* 0x00000008ff007c0c */ /* 0x004fca000bf05270 */
[----:B------:R0:W2:Y:S01]  /*91c0*/  @!P1 LDS R11, [R2+0x10] ;  /* 0x00001000020b9984 */ /* 0x0000a20000000800 */
[----:B------:R-:W-:Y:S02]  /*91d0*/  ISETP.GE.AND P1, PT, R3, UR46, PT ;  /* 0x0000002e03007c0c */ /* 0x000fe4000bf26270 */
[----:B0-----:R-:W-:-:S04]  /*91e0*/  SHF.R.S32.HI R2, RZ, 0x1f, R7 ;  /* 0x0000001fff027819 */ /* 0x001fc80000011407 */
[----:B------:R-:W-:-:S05]  /*91f0*/  LEA.HI R2, R2, R7, RZ, 0x2 ;  /* 0x0000000702027211 */ /* 0x000fca00078f10ff */
[----:B------:R-:W-:Y:S01]  /*9200*/  IMAD.SHL.U32 R2, R2, 0x4, RZ ;  /* 0x0000000402027824 */ /* 0x000fe200078e00ff */
[----:B--2---:R-:W0:Y:S02]  /*9210*/  SHFL.BFLY PT, R4, R11, 0x2, 0x1f ;  /* 0x0c401f000b047f89 */ /* 0x004e2400000e0000 */
[----:B0-----:R-:W-:-:S05]  /*9220*/  FADD.FTZ R4, R4, R11 ;  /* 0x0000000b04047221 */ /* 0x001fca0000010000 */
[----:B------:R-:W0:Y:S02]  /*9230*/  SHFL.BFLY PT, R5, R4, 0x1, 0x1f ;  /* 0x0c201f0004057f89 */ /* 0x000e2400000e0000 */
[----:B0-----:R-:W-:-:S06]  /*9240*/  FADD.FTZ R5, R4, R5 ;  /* 0x0000000504057221 */ /* 0x001fcc0000010000 */
[----:B------:R-:W0:Y:S02]  /*9250*/  SHFL.IDX PT, R5, R5, RZ, 0x1f ;  /* 0x00001fff05057589 */ /* 0x000e2400000e0000 */
[----:B0-----:R-:W-:-:S04]  /*9260*/  FADD.FTZ R6, R5, 9.9999999747524270788e-07 ;  /* 0x358637bd05067421 */ /* 0x001fc80000010000 */
[----:B------:R0:W2:Y:S01]  /*9270*/  MUFU.RCP R13, R6 ;  /* 0x00000006000d7308 */ /* 0x0000a20000001000 */
[----:B------:R-:W-:Y:S05]  /*9280*/  @!P0 BRA `(.L_x_724) ;  /* 0x0000000000188947 */ /* 0x000fea0003800000 */
[----:B------:R-:W3:Y:S01]  /*9290*/  LDCU UR4, c[0x0][0x488] ;  /* 0x00009100ff0477ac */ /* 0x000ee20008000800 */
[----:B------:R-:W3:Y:S01]  /*92a0*/  LDCU UR5, c[0x0][0x40c] ;  /* 0x00008180ff0577ac */ /* 0x000ee20008000800 */
[----:B------:R-:W5:Y:S01]  /*92b0*/  LDCU UR6, c[0x0][0x3f4] ;  /* 0x00007e80ff0677ac */ /* 0x000f620008000800 */
[----:B---3--:R-:W-:-:S04]  /*92c0*/  UIMAD UR40, UR40, UR4, UR5 ;  /* 0x00000004282872a4 */ /* 0x008fc8000f8e0205 */
[----:B-----5:R-:W-:-:S04]  /*92d0*/  UIMAD UR4, UR40, UR6, URZ ;  /* 0x00000006280472a4 */ /* 0x020fc8000f8e02ff */
[----:B------:R-:W-:-:S12]  /*92e0*/  USHF.R.S32.HI UR5, URZ, 0x1f, UR4 ;  /* 0x0000001fff057899 */ /* 0x000fd80008011404 */
.L_x_724:
        /* <DEDUP_REMOVED lines=12> */
[----:B------:R-:W3:Y:S01]  /*93b0*/  S2UR UR7, SR_CgaCtaId ;  /* 0x00000000000779c3 */ /* 0x000ee20000008800 */
[----:B------:R-:W5:Y:S01]  /*93c0*/  LDCU.64 UR10, c[0x0][0x480] ;  /* 0x00009000ff0a77ac */ /* 0x000f620008000a00 */
[----:B------:R-:W-:Y:S02]  /*93d0*/  LEA.HI R2, R2, 0x1, RZ, 0x19 ;  /* 0x0000000102027811 */ /* 0x000fe400078fc8ff */
[----:B------:R-:W-:Y:S01]  /*93e0*/  IADD3 R8, P2, PT, R3, UR4, RZ ;  /* 0x0000000403087c10 */ /* 0x000fe2000ff5e0ff */
[----:B------:R-:W-:Y:S01]  /*93f0*/  UMOV UR6, 0x400 ;  /* 0x0000040000067882 */ /* 0x000fe20000000000 */
[C---:B------:R-:W-:Y:S01]  /*9400*/  SHF.L.U32 R4, R2.reuse, 0x7, RZ ;  /* 0x0000000702047819 */ /* 0x040fe200000006ff */
[----:B------:R-:W-:Y:S01]  /*9410*/  UIADD3 UR6, UPT, UPT, UR6, 0x420, URZ ;  /* 0x0000042006067890 */ /* 0x000fe2000fffe0ff */
[----:B------:R-:W-:Y:S01]  /*9420*/  LOP3.LUT R2, R2, 0x3, RZ, 0xc0, !PT ;  /* 0x0000000302027812 */ /* 0x000fe200078ec0ff */
[----:B------:R-:W-:Y:S01]  /*9430*/  IMAD.X R5, RZ, RZ, UR5, P2 ;  /* 0x00000005ff057e24 */ /* 0x000fe200090e06ff */
[----:B0-----:R-:W-:-:S02]  /*9440*/  LOP3.LUT R6, R4, 0x180, RZ, 0xc0, !PT ;  /* 0x0000018004067812 */ /* 0x001fc400078ec0ff */
[----:B------:R-:W-:Y:S02]  /*9450*/  LEA R4, R18, R29, 0x1 ;  /* 0x0000001d12047211 */ /* 0x000fe400078e08ff */
[----:B------:R-:W-:Y:S01]  /*9460*/  IADD3 R3, PT, PT, R3, R6, RZ ;  /* 0x0000000603037210 */ /* 0x000fe20007ffe0ff */
[----:B------:R-:W-:Y:S01]  /*9470*/  IMAD.MOV R6, RZ, RZ, -R2 ;  /* 0x000000ffff067224 */ /* 0x000fe200078e0a02 */
[----:B-----5:R-:W-:-:S04]  /*9480*/  LEA R7, P2, R8, UR10, 0x2 ;  /* 0x0000000a08077c11 */ /* 0x020fc8000f8410ff */
[----:B------:R-:W-:Y:S01]  /*9490*/  LEA.HI.X R8, R8, UR11, R5, 0x2, P2 ;  /* 0x0000000b08087c11 */ /* 0x000fe200090f1405 */
[----:B---3--:R-:W-:-:S06]  /*94a0*/  ULEA UR6, UR7, UR6, 0x18 ;  /* 0x0000000607067291 */ /* 0x008fcc000f8ec0ff */
[----:B------:R-:W-:Y:S02]  /*94b0*/  IADD3 R10, PT, PT, R10, UR6, RZ ;  /* 0x000000060a0a7c10 */ /* 0x000fe4000fffe0ff */
[----:B------:R-:W-:-:S07]  /*94c0*/  IADD3 R2, PT, PT, R4, UR6, RZ ;  /* 0x0000000604027c10 */ /* 0x000fce000fffe0ff */
.L_x_729:
[----:B---3--:R0:W2:Y:S01]  /*94d0*/  LDS R4, [R10] ;  /* 0x000000000a047984 */ /* 0x0080a20000000800 */
[----:B------:R-:W-:Y:S02]  /*94e0*/  @P0 MOV R5, R8 ;  /* 0x0000000800050202 */ /* 0x000fe40000000f00 */
[----:B------:R-:W-:-:S04]  /*94f0*/  IADD3 R6, PT, PT, R6, 0x1, RZ ;  /* 0x0000000106067810 */ /* 0x000fc80007ffe0ff */
[----:B------:R-:W-:Y:S01]  /*9500*/  ISETP.NE.AND P3, PT, R6, RZ, PT ;  /* 0x000000ff0600720c */ /* 0x000fe20003f65270 */
[----:B0-----:R-:W-:Y:S02]  /*9510*/  VIADD R10, R10, 0x200 ;  /* 0x000002000a0a7836 */ /* 0x001fe40000000000 */
[----:B--2---:R-:W-:-:S05]  /*9520*/  FMUL.FTZ R9, R4, R13 ;  /* 0x0000000d04097220 */ /* 0x004fca0000410000 */
[----:B------:R-:W-:-:S04]  /*9530*/  F2FP.F16.F32.PACK_AB R4, RZ, R9 ;  /* 0x00000009ff04723e */ /* 0x000fc800000000ff */
[----:B------:R-:W-:Y:S01]  /*9540*/  PRMT R11, R4, 0x7610, R11 ;  /* 0x00007610040b7816 */ /* 0x000fe2000000000b */
[----:B------:R-:W-:Y:S01]  /*9550*/  @P0 IMAD.MOV.U32 R4, RZ, RZ, R7 ;  /* 0x000000ffff040224 */ /* 0x000fe200078e0007 */
[----:B------:R-:W-:-:S03]  /*9560*/  IADD3 R7, P2, PT, R7, 0x200, RZ ;  /* 0x0000020007077810 */ /* 0x000fc60007f5e0ff */
[----:B------:R0:W-:Y:S01]  /*9570*/  STS.U16 [R2], R11 ;  /* 0x0000000b02007388 */ /* 0x0001e20000000400 */
[----:B------:R-:W-:-:S03]  /*9580*/  IADD3.X R8, PT, PT, RZ, R8, RZ, P2, !PT ;  /* 0x00000008ff087210 */ /* 0x000fc600017fe4ff */
[----:B------:R3:W-:Y:S01]  /*9590*/  @P0 STG.E desc[UR36][R4.64], R9 ;  /* 0x0000000904000986 */ /* 0x0007e2000c101924 */
[----:B0-----:R-:W-:Y:S01]  /*95a0*/  IADD3 R2, PT, PT, R2, 0x100, RZ ;  /* 0x0000010002027810 */ /* 0x001fe20007ffe0ff */
[----:B------:R-:W-:Y:S06]  /*95b0*/  @P3 BRA `(.L_x_729) ;  /* 0xfffffffc00c43947 */ /* 0x000fec000383ffff */
.L_x_728:
[----:B------:R-:W-:Y:S05]  /*95c0*/  BSYNC.RECONVERGENT B1 ;  /* 0x0000000000017941 */ /* 0x000fea0003800200 */
.L_x_727:
[----:B------:R-:W-:Y:S05]  /*95d0*/  @!P1 BRA `(.L_x_726) ;  /* 0x0000000000d49947 */ /* 0x000fea0003800000 */
[----:B0-----:R-:W0:Y:S01]  /*95e0*/  S2R R6, SR_CgaCtaId ;  /* 0x0000000000067919 */ /* 0x001e220000008800 */
[----:B------:R-:W5:Y:S01]  /*95f0*/  LDCU.64 UR10, c[0x0][0x480] ;  /* 0x00009000ff0a77ac */ /* 0x000f620008000a00 */
[----:B------:R-:W-:Y:S01]  /*9600*/  MOV R7, UR9 ;  /* 0x0000000900077c02 */ /* 0x000fe20008000f00 */
[----:B------:R-:W-:Y:S01]  /*9610*/  IMAD R2, R3, 0x2, R29 ;  /* 0x0000000203027824 */ /* 0x000fe200078e021d */
        /* <DEDUP_REMOVED lines=9> */
[C---:B-----5:R-:W-:Y:S02]  /*96b0*/  LEA R8, P3, R7.reuse, UR10, 0x2 ;  /* 0x0000000a07087c11 */ /* 0x060fe4000f8610ff */
[----:B0-----:R-:W-:Y:S01]  /*96c0*/  LEA R5, R6, R5, 0x18 ;  /* 0x0000000506057211 */ /* 0x001fe200078ec0ff */
[----:B------:R-:W-:Y:S01]  /*96d0*/  IMAD.X R6, RZ, RZ, UR5, P2 ;  /* 0x00000005ff067e24 */ /* 0x000fe200090e06ff */
[----:B------:R-:W-:Y:S02]  /*96e0*/  IADD3 R8, P2, PT, R8, 0x400, RZ ;  /* 0x0000040008087810 */ /* 0x000fe40007f5e0ff */
[----:B------:R-:W-:Y:S02]  /*96f0*/  IADD3 R2, PT, PT, R2, 0x400, R5 ;  /* 0x0000040002027810 */ /* 0x000fe40007ffe005 */
[----:B------:R-:W-:-:S02]  /*9700*/  LEA.HI.X R7, R7, UR11, R6, 0x2, P3 ;  /* 0x0000000b07077c11 */ /* 0x000fc400098f1406 */
[----:B------:R-:W-:Y:S02]  /*9710*/  IADD3 R6, PT, PT, R4, 0x200, R5 ;  /* 0x0000020004067810 */ /* 0x000fe40007ffe005 */
[----:B------:R-:W-:-:S07]  /*9720*/  IADD3.X R9, PT, PT, RZ, R7, RZ, P2, !PT ;  /* 0x00000007ff097210 */ /* 0x000fce00017fe4ff */
.L_x_730:
[----:B------:R-:W2:Y:S01]  /*9730*/  LDS R4, [R2+-0x400] ;  /* 0xfffc000002047984 */ /* 0x000ea20000000800 */
[----:B------:R-:W-:-:S04]  /*9740*/  IADD3 R3, PT, PT, R3, 0x200, RZ ;  /* 0x0000020003037810 */ /* 0x000fc80007ffe0ff */
[----:B------:R-:W-:Y:S01]  /*9750*/  ISETP.GE.AND P2, PT, R3, UR46, PT ;  /* 0x0000002e03007c0c */ /* 0x000fe2000bf46270 */
[----:B--2---:R-:W-:-:S05]  /*9760*/  FMUL.FTZ R11, R4, R13 ;  /* 0x0000000d040b7220 */ /* 0x004fca0000410000 */
[----:B------:R-:W-:-:S04]  /*9770*/  F2FP.F16.F32.PACK_AB R4, RZ, R11 ;  /* 0x0000000bff04723e */ /* 0x000fc800000000ff */
[----:B------:R-:W-:-:S05]  /*9780*/  PRMT R5, R4, 0x7610, R5 ;  /* 0x0000761004057816 */ /* 0x000fca0000000005 */
[----:B------:R0:W-:Y:S04]  /*9790*/  STS.U16 [R6+-0x200], R5 ;  /* 0xfffe000506007388 */ /* 0x0001e80000000400 */
[----:B------:R-:W2:Y:S01]  /*97a0*/  LDS R4, [R2+-0x200] ;  /* 0xfffe000002047984 */ /* 0x000ea20000000800 */
[----:B0-----:R-:W-:Y:S02]  /*97b0*/  IMAD.MOV.U32 R5, RZ, RZ, R9 ;  /* 0x000000ffff057224 */ /* 0x001fe400078e0009 */
[----:B--2---:R-:W-:-:S05]  /*97c0*/  FMUL.FTZ R15, R4, R13 ;  /* 0x0000000d040f7220 */ /* 0x004fca0000410000 */
        /* <DEDUP_REMOVED lines=8> */
[----:B0-----:R-:W-:Y:S01]  /*9850*/  MOV R4, R8 ;  /* 0x0000000800047202 */ /* 0x001fe20000000f00 */
[----:B--2---:R-:W-:-:S03]  /*9860*/  VIADD R2, R2, 0x800 ;  /* 0x0000080002027836 */ /* 0x004fc60000000000 */
[----:B------:R-:W-:Y:S01]  /*9870*/  IADD3 R8, P3, PT, R4, 0x800, RZ ;  /* 0x0000080004087810 */ /* 0x000fe20007f7e0ff */
[----:B------:R-:W-:Y:S01]  /*9880*/  @P0 STG.E desc[UR36][R4.64+-0x400], R11 ;  /* 0xfffc000b04000986 */ /* 0x000fe2000c101924 */
[----:B------:R-:W-:Y:S02]  /*9890*/  PLOP3.LUT P0, PT, P1, PT, PT, 0x80, 0x8 ;  /* 0x000000000008781c */ /* 0x000fe40000f0f070 */
        /* <DEDUP_REMOVED lines=9> */
.L_x_726:
[----:B------:R-:W-:Y:S05]  /*9930*/  BSYNC.RECONVERGENT B0 ;  /* 0x0000000000007941 */ /* 0x000fea0003800200 */
.L_x_725:
[----:B------:R-:W-:Y:S01]  /*9940*/  USHF.R.S32.HI UR4, URZ, 0x1f, UR45 ;  /* 0x0000001fff047899 */ /* 0x000fe2000801142d */
[----:B------:R-:W5:Y:S01]  /*9950*/  S2UR UR6, SR_CgaCtaId ;  /* 0x00000000000679c3 */ /* 0x000f620000008800 */
[----:B------:R-:W1:Y:S01]  /*9960*/  LDCU UR12, c[0x0][0x40c] ;  /* 0x00008180ff0c77ac */ /* 0x000e620008000800 */
[----:B------:R-:W-:Y:S01]  /*9970*/  IMAD.SHL.U32 R20, R18, 0x10, RZ ;  /* 0x0000001012147824 */ /* 0x000fe200078e00ff */
[----:B------:R-:W-:Y:S01]  /*9980*/  BSSY.RECONVERGENT B0, `(.L_x_731) ;  /* 0x000001a000007945 */ /* 0x000fe20003800200 */
[----:B------:R-:W-:Y:S01]  /*9990*/  LOP3.LUT R17, R17, 0xf8, RZ, 0xc0, !PT ;  /* 0x000000f811117812 */ /* 0x000fe200078ec0ff */
[----:B------:R-:W-:Y:S01]  /*99a0*/  ULEA.HI UR4, UR4, UR45, URZ, 0x2 ;  /* 0x0000002d04047291 */ /* 0x000fe2000f8f10ff */
[----:B0-----:R-:W-:Y:S02]  /*99b0*/  CS2R R6, SRZ ;  /* 0x0000000000067805 */ /* 0x001fe4000001ff00 */
[----:B---3--:R-:W-:Y:S02]  /*99c0*/  CS2R R4, SRZ ;  /* 0x0000000000047805 */ /* 0x008fe4000001ff00 */
[----:B------:R-:W-:-:S02]  /*99d0*/  LOP3.LUT R20, R20, 0x1f0, RZ, 0xc0, !PT ;  /* 0x000001f014147812 */ /* 0x000fc400078ec0ff */
[----:B------:R-:W-:Y:S01]  /*99e0*/  MOV R21, UR4 ;  /* 0x0000000400157c02 */ /* 0x000fe20008000f00 */
[----:B------:R-:W-:Y:S02]  /*99f0*/  UMOV UR4, 0x400 ;  /* 0x0000040000047882 */ /* 0x000fe40000000000 */
[----:B------:R-:W-:Y:S01]  /*9a00*/  UIADD3 UR5, UPT, UPT, UR4, 0x220, URZ ;  /* 0x0000022004057890 */ /* 0x000fe2000fffe0ff */
[----:B------:R-:W-:-:S04]  /*9a10*/  LOP3.LUT R21, R21, 0xfffffffc, RZ, 0xc0, !PT ;  /* 0xfffffffc15157812 */ /* 0x000fc800078ec0ff */
[----:B------:R-:W-:-:S04]  /*9a20*/  IADD3 R21, PT, PT, -R21, UR45, RZ ;  /* 0x0000002d15157c10 */ /* 0x000fc8000fffe1ff */
[----:B------:R-:W-:Y:S01]  /*9a30*/  ISETP.NE.AND P0, PT, R0, R21, PT ;  /* 0x000000150000720c */ /* 0x000fe20003f05270 */
[----:B-----5:R-:W-:-:S03]  /*9a40*/  ULEA UR5, UR6, UR5, 0x18 ;  /* 0x0000000506057291 */ /* 0x020fc6000f8ec0ff */
[----:B-1----:R-:W-:-:S13]  /*9a50*/  ISETP.NE.OR P0, PT, RZ, UR12, P0 ;  /* 0x0000000cff007c0c */ /* 0x002fda0008705670 */
[----:B------:R-:W-:Y:S05]  /*9a60*/  @P0 BRA `(.L_x_732) ;  /* 0x00000000002c0947 */ /* 0x000fea0003800000 */
[----:B------:R-:W0:Y:S01]  /*9a70*/  LDCU.64 UR10, c[0x0][0x3b0] ;  /* 0x00007600ff0a77ac */ /* 0x000e220008000a00 */
[----:B------:R-:W-:Y:S01]  /*9a80*/  HFMA2 R7, -RZ, RZ, 0, 0 ;  /* 0x00000000ff077431 */ /* 0x000fe200000001ff */
[----:B0-----:R-:W-:-:S04]  /*9a90*/  UISETP.NE.U32.AND UP0, UPT, UR10, URZ, UPT ;  /* 0x000000ff0a00728c */ /* 0x001fc8000bf05070 */
[----:B------:R-:W-:-:S09]  /*9aa0*/  UISETP.NE.AND.EX UP0, UPT, UR11, URZ, UPT, UP0 ;  /* 0x000000ff0b00728c */ /* 0x000fd2000bf05300 */
[----:B------:R-:W-:Y:S05]  /*9ab0*/  BRA.U !UP0, `(.L_x_733) ;  /* 0x0000000108147547 */ /* 0x000fea000b800000 */
[----:B------:R-:W0:Y:S01]  /*9ac0*/  LDC.64 R4, c[0x0][0x3b0] ;  /* 0x0000ec00ff047b82 */ /* 0x000e220000000a00 */
[----:B------:R-:W-:-:S05]  /*9ad0*/  MOV R2, UR44 ;  /* 0x0000002c00027c02 */ /* 0x000fca0008000f00 */
[----:B------:R-:W-:-:S04]  /*9ae0*/  IMAD R3, R2, 0x100, R17 ;  /* 0x0000010002037824 */ /* 0x000fc800078e0211 */
[----:B0-----:R-:W-:-:S06]  /*9af0*/  IMAD.WIDE.U32 R4, R3, 0x2, R4 ;  /* 0x0000000203047825 */ /* 0x001fcc00078e0004 */
[----:B------:R-:W5:Y:S02]  /*9b00*/  LDG.E.128 R4, desc[UR36][R4.64] ;  /* 0x0000002404047981 */ /* 0x000f64000c1e1d00 */
.L_x_733:
[----:B-----5:R0:W-:Y:S02]  /*9b10*/  STS.128 [R20+UR5], R4 ;  /* 0x0000000414007988 */ /* 0x0201e40008000c05 */
.L_x_732:
[----:B------:R-:W-:Y:S05]  /*9b20*/  BSYNC.RECONVERGENT B0 ;  /* 0x0000000000007941 */ /* 0x000fea0003800200 */
.L_x_731:
[----:B------:R-:W1:Y:S01]  /*9b30*/  LDCU UR7, c[0x0][0x3f4] ;  /* 0x00007e80ff0777ac */ /* 0x000e620008000800 */
[----:B------:R-:W3:Y:S01]  /*9b40*/  LDC.64 R8, c[0x0][0x3c0] ;  /* 0x0000f000ff087b82 */ /* 0x000ee20000000a00 */
[----:B------:R-:W-:Y:S01]  /*9b50*/  IADD3 R22, PT, PT, R0, UR9, RZ ;  /* 0x0000000900167c10 */ /* 0x000fe2000fffe0ff */
[----:B------:R-:W-:Y:S01]  /*9b60*/  BSSY.RECONVERGENT B0, `(.L_x_734) ;  /* 0x000010f000007945 */ /* 0x000fe20003800200 */
[----:B------:R-:W-:Y:S01]  /*9b70*/  UIADD3 UR8, UPT, UPT, UR4, 0x420, URZ ;  /* 0x0000042004087890 */ /* 0x000fe2000fffe0ff */
[----:B------:R-:W-:Y:S01]  /*9b80*/  CS2R R14, SRZ ;  /* 0x00000000000e7805 */ /* 0x000fe2000001ff00 */
[----:B------:R-:W0:Y:S01]  /*9b90*/  LDCU UR10, c[0x0][0x40c] ;  /* 0x00008180ff0a77ac */ /* 0x000e220008000800 */
[----:B------:R-:W-:Y:S01]  /*9ba0*/  IMAD.MOV.U32 R16, RZ, RZ, RZ ;  /* 0x000000ffff107224 */ /* 0x000fe200078e00ff */
[----:B--2---:R-:W-:Y:S02]  /*9bb0*/  CS2R R12, SRZ ;  /* 0x00000000000c7805 */ /* 0x004fe4000001ff00 */
[----:B------:R-:W-:Y:S01]  /*9bc0*/  MOV R19, RZ ;  /* 0x000000ff00137202 */ /* 0x000fe20000000f00 */
[----:B------:R-:W-:-:S06]  /*9bd0*/  ULEA UR8, UR6, UR8, 0x18 ;  /* 0x0000000806087291 */ /* 0x000fcc000f8ec0ff */
[----:B------:R-:W-:Y:S01]  /*9be0*/  IADD3 R23, PT, PT, R29, UR8, RZ ;  /* 0x000000081d177c10 */ /* 0x000fe2000fffe0ff */
[----:B-1----:R-:W-:Y:S02]  /*9bf0*/  UISETP.LT.AND UP0, UPT, UR45, UR7, UPT ;  /* 0x000000072d00728c */ /* 0x002fe4000bf01270 */
[----:B------:R-:W-:Y:S02]  /*9c00*/  MOV R2, UR7 ;  /* 0x0000000700027c02 */ /* 0x000fe40008000f00 */
[----:B------:R-:W-:-:S03]  /*9c10*/  USEL UR4, UR45, UR7, UP0 ;  /* 0x000000072d047287 */ /* 0x000fc60008000000 */
[C-C-:B------:R-:W-:Y:S02]  /*9c20*/  IMAD R3, R2.reuse, UR47, R17.reuse ;  /* 0x0000002f02037c24 */ /* 0x140fe4000f8e0211 */
[----:B------:R-:W-:Y:S01]  /*9c30*/  IMAD R11, R2, UR42, R17 ;  /* 0x0000002a020b7c24 */ /* 0x000fe2000f8e0211 */
[----:B------:R-:W-:Y:S01]  /*9c40*/  BAR.SYNC.DEFER_BLOCKING 0x0 ;  /* 0x0000000000007b1d */ /* 0x000fe20000010000 */
[----:B------:R-:W-:Y:S01]  /*9c50*/  ISETP.GE.AND P0, PT, R22, UR4, PT ;  /* 0x0000000416007c0c */ /* 0x000fe2000bf06270 */
[----:B---3--:R-:W-:-:S04]  /*9c60*/  IMAD.WIDE R2, R3, 0x2, R8 ;  /* 0x0000000203027825 */ /* 0x008fc800078e0208 */
[----:B------:R-:W-:Y:S01]  /*9c70*/  IMAD.WIDE R8, R11, 0x2, R8 ;  /* 0x000000020b087825 */ /* 0x000fe200078e0208 */
[----:B------:R-:W-:-:S07]  /*9c80*/  CS2R R10, SRZ ;  /* 0x00000000000a7805 */ /* 0x000fce000001ff00 */
[----:B0-----:R-:W-:Y:S05]  /*9c90*/  @P0 BRA `(.L_x_735) ;  /* 0x0000000c00ec0947 */ /* 0x001fea0003800000 */
[----:B------:R-:W0:Y:S01]  /*9ca0*/  LDCU UR6, c[0x0][0x3f8] ;  /* 0x00007f00ff0677ac */ /* 0x000e220008000800 */
[----:B------:R-:W-:Y:S01]  /*9cb0*/  IMAD.U32 R11, RZ, RZ, UR4 ;  /* 0x00000004ff0b7e24 */ /* 0x000fe2000f8e00ff */
[----:B------:R-:W1:Y:S01]  /*9cc0*/  LDC.64 R30, c[0x0][0x458] ;  /* 0x00011600ff1e7b82 */ /* 0x000e620000000a00 */
[----:B------:R-:W-:Y:S01]  /*9cd0*/  BSSY.RECONVERGENT B1, `(.L_x_736) ;  /* 0x0000048000017945 */ /* 0x000fe20003800200 */
[----:B------:R-:W-:Y:S01]  /*9ce0*/  ULOP3.LUT UR7, URZ, UR9, URZ, 0x33, !UPT ;  /* 0x00000009ff077292 */ /* 0x000fe2000f8e33ff */
[----:B------:R-:W-:Y:S01]  /*9cf0*/  HFMA2 R19, -RZ, RZ, 0, 0 ;  /* 0x00000000ff137431 */ /* 0x000fe200000001ff */
[----:B------:R-:W-:Y:S02]  /*9d00*/  VIADDMNMX R11, R22, 0x4, R11, !PT ;  /* 0x00000004160b7846 */ /* 0x000fe4000780010b */
[----:B------:R-:W-:Y:S01]  /*9d10*/  CS2R R14, SRZ ;  /* 0x00000000000e7805 */ /* 0x000fe2000001ff00 */
[----:B------:R-:W-:Y:S01]  /*9d20*/  IMAD.MOV.U32 R28, RZ, RZ, R22 ;  /* 0x000000ffff1c7224 */ /* 0x000fe200078e0016 */
[----:B------:R-:W-:-:S02]  /*9d30*/  MOV R16, RZ ;  /* 0x000000ff00107202 */ /* 0x000fc40000000f00 */
[----:B------:R-:W-:-:S04]  /*9d40*/  IADD3 R26, PT, PT, -R0, UR7, R11 ;  /* 0x00000007001a7c10 */ /* 0x000fc8000fffe10b */
[----:B------:R-:W-:Y:S01]  /*9d50*/  LOP3.LUT R12, R26, 0xc, RZ, 0xc0, !PT ;  /* 0x0000000c1a0c7812 */ /* 0x000fe200078ec0ff */
[----:B0-----:R-:W-:-:S03]  /*9d60*/  UIMAD UR6, UR38, UR6, UR44 ;  /* 0x00000006260672a4 */ /* 0x001fc6000f8e022c */
[----:B------:R-:W-:Y:S02]  /*9d70*/  ISETP.NE.AND P0, PT, R12, 0xc, PT ;  /* 0x0000000c0c00780c */ /* 0x000fe40003f05270 */
[----:B------:R-:W-:Y:S02]  /*9d80*/  CS2R R12, SRZ ;  /* 0x00000000000c7805 */ /* 0x000fe4000001ff00 */
[----:B------:R-:W-:-:S04]  /*9d90*/  MOV R10, UR6 ;  /* 0x00000006000a7c02 */ /* 0x000fc80008000f00 */
[----:B------:R-:W-:-:S05]  /*9da0*/  LEA R11, R10, R17, 0x8 ;  /* 0x000000110a0b7211 */ /* 0x000fca00078e40ff */
[----:B-1----:R-:W-:Y:S01]  /*9db0*/  IMAD.WIDE R30, R11, 0x2, R30 ;  /* 0x000000020b1e7825 */ /* 0x002fe200078e021e */
[----:B------:R-:W-:Y:S01]  /*9dc0*/  CS2R R10, SRZ ;  /* 0x00000000000a7805 */ /* 0x000fe2000001ff00 */
[----:B------:R-:W-:Y:S06]  /*9dd0*/  @!P0 BRA `(.L_x_737) ;  /* 0x0000000000dc8947 */ /* 0x000fec0003800000 */
[----:B------:R-:W-:Y:S01]  /*9de0*/  LEA.HI R14, R26, 0x1, RZ, 0x1e ;  /* 0x000000011a0e7811 */ /* 0x000fe200078ff0ff */
[----:B------:R-:W-:Y:S01]  /*9df0*/  IMAD R24, R0, 0x2, R29 ;  /* 0x0000000200187824 */ /* 0x000fe200078e021d */
[----:B----4-:R-:W-:Y:S01]  /*9e00*/  SHF.L.U32 R33, R22, 0x8, RZ ;  /* 0x0000000816217819 */ /* 0x010fe200000006ff */
[----:B------:R-:W-:Y:S01]  /*9e10*/  IMAD.MOV.U32 R28, RZ, RZ, R22 ;  /* 0x000000ffff1c7224 */ /* 0x000fe200078e0016 */
[----:B------:R-:W-:Y:S02]  /*9e20*/  LOP3.LUT R25, R14, 0x3, RZ, 0xc0, !PT ;  /* 0x000000030e197812 */ /* 0x000fe400078ec0ff */
[----:B------:R-:W-:Y:S02]  /*9e30*/  MOV R14, RZ ;  /* 0x000000ff000e7202 */ /* 0x000fe40000000f00 */
[----:B------:R-:W-:Y:S02]  /*9e40*/  IADD3 R27, PT, PT, R24, UR8, RZ ;  /* 0x00000008181b7c10 */ /* 0x000fe4000fffe0ff */
[----:B------:R-:W-:-:S07]  /*9e50*/  IADD3 R32, PT, PT, -R25, RZ, RZ ;  /* 0x000000ff19207210 */ /* 0x000fce0007ffe1ff */
.L_x_739:
        /* <DEDUP_REMOVED lines=25> */
.L_x_738:
[----:B------:R-:W-:Y:S01]  /*9ff0*/  VIADD R32, R32, 0x1 ;  /* 0x0000000120207836 */ /* 0x000fe20000000000 */
[----:B------:R-:W-:Y:S01]  /*a000*/  IADD3 R28, PT, PT, R28, 0x4, RZ ;  /* 0x000000041c1c7810 */ /* 0x000fe20007ffe0ff */
[----:B0----5:R-:W-:Y:S01]  /*a010*/  HADD2.F32 R24, -RZ, R36.H0_H0 ;  /* 0x20000024ff187230 */ /* 0x021fe20000004100 */
[----:B------:R-:W-:Y:S01]  /*a020*/  IADD3 R27, PT, PT, R27, 0x8, RZ ;  /* 0x000000081b1b7810 */ /* 0x000fe20007ffe0ff */
[----:B------:R-:W-:Y:S01]  /*a030*/  HADD2.F32 R34, -RZ, R37.H0_H0 ;  /* 0x20000025ff227230 */ /* 0x000fe20000004100 */
[----:B------:R-:W-:Y:S01]  /*a040*/  ISETP.NE.AND P0, PT, R32, RZ, PT ;  /* 0x000000ff2000720c */ /* 0x000fe20003f05270 */
[--C-:B------:R-:W-:Y:S02]  /*a050*/  HADD2.F32 R40, -RZ, R38.reuse.H0_H0 ;  /* 0x20000026ff287230 */ /* 0x100fe40000004100 */
[C---:B------:R-:W-:Y:S01]  /*a060*/  FFMA.FTZ R14, R35.reuse, R24, R14 ;  /* 0x00000018230e7223 */ /* 0x040fe2000001000e */
[----:B------:R-:W-:Y:S02]  /*a070*/  HADD2.F32 R25, -RZ, R38.H1_H1 ;  /* 0x30000026ff197230 */ /* 0x000fe40000004100 */
        /* <DEDUP_REMOVED lines=9> */
[----:B------:R-:W-:-:S02]  /*a110*/  VIADD R33, R33, 0x400 ;  /* 0x0000040021217836 */ /* 0x000fc40000000000 */
[C---:B------:R-:W-:Y:S01]  /*a120*/  FFMA.FTZ R16, R35.reuse, R41, R16 ;  /* 0x0000002923107223 */ /* 0x040fe20000010010 */
[----:B------:R-:W-:Y:S01]  /*a130*/  FFMA.FTZ R15, R35, R38, R15 ;  /* 0x00000026230f7223 */ /* 0x000fe2000001000f */
[----:B------:R-:W-:Y:S06]  /*a140*/  @P0 BRA `(.L_x_739) ;  /* 0xfffffffc00440947 */ /* 0x000fec000383ffff */
.L_x_737:
[----:B------:R-:W-:Y:S05]  /*a150*/  BSYNC.RECONVERGENT B1 ;  /* 0x0000000000017941 */ /* 0x000fea0003800200 */
.L_x_736:
[----:B------:R-:W-:-:S13]  /*a160*/  ISETP.GE.U32.AND P0, PT, R26, 0xc, PT ;  /* 0x0000000c1a00780c */ /* 0x000fda0003f06070 */
[----:B------:R-:W-:Y:S05]  /*a170*/  @!P0 BRA `(.L_x_735) ;  /* 0x0000000800b48947 */ /* 0x000fea0003800000 */
[----:B------:R-:W0:Y:S02]  /*a180*/  LDCU UR6, c[0x0][0x40c] ;  /* 0x00008180ff0677ac */ /* 0x000e240008000800 */
[----:B0-----:R-:W-:-:S06]  /*a190*/  UISETP.NE.AND UP0, UPT, UR6, URZ, UPT ;  /* 0x000000ff0600728c */ /* 0x001fcc000bf05270 */
[----:B------:R-:W-:-:S13]  /*a1a0*/  PLOP3.LUT P0, PT, PT, PT, UP0, 0x80, 0x8 ;  /* 0x000000000008781c */ /* 0x000fda0003f0f008 */
.L_x_745:
        /* <DEDUP_REMOVED lines=24> */
.L_x_741:
[----:B------:R-:W-:Y:S05]  /*a330*/  BSYNC.RECONVERGENT B1 ;  /* 0x0000000000017941 */ /* 0x000fea0003800200 */
.L_x_740:
[C---:B01----:R-:W-:Y:S01]  /*a340*/  IADD3 R25, PT, PT, R37.reuse, 0x400, RZ ;  /* 0x0000040025197810 */ /* 0x043fe20007ffe0ff */
[C---:B------:R-:W-:Y:S01]  /*a350*/  VIADD R49, R37.reuse, 0x800 ;  /* 0x0000080025317836 */ /* 0x040fe20000000000 */
[----:B------:R-:W-:Y:S01]  /*a360*/  IADD3 R55, PT, PT, R37, 0xc00, RZ ;  /* 0x00000c0025377810 */ /* 0x000fe20007ffe0ff */
[----:B------:R-:W-:Y:S02]  /*a370*/  UISETP.NE.AND UP0, UPT, UR10, URZ, UPT ;  /* 0x000000ff0a00728c */ /* 0x000fe4000bf05270 */
        /* <DEDUP_REMOVED lines=24> */
.L_x_742:
        /* <DEDUP_REMOVED lines=20> */
.L_x_743:
[----:B01----:R-:W5:Y:S01]  /*a640*/  LDG.E.128 R24, desc[UR36][R26.64] ;  /* 0x000000241a187981 */ /* 0x003f62000c1e1d00 */
[----:B------:R-:W-:Y:S01]  /*a650*/  IADD3 R44, PT, PT, R28, -UR9, RZ ;  /* 0x800000091c2c7c10 */ /* 0x000fe2000fffe0ff */
[--C-:B-----5:R-:W-:Y:S02]  /*a660*/  HADD2.F32 R46, -RZ, R41.reuse.H0_H0 ;  /* 0x20000029ff2e7230 */ /* 0x120fe40000004100 */
[--C-:B------:R-:W-:Y:S02]  /*a670*/  HADD2.F32 R48, -RZ, R42.reuse.H0_H0 ;  /* 0x2000002aff307230 */ /* 0x100fe40000004100 */
[----:B------:R-:W-:Y:S02]  /*a680*/  IMAD R52, R44, 0x2, R23 ;  /* 0x000000022c347824 */ /* 0x000fe400078e0217 */
[----:B------:R-:W-:Y:S02]  /*a690*/  HADD2.F32 R47, -RZ, R42.H1_H1 ;  /* 0x3000002aff2f7230 */ /* 0x000fe40000004100 */
[----:B------:R-:W-:Y:S01]  /*a6a0*/  HADD2.F32 R41, -RZ, R41.H1_H1 ;  /* 0x30000029ff297230 */ /* 0x000fe20000004100 */
[----:B------:R-:W0:Y:S01]  /*a6b0*/  LDS.U16 R44, [R52] ;  /* 0x00000000342c7984 */ /* 0x000e220000000400 */
[----:B------:R-:W-:-:S02]  /*a6c0*/  HADD2.F32 R42, -RZ, R43.H1_H1 ;  /* 0x3000002bff2a7230 */ /* 0x000fc40000004100 */
[----:B------:R-:W-:Y:S01]  /*a6d0*/  HADD2.F32 R49, -RZ, R43.H0_H0 ;  /* 0x2000002bff317230 */ /* 0x000fe20000004100 */
[----:B------:R-:W1:Y:S01]  /*a6e0*/  LDS.U16 R50, [R52+0x8] ;  /* 0x0000080034327984 */ /* 0x000e620000000400 */
[--C-:B------:R-:W-:Y:S02]  /*a6f0*/  HADD2.F32 R43, -RZ, R39.reuse.H0_H0 ;  /* 0x20000027ff2b7230 */ /* 0x100fe40000004100 */
[----:B------:R-:W-:Y:S01]  /*a700*/  HADD2.F32 R39, -RZ, R39.H1_H1 ;  /* 0x30000027ff277230 */ /* 0x000fe20000004100 */
[----:B------:R-:W2:Y:S01]  /*a710*/  LDS.U16 R51, [R52+0x10] ;  /* 0x0000100034337984 */ /* 0x000ea20000000400 */
[----:B0-----:R-:W-:Y:S02]  /*a720*/  HADD2.F32 R45, -RZ, R44.H0_H0 ;  /* 0x2000002cff2d7230 */ /* 0x001fe40000004100 */
[--C-:B------:R-:W-:Y:S02]  /*a730*/  HADD2.F32 R44, -RZ, R40.reuse.H0_H0 ;  /* 0x20000028ff2c7230 */ /* 0x100fe40000004100 */
[----:B------:R-:W-:-:S02]  /*a740*/  HADD2.F32 R40, -RZ, R40.H1_H1 ;  /* 0x30000028ff287230 */ /* 0x000fc40000004100 */
[C---:B------:R-:W-:Y:S01]  /*a750*/  FFMA.FTZ R12, R45.reuse, R41, R12 ;  /* 0x000000292d0c7223 */ /* 0x040fe2000001000c */
[C---:B------:R-:W-:Y:S01]  /*a760*/  FFMA.FTZ R42, R45.reuse, R42, R15 ;  /* 0x0000002a2d2a7223 */ /* 0x040fe2000001000f */
[----:B-1----:R-:W-:Y:S02]  /*a770*/  HADD2.F32 R50, -RZ, R50.H0_H0 ;  /* 0x20000032ff327230 */ /* 0x002fe40000004100 */
[C---:B------:R-:W-:Y:S01]  /*a780*/  FFMA.FTZ R10, R45.reuse, R47, R10 ;  /* 0x0000002f2d0a7223 */ /* 0x040fe2000001000a */
[--C-:B------:R-:W-:Y:S02]  /*a790*/  HADD2.F32 R15, -RZ, R37.reuse.H0_H0 ;  /* 0x20000025ff0f7230 */ /* 0x100fe40000004100 */
[C---:B------:R-:W-:Y:S01]  /*a7a0*/  FFMA.FTZ R16, R45.reuse, R49, R16 ;  /* 0x000000312d107223 */ /* 0x040fe20000010010 */
[----:B------:R-:W-:Y:S02]  /*a7b0*/  HADD2.F32 R41, -RZ, R38.H1_H1 ;  /* 0x30000026ff297230 */ /* 0x000fe40000004100 */
[----:B------:R-:W-:Y:S01]  /*a7c0*/  FFMA.FTZ R40, R45, R40, R19 ;  /* 0x000000282d287223 */ /* 0x000fe20000010013 */
[----:B------:R-:W-:-:S02]  /*a7d0*/  HADD2.F32 R37, -RZ, R37.H1_H1 ;  /* 0x30000025ff257230 */ /* 0x000fc40000004100 */
[C---:B------:R-:W-:Y:S01]  /*a7e0*/  FFMA.FTZ R46, R45.reuse, R46, R13 ;  /* 0x0000002e2d2e7223 */ /* 0x040fe2000001000d */
[C---:B------:R-:W-:Y:S01]  /*a7f0*/  FFMA.FTZ R48, R45.reuse, R48, R11 ;  /* 0x000000302d307223 */ /* 0x040fe2000001000b */
[--C-:B------:R-:W-:Y:S02]  /*a800*/  HADD2.F32 R11, -RZ, R36.reuse.H0_H0 ;  /* 0x20000024ff0b7230 */ /* 0x100fe40000004100 */
[----:B------:R-:W-:Y:S01]  /*a810*/  FFMA.FTZ R53, R45, R44, R14 ;  /* 0x0000002c2d357223 */ /* 0x000fe2000001000e */
[----:B------:R-:W-:Y:S02]  /*a820*/  HADD2.F32 R13, -RZ, R36.H1_H1 ;  /* 0x30000024ff0d7230 */ /* 0x000fe40000004100 */
[C---:B------:R-:W-:Y:S01]  /*a830*/  FFMA.FTZ R41, R50.reuse, R41, R10 ;  /* 0x0000002932297223 */ /* 0x040fe2000001000a */
[----:B------:R-:W-:Y:S02]  /*a840*/  HADD2.F32 R19, -RZ, R38.H0_H0 ;  /* 0x20000026ff137230 */ /* 0x000fe40000004100 */
[C---:B------:R-:W-:Y:S01]  /*a850*/  FFMA.FTZ R43, R50.reuse, R43, R16 ;  /* 0x0000002b322b7223 */ /* 0x040fe20000010010 */
[----:B------:R-:W-:Y:S01]  /*a860*/  FFMA.FTZ R37, R50, R37, R12 ;  /* 0x0000002532257223 */ /* 0x000fe2000001000c */
[----:B------:R-:W-:-:S02]  /*a870*/  HADD2.F32 R10, -RZ, R32.H0_H0 ;  /* 0x20000020ff0a7230 */ /* 0x000fc40000004100 */
[C---:B------:R-:W-:Y:S01]  /*a880*/  FFMA.FTZ R44, R50.reuse, R11, R53 ;  /* 0x0000000b322c7223 */ /* 0x040fe20000010035 */
[----:B------:R-:W-:Y:S02]  /*a890*/  HADD2.F32 R16, -RZ, R34.H0_H0 ;  /* 0x20000022ff107230 */ /* 0x000fe40000004100 */
[C---:B------:R-:W-:Y:S01]  /*a8a0*/  FFMA.FTZ R13, R50.reuse, R13, R40 ;  /* 0x0000000d320d7223 */ /* 0x040fe20000010028 */
[----:B--2---:R-:W-:Y:S02]  /*a8b0*/  HADD2.F32 R51, -RZ, R51.H0_H0 ;  /* 0x20000033ff337230 */ /* 0x004fe40000004100 */
[C---:B------:R-:W-:Y:S01]  /*a8c0*/  FFMA.FTZ R15, R50.reuse, R15, R46 ;  /* 0x0000000f320f7223 */ /* 0x040fe2000001002e */
[----:B------:R-:W-:Y:S02]  /*a8d0*/  HADD2.F32 R32, -RZ, R32.H1_H1 ;  /* 0x30000020ff207230 */ /* 0x000fe40000004100 */
        /* <DEDUP_REMOVED lines=11> */
[C---:B------:R-:W-:Y:S01]  /*a990*/  FFMA.FTZ R45, R51.reuse, R16, R19 ;  /* 0x00000010332d7223 */ /* 0x040fe20000010013 */
[C---:B------:R-:W-:Y:S01]  /*a9a0*/  FFMA.FTZ R41, R51.reuse, R34, R41 ;  /* 0x0000002233297223 */ /* 0x040fe20000010029 */
[C---:B------:R-:W-:Y:S01]  /*a9b0*/  FFMA.FTZ R43, R51.reuse, R36, R43 ;  /* 0x00000024332b7223 */ /* 0x040fe2000001002b */
        /* <DEDUP_REMOVED lines=20> */
.L_x_744:
[----:B0-----:R-:W0:Y:S01]  /*ab00*/  LDS.U16 R10, [R52+0x18] ;  /* 0x00001800340a7984 */ /* 0x001e220000000400 */
[----:B------:R-:W-:Y:S01]  /*ab10*/  IADD3 R28, PT, PT, R28, 0x10, RZ ;  /* 0x000000101c1c7810 */ /* 0x000fe20007ffe0ff */
[--C-:B------:R-:W-:Y:S02]  /*ab20*/  HADD2.F32 R12, -RZ, R25.reuse.H0_H0 ;  /* 0x20000019ff0c7230 */ /* 0x100fe40000004100 */
[----:B------:R-:W-:Y:S01]  /*ab30*/  HADD2.F32 R14, -RZ, R24.H0_H0 ;  /* 0x20000018ff0e7230 */ /* 0x000fe20000004100 */
[----:B------:R-:W-:Y:S01]  /*ab40*/  ISETP.GE.AND P1, PT, R28, UR4, PT ;  /* 0x000000041c007c0c */ /* 0x000fe2000bf26270 */
[----:B------:R-:W-:Y:S02]  /*ab50*/  HADD2.F32 R16, -RZ, R25.H1_H1 ;  /* 0x30000019ff107230 */ /* 0x000fe40000004100 */
[----:B------:R-:W-:Y:S02]  /*ab60*/  HADD2.F32 R32, -RZ, R26.H0_H0 ;  /* 0x2000001aff207230 */ /* 0x000fe40000004100 */
[----:B------:R-:W-:-:S02]  /*ab70*/  HADD2.F32 R24, -RZ, R24.H1_H1 ;  /* 0x30000018ff187230 */ /* 0x000fc40000004100 */
[--C-:B------:R-:W-:Y:S02]  /*ab80*/  HADD2.F32 R34, -RZ, R27.reuse.H1_H1 ;  /* 0x3000001bff227230 */ /* 0x100fe40000004100 */
[----:B0-----:R-:W-:Y:S02]  /*ab90*/  HADD2.F32 R15, -RZ, R10.H0_H0 ;  /* 0x2000000aff0f7230 */ /* 0x001fe40000004100 */
[----:B------:R-:W-:Y:S02]  /*aba0*/  HADD2.F32 R10, -RZ, R26.H1_H1 ;  /* 0x3000001aff0a7230 */ /* 0x000fe40000004100 */
[----:B------:R-:W-:Y:S02]  /*abb0*/  HADD2.F32 R26, -RZ, R27.H0_H0 ;  /* 0x2000001bff1a7230 */ /* 0x000fe40000004100 */
        /* <DEDUP_REMOVED lines=9> */
.L_x_735:
[----:B------:R-:W-:Y:S05]  /*ac50*/  BSYNC.RECONVERGENT B0 ;  /* 0x0000000000007941 */ /* 0x000fea0003800200 */
.L_x_734:
        /* <DEDUP_REMOVED lines=9> */
[----:B------:R-:W-:-:S05]  /*acf0*/  VIMNMX R27, PT, PT, R28, UR45, !PT ;  /* 0x0000002d1c1b7c48 */ /* 0x000fca000ffe0100 */
[----:B------:R-:W-:-:S04]  /*ad00*/  IADD3 R30, PT, PT, -R0, UR6, R27 ;  /* 0x00000006001e7c10 */ /* 0x000fc8000fffe11b */
[----:B------:R-:W-:Y:S01]  /*ad10*/  LOP3.LUT P0, RZ, R30, 0x4, RZ, 0xc0, !PT ;  /* 0x000000041eff7812 */ /* 0x000fe2000780c0ff */
[----:B-1----:R-:W-:-:S06]  /*ad20*/  UIMAD UR4, UR38, UR4, UR44 ;  /* 0x00000004260472a4 */ /* 0x002fcc000f8e022c */
[----:B------:R-:W-:-:S05]  /*ad30*/  IMAD.U32 R26, RZ, RZ, UR4 ;  /* 0x00000004ff1a7e24 */ /* 0x000fca000f8e00ff */
[----:B------:R-:W-:Y:S02]  /*ad40*/  LEA R27, R26, R17, 0x8 ;  /* 0x000000111a1b7211 */ /* 0x000fe400078e40ff */
[----:B------:R-:W-:-:S03]  /*ad50*/  MOV R26, R22 ;  /* 0x00000016001a7202 */ /* 0x000fc60000000f00 */
[----:B--2---:R-:W-:Y:S01]  /*ad60*/  IMAD.WIDE R24, R27, 0x2, R24 ;  /* 0x000000021b187825 */ /* 0x004fe200078e0218 */
[----:B------:R-:W-:Y:S06]  /*ad70*/  @P0 BRA `(.L_x_749) ;  /* 0x0000000400200947 */ /* 0x000fec0003800000 */
[----:B------:R-:W1:Y:S01]  /*ad80*/  LDC R31, c[0x0][0x3f4] ;  /* 0x0000fd00ff1f7b82 */ /* 0x000e620000000800 */
[----:B------:R-:W-:Y:S01]  /*ad90*/  IMAD.MOV.U32 R26, RZ, RZ, R28 ;  /* 0x000000ffff1a7224 */ /* 0x000fe200078e001c */
[----:B-1----:R-:W-:-:S13]  /*ada0*/  ISETP.GE.AND P0, PT, R22, R31, PT ;  /* 0x0000001f1600720c */ /* 0x002fda0003f06270 */
[----:B------:R-:W-:Y:S05]  /*adb0*/  @!P0 BRA `(.L_x_749) ;  /* 0x0000000400108947 */ /* 0x000fea0003800000 */
[----:B----4-:R-:W-:Y:S01]  /*adc0*/  IABS R33, R31 ;  /* 0x0000001f00217213 */ /* 0x010fe20000000000 */
        /* <DEDUP_REMOVED lines=21> */
[----:B------:R-:W-:-:S05]  /*af20*/  @!P2 LOP3.LUT R26, RZ, R31, RZ, 0x33, !PT ;  /* 0x0000001fff1aa212 */ /* 0x000fca00078e33ff */
[----:B------:R-:W-:-:S04]  /*af30*/  IMAD.SHL.U32 R27, R26, 0x100, RZ ;  /* 0x000001001a1b7824 */ /* 0x000fc800078e00ff */
[----:B------:R-:W-:-:S05]  /*af40*/  IMAD.WIDE.U32 R26, R27, 0x2, R8 ;  /* 0x000000021b1a7825 */ /* 0x000fca00078e0008 */
[----:B------:R2:W5:Y:S01]  /*af50*/  LDG.E.128 R32, desc[UR36][R26.64] ;  /* 0x000000241a207981 */ /* 0x000562000c1e1d00 */
[----:B------:R-:W-:Y:S01]  /*af60*/  LEA R31, R0, R23, 0x1 ;  /* 0x00000017001f7211 */ /* 0x000fe200078e08ff */
        /* <DEDUP_REMOVED lines=24> */
.L_x_750:
[----:B-----5:R-:W-:Y:S02]  /*b0f0*/  HADD2.F32 R22, -RZ, R32.H0_H0 ;  /* 0x20000020ff167230 */ /* 0x020fe40000004100 */
[----:B-1----:R-:W-:Y:S02]  /*b100*/  HADD2.F32 R26, -RZ, R33.H0_H0 ;  /* 0x20000021ff1a7230 */ /* 0x002fe40000004100 */
        /* <DEDUP_REMOVED lines=15> */
.L_x_749:
[----:B0-----:R-:W-:Y:S05]  /*b200*/  BSYNC.RECONVERGENT B1 ;  /* 0x0000000000017941 */ /* 0x001fea0003800200 */
.L_x_748:
[----:B------:R-:W-:-:S13]  /*b210*/  ISETP.GE.U32.AND P0, PT, R30, 0x4, PT ;  /* 0x000000041e00780c */ /* 0x000fda0003f06070 */
[----:B------:R-:W-:Y:S05]  /*b220*/  @!P0 BRA `(.L_x_747) ;  /* 0x0000000800608947 */ /* 0x000fea0003800000 */
[C---:B------:R-:W-:Y:S01]  /*b230*/  LEA R29, R26.reuse, R29, 0x1 ;  /* 0x0000001d1a1d7211 */ /* 0x040fe200078e08ff */
[----:B------:R-:W-:Y:S01]  /*b240*/  IMAD.U32 R28, RZ, RZ, UR8 ;  /* 0x00000008ff1c7e24 */ /* 0x000fe2000f8e00ff */
[----:B------:R-:W-:Y:S02]  /*b250*/  MOV R22, UR9 ;  /* 0x0000000900167c02 */ /* 0x000fe40008000f00 */
[----:B------:R-:W-:-:S03]  /*b260*/  SHF.L.U32 R31, R26, 0x8, RZ ;  /* 0x000000081a1f7819 */ /* 0x000fc600000006ff */
[----:B------:R-:W-:Y:S01]  /*b270*/  IMAD R29, R22, -0x2, R29 ;  /* 0xfffffffe161d7824 */ /* 0x000fe200078e021d */
[----:B------:R-:W-:-:S04]  /*b280*/  IADD3 R22, PT, PT, R26, 0x4, RZ ;  /* 0x000000041a167810 */ /* 0x000fc80007ffe0ff */
[----:B------:R-:W-:-:S07]  /*b290*/  IADD3 R29, PT, PT, R29, 0x8, R28 ;  /* 0x000000081d1d7810 */ /* 0x000fce0007ffe01c */
.L_x_757:
[----:B------:R-:W0:Y:S01]  /*b2a0*/  LDC R47, c[0x0][0x3f4] ;  /* 0x0000fd00ff2f7b82 */ /* 0x000e220000000800 */
[----:B------:R-:W-:Y:S01]  /*b2b0*/  VIADD R28, R22, 0xfffffffc ;  /* 0xfffffffc161c7836 */ /* 0x000fe20000000000 */
[----:B------:R-:W-:Y:S04]  /*b2c0*/  BSSY.RECONVERGENT B1, `(.L_x_751) ;  /* 0x0000043000017945 */ /* 0x000fe80003800200 */
[----:B0-----:R-:W-:-:S13]  /*b2d0*/  ISETP.GE.AND P0, PT, R28, R47, PT ;  /* 0x0000002f1c00720c */ /* 0x001fda0003f06270 */
[----:B------:R-:W-:Y:S05]  /*b2e0*/  @!P0 BRA `(.L_x_752) ;  /* 0x0000000400008947 */ /* 0x000fea0003800000 */
[----:B----4-:R-:W-:Y:S02]  /*b2f0*/  IABS R33, R47 ;  /* 0x0000002f00217213 */ /* 0x010fe40000000000 */
        /* <DEDUP_REMOVED lines=47> */
.L_x_753:
[----:B0----5:R-:W-:Y:S02]  /*b5f0*/  HADD2.F32 R26, -RZ, R32.H0_H0 ;  /* 0x20000020ff1a7230 */ /* 0x021fe40000004100 */
[----:B------:R-:W-:Y:S02]  /*b600*/  HADD2.F32 R28, -RZ, R33.H0_H0 ;  /* 0x20000021ff1c7230 */ /* 0x000fe40000004100 */
        /* <DEDUP_REMOVED lines=11> */
[C---:B------:R-:W-:Y:S01]  /*b6c0*/  FFMA.FTZ R12, R45.reuse, R33, R12 ;  /* 0x000000212d0c7223 */ /* 0x040fe2000001000c */
[----:B------:R-:W-:-:S02]  /*b6d0*/  FFMA.FTZ R16, R45, R37, R16 ;  /* 0x000000252d107223 */ /* 0x000fc40000010010 */
[----:B------:R-:W-:-:S07]  /*b6e0*/  FFMA.FTZ R15, R45, R34, R15 ;  /* 0x000000222d0f7223 */ /* 0x000fce000001000f */
.L_x_752:
[----:B------:R-:W-:Y:S05]  /*b6f0*/  BSYNC.RECONVERGENT B1 ;  /* 0x0000000000017941 */ /* 0x000fea0003800200 */
.L_x_751:
[----:B------:R-:W-:Y:S01]  /*b700*/  ISETP.GE.AND P0, PT, R22, R47, PT ;  /* 0x0000002f1600720c */ /* 0x000fe20003f06270 */
[----:B------:R-:W-:-:S12]  /*b710*/  BSSY.RECONVERGENT B1, `(.L_x_754) ;  /* 0x0000043000017945 */ /* 0x000fd80003800200 */
[----:B------:R-:W-:Y:S05]  /*b720*/  @!P0 BRA `(.L_x_755) ;  /* 0x0000000400048947 */ /* 0x000fea0003800000 */
[----:B----4-:R-:W-:Y:S02]  /*b730*/  IABS R33, R47 ;  /* 0x0000002f00217213 */ /* 0x010fe40000000000 */
[----:B------:R-:W-:Y:S02]  /*b740*/  IABS R32, R22 ;  /* 0x0000001600207213 */ /* 0x000fe40000000000 */
[----:B------:R-:W0:Y:S01]  /*b750*/  I2F.RP R28, R33 ;  /* 0x00000021001c7306 */ /* 0x000e220000209400 */
[----:B------:R-:W-:Y:S02]  /*b760*/  ISETP.GE.AND P1, PT, R22, RZ, PT ;  /* 0x000000ff1600720c */ /* 0x000fe40003f26270 */
[----:B------:R-:W-:-:S05]  /*b770*/  ISETP.NE.AND P2, PT, R47, RZ, PT ;  /* 0x000000ff2f00720c */ /* 0x000fca0003f45270 */
[----:B0-----:R-:W0:Y:S02]  /*b780*/  MUFU.RCP R28, R28 ;  /* 0x0000001c001c7308 */ /* 0x001e240000001000 */
[----:B0-----:R-:W-:Y:S02]  /*b790*/  IADD3 R30, PT, PT, R28, 0xffffffe, RZ ;  /* 0x0ffffffe1c1e7810 */ /* 0x001fe40007ffe0ff */
[----:B------:R-:W0:Y:S04]  /*b7a0*/  LDS.U16 R28, [R29] ;  /* 0x000000001d1c7984 */ /* 0x000e280000000400 */
[----:B------:R-:W1:Y:S02]  /*b7b0*/  F2I.FTZ.U32.TRUNC.NTZ R27, R30 ;  /* 0x0000001e001b7305 */ /* 0x000e64000021f000 */
[----:B-1----:R-:W-:-:S05]  /*b7c0*/  IADD3 R26, PT, PT, RZ, -R27, RZ ;  /* 0x8000001bff1a7210 */ /* 0x002fca0007ffe0ff */
        /* <DEDUP_REMOVED lines=39> */
.L_x_756:
        /* <DEDUP_REMOVED lines=16> */
.L_x_755:
[----:B------:R-:W-:Y:S05]  /*bb40*/  BSYNC.RECONVERGENT B1 ;  /* 0x0000000000017941 */ /* 0x000fea0003800200 */
.L_x_754:
[C---:B------:R-:W-:Y:S01]  /*bb50*/  IADD3 R26, PT, PT, R22.reuse, 0x4, RZ ;  /* 0x00000004161a7810 */ /* 0x040fe20007ffe0ff */
[----:B------:R-:W-:Y:S01]  /*bb60*/  VIADD R22, R22, 0x8 ;  /* 0x0000000816167836 */ /* 0x000fe20000000000 */
[----:B------:R-:W-:Y:S02]  /*bb70*/  IADD3 R31, PT, PT, R31, 0x800, RZ ;  /* 0x000008001f1f7810 */ /* 0x000fe40007ffe0ff */
[----:B------:R-:W-:Y:S02]  /*bb80*/  ISETP.GE.AND P0, PT, R26, UR45, PT ;  /* 0x0000002d1a007c0c */ /* 0x000fe4000bf06270 */
[----:B------:R-:W-:-:S11]  /*bb90*/  IADD3 R29, PT, PT, R29, 0x10, RZ ;  /* 0x000000101d1d7810 */ /* 0x000fd60007ffe0ff */
[----:B------:R-:W-:Y:S05]  /*bba0*/  @!P0 BRA `(.L_x_757) ;  /* 0xfffffff400bc8947 */ /* 0x000fea000383ffff */
.L_x_747:
[----:B0-----:R-:W-:Y:S05]  /*bbb0*/  BSYNC.RECONVERGENT B0 ;  /* 0x0000000000007941 */ /* 0x001fea0003800200 */
.L_x_746:
        /* <DEDUP_REMOVED lines=8> */
[----:B------:R-:W-:-:S04]  /*bc40*/  MOV R20, UR4 ;  /* 0x0000000400147c02 */ /* 0x000fc80008000f00 */
[----:B------:R-:W-:Y:S01]  /*bc50*/  LEA R23, R20, R23, 0x1 ;  /* 0x0000001714177211 */ /* 0x000fe200078e08ff */
[----:B------:R-:W1:Y:S05]  /*bc60*/  LDCU UR4, c[0x0][0x40c] ;  /* 0x00008180ff0477ac */ /* 0x000e6a0008000800 */
[----:B------:R-:W2:Y:S01]  /*bc70*/  LDS.U16 R23, [R23+-0x2] ;  /* 0xfffffe0017177984 */ /* 0x000ea20000000400 */
[----:B-1----:R-:W-:Y:S01]  /*bc80*/  UISETP.NE.AND UP0, UPT, UR4, URZ, UPT ;  /* 0x000000ff0400728c */ /* 0x002fe2000bf05270 */
[----:B--2---:R-:W-:-:S08]  /*bc90*/  HADD2.F32 R29, -RZ, R23.H0_H0 ;  /* 0x20000017ff1d7230 */ /* 0x004fd00000004100 */
        /* <DEDUP_REMOVED lines=8> */
[----:B-1----:R-:W-:-:S05]  /*bd20*/  MOV R8, UR6 ;  /* 0x0000000600087c02 */ /* 0x002fca0008000f00 */
[----:B------:R-:W-:Y:S01]  /*bd30*/  IMAD.U32 R20, RZ, RZ, UR4 ;  /* 0x00000004ff147e24 */ /* 0x000fe2000f8e00ff */
[----:B------:R-:W-:-:S03]  /*bd40*/  MOV R9, UR7 ;  /* 0x0000000700097c02 */ /* 0x000fc60008000f00 */
        /* <DEDUP_REMOVED lines=15> */
.L_x_760:
[--C-:B0----5:R-:W-:Y:S02]  /*be40*/  HADD2.F32 R2, -RZ, R24.reuse.H0_H0 ;  /* 0x20000018ff027230 */ /* 0x121fe40000004100 */
[--C-:B------:R-:W-:Y:S02]  /*be50*/  HADD2.F32 R4, -RZ, R25.reuse.H0_H0 ;  /* 0x20000019ff047230 */ /* 0x100fe40000004100 */
[----:B------:R-:W-:Y:S02]  /*be60*/  HADD2.F32 R24, -RZ, R24.H1_H1 ;  /* 0x30000018ff187230 */ /* 0x000fe40000004100 */
[C---:B------:R-:W-:Y:S01]  /*be70*/  FFMA.FTZ R14, R29.reuse, R2, R14 ;  /* 0x000000021d0e7223 */ /* 0x040fe2000001000e */
[----:B------:R-:W-:Y:S02]  /*be80*/  HADD2.F32 R25, -RZ, R25.H1_H1 ;  /* 0x30000019ff197230 */ /* 0x000fe40000004100 */
[----:B------:R-:W-:Y:S01]  /*be90*/  FFMA.FTZ R13, R29, R4, R13 ;  /* 0x000000041d0d7223 */ /* 0x000fe2000001000d */
[----:B------:R-:W-:-:S02]  /*bea0*/  HADD2.F32 R6, -RZ, R26.H0_H0 ;  /* 0x2000001aff067230 */ /* 0x000fc40000004100 */
        /* <DEDUP_REMOVED lines=9> */
.L_x_759:
[----:B------:R-:W-:Y:S05]  /*bf40*/  BSYNC.RECONVERGENT B0 ;  /* 0x0000000000007941 */ /* 0x000fea0003800200 */
.L_x_758:
[C---:B------:R-:W-:Y:S01]  /*bf50*/  LOP3.LUT R2, R18.reuse, 0x3c0, RZ, 0xc0, !PT ;  /* 0x000003c012027812 */ /* 0x040fe200078ec0ff */
[----:B------:R-:W-:Y:S01]  /*bf60*/  BAR.SYNC.DEFER_BLOCKING 0x0 ;  /* 0x0000000000007b1d */ /* 0x000fe20000010000 */
[----:B------:R-:W-:Y:S02]  /*bf70*/  LOP3.LUT R3, R18, 0x3e0, RZ, 0xc0, !PT ;  /* 0x000003e012037812 */ /* 0x000fe400078ec0ff */
[----:B------:R-:W-:Y:S02]  /*bf80*/  ISETP.NE.AND P0, PT, R2, 0x40, PT ;  /* 0x000000400200780c */ /* 0x000fe40003f05270 */
[----:B------:R-:W-:Y:S01]  /*bf90*/  ISETP.NE.AND P2, PT, R3, 0x20, PT ;  /* 0x000000200300780c */ /* 0x000fe20003f45270 */
[----:B------:R-:W-:Y:S01]  /*bfa0*/  BSSY.RECONVERGENT B0, `(.L_x_761) ;  /* 0x000000b000007945 */ /* 0x000fe20003800200 */
[----:B------:R-:W-:Y:S02]  /*bfb0*/  SHF.L.U32 R3, R17, 0x1, RZ ;  /* 0x0000000111037819 */ /* 0x000fe400000006ff */
[----:B------:R-:W-:-:S02]  /*bfc0*/  ISETP.GT.U32.AND P1, PT, R18, 0x3f, PT ;  /* 0x0000003f1200780c */ /* 0x000fc40003f24070 */
[----:B------:R-:W-:Y:S01]  /*bfd0*/  ISETP.GT.U32.AND P3, PT, R18, 0x1f, PT ;  /* 0x0000001f1200780c */ /* 0x000fe20003f64070 */
[----:B------:R-:W-:-:S04]  /*bfe0*/  IMAD R0, R0, 0x200, R3 ;  /* 0x0000020000007824 */ /* 0x000fc800078e0203 */
[----:B------:R-:W-:Y:S08]  /*bff0*/  @P0 BRA `(.L_x_762) ;  /* 0x0000000000140947 */ /* 0x000ff00003800000 */
[----:B------:R-:W-:Y:S02]  /*c000*/  F2FP.F16.F32.PACK_AB R4, R19, R14 ;  /* 0x0000000e1304723e */ /* 0x000fe400000000ff */
[----:B------:R-:W-:Y:S02]  /*c010*/  F2FP.F16.F32.PACK_AB R5, R12, R13 ;  /* 0x0000000d0c05723e */ /* 0x000fe400000000ff */
[----:B------:R-:W-:Y:S02]  /*c020*/  F2FP.F16.F32.PACK_AB R6, R10, R11 ;  /* 0x0000000b0a06723e */ /* 0x000fe400000000ff */
[----:B------:R-:W-:-:S05]  /*c030*/  F2FP.F16.F32.PACK_AB R7, R15, R16 ;  /* 0x000000100f07723e */ /* 0x000fca00000000ff */
[----:B------:R0:W-:Y:S02]  /*c040*/  STS.128 [R0+UR8+-0x400], R4 ;  /* 0xfffc000400007988 */ /* 0x0001e40008000c08 */
.L_x_762:
[----:B------:R-:W-:Y:S05]  /*c050*/  BSYNC.RECONVERGENT B0 ;  /* 0x0000000000007941 */ /* 0x000fea0003800200 */
.L_x_761:
[----:B------:R-:W-:Y:S06]  /*c060*/  BAR.SYNC.DEFER_BLOCKING 0x0 ;  /* 0x0000000000007b1d */ /* 0x000fec0000010000 */
[----:B------:R-:W-:Y:S04]  /*c070*/  BSSY.RECONVERGENT B0, `(.L_x_763) ;  /* 0x0000013000007945 */ /* 0x000fe80003800200 */
[----:B------:R-:W-:Y:S05]  /*c080*/  @P1 BRA `(.L_x_764) ;  /* 0x0000000000441947 */ /* 0x000fea0003800000 */
[----:B0-----:R-:W0:Y:S02]  /*c090*/  LDS.128 R4, [R0+UR8] ;  /* 0x0000000800047984 */ /* 0x001e240008000c00 */
[----:B0-----:R-:W-:Y:S02]  /*c0a0*/  HADD2.F32 R9, -RZ, R4.H0_H0 ;  /* 0x20000004ff097230 */ /* 0x001fe40000004100 */
[----:B------:R-:W-:Y:S02]  /*c0b0*/  HADD2.F32 R2, -RZ, R5.H0_H0 ;  /* 0x20000005ff027230 */ /* 0x000fe40000004100 */
[--C-:B------:R-:W-:Y:S02]  /*c0c0*/  HADD2.F32 R8, -RZ, R6.reuse.H0_H0 ;  /* 0x20000006ff087230 */ /* 0x100fe40000004100 */
[----:B------:R-:W-:Y:S01]  /*c0d0*/  FADD.FTZ R14, R14, R9 ;  /* 0x000000090e0e7221 */ /* 0x000fe20000010000 */
[----:B------:R-:W-:Y:S02]  /*c0e0*/  HADD2.F32 R21, -RZ, R6.H1_H1 ;  /* 0x30000006ff157230 */ /* 0x000fe40000004100 */
[----:B------:R-:W-:Y:S01]  /*c0f0*/  FADD.FTZ R13, R13, R2 ;  /* 0x000000020d0d7221 */ /* 0x000fe20000010000 */
[----:B------:R-:W-:-:S02]  /*c100*/  HADD2.F32 R4, -RZ, R4.H1_H1 ;  /* 0x30000004ff047230 */ /* 0x000fc40000004100 */
[----:B------:R-:W-:Y:S01]  /*c110*/  FADD.FTZ R11, R11, R8 ;  /* 0x000000080b0b7221 */ /* 0x000fe20000010000 */
[----:B------:R-:W-:Y:S02]  /*c120*/  HADD2.F32 R5, -RZ, R5.H1_H1 ;  /* 0x30000005ff057230 */ /* 0x000fe40000004100 */
[----:B------:R-:W-:Y:S01]  /*c130*/  FADD.FTZ R10, R10, R21 ;  /* 0x000000150a0a7221 */ /* 0x000fe20000010000 */
[--C-:B------:R-:W-:Y:S02]  /*c140*/  HADD2.F32 R23, -RZ, R7.reuse.H0_H0 ;  /* 0x20000007ff177230 */ /* 0x100fe40000004100 */
[----:B------:R-:W-:Y:S01]  /*c150*/  FADD.FTZ R19, R19, R4 ;  /* 0x0000000413137221 */ /* 0x000fe20000010000 */
[----:B------:R-:W-:Y:S02]  /*c160*/  HADD2.F32 R6, -RZ, R7.H1_H1 ;  /* 0x30000007ff067230 */ /* 0x000fe40000004100 */
[----:B------:R-:W-:Y:S01]  /*c170*/  FADD.FTZ R12, R12, R5 ;  /* 0x000000050c0c7221 */ /* 0x000fe20000010000 */
[----:B------:R-:W-:-:S02]  /*c180*/  FADD.FTZ R16, R16, R23 ;  /* 0x0000001710107221 */ /* 0x000fc40000010000 */
[----:B------:R-:W-:-:S07]  /*c190*/  FADD.FTZ R15, R15, R6 ;  /* 0x000000060f0f7221 */ /* 0x000fce0000010000 */
.L_x_764:
[----:B------:R-:W-:Y:S05]  /*c1a0*/  BSYNC.RECONVERGENT B0 ;  /* 0x0000000000007941 */ /* 0x000fea0003800200 */
.L_x_763:
        /* <DEDUP_REMOVED lines=8> */
.L_x_766:
[----:B------:R-:W-:Y:S05]  /*c230*/  BSYNC.RECONVERGENT B0 ;  /* 0x0000000000007941 */ /* 0x000fea0003800200 */
.L_x_765:
[----:B------:R-:W-:Y:S06]  /*c240*/  BAR.SYNC.DEFER_BLOCKING 0x0 ;  /* 0x0000000000007b1d */ /* 0x000fec0000010000 */
[----:B------:R-:W-:Y:S04]  /*c250*/  BSSY.RECONVERGENT B0, `(.L_x_767) ;  /* 0x0000013000007945 */ /* 0x000fe80003800200 */
[----:B------:R-:W-:Y:S05]  /*c260*/  @P3 BRA `(.L_x_768) ;  /* 0x0000000000443947 */ /* 0x000fea0003800000 */
[----:B01----:R-:W0:Y:S02]  /*c270*/  LDS.128 R4, [R0+UR8] ;  /* 0x0000000800047984 */ /* 0x003e240008000c00 */
        /* <DEDUP_REMOVED lines=16> */
.L_x_768:
[----:B------:R-:W-:Y:S05]  /*c380*/  BSYNC.RECONVERGENT B0 ;  /* 0x0000000000007941 */ /* 0x000fea0003800200 */
.L_x_767:
[----:B------:R-:W-:Y:S06]  /*c390*/  BAR.SYNC.DEFER_BLOCKING 0x0 ;  /* 0x0000000000007b1d */ /* 0x000fec0000010000 */
[----:B------:R-:W-:Y:S05]  /*c3a0*/  @P3 EXIT ;  /* 0x000000000000394d */ /* 0x000fea0003800000 */
[----:B------:R-:W2:Y:S02]  /*c3b0*/  LDCU UR4, c[0x0][0x478] ;  /* 0x00008f00ff0477ac */ /* 0x000ea40008000800 */
[----:B--2---:R-:W-:-:S09]  /*c3c0*/  UISETP.NE.AND UP0, UPT, UR4, 0x2, UPT ;  /* 0x000000020400788c */ /* 0x004fd2000bf05270 */
[----:B------:R-:W-:Y:S05]  /*c3d0*/  BRA.U UP0, `(.L_x_769) ;  /* 0x0000000100e07547 */ /* 0x000fea000b800000 */
[----:B-1----:R-:W1:Y:S01]  /*c3e0*/  LDC.64 R2, c[0x0][0x470] ;  /* 0x00011c00ff027b82 */ /* 0x002e620000000a00 */
[----:B------:R-:W2:Y:S01]  /*c3f0*/  LDCU.64 UR4, c[0x0][0x380] ;  /* 0x00007000ff0477ac */ /* 0x000ea20008000a00 */
[----:B-1----:R-:W3:Y:S01]  /*c400*/  LDG.E R2, desc[UR36][R2.64] ;  /* 0x0000002402027981 */ /* 0x002ee2000c1e1900 */
[----:B------:R-:W-:-:S05]  /*c410*/  VIADD R17, R17, UR47 ;  /* 0x0000002f11117c36 */ /* 0x000fca0008000000 */
[----:B--2---:R-:W-:Y:S01]  /*c420*/  IADD3 R8, P0, PT, R17, UR4, RZ ;  /* 0x0000000411087c10 */ /* 0x004fe2000ff1e0ff */
        /* <DEDUP_REMOVED lines=12> */
[----:B------:R-:W-:-:S04]  /*c4f0*/  PRMT R0, R0, 0x7710, RZ ;  /* 0x0000771000007816 */ /* 0x000fc800000000ff */
[----:B------:R-:W-:-:S03]  /*c500*/  SHF.L.U32 R0, R0, 0x10, RZ ;  /* 0x0000001000007819 */ /* 0x000fc600000006ff */
[----:B------:R-:W2:Y:S01]  /*c510*/  F2I.S8.NTZ R12, R12 ;  /* 0x0000000c000c7305 */ /* 0x000ea20000202100 */
[----:B-1----:R-:W-:Y:S02]  /*c520*/  PRMT R10, R10, 0x8880, RZ ;  /* 0x000088800a0a7816 */ /* 0x002fe400000000ff */
[----:B------:R-:W-:Y:S02]  /*c530*/  LOP3.LUT R4, R0, 0xff0000, RZ, 0xc0, !PT ;  /* 0x00ff000000047812 */ /* 0x000fe400078ec0ff */
[----:B------:R-:W-:Y:S02]  /*c540*/  PRMT R0, R10, 0x7710, RZ ;  /* 0x000077100a007816 */ /* 0x000fe400000000ff */
[----:B0-----:R-:W-:Y:S01]  /*c550*/  PRMT R3, R15, 0x8880, RZ ;  /* 0x000088800f037816 */ /* 0x001fe200000000ff */
[----:B------:R-:W0:Y:S01]  /*c560*/  F2I.S8.NTZ R19, R19 ;  /* 0x0000001300137305 */ /* 0x000e220000202100 */
[----:B------:R-:W-:Y:S02]  /*c570*/  SHF.L.U32 R0, R0, 0x8, RZ ;  /* 0x0000000800007819 */ /* 0x000fe400000006ff */
[----:B------:R-:W-:-:S04]  /*c580*/  PRMT R3, R3, 0x7710, RZ ;  /* 0x0000771003037816 */ /* 0x000fc800000000ff */
[----:B------:R-:W-:Y:S01]  /*c590*/  PRMT R3, R4, 0x4210, R3 ;  /* 0x0000421004037816 */ /* 0x000fe20000000003 */
[----:B------:R-:W1:Y:S01]  /*c5a0*/  F2I.S8.NTZ R13, R13 ;  /* 0x0000000d000d7305 */ /* 0x000e620000202100 */
[----:B--2---:R-:W-:Y:S02]  /*c5b0*/  PRMT R4, R12, 0x8880, RZ ;  /* 0x000088800c047816 */ /* 0x004fe400000000ff */
[----:B------:R-:W-:Y:S02]  /*c5c0*/  LOP3.LUT R9, R3, 0xff00, R0, 0xf8, !PT ;  /* 0x0000ff0003097812 */ /* 0x000fe400078ef800 */
[----:B------:R-:W-:Y:S02]  /*c5d0*/  PRMT R4, R4, 0x7710, RZ ;  /* 0x0000771004047816 */ /* 0x000fe400000000ff */
[----:B0-----:R-:W-:Y:S01]  /*c5e0*/  PRMT R0, R19, 0x8880, RZ ;  /* 0x0000888013007816 */ /* 0x001fe200000000ff */
[----:B------:R-:W0:Y:S01]  /*c5f0*/  F2I.S8.NTZ R11, R11 ;  /* 0x0000000b000b7305 */ /* 0x000e220000202100 */
[----:B------:R-:W-:-:S02]  /*c600*/  LOP3.LUT R4, R4, 0xff, RZ, 0xc0, !PT ;  /* 0x000000ff04047812 */ /* 0x000fc400078ec0ff */
[----:B------:R-:W-:Y:S02]  /*c610*/  PRMT R0, R0, 0x7710, RZ ;  /* 0x0000771000007816 */ /* 0x000fe400000000ff */
[----:B-1----:R-:W-:-:S03]  /*c620*/  PRMT R3, R13, 0x8880, RZ ;  /* 0x000088800d037816 */ /* 0x002fc600000000ff */
        /* <DEDUP_REMOVED lines=19> */
.L_x_769:
[----:B-1----:R-:W1:Y:S01]  /*c760*/  LDC.64 R2, c[0x0][0x380] ;  /* 0x0000e000ff027b82 */ /* 0x002e620000000a00 */
[----:B------:R-:W-:Y:S02]  /*c770*/  IADD3 R17, PT, PT, R17, UR47, RZ ;  /* 0x0000002f11117c10 */ /* 0x000fe4000fffe0ff */
[----:B------:R-:W-:Y:S02]  /*c780*/  F2FP.F16.F32.PACK_AB R19, R19, R14 ;  /* 0x0000000e1313723e */ /* 0x000fe400000000ff */
[----:B------:R-:W-:Y:S02]  /*c790*/  F2FP.F16.F32.PACK_AB R13, R12, R13 ;  /* 0x0000000d0c0d723e */ /* 0x000fe400000000ff */
[----:B------:R-:W-:Y:S02]  /*c7a0*/  F2FP.F16.F32.PACK_AB R11, R10, R11 ;  /* 0x0000000b0a0b723e */ /* 0x000fe400000000ff */
[----:B------:R-:W-:Y:S01]  /*c7b0*/  F2FP.F16.F32.PACK_AB R15, R15, R16 ;  /* 0x000000100f0f723e */ /* 0x000fe200000000ff */
[----:B-1----:R-:W-:-:S05]  /*c7c0*/  IMAD.WIDE R2, R17, 0x2, R2 ;  /* 0x0000000211027825 */ /* 0x002fca00078e0202 */
[----:B------:R-:W-:Y:S04]  /*c7d0*/  STG.E desc[UR36][R2.64], R19 ;  /* 0x0000001302007986 */ /* 0x000fe8000c101924 */
[----:B------:R-:W-:Y:S04]  /*c7e0*/  STG.E desc[UR36][R2.64+0x4], R13 ;  /* 0x0000040d02007986 */ /* 0x000fe8000c101924 */
[----:B------:R-:W-:Y:S04]  /*c7f0*/  STG.E desc[UR36][R2.64+0x8], R11 ;  /* 0x0000080b02007986 */ /* 0x000fe8000c101924 */
[----:B------:R-:W-:Y:S01]  /*c800*/  STG.E desc[UR36][R2.64+0xc], R15 ;  /* 0x00000c0f02007986 */ /* 0x000fe2000c101924 */
[----:B------:R-:W-:Y:S05]  /*c810*/  EXIT ;  /* 0x000000000000794d */ /* 0x000fea0003800000 */
.L_x_640:
[----:B------:R-:W-:Y:S02]  /*c820*/  HFMA2 R12, -RZ, RZ, 0, 9.5367431640625e-07 ;  /* 0x00000010ff0c7431 */ /* 0x000fe400000001ff */
[----:B------:R-:W-:Y:S01]  /*c830*/  IMAD.MOV.U32 R11, RZ, RZ, 0x1f ;  /* 0x0000001fff0b7424 */ /* 0x000fe200078e00ff */
[----:B------:R-:W-:-:S07]  /*c840*/  MOV R15, 0xffffffff ;  /* 0xffffffff000f7802 */ /* 0x000fce0000000f00 */
[----:B01----:R-:W-:Y:S05]  /*c850*/  WARPSYNC.COLLECTIVE R15, `(.L_x_770) ;  /* 0x000000000f087348 */ /* 0x003fea0003c00000 */
[----:B------:R2:W3:Y:S02]  /*c860*/  SHFL.BFLY P6, R14, R13, R12, R11 ;  /* 0x0c00000c0d0e7389 */ /* 0x0004e400000c000b */
[----:B0123--:R-:W-:Y:S05]  /*c870*/  ENDCOLLECTIVE ;  /* 0x000000000000791b */ /* 0x00ffea0003800000 */
.L_x_770:
[----:B------:R-:W-:Y:S02]  /*c880*/  IMAD.MOV.U32 R12, RZ, RZ, 0x8 ;  /* 0x00000008ff0c7424 */ /* 0x000fe400078e00ff */
[----:B------:R-:W-:-:S05]  /*c890*/  FADD.FTZ R2, R13, R14 ;  /* 0x0000000e0d027221 */ /* 0x000fca0000010000 */
[----:B------:R-:W-:-:S07]  /*c8a0*/  MOV R13, R2 ;  /* 0x00000002000d7202 */ /* 0x000fce0000000f00 */
[----:B------:R-:W-:Y:S05]  /*c8b0*/  WARPSYNC.COLLECTIVE R15, `(.L_x_771) ;  /* 0x000000000f087348 */ /* 0x000fea0003c00000 */
[----:B------:R0:W1:Y:S02]  /*c8c0*/  SHFL.BFLY P6, R14, R13, R12, R11 ;  /* 0x0c00000c0d0e7389 */ /* 0x00006400000c000b */
[----:B01----:R-:W-:Y:S05]  /*c8d0*/  ENDCOLLECTIVE ;  /* 0x000000000000791b */ /* 0x003fea0003800000 */
.L_x_771:
[----:B------:R-:W-:Y:S02]  /*c8e0*/  HFMA2 R12, -RZ, RZ, 0, 2.384185791015625e-07 ;  /* 0x00000004ff0c7431 */ /* 0x000fe400000001ff */
[----:B------:R-:W-:-:S05]  /*c8f0*/  FADD.FTZ R3, R2, R14 ;  /* 0x0000000e02037221 */ /* 0x000fca0000010000 */
[----:B------:R-:W-:-:S07]  /*c900*/  MOV R13, R3 ;  /* 0x00000003000d7202 */ /* 0x000fce0000000f00 */
[----:B------:R-:W-:Y:S05]  /*c910*/  WARPSYNC.COLLECTIVE R15, `(.L_x_772) ;  /* 0x000000000f087348 */ /* 0x000fea0003c00000 */
[----:B------:R0:W1:Y:S02]  /*c920*/  SHFL.BFLY P6, R14, R13, R12, R11 ;  /* 0x0c00000c0d0e7389 */ /* 0x00006400000c000b */
[----:B01----:R-:W-:Y:S05]  /*c930*/  ENDCOLLECTIVE ;  /* 0x000000000000791b */ /* 0x003fea0003800000 */
.L_x_772:
[----:B------:R-:W-:Y:S01]  /*c940*/  MOV R12, 0x2 ;  /* 0x00000002000c7802 */ /* 0x000fe20000000f00 */
[----:B------:R-:W-:-:S04]  /*c950*/  FADD.FTZ R4, R3, R14 ;  /* 0x0000000e03047221 */ /* 0x000fc80000010000 */
[----:B------:R-:W-:-:S07]  /*c960*/  IMAD.MOV.U32 R13, RZ, RZ, R4 ;  /* 0x000000ffff0d7224 */ /* 0x000fce00078e0004 */
[----:B------:R-:W-:Y:S05]  /*c970*/  WARPSYNC.COLLECTIVE R15, `(.L_x_773) ;  /* 0x000000000f087348 */ /* 0x000fea0003c00000 */
[----:B------:R0:W1:Y:S02]  /*c980*/  SHFL.BFLY P6, R14, R13, R12, R11 ;  /* 0x0c00000c0d0e7389 */ /* 0x00006400000c000b */
[----:B01----:R-:W-:Y:S05]  /*c990*/  ENDCOLLECTIVE ;  /* 0x000000000000791b */ /* 0x003fea0003800000 */
.L_x_773:
[----:B------:R-:W-:Y:S02]  /*c9a0*/  IMAD.MOV.U32 R12, RZ, RZ, 0x1 ;  /* 0x00000001ff0c7424 */ /* 0x000fe400078e00ff */
[----:B------:R-:W-:-:S05]  /*c9b0*/  FADD.FTZ R5, R4, R14 ;  /* 0x0000000e04057221 */ /* 0x000fca0000010000 */
[----:B------:R-:W-:-:S07]  /*c9c0*/  MOV R13, R5 ;  /* 0x00000005000d7202 */ /* 0x000fce0000000f00 */
[----:B------:R-:W-:Y:S05]  /*c9d0*/  WARPSYNC.COLLECTIVE R15, `(.L_x_774) ;  /* 0x000000000f087348 */ /* 0x000fea0003c00000 */
[----:B------:R0:W1:Y:S02]  /*c9e0*/  SHFL.BFLY P6, R14, R13, R12, R11 ;  /* 0x0c00000c0d0e7389 */ /* 0x00006400000c000b */
[----:B01----:R-:W-:Y:S05]  /*c9f0*/  ENDCOLLECTIVE ;  /* 0x000000000000791b */ /* 0x003fea0003800000 */
.L_x_774:
[----:B------:R-:W-:Y:S05]  /*ca00*/  BRA `(.L_x_775) ;  /* 0xffffff6400d07947 */ /* 0x000fea000383ffff */
.L_x_704:
[----:B------:R-:W-:Y:S01]  /*ca10*/  BSSY B1, `(.L_x_776) ;  /* 0x0000007000017945 */ /* 0x000fe20003800000 */
[----:B------:R-:W-:Y:S01]  /*ca20*/  MOV R12, 0x1 ;  /* 0x00000001000c7802 */ /* 0x000fe20000000f00 */
[----:B012-4-:R-:W-:Y:S01]  /*ca30*/  IMAD.MOV.U32 R15, RZ, RZ, -0x1 ;  /* 0xffffffffff0f7424 */ /* 0x017fe200078e00ff */
[----:B------:R-:W-:-:S07]  /*ca40*/  MOV R11, 0x1f ;  /* 0x0000001f000b7802 */ /* 0x000fce0000000f00 */
[----:B---3--:R-:W-:Y:S05]  /*ca50*/  WARPSYNC.COLLECTIVE R15, `(.L_x_777) ;  /* 0x000000000f087348 */ /* 0x008fea0003c00000 */
[----:B------:R0:W1:Y:S02]  /*ca60*/  SHFL.BFLY P6, R14, R13, R12, R11 ;  /* 0x0c00000c0d0e7389 */ /* 0x00006400000c000b */
[----:B01-3--:R-:W-:Y:S05]  /*ca70*/  ENDCOLLECTIVE ;  /* 0x000000000000791b */ /* 0x00bfea0003800000 */
.L_x_777:
[----:B------:R-:W-:Y:S05]  /*ca80*/  BSYNC B1 ;  /* 0x0000000000017941 */ /* 0x000fea0003800000 */
.L_x_776:
[----:B------:R-:W-:Y:S05]  /*ca90*/  BRA `(.L_x_778) ;  /* 0xffffffac00447947 */ /* 0x000fea000383ffff */
.L_x_708:
        /* <DEDUP_REMOVED lines=8> */
.L_x_780:
[----:B------:R-:W-:Y:S05]  /*cb20*/  BSYNC B0 ;  /* 0x0000000000007941 */ /* 0x000fea0003800000 */
.L_x_779:
[----:B------:R-:W-:Y:S01]  /*cb30*/  FMNMX.FTZ R13, R14, R0, !PT ;  /* 0x000000000e0d7209 */ /* 0x000fe20007810000 */
[----:B------:R-:W-:Y:S02]  /*cb40*/  HFMA2 R12, -RZ, RZ, 0, 4.76837158203125e-07 ;  /* 0x00000008ff0c7431 */ /* 0x000fe400000001ff */
[----:B------:R-:W-:Y:S01]  /*cb50*/  IMAD.MOV.U32 R11, RZ, RZ, 0x1f ;  /* 0x0000001fff0b7424 */ /* 0x000fe200078e00ff */
[----:B------:R-:W-:-:S07]  /*cb60*/  MOV R15, 0xffffffff ;  /* 0xffffffff000f7802 */ /* 0x000fce0000000f00 */
[----:B------:R-:W-:Y:S05]  /*cb70*/  WARPSYNC.COLLECTIVE R15, `(.L_x_781) ;  /* 0x000000000f087348 */ /* 0x000fea0003c00000 */
[----:B------:R0:W1:Y:S02]  /*cb80*/  SHFL.BFLY P6, R14, R13, R12, R11 ;  /* 0x0c00000c0d0e7389 */ /* 0x00006400000c000b */
[----:B01----:R-:W-:Y:S05]  /*cb90*/  ENDCOLLECTIVE ;  /* 0x000000000000791b */ /* 0x003fea0003800000 */
.L_x_781:
[----:B------:R-:W-:Y:S01]  /*cba0*/  IMAD.MOV.U32 R12, RZ, RZ, 0x4 ;  /* 0x00000004ff0c7424 */ /* 0x000fe200078e00ff */
[----:B------:R-:W-:-:S04]  /*cbb0*/  FMNMX.FTZ R2, R13, R14, !PT ;  /* 0x0000000e0d027209 */ /* 0x000fc80007810000 */
[----:B------:R-:W-:-:S07]  /*cbc0*/  MOV R13, R2 ;  /* 0x00000002000d7202 */ /* 0x000fce0000000f00 */
[----:B------:R-:W-:Y:S05]  /*cbd0*/  WARPSYNC.COLLECTIVE R15, `(.L_x_782) ;  /* 0x000000000f087348 */ /* 0x000fea0003c00000 */
[----:B------:R0:W1:Y:S02]  /*cbe0*/  SHFL.BFLY P6, R14, R13, R12, R11 ;  /* 0x0c00000c0d0e7389 */ /* 0x00006400000c000b */
[----:B01----:R-:W-:Y:S05]  /*cbf0*/  ENDCOLLECTIVE ;  /* 0x000000000000791b */ /* 0x003fea0003800000 */
.L_x_782:
[----:B------:R-:W-:Y:S01]  /*cc00*/  HFMA2 R12, -RZ, RZ, 0, 1.1920928955078125e-07 ;  /* 0x00000002ff0c7431 */ /* 0x000fe200000001ff */
[----:B------:R-:W-:-:S04]  /*cc10*/  FMNMX.FTZ R3, R2, R14, !PT ;  /* 0x0000000e02037209 */ /* 0x000fc80007810000 */
[----:B------:R-:W-:-:S07]  /*cc20*/  MOV R13, R3 ;  /* 0x00000003000d7202 */ /* 0x000fce0000000f00 */
[----:B------:R-:W-:Y:S05]  /*cc30*/  WARPSYNC.COLLECTIVE R15, `(.L_x_783) ;  /* 0x000000000f087348 */ /* 0x000fea0003c00000 */
[----:B------:R0:W1:Y:S02]  /*cc40*/  SHFL.BFLY P6, R14, R13, R12, R11 ;  /* 0x0c00000c0d0e7389 */ /* 0x00006400000c000b */
[----:B01----:R-:W-:Y:S05]  /*cc50*/  ENDCOLLECTIVE ;  /* 0x000000000000791b */ /* 0x003fea0003800000 */
.L_x_783:
[----:B------:R-:W-:Y:S05]  /*cc60*/  BRA `(.L_x_784) ;  /* 0xffffffac00787947 */ /* 0x000fea000383ffff */
.L_x_785:
        /* <DEDUP_REMOVED lines=9> */
.L_x_4642:


//--------------------- .text._ZN4mmha33masked_multihead_attention_kernelItLi256ELi256ELi4ELi32ELi64ELb1ELb0EEEv26Multihead_attention_paramsIT_XT5_EE --------------------------
	.section	.text._ZN4mmha33masked_multihead_attention_kernelItLi256ELi256ELi4ELi32ELi64ELb1ELb0EEEv26Multihead_attention_paramsIT_XT5_EE,"ax",@progbits
	.align	128
        .global         _ZN4mmha33masked_multihead_attention_kernelItLi256ELi256ELi4ELi32ELi64ELb1ELb0EEEv26Multihead_attention_paramsIT_XT5_EE
        .type           _ZN4mmha33masked_multihead_attention_kernelItLi256ELi256ELi4ELi32ELi64ELb1ELb0EEEv26Multihead_attention_paramsIT_XT5_EE,@function
        .size           _ZN4mmha33masked_multihead_attention_kernelItLi256ELi256ELi4ELi32ELi64ELb1ELb0EEEv26Multihead_attention_paramsIT_XT5_EE,(.L_x_4643 - _ZN4mmha33masked_multihead_attention_kernelItLi256ELi256ELi4ELi32ELi64ELb1ELb0EEEv26Multihead_attention_paramsIT_XT5_EE)
        .other          _ZN4mmha33masked_multihead_attention_kernelItLi256ELi256ELi4ELi32ELi64ELb1ELb0EEEv26Multihead_attention_paramsIT_XT5_EE,@"STO_CUDA_ENTRY STV_DEFAULT"
_ZN4mmha33masked_multihead_attention_kernelItLi256ELi256ELi4ELi32ELi64ELb1ELb0EEEv26Multihead_attention_paramsIT_XT5_EE:
.text._ZN4mmha33masked_multihead_attention_kernelItLi256ELi256ELi4ELi32ELi64ELb1ELb0EEEv26Multihead_attention_paramsIT_XT5_EE:
        /* <DEDUP_REMOVED lines=12> */
.L_x_786:
[----:B------:R-:W2:Y:S08]  /*00c0*/  LDC.64 R22, c[0x0][0x498] ;  /* 0x00012600ff167b82 */ /* 0x000eb00000000a00 */
[----:B------:R-:W1:Y:S08]  /*00d0*/  LDC R6, c[0x0][0x3f0] ;  /* 0x0000fc00ff067b82 */ /* 0x000e700000000800 */
[----:B------:R-:W3:Y:S01]  /*00e0*/  LDC.64 R8, c[0x0][0x460] ;  /* 0x00011800ff087b82 */ /* 0x000ee20000000a00 */
[----:B--2---:R-:W-:-:S07]  /*00f0*/  IMAD.WIDE.U32 R22, R35, 0x4, R22 ;  /* 0x0000000423167825 */ /* 0x004fce00078e0016 */
[----:B------:R-:W2:Y:S01]  /*0100*/  LDC R20, c[0x0][0x3f4] ;  /* 0x0000fd00ff147b82 */ /* 0x000ea20000000800 */
[----:B------:R-:W4:Y:S01]  /*0110*/  LDG.E R22, desc[UR36][R22.64] ;  /* 0x0000002416167981 */ /* 0x000f22000c1e1900 */
        /* <DEDUP_REMOVED lines=24> */
[----:B--2---:R-:W-:Y:S02]  /*02a0*/  IABS R9, R20 ;  /* 0x0000001400097213 */ /* 0x004fe40000000000 */
[----:B------:R-:W-:-:S03]  /*02b0*/  LOP3.LUT R2, R35, R6, RZ, 0x3c, !PT ;  /* 0x0000000623027212 */ /* 0x000fc600078e3cff */
[----:B------:R-:W0:Y:S04]  /*02c0*/  @P5 LDC.64 R4, c[0x0][0x460] ;  /* 0x00011800ff045b82 */ /* 0x000e280000000a00 */
[----:B------:R-:W-:-:S05]  /*02d0*/  @P0 VIADD R0, R0, 0x1 ;  /* 0x0000000100000836 */ /* 0x000fca0000000000 */
[----:B------:R-:W-:Y:S02]  /*02e0*/  MOV R31, R0 ;  /* 0x00000000001f7202 */ /* 0x000fe40000000f00 */
[----:B------:R-:W2:Y:S01]  /*02f0*/  I2F.RP R0, R9 ;  /* 0x0000000900007306 */ /* 0x000ea20000209400 */
[----:B------:R-:W-:Y:S02]  /*0300*/  ISETP.GE.AND P2, PT, R2, RZ, PT ;  /* 0x000000ff0200720c */ /* 0x000fe40003f46270 */
[----:B------:R-:W-:-:S05]  /*0310*/  ISETP.NE.AND P1, PT, R6, RZ, PT ;  /* 0x000000ff0600720c */ /* 0x000fca0003f25270 */
[----:B--2---:R-:W2:Y:S06]  /*0320*/  MUFU.RCP R0, R0 ;  /* 0x0000000000007308 */ /* 0x004eac0000001000 */
[----:B------:R-:W-:Y:S02]  /*0330*/  @!P2 IMAD.MOV R31, RZ, RZ, -R31 ;  /* 0x000000ffff1fa224 */ /* 0x000fe400078e0a1f */
        /* <DEDUP_REMOVED lines=16> */
[C---:B------:R-:W-:Y:S01]  /*0440*/  @P1 SHF.L.U32 R2, R28.reuse, 0x8, RZ ;  /* 0x000000081c021819 */ /* 0x040fe200000006ff */
[----:B------:R-:W-:Y:S01]  /*0450*/  @!P1 IMAD.SHL.U32 R0, R29, 0x100, RZ ;  /* 0x000001001d009824 */ /* 0x000fe200078e00ff */
[----:B------:R-:W-:Y:S02]  /*0460*/  P2R R23, PR, RZ, 0x20 ;  /* 0x00000020ff177803 */ /* 0x000fe40000000000 */
[----:B------:R-:W-:Y:S02]  /*0470*/  CS2R R38, SRZ ;  /* 0x0000000000267805 */ /* 0x000fe4000001ff00 */
[----:B------:R-:W-:Y:S01]  /*0480*/  CS2R R36, SRZ ;  /* 0x0000000000247805 */ /* 0x000fe2000001ff00 */
[----:B------:R-:W-:Y:S01]  /*0490*/  @P1 IMAD R0, R35, R4, R2 ;  /* 0x0000000423001224 */ /* 0x000fe200078e0202 */
[----:B------:R-:W-:Y:S01]  /*04a0*/  LEA R21, R28, R15, 0x8 ;  /* 0x0000000f1c157211 */ /* 0x000fe200078e40ff */
[----:B------:R-:W-:Y:S02]  /*04b0*/  IMAD R31, R31, R14, RZ ;  /* 0x0000000e1f1f7224 */ /* 0x000fe400078e02ff */
[----:B----4-:R-:W-:-:S05]  /*04c0*/  VIADD R18, R22, 0xffffffff ;  /* 0xffffffff16127836 */ /* 0x010fca0000000000 */
        /* <DEDUP_REMOVED lines=70> */
.L_x_789:
[----:B------:R-:W0:Y:S02]  /*0930*/  LDC.64 R36, c[0x0][0x388] ;  /* 0x0000e200ff247b82 */ /* 0x000e240000000a00 */
[----:B0-----:R-:W-:-:S06]  /*0940*/  IMAD.WIDE R36, R5, 0x2, R36 ;  /* 0x0000000205247825 */ /* 0x001fcc00078e0224 */
[----:B------:R-:W5:Y:S02]  /*0950*/  LDG.E.128 R36, desc[UR36][R36.64] ;  /* 0x0000002424247981 */ /* 0x000f64000c1e1d00 */
.L_x_788:
[----:B------:R-:W-:Y:S05]  /*0960*/  BSYNC.RECONVERGENT B0 ;  /* 0x0000000000007941 */ /* 0x000fea0003800200 */
.L_x_787:
        /* <DEDUP_REMOVED lines=18> */
[----:B------:R-:W0:Y:S01]  /*0a90*/  LDCU.U8 UR4, c[0x0][0x404] ;  /* 0x00008080ff0477ac */ /* 0x000e220008000000 */
[----:B------:R-:W-:-:S02]  /*0aa0*/  ISETP.NE.AND.EX P2, PT, RZ, UR7, PT, P2 ;  /* 0x00000007ff007c0c */ /* 0x000fc4000bf45320 */
[C---:B------:R-:W-:Y:S02]  /*0ab0*/  ISETP.GT.U32.OR P1, PT, R17.reuse, 0x1f, !P1 ;  /* 0x0000001f1100780c */ /* 0x040fe40004f24470 */
        /* <DEDUP_REMOVED lines=13> */
[----:B------:R-:W-:Y:S02]  /*0b90*/  HFMA2 R2, -RZ, RZ, 0, 0 ;  /* 0x00000000ff027431 */ /* 0x000fe400000001ff */
[----:B----4-:R-:W-:Y:S01]  /*0ba0*/  @P0 IMAD.WIDE.U32 R12, R35, 0x4, R12 ;  /* 0x00000004230c0825 */ /* 0x010fe200078e000c */
[----:B------:R-:W-:Y:S01]  /*0bb0*/  CS2R R34, SRZ ;  /* 0x0000000000227805 */ /* 0x000fe2000001ff00 */
[----:B------:R3:W5:Y:S04]  /*0bc0*/  @!P3 LDG.E.128 R44, desc[UR36][R10.64] ;  /* 0x000000240a2cb981 */ /* 0x000768000c1e1d00 */
[----:B------:R3:W5:Y:S01]  /*0bd0*/  @!P4 LDG.E.128 R24, desc[UR36][R4.64] ;  /* 0x000000240418c981 */ /* 0x000762000c1e1d00 */
[----:B-1----:R-:W1:Y:S01]  /*0be0*/  LDC R6, c[0x0][0x400] ;  /* 0x00010000ff067b82 */ /* 0x002e620000000800 */
[----:B0-----:R-:W-:Y:S01]  /*0bf0*/  @!P2 IMAD.WIDE.U32 R8, R21, 0x2, R8 ;  /* 0x000000021508a825 */ /* 0x001fe200078e0008 */
[----:B------:R-:W-:Y:S01]  /*0c00*/  ISETP.NE.AND P1, PT, R3, RZ, PT ;  /* 0x000000ff0300720c */ /* 0x000fe20003f25270 */
[----:B------:R3:W5:Y:S04]  /*0c10*/  @P0 LDG.E R2, desc[UR36][R12.64] ;  /* 0x000000240c020981 */ /* 0x000768000c1e1900 */
[----:B------:R3:W5:Y:S01]  /*0c20*/  @!P2 LDG.E.128 R32, desc[UR36][R8.64] ;  /* 0x000000240820a981 */ /* 0x000762000c1e1d00 */
        /* <DEDUP_REMOVED lines=11> */
.L_x_790:
        /* <DEDUP_REMOVED lines=105> */
.L_x_793:
        /* <DEDUP_REMOVED lines=70> */
.L_x_792:
        /* <DEDUP_REMOVED lines=53> */
.L_x_795:
        /* <DEDUP_REMOVED lines=15> */
.L_x_796:
        /* <DEDUP_REMOVED lines=140> */
.L_x_802:
[----:B------:R-:W-:Y:S05]  /*24d0*/  BSYNC.RECONVERGENT B2 ;  /* 0x0000000000027941 */ /* 0x000fea0003800200 */
.L_x_801:
        /* <DEDUP_REMOVED lines=17> */
.L_x_800:
        /* <DEDUP_REMOVED lines=16> */
[----:B------:R-:W-:-:S02]  /*26f0*/  HADD2.F32 R46, -RZ, R39.H1_H1 ;  /* 0x30000027ff2e7230 */ /* 0x000fc40000004100 */
        /* <DEDUP_REMOVED lines=33> */
[----:B-1----:R-:W-:-:S07]  /*2910*/  HADD2.F32 R42, -RZ, R39.H0_H0 ;  /* 0x20000027ff2a7230 */ /* 0x002fce0000004100 */
        /* <DEDUP_REMOVED lines=21> */
.L_x_803:
[----:B------:R-:W-:Y:S05]  /*2a70*/  BSYNC.RECONVERGENT B1 ;  /* 0x0000000000017941 */ /* 0x000fea0003800200 */
.L_x_799:
        /* <DEDUP_REMOVED lines=16> */
.L_x_798:
[----:B------:R-:W-:Y:S05]  /*2b80*/  BSYNC.RECONVERGENT B0 ;  /* 0x0000000000007941 */ /* 0x000fea0003800200 */
.L_x_797:
        /* <DEDUP_REMOVED lines=10> */
.L_x_805:
[----:B------:R-:W-:Y:S05]  /*2c30*/  BSYNC.RECONVERGENT B0 ;  /* 0x0000000000007941 */ /* 0x000fea0003800200 */
.L_x_804:
[----:B------:R-:W-:Y:S06]  /*2c40*/  BAR.SYNC.DEFER_BLOCKING 0x0 ;  /* 0x0000000000007b1d */ /* 0x000fec0000010000 */
.L_x_794:
[----:B------:R-:W-:Y:S05]  /*2c50*/  BSYNC.RECONVERGENT B6 ;  /* 0x0000000000067941 */ /* 0x000fea0003800200 */
.L_x_791:
        /* <DEDUP_REMOVED lines=31> */
.L_x_807:
        /* <DEDUP_REMOVED lines=12> */
.L_x_930:
        /* <DEDUP_REMOVED lines=22> */
.L_x_806:
        /* <DEDUP_REMOVED lines=8> */
[----:B------:R-:W-:Y:S02]  /*30f0*/  SHF.R.S32.HI R5, RZ, 0x1f, R4 ;  /* 0x0000001fff057819 */ /* 0x000fe40000011404 */
[----:B------:R-:W-:Y:S01]  /*3100*/  SHF.R.U32.HI R34, RZ, 0x2, R17 ;  /* 0x00000002ff227819 */ /* 0x000fe20000011611 */
[----:B------:R-:W-:Y:S01]  /*3110*/  UIADD3 UR4, UPT, UPT, UR5, 0x10, URZ ;  /* 0x0000001005047890 */ /* 0x000fe2000fffe0ff */
[----:B------:R-:W-:Y:S01]  /*3120*/  LEA.HI R5, R5, R4, RZ, 0x3 ;  /* 0x0000000405057211 */ /* 0x000fe200078f18ff */
[----:B------:R-:W1:Y:S03]  /*3130*/  LDCU UR12, c[0x0][0x40c] ;  /* 0x00008180ff0c77ac */ /* 0x000e660008000800 */
[----:B----4-:R-:W-:Y:S01]  /*3140*/  LOP3.LUT R38, R5, 0xfffffff8, RZ, 0xc0, !PT ;  /* 0xfffffff805267812 */ /* 0x010fe200078ec0ff */
[----:B------:R-:W4:Y:S03]  /*3150*/  LDCU UR13, c[0x0][0x410] ;  /* 0x00008200ff0d77ac */ /* 0x000f260008000800 */
[----:B------:R-:W-:Y:S01]  /*3160*/  ISETP.GE.AND P0, PT, R34, R38, PT ;  /* 0x000000262200720c */ /* 0x000fe20003f06270 */
[----:B------:R-:W1:Y:S01]  /*3170*/  LDCU.64 UR14, c[0x0][0x3b8] ;  /* 0x00007700ff0e77ac */ /* 0x000e620008000a00 */
[----:B-----5:R-:W-:Y:S01]  /*3180*/  ULEA UR4, UR10, UR4, 0x18 ;  /* 0x000000040a047291 */ /* 0x020fe2000f8ec0ff */
[----:B0-----:R-:W-:Y:S01]  /*3190*/  IMAD R31, R31, UR6, R28 ;  /* 0x000000061f1f7c24 */ /* 0x001fe2000f8e021c */
[----:B------:R-:W0:Y:S01]  /*31a0*/  LDCU.64 UR16, c[0x0][0x438] ;  /* 0x00008700ff1077ac */ /* 0x000e220008000a00 */
[----:B------:R-:W0:Y:S06]  /*31b0*/  LDCU.64 UR8, c[0x0][0x448] ;  /* 0x00008900ff0877ac */ /* 0x000e2c0008000a00 */
[----:B------:R-:W0:Y:S04]  /*31c0*/  LDS R113, [R3+UR4] ;  /* 0x0000000403717984 */ /* 0x000e280008000800 */
        /* <DEDUP_REMOVED lines=32> */
[----:B-----5:R-:W-:-:S05]  /*33d0*/  IMAD.SHL.U32 R3, R17, 0x2, RZ ;  /* 0x0000000211037824 */ /* 0x020fca00078e00ff */
[----:B------:R-:W-:Y:S01]  /*33e0*/  LOP3.LUT R3, R3, 0x6, RZ, 0xc0, !PT ;  /* 0x0000000603037812 */ /* 0x000fe200078ec0ff */
[----:B--2---:R-:W-:-:S09]  /*33f0*/  UISETP.NE.AND UP0, UPT, UR4, URZ, UPT ;  /* 0x000000ff0400728c */ /* 0x004fd2000bf05270 */
[----:B-1--4-:R-:W-:Y:S05]  /*3400*/  BRA.U UP0, `(.L_x_809) ;  /* 0x00000001008c7547 */ /* 0x012fea000b800000 */
[----:B------:R-:W-:-:S04]  /*3410*/  UIADD3 UR4, UPT, UPT, UR5, 0x210, URZ ;  /* 0x0000021005047890 */ /* 0x000fc8000fffe0ff */
[----:B------:R-:W-:-:S06]  /*3420*/  ULEA UR4, UR10, UR4, 0x18 ;  /* 0x000000040a047291 */ /* 0x000fcc000f8ec0ff */
[----:B------:R-:W-:-:S05]  /*3430*/  LEA R4, R3, UR4, 0x1 ;  /* 0x0000000403047c11 */ /* 0x000fca000f8e08ff */
[----:B------:R1:W2:Y:S04]  /*3440*/  LDS R79, [R4] ;  /* 0x00000000044f7984 */ /* 0x0002a80000000800 */
[----:B------:R1:W4:Y:S04]  /*3450*/  LDS R78, [R4+0x10] ;  /* 0x00001000044e7984 */ /* 0x0003280000000800 */
        /* <DEDUP_REMOVED lines=29> */
[----:B--2-4-:R1:W0:Y:S02]  /*3630*/  LDS R48, [R4+0x1f0] ;  /* 0x0001f00004307984 */ /* 0x0142240000000800 */
.L_x_809:
[----:B------:R-:W-:Y:S01]  /*3640*/  BSSY B0, `(.L_x_810) ;  /* 0x0000348000007945 */ /* 0x000fe20003800000 */
[----:B------:R-:W-:-:S03]  /*3650*/  SHF.L.U32 R47, R31, 0x8, RZ ;  /* 0x000000081f2f7819 */ /* 0x000fc600000006ff */
[----:B------:R-:W-:Y:S05]  /*3660*/  @P0 BRA `(.L_x_811) ;  /* 0x0000003400140947 */ /* 0x000fea0003800000 */
[-C--:B------:R-:W-:Y:S01]  /*3670*/  IABS R46, R114.reuse ;  /* 0x00000072002e7213 */ /* 0x080fe20000000000 */
[----:B------:R-:W2:Y:S01]  /*3680*/  S2UR UR4, SR_CTAID.X ;  /* 0x00000000000479c3 */ /* 0x000ea20000002500 */
[----:B------:R-:W4:Y:S01]  /*3690*/  LDCU.64 UR6, c[0x0][0x420] ;  /* 0x00008400ff0677ac */ /* 0x000f220008000a00 */
[----:B------:R-:W-:Y:S01]  /*36a0*/  IMAD.IADD R37, R34, 0x1, R115 ;  /* 0x0000000122257824 */ /* 0x000fe200078e0273 */
[----:B------:R-:W5:Y:S01]  /*36b0*/  I2F.RP R8, R46 ;  /* 0x0000002e00087306 */ /* 0x000f620000209400 */
[-CC-:B------:R-:W-:Y:S01]  /*36c0*/  IMAD R42, R29, R114.reuse, R3.reuse ;  /* 0x000000721d2a7224 */ /* 0x180fe200078e0203 */
[----:B------:R-:W-:Y:S01]  /*36d0*/  IADD3 R38, PT, PT, R38, R115, RZ ;  /* 0x0000007326267210 */ /* 0x000fe20007ffe0ff */
[----:B------:R-:W-:Y:S02]  /*36e0*/  IMAD R41, R47, R114, R3 ;  /* 0x000000722f297224 */ /* 0x000fe400078e0203 */
[----:B---3--:R-:W2:Y:S01]  /*36f0*/  LDC R7, c[0x0][0x440] ;  /* 0x00011000ff077b82 */ /* 0x008ea20000000800 */
[----:B------:R-:W-:-:S02]  /*3700*/  SHF.R.S32.HI R35, RZ, 0x1f, R42 ;  /* 0x0000001fff237819 */ /* 0x000fc4000001142a */
[----:B------:R-:W-:-:S05]  /*3710*/  SHF.R.S32.HI R36, RZ, 0x1f, R41 ;  /* 0x0000001fff247819 */ /* 0x000fca0000011429 */
[----:B------:R-:W3:Y:S01]  /*3720*/  LDC R6, c[0x0][0x3f8] ;  /* 0x0000fe00ff067b82 */ /* 0x000ee20000000800 */
[----:B-----5:R-:W1:Y:S01]  /*3730*/  MUFU.RCP R8, R8 ;  /* 0x0000000800087308 */ /* 0x020e620000001000 */
[----:B----4-:R-:W-:-:S04]  /*3740*/  ISETP.NE.U32.AND P0, PT, RZ, UR6, PT ;  /* 0x00000006ff007c0c */ /* 0x010fc8000bf05070 */
[----:B------:R-:W-:Y:S02]  /*3750*/  ISETP.NE.AND.EX P0, PT, RZ, UR7, PT, P0 ;  /* 0x00000007ff007c0c */ /* 0x000fe4000bf05300 */
[----:B------:R-:W4:Y:S08]  /*3760*/  S2UR UR11, SR_CTAID.Y ;  /* 0x00000000000b79c3 */ /* 0x000f300000002600 */
[----:B------:R-:W5:Y:S01]  /*3770*/  LDC.64 R82, c[0x0][0x450] ;  /* 0x00011400ff527b82 */ /* 0x000f620000000a00 */
[----:B--2---:R-:W-:-:S02]  /*3780*/  IMAD R44, R7, UR4, R18 ;  /* 0x00000004072c7c24 */ /* 0x004fc4000f8e0212 */
[----:B-1----:R-:W-:Y:S02]  /*3790*/  VIADD R4, R8, 0xffffffe ;  /* 0x0ffffffe08047836 */ /* 0x002fe40000000000 */
[----:B------:R-:W-:Y:S02]  /*37a0*/  IMAD R44, R44, R7, R37 ;  /* 0x000000072c2c7224 */ /* 0x000fe400078e0225 */
[----:B------:R1:W2:Y:S01]  /*37b0*/  F2I.FTZ.U32.TRUNC.NTZ R5, R4 ;  /* 0x0000000400057305 */ /* 0x0002a2000021f000 */
[----:B------:R-:W0:Y:S01]  /*37c0*/  LDC R43, c[0x0][0x3f4] ;  /* 0x0000fd00ff2b7b82 */ /* 0x000e220000000800 */
[----:B-1----:R-:W-:Y:S02]  /*37d0*/  MOV R4, RZ ;  /* 0x000000ff00047202 */ /* 0x002fe40000000f00 */
[----:B--2---:R-:W-:-:S05]  /*37e0*/  IADD3 R45, PT, PT, RZ, -R5, RZ ;  /* 0x80000005ff2d7210 */ /* 0x004fca0007ffe0ff */
[----:B------:R-:W-:-:S04]  /*37f0*/  IMAD R45, R45, R46, RZ ;  /* 0x0000002e2d2d7224 */ /* 0x000fc800078e02ff */
[----:B------:R-:W-:-:S04]  /*3800*/  IMAD.HI.U32 R45, R5, R45, R4 ;  /* 0x0000002d052d7227 */ /* 0x000fc800078e0004 */
[----:B---3--:R-:W-:Y:S01]  /*3810*/  IMAD R4, R19, R6, UR4 ;  /* 0x0000000413047e24 */ /* 0x008fe2000f8e0206 */
[----:B------:R-:W-:Y:S01]  /*3820*/  UIADD3 UR4, UPT, UPT, UR5, 0x410, URZ ;  /* 0x0000041005047890 */ /* 0x000fe2000fffe0ff */
[----:B----4-:R-:W-:Y:S02]  /*3830*/  IMAD R6, R114, UR11, RZ ;  /* 0x0000000b72067c24 */ /* 0x010fe4000f8e02ff */
[----:B------:R-:W-:Y:S01]  /*3840*/  IMAD R3, R4, 0x100, R3 ;  /* 0x0000010004037824 */ /* 0x000fe200078e0203 */
[----:B------:R-:W-:Y:S02]  /*3850*/  ULEA UR4, UR10, UR4, 0x18 ;  /* 0x000000040a047291 */ /* 0x000fe4000f8ec0ff */
[----:B------:R-:W-:Y:S01]  /*3860*/  IADD3 R40, P1, P2, R6, UR6, R37 ;  /* 0x0000000606287c10 */ /* 0x000fe2000fa3e025 */
[----:B-----5:R-:W-:Y:S01]  /*3870*/  IMAD.WIDE R82, R3, 0x2, R82 ;  /* 0x0000000203527825 */ /* 0x020fe200078e0252 */
[----:B------:R-:W-:Y:S02]  /*3880*/  SHF.R.S32.HI R6, RZ, 0x1f, R6 ;  /* 0x0000001fff067819 */ /* 0x000fe40000011406 */
[----:B------:R-:W-:Y:S01]  /*3890*/  LEA R34, R34, UR4, 0x2 ;  /* 0x0000000422227c11 */ /* 0x000fe2000f8e10ff */
[----:B------:R-:W-:Y:S01]  /*38a0*/  VIADD R37, R37, 0x1 ;  /* 0x0000000125257836 */ /* 0x000fe20000000000 */
[----:B------:R-:W-:-:S07]  /*38b0*/  IADD3.X R39, PT, PT, R6, UR7, RZ, P1, P2 ;  /* 0x0000000706277c10 */ /* 0x000fce0008fe44ff */
.L_x_866:
[----:B------:R-:W-:Y:S01]  /*38c0*/  @P0 MOV R12, R40 ;  /* 0x00000028000c0202 */ /* 0x000fe20000000f00 */
[----:B0-----:R-:W-:-:S05]  /*38d0*/  @P0 IMAD.MOV.U32 R13, RZ, RZ, R39 ;  /* 0x000000ffff0d0224 */ /* 0x001fca00078e0027 */
[----:B------:R-:W2:Y:S01]  /*38e0*/  @P0 LDG.E.U8 R12, desc[UR36][R12.64] ;  /* 0x000000240c0c0981 */ /* 0x000ea2000c1e1100 */
[----:B------:R-:W-:Y:S01]  /*38f0*/  IADD3 R33, PT, PT, R37, -0x1, RZ ;  /* 0xffffffff25217810 */ /* 0x000fe20007ffe0ff */
[----:B0-----:R-:W-:Y:S01]  /*3900*/  IMAD.MOV.U32 R114, RZ, RZ, R43 ;  /* 0x000000ffff727224 */ /* 0x001fe200078e002b */
[----:B------:R-:W-:Y:S02]  /*3910*/  BSSY.RECONVERGENT B1, `(.L_x_812) ;  /* 0x0000023000017945 */ /* 0x000fe40003800200 */
[----:B------:R-:W-:Y:S02]  /*3920*/  IABS R14, R33 ;  /* 0x00000021000e7213 */ /* 0x000fe40000000000 */
[----:B------:R-:W-:Y:S02]  /*3930*/  IABS R128, R114 ;  /* 0x0000007200807213 */ /* 0x000fe40000000000 */
[----:B------:R-:W-:Y:S01]  /*3940*/  ISETP.GE.AND P5, PT, R33, R18, PT ;  /* 0x000000122100720c */ /* 0x000fe20003fa6270 */
[----:B------:R-:W-:Y:S01]  /*3950*/  IMAD.HI.U32 R11, R45, R14, RZ ;  /* 0x0000000e2d0b7227 */ /* 0x000fe200078e00ff */
[----:B------:R-:W-:-:S02]  /*3960*/  ISETP.NE.AND P3, PT, R114, RZ, PT ;  /* 0x000000ff7200720c */ /* 0x000fc40003f65270 */
[----:B------:R-:W-:Y:S02]  /*3970*/  ISETP.GE.AND P4, PT, R33, R18, PT ;  /* 0x000000122100720c */ /* 0x000fe40003f86270 */
[----:B------:R-:W-:-:S05]  /*3980*/  IADD3 R11, PT, PT, -R11, RZ, RZ ;  /* 0x000000ff0b0b7210 */ /* 0x000fca0007ffe1ff */
[----:B------:R-:W-:-:S05]  /*3990*/  IMAD R11, R128, R11, R14 ;  /* 0x0000000b800b7224 */ /* 0x000fca00078e020e */
[----:B------:R-:W-:-:S13]  /*39a0*/  ISETP.GT.U32.AND P1, PT, R46, R11, PT ;  /* 0x0000000b2e00720c */ /* 0x000fda0003f24070 */
[----:B------:R-:W-:Y:S01]  /*39b0*/  @!P1 IMAD.IADD R11, R11, 0x1, -R128 ;  /* 0x000000010b0b9824 */ /* 0x000fe200078e0a80 */
[----:B------:R-:W-:-:S04]  /*39c0*/  ISETP.GE.AND P1, PT, R33, RZ, PT ;  /* 0x000000ff2100720c */ /* 0x000fc80003f26270 */
[----:B------:R-:W-:-:S13]  /*39d0*/  ISETP.GT.U32.AND P2, PT, R46, R11, PT ;  /* 0x0000000b2e00720c */ /* 0x000fda0003f44070 */
[----:B------:R-:W-:-:S05]  /*39e0*/  @!P2 IADD3 R11, PT, PT, R11, -R128, RZ ;  /* 0x800000800b0ba210 */ /* 0x000fca0007ffe0ff */
[----:B------:R-:W-:Y:S01]  /*39f0*/  @!P1 IMAD.MOV R11, RZ, RZ, -R11 ;  /* 0x000000ffff0b9224 */ /* 0x000fe200078e0a0b */
[----:B------:R-:W-:Y:S02]  /*3a00*/  @!P3 LOP3.LUT R11, RZ, R114, RZ, 0x33, !PT ;  /* 0x00000072ff0bb212 */ /* 0x000fe400078e33ff */
[----:B--2---:R-:W-:Y:S01]  /*3a10*/  ISETP.NE.AND P2, PT, R12, RZ, P0 ;  /* 0x000000ff0c00720c */ /* 0x004fe20000745270 */
[----:B------:R-:W-:-:S12]  /*3a20*/  @P5 BRA `(.L_x_813) ;  /* 0x0000000000445947 */ /* 0x000fd80003800000 */
[----:B------:R-:W-:-:S04]  /*3a30*/  SHF.L.U32 R14, R11, 0x3, RZ ;  /* 0x000000030b0e7819 */ /* 0x000fc800000006ff */
[----:B------:R-:W-:-:S05]  /*3a40*/  IADD3 R13, P1, PT, R41, R14, RZ ;  /* 0x0000000e290d7210 */ /* 0x000fca0007f3e0ff */
[----:B------:R-:W-:Y:S01]  /*3a50*/  IMAD.X R32, RZ, RZ, R36, P1 ;  /* 0x000000ffff207224 */ /* 0x000fe200008e0624 */
[----:B------:R-:W-:-:S04]  /*3a60*/  LEA R12, P1, R13, UR14, 0x1 ;  /* 0x0000000e0d0c7c11 */ /* 0x000fc8000f8208ff */
[----:B------:R-:W-:-:S05]  /*3a70*/  LEA.HI.X R13, R13, UR15, R32, 0x1, P1 ;  /* 0x0000000f0d0d7c11 */ /* 0x000fca00088f0c20 */
[----:B------:R0:W5:Y:S01]  /*3a80*/  LDG.E R32, desc[UR36][R12.64] ;  /* 0x000000240c207981 */ /* 0x000162000c1e1900 */
[----:B------:R-:W-:-:S09]  /*3a90*/  UISETP.NE.AND UP0, UPT, UR12, URZ, UPT ;  /* 0x000000ff0c00728c */ /* 0x000fd2000bf05270 */
[----:B0-----:R-:W-:Y:S05]  /*3aa0*/  BRA.U UP0, `(.L_x_813) ;  /* 0x0000000100247547 */ /* 0x001fea000b800000 */
[----:B------:R-:W-:-:S13]  /*3ab0*/  ISETP.NE.AND P6, PT, R23, RZ, PT ;  /* 0x000000ff1700720c */ /* 0x000fda0003fc5270 */
[----:B------:R-:W2:Y:S01]  /*3ac0*/  @P6 LDG.E R15, desc[UR36][R82.64] ;  /* 0x00000024520f6981 */ /* 0x000ea2000c1e1900 */
[----:B------:R-:W-:Y:S01]  /*3ad0*/  IADD3 R14, P1, PT, R42, R14, RZ ;  /* 0x0000000e2a0e7210 */ /* 0x000fe20007f3e0ff */
[----:B-----5:R-:W-:-:S03]  /*3ae0*/  HFMA2 R32, R32, 1, 1, R79 ;  /* 0x3c003c0020207831 */ /* 0x020fc6000000004f */
[----:B------:R-:W-:Y:S02]  /*3af0*/  IADD3.X R13, PT, PT, RZ, R35, RZ, P1, !PT ;  /* 0x00000023ff0d7210 */ /* 0x000fe40000ffe4ff */
[----:B------:R-:W-:-:S04]  /*3b00*/  LEA R12, P1, R14, UR14, 0x1 ;  /* 0x0000000e0e0c7c11 */ /* 0x000fc8000f8208ff */
[----:B------:R-:W-:Y:S01]  /*3b10*/  LEA.HI.X R13, R14, UR15, R13, 0x1, P1 ;  /* 0x0000000f0e0d7c11 */ /* 0x000fe200088f0c0d */
[----:B--2---:R-:W-:-:S05]  /*3b20*/  @P6 HMUL2 R32, R32, R15 ;  /* 0x0000000f20206232 */ /* 0x004fca0000000000 */
[----:B------:R0:W-:Y:S03]  /*3b30*/  STG.E desc[UR36][R12.64], R32 ;  /* 0x000000200c007986 */ /* 0x0001e6000c101924 */
.L_x_813:
[----:B------:R-:W-:Y:S05]  /*3b40*/  BSYNC.RECONVERGENT B1 ;  /* 0x0000000000017941 */ /* 0x000fea0003800200 */
.L_x_812:
[----:B------:R-:W-:Y:S04]  /*3b50*/  BSSY.RECONVERGENT B1, `(.L_x_814) ;  /* 0x000004a000017945 */ /* 0x000fe80003800200 */
[----:B------:R-:W-:Y:S05]  /*3b60*/  @P4 BRA `(.L_x_815) ;  /* 0x0000000400204947 */ /* 0x000fea0003800000 */
[C---:B0-----:R-:W-:Y:S01]  /*3b70*/  IMAD.IADD R12, R11.reuse, 0x1, R114 ;  /* 0x000000010b0c7824 */ /* 0x041fe200078e0272 */
[-C--:B------:R-:W-:Y:S01]  /*3b80*/  LEA R132, R114, R11.reuse, 0x1 ;  /* 0x0000000b72847211 */ /* 0x080fe200078e08ff */
[----:B------:R-:W-:Y:S01]  /*3b90*/  UISETP.NE.AND UP0, UPT, UR12, URZ, UPT ;  /* 0x000000ff0c00728c */ /* 0x000fe2000bf05270 */
[----:B------:R-:W-:Y:S01]  /*3ba0*/  IADD3 R133, PT, PT, R11, R114, RZ ;  /* 0x000000720b857210 */ /* 0x000fe20007ffe0ff */
[----:B------:R-:W-:Y:S01]  /*3bb0*/  IMAD.SHL.U32 R128, R12, 0x8, RZ ;  /* 0x000000080c807824 */ /* 0x000fe200078e00ff */
[----:B------:R-:W-:Y:S01]  /*3bc0*/  LEA R134, R114, R11, 0x2 ;  /* 0x0000000b72867211 */ /* 0x000fe200078e10ff */
[----:B------:R-:W-:Y:S01]  /*3bd0*/  IMAD.SHL.U32 R132, R132, 0x8, RZ ;  /* 0x0000000884847824 */ /* 0x000fe200078e00ff */
[----:B------:R-:W-:Y:S01]  /*3be0*/  ISETP.NE.AND P5, PT, R23, RZ, PT ;  /* 0x000000ff1700720c */ /* 0x000fe20003fa5270 */
[----:B------:R-:W-:Y:S01]  /*3bf0*/  IMAD R133, R114, 0x2, R133 ;  /* 0x0000000272857824 */ /* 0x000fe200078e0285 */
[----:B------:R-:W-:Y:S01]  /*3c00*/  SHF.R.S32.HI R130, RZ, 0x1f, R128 ;  /* 0x0000001fff827819 */ /* 0x000fe20000011480 */
[----:B------:R-:W-:Y:S01]  /*3c10*/  UISETP.NE.AND UP1, UPT, UR12, URZ, UPT ;  /* 0x000000ff0c00728c */ /* 0x000fe2000bf25270 */
[----:B------:R-:W-:Y:S01]  /*3c20*/  IADD3 R14, P1, PT, R41, R128, RZ ;  /* 0x00000080290e7210 */ /* 0x000fe20007f3e0ff */
[----:B------:R-:W-:Y:S01]  /*3c30*/  IMAD.SHL.U32 R133, R133, 0x8, RZ ;  /* 0x0000000885857824 */ /* 0x000fe200078e00ff */
[----:B------:R-:W-:-:S02]  /*3c40*/  SHF.R.S32.HI R135, RZ, 0x1f, R132 ;  /* 0x0000001fff877819 */ /* 0x000fc40000011484 */
[----:B------:R-:W-:Y:S02]  /*3c50*/  IADD3.X R15, PT, PT, R36, R130, RZ, P1, !PT ;  /* 0x00000082240f7210 */ /* 0x000fe40000ffe4ff */
[C---:B------:R-:W-:Y:S02]  /*3c60*/  LEA R30, P1, R14.reuse, UR14, 0x1 ;  /* 0x0000000e0e1e7c11 */ /* 0x040fe4000f8208ff */
[----:B------:R-:W-:Y:S02]  /*3c70*/  IADD3 R12, P3, PT, R41, R132, RZ ;  /* 0x00000084290c7210 */ /* 0x000fe40007f7e0ff */
[----:B------:R-:W-:Y:S02]  /*3c80*/  LEA.HI.X R31, R14, UR15, R15, 0x1, P1 ;  /* 0x0000000f0e1f7c11 */ /* 0x000fe400088f0c0f */
[----:B------:R-:W-:Y:S01]  /*3c90*/  SHF.L.U32 R134, R134, 0x3, RZ ;  /* 0x0000000386867819 */ /* 0x000fe200000006ff */
[----:B------:R-:W-:Y:S01]  /*3ca0*/  IMAD.X R13, R36, 0x1, R135, P3 ;  /* 0x00000001240d7824 */ /* 0x000fe200018e0687 */
[----:B------:R-:W-:-:S02]  /*3cb0*/  LEA R28, P3, R12, UR14, 0x1 ;  /* 0x0000000e0c1c7c11 */ /* 0x000fc4000f8608ff */
[----:B------:R0:W5:Y:S01]  /*3cc0*/  LDG.E R31, desc[UR36][R30.64] ;  /* 0x000000241e1f7981 */ /* 0x000162000c1e1900 */
[----:B------:R-:W-:Y:S02]  /*3cd0*/  SHF.R.S32.HI R136, RZ, 0x1f, R133 ;  /* 0x0000001fff887819 */ /* 0x000fe40000011485 */
[----:B------:R-:W-:Y:S02]  /*3ce0*/  LEA.HI.X R29, R12, UR15, R13, 0x1, P3 ;  /* 0x0000000f0c1d7c11 */ /* 0x000fe400098f0c0d */
[C---:B------:R-:W-:Y:S02]  /*3cf0*/  IADD3 R15, P1, PT, R41.reuse, R133, RZ ;  /* 0x00000085290f7210 */ /* 0x040fe40007f3e0ff */
[----:B------:R-:W-:Y:S02]  /*3d00*/  SHF.R.S32.HI R137, RZ, 0x1f, R134 ;  /* 0x0000001fff897819 */ /* 0x000fe40000011486 */
[----:B------:R-:W-:Y:S01]  /*3d10*/  IADD3 R13, P3, PT, R41, R134, RZ ;  /* 0x00000086290d7210 */ /* 0x000fe20007f7e0ff */
[----:B------:R-:W-:Y:S01]  /*3d20*/  IMAD.X R140, R36, 0x1, R136, P1 ;  /* 0x00000001248c7824 */ /* 0x000fe200008e0688 */
[----:B------:R-:W-:-:S02]  /*3d30*/  LEA R14, P1, R15, UR14, 0x1 ;  /* 0x0000000e0f0e7c11 */ /* 0x000fc4000f8208ff */
[----:B------:R-:W-:Y:S02]  /*3d40*/  IADD3.X R138, PT, PT, R36, R137, RZ, P3, !PT ;  /* 0x00000089248a7210 */ /* 0x000fe40001ffe4ff */
[----:B------:R-:W-:Y:S02]  /*3d50*/  LEA R12, P3, R13, UR14, 0x1 ;  /* 0x0000000e0d0c7c11 */ /* 0x000fe4000f8608ff */
[----:B------:R-:W-:Y:S02]  /*3d60*/  LEA.HI.X R15, R15, UR15, R140, 0x1, P1 ;  /* 0x0000000f0f0f7c11 */ /* 0x000fe400088f0c8c */
[----:B------:R-:W-:Y:S01]  /*3d70*/  LEA.HI.X R13, R13, UR15, R138, 0x1, P3 ;  /* 0x0000000f0d0d7c11 */ /* 0x000fe200098f0c8a */
[----:B0-----:R-:W-:Y:S08]  /*3d80*/  BRA.U UP0, `(.L_x_816) ;  /* 0x0000000100207547 */ /* 0x001ff0000b800000 */
[----:B------:R-:W2:Y:S01]  /*3d90*/  @P5 LDG.E R30, desc[UR36][R82.64+0x10] ;  /* 0x00001024521e5981 */ /* 0x000ea2000c1e1900 */
[----:B------:R-:W-:Y:S01]  /*3da0*/  IADD3 R128, P1, PT, R42, R128, RZ ;  /* 0x000000802a807210 */ /* 0x000fe20007f3e0ff */
[----:B-----5:R-:W-:-:S03]  /*3db0*/  HADD2 R31, R31, R78 ;  /* 0x0000004e1f1f7230 */ /* 0x020fc60000000000 */
[----:B------:R-:W-:Y:S02]  /*3dc0*/  IADD3.X R131, PT, PT, R35, R130, RZ, P1, !PT ;  /* 0x0000008223837210 */ /* 0x000fe40000ffe4ff */
[----:B------:R-:W-:-:S04]  /*3dd0*/  LEA R130, P1, R128, UR14, 0x1 ;  /* 0x0000000e80827c11 */ /* 0x000fc8000f8208ff */
[----:B------:R-:W-:Y:S01]  /*3de0*/  LEA.HI.X R131, R128, UR15, R131, 0x1, P1 ;  /* 0x0000000f80837c11 */ /* 0x000fe200088f0c83 */
[----:B--2---:R-:W-:-:S05]  /*3df0*/  @P5 HFMA2 R31, R31, R30, -RZ ;  /* 0x0000001e1f1f5231 */ /* 0x004fca00001000ff */
[----:B------:R0:W-:Y:S03]  /*3e00*/  STG.E desc[UR36][R130.64], R31 ;  /* 0x0000001f82007986 */ /* 0x0001e6000c101924 */
.L_x_816:
[----:B------:R1:W5:Y:S01]  /*3e10*/  LDG.E R30, desc[UR36][R28.64] ;  /* 0x000000241c1e7981 */ /* 0x000362000c1e1900 */
[----:B------:R-:W-:Y:S05]  /*3e20*/  BRA.U UP0, `(.L_x_817) ;  /* 0x0000000100207547 */ /* 0x000fea000b800000 */
[----:B0-----:R-:W2:Y:S01]  /*3e30*/  @P5 LDG.E R131, desc[UR36][R82.64+0x20] ;  /* 0x0000202452835981 */ /* 0x001ea2000c1e1900 */
[----:B------:R-:W-:Y:S01]  /*3e40*/  IADD3 R132, P1, PT, R42, R132, RZ ;  /* 0x000000842a847210 */ /* 0x000fe20007f3e0ff */
[----:B-----5:R-:W-:-:S04]  /*3e50*/  HADD2 R30, R30, R77 ;  /* 0x0000004d1e1e7230 */ /* 0x020fc80000000000 */
[----:B------:R-:W-:Y:S01]  /*3e60*/  IMAD.X R135, R35, 0x1, R135, P1 ;  /* 0x0000000123877824 */ /* 0x000fe200008e0687 */
[----:B-1----:R-:W-:-:S04]  /*3e70*/  LEA R28, P1, R132, UR14, 0x1 ;  /* 0x0000000e841c7c11 */ /* 0x002fc8000f8208ff */
[----:B------:R-:W-:Y:S01]  /*3e80*/  LEA.HI.X R29, R132, UR15, R135, 0x1, P1 ;  /* 0x0000000f841d7c11 */ /* 0x000fe200088f0c87 */
[----:B--2---:R-:W-:-:S05]  /*3e90*/  @P5 HMUL2 R30, R30, R131 ;  /* 0x000000831e1e5232 */ /* 0x004fca0000000000 */
[----:B------:R2:W-:Y:S03]  /*3ea0*/  STG.E desc[UR36][R28.64], R30 ;  /* 0x0000001e1c007986 */ /* 0x0005e6000c101924 */
.L_x_817:
[----:B-12---:R1:W5:Y:S01]  /*3eb0*/  LDG.E R29, desc[UR36][R14.64] ;  /* 0x000000240e1d7981 */ /* 0x006362000c1e1900 */
[----:B------:R-:W-:Y:S05]  /*3ec0*/  BRA.U UP1, `(.L_x_818) ;  /* 0x0000000101207547 */ /* 0x000fea000b800000 */
[----:B------:R-:W2:Y:S01]  /*3ed0*/  @P5 LDG.E R28, desc[UR36][R82.64+0x30] ;  /* 0x00003024521c5981 */ /* 0x000ea2000c1e1900 */
[----:B------:R-:W-:Y:S01]  /*3ee0*/  IADD3 R133, P1, PT, R42, R133, RZ ;  /* 0x000000852a857210 */ /* 0x000fe20007f3e0ff */
[----:B-----5:R-:W-:-:S03]  /*3ef0*/  HFMA2 R29, R29, 1, 1, R76 ;  /* 0x3c003c001d1d7831 */ /* 0x020fc6000000004c */
[----:B------:R-:W-:Y:S02]  /*3f00*/  IADD3.X R136, PT, PT, R35, R136, RZ, P1, !PT ;  /* 0x0000008823887210 */ /* 0x000fe40000ffe4ff */
[----:B-1----:R-:W-:-:S04]  /*3f10*/  LEA R14, P1, R133, UR14, 0x1 ;  /* 0x0000000e850e7c11 */ /* 0x002fc8000f8208ff */
[----:B------:R-:W-:Y:S01]  /*3f20*/  LEA.HI.X R15, R133, UR15, R136, 0x1, P1 ;  /* 0x0000000f850f7c11 */ /* 0x000fe200088f0c88 */
[----:B--2---:R-:W-:-:S05]  /*3f30*/  @P5 HMUL2 R29, R29, R28 ;  /* 0x0000001c1d1d5232 */ /* 0x004fca0000000000 */
[----:B------:R2:W-:Y:S03]  /*3f40*/  STG.E desc[UR36][R14.64], R29 ;  /* 0x0000001d0e007986 */ /* 0x0005e6000c101924 */
.L_x_818:
[----:B------:R3:W5:Y:S01]  /*3f50*/  LDG.E R28, desc[UR36][R12.64] ;  /* 0x000000240c1c7981 */ /* 0x000762000c1e1900 */
[----:B------:R-:W-:Y:S05]  /*3f60*/  BRA.U UP1, `(.L_x_815) ;  /* 0x0000000101207547 */ /* 0x000fea000b800000 */
[----:B-12---:R-:W2:Y:S01]  /*3f70*/  @P5 LDG.E R15, desc[UR36][R82.64+0x40] ;  /* 0x00004024520f5981 */ /* 0x006ea2000c1e1900 */
[----:B------:R-:W-:Y:S01]  /*3f80*/  IADD3 R134, P1, PT, R42, R134, RZ ;  /* 0x000000862a867210 */ /* 0x000fe20007f3e0ff */
[----:B-----5:R-:W-:-:S04]  /*3f90*/  HADD2 R28, R28, R75 ;  /* 0x0000004b1c1c7230 */ /* 0x020fc80000000000 */
[----:B------:R-:W-:Y:S01]  /*3fa0*/  IMAD.X R137, R35, 0x1, R137, P1 ;  /* 0x0000000123897824 */ /* 0x000fe200008e0689 */
[----:B---3--:R-:W-:-:S04]  /*3fb0*/  LEA R12, P1, R134, UR14, 0x1 ;  /* 0x0000000e860c7c11 */ /* 0x008fc8000f8208ff */
[----:B------:R-:W-:Y:S01]  /*3fc0*/  LEA.HI.X R13, R134, UR15, R137, 0x1, P1 ;  /* 0x0000000f860d7c11 */ /* 0x000fe200088f0c89 */
[----:B--2---:R-:W-:-:S05]  /*3fd0*/  @P5 HFMA2 R28, R28, R15, -RZ ;  /* 0x0000000f1c1c5231 */ /* 0x004fca00001000ff */
[----:B------:R4:W-:Y:S03]  /*3fe0*/  STG.E desc[UR36][R12.64], R28 ;  /* 0x0000001c0c007986 */ /* 0x0009e6000c101924 */
.L_x_815:
[----:B------:R-:W-:Y:S05]  /*3ff0*/  BSYNC.RECONVERGENT B1 ;  /* 0x0000000000017941 */ /* 0x000fea0003800200 */
.L_x_814:
[----:B------:R-:W-:Y:S04]  /*4000*/  BSSY.RECONVERGENT B1, `(.L_x_819) ;  /* 0x00000e9000017945 */ /* 0x000fe80003800200 */
[----:B------:R-:W-:Y:S04]  /*4010*/  BSSY.RELIABLE B2, `(.L_x_820) ;  /* 0x00000ce000027945 */ /* 0x000fe80003800100 */
[----:B------:R-:W-:Y:S05]  /*4020*/  @P4 BRA `(.L_x_821) ;  /* 0x0000000000a44947 */ /* 0x000fea0003800000 */
[----:B0--34-:R-:W-:Y:S02]  /*4030*/  IADD3 R13, PT, PT, R11, R114, RZ ;  /* 0x000000720b0d7210 */ /* 0x019fe40007ffe0ff */
[----:B------:R-:W-:-:S03]  /*4040*/  ISETP.NE.AND P3, PT, R23, RZ, PT ;  /* 0x000000ff1700720c */ /* 0x000fc60003f65270 */
[----:B------:R-:W-:-:S05]  /*4050*/  IMAD R12, R114, 0x4, R13 ;  /* 0x00000004720c7824 */ /* 0x000fca00078e020d */
[----:B-12---:R-:W-:-:S04]  /*4060*/  SHF.L.U32 R14, R12, 0x3, RZ ;  /* 0x000000030c0e7819 */ /* 0x006fc800000006ff */
[----:B------:R-:W-:Y:S02]  /*4070*/  SHF.R.S32.HI R15, RZ, 0x1f, R14 ;  /* 0x0000001fff0f7819 */ /* 0x000fe4000001140e */
[----:B------:R-:W-:-:S05]  /*4080*/  IADD3 R13, P1, PT, R41, R14, RZ ;  /* 0x0000000e290d7210 */ /* 0x000fca0007f3e0ff */
[----:B------:R-:W-:Y:S01]  /*4090*/  IMAD.X R128, R36, 0x1, R15, P1 ;  /* 0x0000000124807824 */ /* 0x000fe200008e060f */
        /* <DEDUP_REMOVED lines=8> */
[----:B------:R-:W-:Y:S02]  /*4120*/  IADD3.X R15, PT, PT, R35, R15, RZ, P1, !PT ;  /* 0x0000000f230f7210 */ /* 0x000fe40000ffe4ff */
[----:B------:R-:W-:-:S04]  /*4130*/  LEA R12, P1, R14, UR14, 0x1 ;  /* 0x0000000e0e0c7c11 */ /* 0x000fc8000f8208ff */
[----:B------:R-:W-:Y:S01]  /*4140*/  LEA.HI.X R13, R14, UR15, R15, 0x1, P1 ;  /* 0x0000000f0e0d7c11 */ /* 0x000fe200088f0c0f */
[----:B--2---:R-:W-:-:S05]  /*4150*/  @P3 HMUL2 R27, R27, R128 ;  /* 0x000000801b1b3232 */ /* 0x004fca0000000000 */
[----:B------:R0:W-:Y:S03]  /*4160*/  STG.E desc[UR36][R12.64], R27 ;  /* 0x0000001b0c007986 */ /* 0x0001e6000c101924 */
.L_x_822:
[----:B------:R-:W-:Y:S05]  /*4170*/  @P4 BRA `(.L_x_823) ;  /* 0x0000000000ec4947 */ /* 0x000fea0003800000 */
[----:B0-----:R-:W-:-:S05]  /*4180*/  IMAD.IADD R13, R11, 0x1, R114 ;  /* 0x000000010b0d7824 */ /* 0x001fca00078e0272 */
[----:B------:R-:W-:-:S05]  /*4190*/  LEA R13, R114, R13, 0x2 ;  /* 0x0000000d720d7211 */ /* 0x000fca00078e10ff */
[----:B------:R-:W-:-:S05]  /*41a0*/  IMAD.IADD R12, R13, 0x1, R114 ;  /* 0x000000010d0c7824 */ /* 0x000fca00078e0272 */
[----:B------:R-:W-:-:S04]  /*41b0*/  SHF.L.U32 R14, R12, 0x3, RZ ;  /* 0x000000030c0e7819 */ /* 0x000fc800000006ff */
        /* <DEDUP_REMOVED lines=10> */
[----:B-----5:R-:W-:-:S03]  /*4260*/  HFMA2 R26, R26, 1, 1, R73 ;  /* 0x3c003c001a1a7831 */ /* 0x020fc60000000049 */
[----:B------:R-:W-:Y:S02]  /*4270*/  IADD3.X R13, PT, PT, R35, R128, RZ, P1, !PT ;  /* 0x00000080230d7210 */ /* 0x000fe40000ffe4ff */
[----:B------:R-:W-:-:S04]  /*4280*/  LEA R12, P1, R14, UR14, 0x1 ;  /* 0x0000000e0e0c7c11 */ /* 0x000fc8000f8208ff */
[----:B------:R-:W-:Y:S01]  /*4290*/  LEA.HI.X R13, R14, UR15, R13, 0x1, P1 ;  /* 0x0000000f0e0d7c11 */ /* 0x000fe200088f0c0d */
[----:B--2---:R-:W-:-:S05]  /*42a0*/  @P3 HMUL2 R26, R26, R15 ;  /* 0x0000000f1a1a3232 */ /* 0x004fca0000000000 */
[----:B------:R0:W-:Y:S03]  /*42b0*/  STG.E desc[UR36][R12.64], R26 ;  /* 0x0000001a0c007986 */ /* 0x0001e6000c101924 */
.L_x_821:
[----:B------:R-:W-:Y:S05]  /*42c0*/  @P4 BRA `(.L_x_824) ;  /* 0x0000000000f44947 */ /* 0x000fea0003800000 */
[----:B0--34-:R-:W-:Y:S01]  /*42d0*/  IMAD.IADD R13, R11, 0x1, R114 ;  /* 0x000000010b0d7824 */ /* 0x019fe200078e0272 */
[----:B------:R-:W-:Y:S01]  /*42e0*/  UISETP.NE.AND UP0, UPT, UR12, URZ, UPT ;  /* 0x000000ff0c00728c */ /* 0x000fe2000bf05270 */
[C---:B------:R-:W-:Y:S01]  /*42f0*/  IMAD R130, R114.reuse, 0x8, R11 ;  /* 0x0000000872827824 */ /* 0x040fe200078e020b */
[----:B------:R-:W-:Y:S02]  /*4300*/  ISETP.NE.AND P5, PT, R23, RZ, PT ;  /* 0x000000ff1700720c */ /* 0x000fe40003fa5270 */
[----:B------:R-:W-:Y:S02]  /*4310*/  LEA R13, R114, R13, 0x2 ;  /* 0x0000000d720d7211 */ /* 0x000fe400078e10ff */
[----:B------:R-:W-:Y:S02]  /*4320*/  SHF.L.U32 R130, R130, 0x3, RZ ;  /* 0x0000000382827819 */ /* 0x000fe400000006ff */
[----:B------:R-:W-:Y:S02]  /*4330*/  LEA R12, R114, R13, 0x1 ;  /* 0x0000000d720c7211 */ /* 0x000fe400078e08ff */
[----:B------:R-:W-:-:S02]  /*4340*/  SHF.R.S32.HI R132, RZ, 0x1f, R130 ;  /* 0x0000001fff847819 */ /* 0x000fc40000011482 */
[----:B------:R-:W-:Y:S01]  /*4350*/  IADD3 R13, P3, PT, R41, R130, RZ ;  /* 0x00000082290d7210 */ /* 0x000fe20007f7e0ff */
[----:B------:R-:W-:-:S03]  /*4360*/  IMAD.SHL.U32 R24, R12, 0x8, RZ ;  /* 0x000000080c187824 */ /* 0x000fc600078e00ff */
[C---:B------:R-:W-:Y:S02]  /*4370*/  IADD3.X R128, PT, PT, R36.reuse, R132, RZ, P3, !PT ;  /* 0x0000008424807210 */ /* 0x040fe40001ffe4ff */
[----:B------:R-:W-:Y:S02]  /*4380*/  SHF.R.S32.HI R131, RZ, 0x1f, R24 ;  /* 0x0000001fff837819 */ /* 0x000fe40000011418 */
[----:B-12---:R-:W-:Y:S02]  /*4390*/  IADD3 R15, P1, PT, R41, R24, RZ ;  /* 0x00000018290f7210 */ /* 0x006fe40007f3e0ff */
[----:B------:R-:W-:Y:S02]  /*43a0*/  LEA R12, P3, R13, UR14, 0x1 ;  /* 0x0000000e0d0c7c11 */ /* 0x000fe4000f8608ff */
[----:B------:R-:W-:Y:S02]  /*43b0*/  IADD3.X R134, PT, PT, R36, R131, RZ, P1, !PT ;  /* 0x0000008324867210 */ /* 0x000fe40000ffe4ff */
[----:B------:R-:W-:-:S02]  /*43c0*/  LEA R14, P1, R15, UR14, 0x1 ;  /* 0x0000000e0f0e7c11 */ /* 0x000fc4000f8208ff */
[----:B------:R-:W-:Y:S02]  /*43d0*/  LEA.HI.X R13, R13, UR15, R128, 0x1, P3 ;  /* 0x0000000f0d0d7c11 */ /* 0x000fe400098f0c80 */
[----:B------:R-:W-:-:S05]  /*43e0*/  LEA.HI.X R15, R15, UR15, R134, 0x1, P1 ;  /* 0x0000000f0f0f7c11 */ /* 0x000fca00088f0c86 */
[----:B------:R0:W5:Y:S01]  /*43f0*/  LDG.E R25, desc[UR36][R14.64] ;  /* 0x000000240e197981 */ /* 0x000162000c1e1900 */
[----:B------:R-:W-:Y:S05]  /*4400*/  BRA.U UP0, `(.L_x_825) ;  /* 0x0000000100207547 */ /* 0x000fea000b800000 */
[----:B------:R-:W2:Y:S01]  /*4410*/  @P5 LDG.E R128, desc[UR36][R82.64+0x70] ;  /* 0x0000702452805981 */ /* 0x000ea2000c1e1900 */
[----:B------:R-:W-:Y:S01]  /*4420*/  IADD3 R24, P1, PT, R42, R24, RZ ;  /* 0x000000182a187210 */ /* 0x000fe20007f3e0ff */
[----:B-----5:R-:W-:-:S04]  /*4430*/  HADD2 R25, R25, R72 ;  /* 0x0000004819197230 */ /* 0x020fc80000000000 */
[----:B------:R-:W-:Y:S01]  /*4440*/  IMAD.X R131, R35, 0x1, R131, P1 ;  /* 0x0000000123837824 */ /* 0x000fe200008e0683 */
[----:B0-----:R-:W-:-:S04]  /*4450*/  LEA R14, P1, R24, UR14, 0x1 ;  /* 0x0000000e180e7c11 */ /* 0x001fc8000f8208ff */
[----:B------:R-:W-:Y:S01]  /*4460*/  LEA.HI.X R15, R24, UR15, R131, 0x1, P1 ;  /* 0x0000000f180f7c11 */ /* 0x000fe200088f0c83 */
[----:B--2---:R-:W-:-:S05]  /*4470*/  @P5 HFMA2 R25, R25, R128, -RZ ;  /* 0x0000008019195231 */ /* 0x004fca00001000ff */
[----:B------:R1:W-:Y:S03]  /*4480*/  STG.E desc[UR36][R14.64], R25 ;  /* 0x000000190e007986 */ /* 0x0003e6000c101924 */
.L_x_825:
[----:B------:R2:W5:Y:S01]  /*4490*/  LDG.E R24, desc[UR36][R12.64] ;  /* 0x000000240c187981 */ /* 0x000562000c1e1900 */
[----:B------:R-:W-:Y:S05]  /*44a0*/  BRA.U UP0, `(.L_x_823) ;  /* 0x0000000100207547 */ /* 0x000fea000b800000 */
[----:B01----:R-:W3:Y:S01]  /*44b0*/  @P5 LDG.E R15, desc[UR36][R82.64+0x80] ;  /* 0x00008024520f5981 */ /* 0x003ee2000c1e1900 */
[----:B------:R-:W-:Y:S01]  /*44c0*/  IADD3 R130, P1, PT, R42, R130, RZ ;  /* 0x000000822a827210 */ /* 0x000fe20007f3e0ff */
[----:B-----5:R-:W-:-:S03]  /*44d0*/  HADD2 R24, R24, R71 ;  /* 0x0000004718187230 */ /* 0x020fc60000000000 */
[----:B--2---:R-:W-:Y:S02]  /*44e0*/  IADD3.X R13, PT, PT, R35, R132, RZ, P1, !PT ;  /* 0x00000084230d7210 */ /* 0x004fe40000ffe4ff */
[----:B------:R-:W-:-:S04]  /*44f0*/  LEA R12, P1, R130, UR14, 0x1 ;  /* 0x0000000e820c7c11 */ /* 0x000fc8000f8208ff */
[----:B------:R-:W-:Y:S01]  /*4500*/  LEA.HI.X R13, R130, UR15, R13, 0x1, P1 ;  /* 0x0000000f820d7c11 */ /* 0x000fe200088f0c0d */
[----:B---3--:R-:W-:-:S05]  /*4510*/  @P5 HMUL2 R24, R24, R15 ;  /* 0x0000000f18185232 */ /* 0x008fca0000000000 */
[----:B------:R3:W-:Y:S03]  /*4520*/  STG.E desc[UR36][R12.64], R24 ;  /* 0x000000180c007986 */ /* 0x0007e6000c101924 */
.L_x_823:
[----:B------:R-:W-:Y:S05]  /*4530*/  @P4 BRA `(.L_x_826) ;  /* 0x0000000000b84947 */ /* 0x000fea0003800000 */
[----:B0-23--:R-:W-:-:S05]  /*4540*/  IADD3 R13, PT, PT, R11, R114, RZ ;  /* 0x000000720b0d7210 */ /* 0x00dfca0007ffe0ff */
[----:B------:R-:W-:-:S05]  /*4550*/  IMAD R13, R114, 0x4, R13 ;  /* 0x00000004720d7824 */ /* 0x000fca00078e020d */
[----:B------:R-:W-:-:S04]  /*4560*/  LEA R13, R114, R13, 0x1 ;  /* 0x0000000d720d7211 */ /* 0x000fc800078e08ff */
[----:B------:R-:W-:-:S05]  /*4570*/  LEA R12, R114, R13, 0x1 ;  /* 0x0000000d720c7211 */ /* 0x000fca00078e08ff */
[----:B-1----:R-:W-:-:S05]  /*4580*/  IMAD.SHL.U32 R14, R12, 0x8, RZ ;  /* 0x000000080c0e7824 */ /* 0x002fca00078e00ff */
[----:B------:R-:W-:Y:S02]  /*4590*/  SHF.R.S32.HI R15, RZ, 0x1f, R14 ;  /* 0x0000001fff0f7819 */ /* 0x000fe4000001140e */
[----:B------:R-:W-:-:S04]  /*45a0*/  IADD3 R13, P1, PT, R41, R14, RZ ;  /* 0x0000000e290d7210 */ /* 0x000fc80007f3e0ff */
[----:B------:R-:W-:Y:S02]  /*45b0*/  IADD3.X R128, PT, PT, R36, R15, RZ, P1, !PT ;  /* 0x0000000f24807210 */ /* 0x000fe40000ffe4ff */
        /* <DEDUP_REMOVED lines=14> */
.L_x_824:
[----:B------:R-:W-:Y:S05]  /*46a0*/  @P4 BRA `(.L_x_827) ;  /* 0x0000000000bc4947 */ /* 0x000fea0003800000 */
[----:B0--34-:R-:W-:-:S05]  /*46b0*/  IMAD.IADD R13, R11, 0x1, R114 ;  /* 0x000000010b0d7824 */ /* 0x019fca00078e0272 */
[----:B------:R-:W-:-:S04]  /*46c0*/  LEA R13, R114, R13, 0x2 ;  /* 0x0000000d720d7211 */ /* 0x000fc800078e10ff */
[----:B------:R-:W-:-:S05]  /*46d0*/  LEA R13, R114, R13, 0x1 ;  /* 0x0000000d720d7211 */ /* 0x000fca00078e08ff */
[----:B------:R-:W-:-:S05]  /*46e0*/  IMAD R13, R114, 0x2, R13 ;  /* 0x00000002720d7824 */ /* 0x000fca00078e020d */
[----:B------:R-:W-:-:S04]  /*46f0*/  IADD3 R12, PT, PT, R13, R114, RZ ;  /* 0x000000720d0c7210 */ /* 0x000fc80007ffe0ff */
        /* <DEDUP_REMOVED lines=8> */
[----:B----4-:R-:W-:Y:S05]  /*4780*/  BRA.U UP0, `(.L_x_826) ;  /* 0x0000000100247547 */ /* 0x010fea000b800000 */
[----:B------:R-:W-:-:S13]  /*4790*/  ISETP.NE.AND P3, PT, R23, RZ, PT ;  /* 0x000000ff1700720c */ /* 0x000fda0003f65270 */
        /* <DEDUP_REMOVED lines=8> */
.L_x_826:
[----:B------:R-:W-:Y:S05]  /*4820*/  @P4 BRA `(.L_x_828) ;  /* 0x0000000000c04947 */ /* 0x000fea0003800000 */
[----:B0-234-:R-:W-:-:S05]  /*4830*/  IADD3 R13, PT, PT, R11, R114, RZ ;  /* 0x000000720b0d7210 */ /* 0x01dfca0007ffe0ff */
[----:B------:R-:W-:-:S05]  /*4840*/  IMAD R13, R114, 0x4, R13 ;  /* 0x00000004720d7824 */ /* 0x000fca00078e020d */
[----:B------:R-:W-:-:S04]  /*4850*/  LEA R13, R114, R13, 0x1 ;  /* 0x0000000d720d7211 */ /* 0x000fc800078e08ff */
[----:B------:R-:W-:-:S05]  /*4860*/  LEA R13, R114, R13, 0x1 ;  /* 0x0000000d720d7211 */ /* 0x000fca00078e08ff */
[----:B------:R-:W-:-:S05]  /*4870*/  IMAD R10, R114, 0x2, R13 ;  /* 0x00000002720a7824 */ /* 0x000fca00078e020d */
[----:B-1----:R-:W-:-:S04]  /*4880*/  SHF.L.U32 R14, R10, 0x3, RZ ;  /* 0x000000030a0e7819 */ /* 0x002fc800000006ff */
        /* <DEDUP_REMOVED lines=11> */
[----:B-----5:R-:W-:-:S04]  /*4940*/  HADD2 R10, R10, R67 ;  /* 0x000000430a0a7230 */ /* 0x020fc80000000000 */
[----:B------:R-:W-:Y:S01]  /*4950*/  IMAD.X R13, R35, 0x1, R128, P1 ;  /* 0x00000001230d7824 */ /* 0x000fe200008e0680 */
[----:B------:R-:W-:-:S04]  /*4960*/  LEA R12, P1, R14, UR14, 0x1 ;  /* 0x0000000e0e0c7c11 */ /* 0x000fc8000f8208ff */
[----:B------:R-:W-:Y:S01]  /*4970*/  LEA.HI.X R13, R14, UR15, R13, 0x1, P1 ;  /* 0x0000000f0e0d7c11 */ /* 0x000fe200088f0c0d */
[----:B--2---:R-:W-:-:S05]  /*4980*/  @P3 HMUL2 R10, R10, R15 ;  /* 0x0000000f0a0a3232 */ /* 0x004fca0000000000 */
[----:B------:R0:W-:Y:S03]  /*4990*/  STG.E desc[UR36][R12.64], R10 ;  /* 0x0000000a0c007986 */ /* 0x0001e6000c101924 */
.L_x_827:
[----:B------:R-:W-:Y:S05]  /*49a0*/  @P4 BRA `(.L_x_829) ;  /* 0x0000000000c84947 */ /* 0x000fea0003800000 */
[----:B------:R-:W-:-:S04]  /*49b0*/  IADD3 R9, PT, PT, R11, R114, RZ ;  /* 0x000000720b097210 */ /* 0x000fc80007ffe0ff */
[----:B------:R-:W-:-:S05]  /*49c0*/  LEA R9, R114, R9, 0x2 ;  /* 0x0000000972097211 */ /* 0x000fca00078e10ff */
[----:B------:R-:W-:-:S05]  /*49d0*/  IMAD R9, R114, 0x2, R9 ;  /* 0x0000000272097824 */ /* 0x000fca00078e0209 */
[----:B------:R-:W-:-:S04]  /*49e0*/  LEA R9, R114, R9, 0x1 ;  /* 0x0000000972097211 */ /* 0x000fc800078e08ff */
[----:B------:R-:W-:-:S05]  /*49f0*/  LEA R9, R114, R9, 0x1 ;  /* 0x0000000972097211 */ /* 0x000fca00078e08ff */
[----:B------:R-:W-:-:S05]  /*4a00*/  IMAD.IADD R9, R9, 0x1, R114 ;  /* 0x0000000109097824 */ /* 0x000fca00078e0272 */
[----:B-12---:R-:W-:-:S04]  /*4a10*/  SHF.L.U32 R14, R9, 0x3, RZ ;  /* 0x00000003090e7819 */ /* 0x006fc800000006ff */
[----:B------:R-:W-:Y:S02]  /*4a20*/  SHF.R.S32.HI R15, RZ, 0x1f, R14 ;  /* 0x0000001fff0f7819 */ /* 0x000fe4000001140e */
[----:B------:R-:W-:-:S04]  /*4a30*/  IADD3 R9, P1, PT, R41, R14, RZ ;  /* 0x0000000e29097210 */ /* 0x000fc80007f3e0ff */
[----:B------:R-:W-:Y:S02]  /*4a40*/  IADD3.X R128, PT, PT, R36, R15, RZ, P1, !PT ;  /* 0x0000000f24807210 */ /* 0x000fe40000ffe4ff */
[----:B0--34-:R-:W-:-:S04]  /*4a50*/  LEA R12, P1, R9, UR14, 0x1 ;  /* 0x0000000e090c7c11 */ /* 0x019fc8000f8208ff */
[----:B------:R-:W-:-:S05]  /*4a60*/  LEA.HI.X R13, R9, UR15, R128, 0x1, P1 ;  /* 0x0000000f090d7c11 */ /* 0x000fca00088f0c80 */
[----:B------:R0:W5:Y:S01]  /*4a70*/  LDG.E R9, desc[UR36][R12.64] ;  /* 0x000000240c097981 */ /* 0x000162000c1e1900 */
[----:B------:R-:W-:-:S09]  /*4a80*/  UISETP.NE.AND UP0, UPT, UR12, URZ, UPT ;  /* 0x000000ff0c00728c */ /* 0x000fd2000bf05270 */
[----:B0-----:R-:W-:Y:S05]  /*4a90*/  BRA.U UP0, `(.L_x_828) ;  /* 0x0000000100247547 */ /* 0x001fea000b800000 */
[----:B------:R-:W-:-:S13]  /*4aa0*/  ISETP.NE.AND P3, PT, R23, RZ, PT ;  /* 0x000000ff1700720c */ /* 0x000fda0003f65270 */
[----:B------:R-:W2:Y:S01]  /*4ab0*/  @P3 LDG.E R128, desc[UR36][R82.64+0xc0] ;  /* 0x0000c02452803981 */ /* 0x000ea2000c1e1900 */
[----:B------:R-:W-:Y:S01]  /*4ac0*/  IADD3 R14, P1, PT, R42, R14, RZ ;  /* 0x0000000e2a0e7210 */ /* 0x000fe20007f3e0ff */
[----:B-----5:R-:W-:-:S04]  /*4ad0*/  HFMA2 R9, R9, 1, 1, R68 ;  /* 0x3c003c0009097831 */ /* 0x020fc80000000044 */
[----:B------:R-:W-:Y:S01]  /*4ae0*/  IMAD.X R15, R35, 0x1, R15, P1 ;  /* 0x00000001230f7824 */ /* 0x000fe200008e060f */
[----:B------:R-:W-:-:S04]  /*4af0*/  LEA R12, P1, R14, UR14, 0x1 ;  /* 0x0000000e0e0c7c11 */ /* 0x000fc8000f8208ff */
[----:B------:R-:W-:Y:S01]  /*4b00*/  LEA.HI.X R13, R14, UR15, R15, 0x1, P1 ;  /* 0x0000000f0e0d7c11 */ /* 0x000fe200088f0c0f */
[----:B--2---:R-:W-:-:S05]  /*4b10*/  @P3 HMUL2 R9, R9, R128 ;  /* 0x0000008009093232 */ /* 0x004fca0000000000 */
[----:B------:R0:W-:Y:S03]  /*4b20*/  STG.E desc[UR36][R12.64], R9 ;  /* 0x000000090c007986 */ /* 0x0001e6000c101924 */
.L_x_828:
[----:B------:R-:W-:Y:S05]  /*4b30*/  @P4 BREAK.RELIABLE B2 ;  /* 0x0000000000024942 */ /* 0x000fea0003800100 */
[----:B------:R-:W-:Y:S05]  /*4b40*/  @P4 BRA `(.L_x_830) ;  /* 0x0000000000d04947 */ /* 0x000fea0003800000 */
[----:B0-234-:R-:W-:-:S04]  /*4b50*/  IADD3 R13, PT, PT, R11, R114, RZ ;  /* 0x000000720b0d7210 */ /* 0x01dfc80007ffe0ff */
[----:B------:R-:W-:-:S05]  /*4b60*/  LEA R13, R114, R13, 0x2 ;  /* 0x0000000d720d7211 */ /* 0x000fca00078e10ff */
        /* <DEDUP_REMOVED lines=20> */
[----:B--2---:R-:W-:-:S05]  /*4cb0*/  @P3 HFMA2 R8, R8, R15, -RZ ;  /* 0x0000000f08083231 */ /* 0x004fca00001000ff */
[----:B------:R0:W-:Y:S03]  /*4cc0*/  STG.E desc[UR36][R12.64], R8 ;  /* 0x000000080c007986 */ /* 0x0001e6000c101924 */
.L_x_829:
[----:B------:R-:W-:Y:S05]  /*4cd0*/  @P4 BREAK.RELIABLE B2 ;  /* 0x0000000000024942 */ /* 0x000fea0003800100 */
[----:B------:R-:W-:Y:S05]  /*4ce0*/  @P4 BRA `(.L_x_830) ;  /* 0x0000000000684947 */ /* 0x000fea0003800000 */
[----:B------:R-:W-:Y:S05]  /*4cf0*/  BSYNC.RELIABLE B2 ;  /* 0x0000000000027941 */ /* 0x000fea0003800100 */
.L_x_820:
[----:B------:R-:W-:-:S04]  /*4d00*/  IADD3 R7, PT, PT, R11, R114, RZ ;  /* 0x000000720b077210 */ /* 0x000fc80007ffe0ff */
[----:B------:R-:W-:-:S05]  /*4d10*/  LEA R7, R114, R7, 0x2 ;  /* 0x0000000772077211 */ /* 0x000fca00078e10ff */
[----:B------:R-:W-:-:S05]  /*4d20*/  IMAD R7, R114, 0x2, R7 ;  /* 0x0000000272077824 */ /* 0x000fca00078e0207 */
        /* <DEDUP_REMOVED lines=22> */
.L_x_830:
[----:B------:R-:W-:Y:S05]  /*4e90*/  BSYNC.RECONVERGENT B1 ;  /* 0x0000000000017941 */ /* 0x000fea0003800200 */
.L_x_819:
[----:B0-234-:R-:W-:Y:S01]  /*4ea0*/  IADD3 R13, PT, PT, R11, R114, RZ ;  /* 0x000000720b0d7210 */ /* 0x01dfe20007ffe0ff */
[----:B------:R-:W-:Y:S04]  /*4eb0*/  BSSY.RECONVERGENT B1, `(.L_x_831) ;  /* 0x000002b000017945 */ /* 0x000fe80003800200 */
[----:B------:R-:W-:-:S05]  /*4ec0*/  IMAD R13, R114, 0x4, R13 ;  /* 0x00000004720d7824 */ /* 0x000fca00078e020d */
[----:B------:R-:W-:-:S04]  /*4ed0*/  LEA R13, R114, R13, 0x1 ;  /* 0x0000000d720d7211 */ /* 0x000fc800078e08ff */
[----:B------:R-:W-:-:S05]  /*4ee0*/  LEA R13, R114, R13, 0x1 ;  /* 0x0000000d720d7211 */ /* 0x000fca00078e08ff */
[----:B------:R-:W-:-:S05]  /*4ef0*/  IMAD R13, R114, 0x2, R13 ;  /* 0x00000002720d7824 */ /* 0x000fca00078e020d */
[----:B------:R-:W-:-:S04]  /*4f00*/  LEA R13, R114, R13, 0x1 ;  /* 0x0000000d720d7211 */ /* 0x000fc800078e08ff */
[----:B------:R-:W-:Y:S01]  /*4f10*/  LEA R131, R114, R13, 0x1 ;  /* 0x0000000d72837211 */ /* 0x000fe200078e08ff */
[----:B------:R-:W-:Y:S06]  /*4f20*/  @P4 BRA `(.L_x_832) ;  /* 0x00000000008c4947 */ /* 0x000fec0003800000 */
[----:B------:R-:W-:Y:S01]  /*4f30*/  IMAD R11, R114, 0x10, R11 ;  /* 0x00000010720b7824 */ /* 0x000fe200078e020b */
[----:B------:R-:W-:Y:S01]  /*4f40*/  SHF.L.U32 R5, R131, 0x3, RZ ;  /* 0x0000000383057819 */ /* 0x000fe200000006ff */
[----:B------:R-:W-:Y:S01]  /*4f50*/  UISETP.NE.AND UP0, UPT, UR12, URZ, UPT ;  /* 0x000000ff0c00728c */ /* 0x000fe2000bf05270 */
[----:B------:R-:W-:Y:S02]  /*4f60*/  ISETP.NE.AND P5, PT, R23, RZ, PT ;  /* 0x000000ff1700720c */ /* 0x000fe40003fa5270 */
[----:B------:R-:W-:Y:S02]  /*4f70*/  SHF.R.S32.HI R128, RZ, 0x1f, R5 ;  /* 0x0000001fff807819 */ /* 0x000fe40000011405 */
[----:B------:R-:W-:Y:S02]  /*4f80*/  IADD3 R13, P1, PT, R41, R5, RZ ;  /* 0x00000005290d7210 */ /* 0x000fe40007f3e0ff */
[----:B------:R-:W-:-:S03]  /*4f90*/  SHF.L.U32 R132, R11, 0x3, RZ ;  /* 0x000000030b847819 */ /* 0x000fc600000006ff */
[C---:B------:R-:W-:Y:S01]  /*4fa0*/  IMAD.X R130, R36.reuse, 0x1, R128, P1 ;  /* 0x0000000124827824 */ /* 0x040fe200008e0680 */
[----:B------:R-:W-:Y:S02]  /*4fb0*/  SHF.R.S32.HI R133, RZ, 0x1f, R132 ;  /* 0x0000001fff857819 */ /* 0x000fe40000011484 */
[----:B------:R-:W-:Y:S02]  /*4fc0*/  IADD3 R6, P3, PT, R41, R132, RZ ;  /* 0x0000008429067210 */ /* 0x000fe40007f7e0ff */
[C---:B-1----:R-:W-:Y:S02]  /*4fd0*/  LEA R14, P1, R13.reuse, UR14, 0x1 ;  /* 0x0000000e0d0e7c11 */ /* 0x042fe4000f8208ff */
[----:B------:R-:W-:Y:S02]  /*4fe0*/  IADD3.X R11, PT, PT, R36, R133, RZ, P3, !PT ;  /* 0x00000085240b7210 */ /* 0x000fe40001ffe4ff */
[----:B------:R-:W-:Y:S02]  /*4ff0*/  LEA R12, P3, R6, UR14, 0x1 ;  /* 0x0000000e060c7c11 */ /* 0x000fe4000f8608ff */
[----:B------:R-:W-:-:S02]  /*5000*/  LEA.HI.X R15, R13, UR15, R130, 0x1, P1 ;  /* 0x0000000f0d0f7c11 */ /* 0x000fc400088f0c82 */
[----:B------:R-:W-:-:S03]  /*5010*/  LEA.HI.X R13, R6, UR15, R11, 0x1, P3 ;  /* 0x0000000f060d7c11 */ /* 0x000fc600098f0c0b */
[----:B------:R0:W5:Y:S01]  /*5020*/  LDG.E R6, desc[UR36][R14.64] ;  /* 0x000000240e067981 */ /* 0x000162000c1e1900 */
[----:B------:R-:W-:Y:S05]  /*5030*/  BRA.U UP0, `(.L_x_833) ;  /* 0x0000000100207547 */ /* 0x000fea000b800000 */
[----:B------:R-:W2:Y:S01]  /*5040*/  @P5 LDG.E R11, desc[UR36][R82.64+0xf0] ;  /* 0x0000f024520b5981 */ /* 0x000ea2000c1e1900 */
[----:B------:R-:W-:Y:S01]  /*5050*/  IADD3 R5, P1, PT, R42, R5, RZ ;  /* 0x000000052a057210 */ /* 0x000fe20007f3e0ff */
[----:B-----5:R-:W-:-:S03]  /*5060*/  HFMA2 R6, R6, 1, 1, R63 ;  /* 0x3c003c0006067831 */ /* 0x020fc6000000003f */
[----:B------:R-:W-:Y:S02]  /*5070*/  IADD3.X R128, PT, PT, R35, R128, RZ, P1, !PT ;  /* 0x0000008023807210 */ /* 0x000fe40000ffe4ff */
[----:B0-----:R-:W-:-:S04]  /*5080*/  LEA R14, P1, R5, UR14, 0x1 ;  /* 0x0000000e050e7c11 */ /* 0x001fc8000f8208ff */
[----:B------:R-:W-:Y:S01]  /*5090*/  LEA.HI.X R15, R5, UR15, R128, 0x1, P1 ;  /* 0x0000000f050f7c11 */ /* 0x000fe200088f0c80 */
[----:B--2---:R-:W-:-:S05]  /*50a0*/  @P5 HMUL2 R6, R6, R11 ;  /* 0x0000000b06065232 */ /* 0x004fca0000000000 */
[----:B------:R1:W-:Y:S03]  /*50b0*/  STG.E desc[UR36][R14.64], R6 ;  /* 0x000000060e007986 */ /* 0x0003e6000c101924 */
.L_x_833:
[----:B------:R2:W5:Y:S01]  /*50c0*/  LDG.E R5, desc[UR36][R12.64] ;  /* 0x000000240c057981 */ /* 0x000562000c1e1900 */
[----:B------:R-:W-:Y:S05]  /*50d0*/  BRA.U UP0, `(.L_x_832) ;  /* 0x0000000100207547 */ /* 0x000fea000b800000 */
[----:B01----:R-:W3:Y:S01]  /*50e0*/  @P5 LDG.E R14, desc[UR36][R82.64+0x100] ;  /* 0x00010024520e5981 */ /* 0x003ee2000c1e1900 */
[----:B------:R-:W-:Y:S01]  /*50f0*/  IADD3 R11, P1, PT, R42, R132, RZ ;  /* 0x000000842a0b7210 */ /* 0x000fe20007f3e0ff */
[----:B-----5:R-:W-:-:S04]  /*5100*/  HADD2 R5, R5, R64 ;  /* 0x0000004005057230 */ /* 0x020fc80000000000 */
[----:B------:R-:W-:Y:S01]  /*5110*/  IMAD.X R128, R35, 0x1, R133, P1 ;  /* 0x0000000123807824 */ /* 0x000fe200008e0685 */
[----:B--2---:R-:W-:-:S04]  /*5120*/  LEA R12, P1, R11, UR14, 0x1 ;  /* 0x0000000e0b0c7c11 */ /* 0x004fc8000f8208ff */
[----:B------:R-:W-:Y:S01]  /*5130*/  LEA.HI.X R13, R11, UR15, R128, 0x1, P1 ;  /* 0x0000000f0b0d7c11 */ /* 0x000fe200088f0c80 */
[----:B---3--:R-:W-:-:S05]  /*5140*/  @P5 HFMA2 R5, R5, R14, -RZ ;  /* 0x0000000e05055231 */ /* 0x008fca00001000ff */
[----:B------:R3:W-:Y:S03]  /*5150*/  STG.E desc[UR36][R12.64], R5 ;  /* 0x000000050c007986 */ /* 0x0007e6000c101924 */
.L_x_832:
[----:B------:R-:W-:Y:S05]  /*5160*/  BSYNC.RECONVERGENT B1 ;  /* 0x0000000000017941 */ /* 0x000fea0003800200 */
.L_x_831:
[----:B--23--:R-:W-:Y:S01]  /*5170*/  LEA R13, R114, R131, 0x1 ;  /* 0x00000083720d7211 */ /* 0x00cfe200078e08ff */
[----:B------:R-:W-:Y:S03]  /*5180*/  BSSY.RECONVERGENT B1, `(.L_x_834) ;  /* 0x0000020000017945 */ /* 0x000fe60003800200 */
[----:B------:R-:W-:-:S05]  /*5190*/  IADD3 R149, PT, PT, R13, R114, RZ ;  /* 0x000000720d957210 */ /* 0x000fca0007ffe0ff */
[----:B------:R-:W-:-:S05]  /*51a0*/  IMAD.IADD R151, R149, 0x1, R114 ;  /* 0x0000000195977824 */ /* 0x000fca00078e0272 */
[----:B------:R-:W-:-:S04]  /*51b0*/  IADD3 R145, PT, PT, R151, R114, RZ ;  /* 0x0000007297917210 */ /* 0x000fc80007ffe0ff */
        /* <DEDUP_REMOVED lines=8> */
[----:B01----:R-:W-:Y:S01]  /*5240*/  IADD3 R15, PT, PT, R11, R114, RZ ;  /* 0x000000720b0f7210 */ /* 0x003fe20007ffe0ff */
[----:B------:R-:W-:Y:S06]  /*5250*/  @P4 BRA `(.L_x_835) ;  /* 0x0000000000484947 */ /* 0x000fec0003800000 */
        /* <DEDUP_REMOVED lines=18> */
.L_x_835:
[----:B------:R-:W-:Y:S05]  /*5380*/  BSYNC.RECONVERGENT B1 ;  /* 0x0000000000017941 */ /* 0x000fea0003800200 */
.L_x_834:
[----:B------:R-:W-:Y:S04]  /*5390*/  BSSY.RECONVERGENT B1, `(.L_x_836) ;  /* 0x0000014000017945 */ /* 0x000fe80003800200 */
[----:B------:R-:W-:Y:S05]  /*53a0*/  @P4 BRA `(.L_x_837) ;  /* 0x0000000000484947 */ /* 0x000fea0003800000 */
[----:B------:R-:W-:-:S04]  /*53b0*/  SHF.L.U32 R14, R149, 0x3, RZ ;  /* 0x00000003950e7819 */ /* 0x000fc800000006ff */
[----:B------:R-:W-:Y:S02]  /*53c0*/  SHF.R.S32.HI R130, RZ, 0x1f, R14 ;  /* 0x0000001fff827819 */ /* 0x000fe4000001140e */
[----:B------:R-:W-:-:S05]  /*53d0*/  IADD3 R3, P1, PT, R41, R14, RZ ;  /* 0x0000000e29037210 */ /* 0x000fca0007f3e0ff */
[----:B------:R-:W-:Y:S01]  /*53e0*/  IMAD.X R128, R36, 0x1, R130, P1 ;  /* 0x0000000124807824 */ /* 0x000fe200008e0682 */
[----:B0-----:R-:W-:-:S04]  /*53f0*/  LEA R12, P1, R3, UR14, 0x1 ;  /* 0x0000000e030c7c11 */ /* 0x001fc8000f8208ff */
[----:B------:R-:W-:-:S05]  /*5400*/  LEA.HI.X R13, R3, UR15, R128, 0x1, P1 ;  /* 0x0000000f030d7c11 */ /* 0x000fca00088f0c80 */
[----:B------:R1:W5:Y:S01]  /*5410*/  LDG.E R3, desc[UR36][R12.64] ;  /* 0x000000240c037981 */ /* 0x000362000c1e1900 */
[----:B------:R-:W-:-:S09]  /*5420*/  UISETP.NE.AND UP0, UPT, UR12, URZ, UPT ;  /* 0x000000ff0c00728c */ /* 0x000fd2000bf05270 */
[----:B-1----:R-:W-:Y:S05]  /*5430*/  BRA.U UP0, `(.L_x_837) ;  /* 0x0000000100247547 */ /* 0x002fea000b800000 */
        /* <DEDUP_REMOVED lines=9> */
.L_x_837:
[----:B------:R-:W-:Y:S05]  /*54d0*/  BSYNC.RECONVERGENT B1 ;  /* 0x0000000000017941 */ /* 0x000fea0003800200 */
.L_x_836:
[----:B------:R-:W-:Y:S04]  /*54e0*/  BSSY.RECONVERGENT B1, `(.L_x_838) ;  /* 0x0000014000017945 */ /* 0x000fe80003800200 */
[----:B------:R-:W-:Y:S05]  /*54f0*/  @P4 BRA `(.L_x_839) ;  /* 0x0000000000484947 */ /* 0x000fea0003800000 */
[----:B------:R-:W-:-:S04]  /*5500*/  SHF.L.U32 R14, R151, 0x3, RZ ;  /* 0x00000003970e7819 */ /* 0x000fc800000006ff */
[----:B------:R-:W-:Y:S02]  /*5510*/  SHF.R.S32.HI R130, RZ, 0x1f, R14 ;  /* 0x0000001fff827819 */ /* 0x000fe4000001140e */
[----:B01----:R-:W-:-:S05]  /*5520*/  IADD3 R13, P1, PT, R41, R14, RZ ;  /* 0x0000000e290d7210 */ /* 0x003fca0007f3e0ff */
[----:B------:R-:W-:Y:S01]  /*5530*/  IMAD.X R128, R36, 0x1, R130, P1 ;  /* 0x0000000124807824 */ /* 0x000fe200008e0682 */
[----:B------:R-:W-:-:S04]  /*5540*/  LEA R12, P1, R13, UR14, 0x1 ;  /* 0x0000000e0d0c7c11 */ /* 0x000fc8000f8208ff */
[----:B------:R-:W-:-:S05]  /*5550*/  LEA.HI.X R13, R13, UR15, R128, 0x1, P1 ;  /* 0x0000000f0d0d7c11 */ /* 0x000fca00088f0c80 */
[----:B------:R2:W5:Y:S01]  /*5560*/  LDG.E R123, desc[UR36][R12.64] ;  /* 0x000000240c7b7981 */ /* 0x000562000c1e1900 */
[----:B------:R-:W-:-:S09]  /*5570*/  UISETP.NE.AND UP0, UPT, UR12, URZ, UPT ;  /* 0x000000ff0c00728c */ /* 0x000fd2000bf05270 */
[----:B--2---:R-:W-:Y:S05]  /*5580*/  BRA.U UP0, `(.L_x_839) ;  /* 0x0000000100247547 */ /* 0x004fea000b800000 */
        /* <DEDUP_REMOVED lines=9> */
.L_x_839:
[----:B------:R-:W-:Y:S05]  /*5620*/  BSYNC.RECONVERGENT B1 ;  /* 0x0000000000017941 */ /* 0x000fea0003800200 */
.L_x_838:
[----:B------:R-:W-:Y:S04]  /*5630*/  BSSY.RECONVERGENT B1, `(.L_x_840) ;  /* 0x0000014000017945 */ /* 0x000fe80003800200 */
[----:B------:R-:W-:Y:S05]  /*5640*/  @P4 BRA `(.L_x_841) ;  /* 0x0000000000484947 */ /* 0x000fea0003800000 */
[----:B------:R-:W-:-:S04]  /*5650*/  SHF.L.U32 R145, R145, 0x3, RZ ;  /* 0x0000000391917819 */ /* 0x000fc800000006ff */
[----:B------:R-:W-:Y:S02]  /*5660*/  SHF.R.S32.HI R14, RZ, 0x1f, R145 ;  /* 0x0000001fff0e7819 */ /* 0x000fe40000011491 */
[----:B012---:R-:W-:-:S05]  /*5670*/  IADD3 R13, P1, PT, R41, R145, RZ ;  /* 0x00000091290d7210 */ /* 0x007fca0007f3e0ff */
[----:B------:R-:W-:Y:S01]  /*5680*/  IMAD.X R120, R36, 0x1, R14, P1 ;  /* 0x0000000124787824 */ /* 0x000fe200008e060e */
[----:B------:R-:W-:-:S04]  /*5690*/  LEA R12, P1, R13, UR14, 0x1 ;  /* 0x0000000e0d0c7c11 */ /* 0x000fc8000f8208ff */
[----:B------:R-:W-:-:S05]  /*56a0*/  LEA.HI.X R13, R13, UR15, R120, 0x1, P1 ;  /* 0x0000000f0d0d7c11 */ /* 0x000fca00088f0c78 */
[----:B------:R3:W5:Y:S01]  /*56b0*/  LDG.E R120, desc[UR36][R12.64] ;  /* 0x000000240c787981 */ /* 0x000762000c1e1900 */
[----:B------:R-:W-:-:S09]  /*56c0*/  UISETP.NE.AND UP0, UPT, UR12, URZ, UPT ;  /* 0x000000ff0c00728c */ /* 0x000fd2000bf05270 */
[----:B---3--:R-:W-:Y:S05]  /*56d0*/  BRA.U UP0, `(.L_x_841) ;  /* 0x0000000100247547 */ /* 0x008fea000b800000 */
        /* <DEDUP_REMOVED lines=9> */
.L_x_841:
[----:B------:R-:W-:Y:S05]  /*5770*/  BSYNC.RECONVERGENT B1 ;  /* 0x0000000000017941 */ /* 0x000fea0003800200 */
.L_x_840:
[----:B------:R-:W-:Y:S04]  /*5780*/  BSSY.RECONVERGENT B1, `(.L_x_842) ;  /* 0x0000014000017945 */ /* 0x000fe80003800200 */
[----:B------:R-:W-:Y:S05]  /*5790*/  @P4 BRA `(.L_x_843) ;  /* 0x0000000000484947 */ /* 0x000fea0003800000 */
[----:B------:R-:W-:-:S04]  /*57a0*/  SHF.L.U32 R143, R143, 0x3, RZ ;  /* 0x000000038f8f7819 */ /* 0x000fc800000006ff */
[----:B------:R-:W-:Y:S02]  /*57b0*/  SHF.R.S32.HI R128, RZ, 0x1f, R143 ;  /* 0x0000001fff807819 */ /* 0x000fe4000001148f */
[----:B0123--:R-:W-:-:S05]  /*57c0*/  IADD3 R13, P1, PT, R41, R143, RZ ;  /* 0x0000008f290d7210 */ /* 0x00ffca0007f3e0ff */
        /* <DEDUP_REMOVED lines=15> */
.L_x_843:
[----:B------:R-:W-:Y:S05]  /*58c0*/  BSYNC.RECONVERGENT B1 ;  /* 0x0000000000017941 */ /* 0x000fea0003800200 */
.L_x_842:
[----:B------:R-:W-:Y:S04]  /*58d0*/  BSSY.RECONVERGENT B1, `(.L_x_844) ;  /* 0x0000014000017945 */ /* 0x000fe80003800200 */
[----:B------:R-:W-:Y:S05]  /*58e0*/  @P4 BRA `(.L_x_845) ;  /* 0x0000000000484947 */ /* 0x000fea0003800000 */
[----:B------:R-:W-:-:S04]  /*58f0*/  SHF.L.U32 R141, R141, 0x3, RZ ;  /* 0x000000038d8d7819 */ /* 0x000fc800000006ff */
[----:B------:R-:W-:Y:S02]  /*5900*/  SHF.R.S32.HI R14, RZ, 0x1f, R141 ;  /* 0x0000001fff0e7819 */ /* 0x000fe4000001148d */
[----:B01234-:R-:W-:-:S05]  /*5910*/  IADD3 R13, P1, PT, R41, R141, RZ ;  /* 0x0000008d290d7210 */ /* 0x01ffca0007f3e0ff */
        /* <DEDUP_REMOVED lines=15> */
.L_x_845:
[----:B------:R-:W-:Y:S05]  /*5a10*/  BSYNC.RECONVERGENT B1 ;  /* 0x0000000000017941 */ /* 0x000fea0003800200 */
.L_x_844:
        /* <DEDUP_REMOVED lines=20> */
.L_x_847:
[----:B------:R-:W-:Y:S05]  /*5b60*/  BSYNC.RECONVERGENT B1 ;  /* 0x0000000000017941 */ /* 0x000fea0003800200 */
.L_x_846:
        /* <DEDUP_REMOVED lines=20> */
.L_x_849:
[----:B------:R-:W-:Y:S05]  /*5cb0*/  BSYNC.RECONVERGENT B1 ;  /* 0x0000000000017941 */ /* 0x000fea0003800200 */
.L_x_848:
        /* <DEDUP_REMOVED lines=20> */
.L_x_851:
[----:B------:R-:W-:Y:S05]  /*5e00*/  BSYNC.RECONVERGENT B1 ;  /* 0x0000000000017941 */ /* 0x000fea0003800200 */
.L_x_850:
        /* <DEDUP_REMOVED lines=20> */
.L_x_853:
[----:B------:R-:W-:Y:S05]  /*5f50*/  BSYNC.RECONVERGENT B1 ;  /* 0x0000000000017941 */ /* 0x000fea0003800200 */
.L_x_852:
        /* <DEDUP_REMOVED lines=20> */
.L_x_855:
[----:B------:R-:W-:Y:S05]  /*60a0*/  BSYNC.RECONVERGENT B1 ;  /* 0x0000000000017941 */ /* 0x000fea0003800200 */
.L_x_854:
        /* <DEDUP_REMOVED lines=20> */
.L_x_857:
[----:B------:R-:W-:Y:S05]  /*61f0*/  BSYNC.RECONVERGENT B1 ;  /* 0x0000000000017941 */ /* 0x000fea0003800200 */
.L_x_856:
        /* <DEDUP_REMOVED lines=20> */
.L_x_859:
[----:B------:R-:W-:Y:S05]  /*6340*/  BSYNC.RECONVERGENT B1 ;  /* 0x0000000000017941 */ /* 0x000fea0003800200 */
.L_x_858:
[----:B------:R-:W-:Y:S04]  /*6350*/  BSSY.RECONVERGENT B1, `(.L_x_860) ;  /* 0x0000027000017945 */ /* 0x000fe80003800200 */
[----:B------:R-:W-:Y:S05]  /*6360*/  @P4 BRA `(.L_x_861) ;  /* 0x0000000000944947 */ /* 0x000fea0003800000 */
[----:B------:R-:W-:Y:S01]  /*6370*/  IADD3 R11, PT, PT, R15, R114, RZ ;  /* 0x000000720f0b7210 */ /* 0x000fe20007ffe0ff */
[----:B------:R-:W-:Y:S01]  /*6380*/  UISETP.NE.AND UP0, UPT, UR12, URZ, UPT ;  /* 0x000000ff0c00728c */ /* 0x000fe2000bf05270 */
[----:B------:R-:W-:-:S03]  /*6390*/  ISETP.NE.AND P5, PT, R23, RZ, PT ;  /* 0x000000ff1700720c */ /* 0x000fc60003fa5270 */
[C---:B01234-:R-:W-:Y:S01]  /*63a0*/  IMAD.IADD R12, R11.reuse, 0x1, R114 ;  /* 0x000000010b0c7824 */ /* 0x05ffe200078e0272 */
[----:B------:R-:W-:-:S04]  /*63b0*/  SHF.L.U32 R11, R11, 0x3, RZ ;  /* 0x000000030b0b7819 */ /* 0x000fc800000006ff */
[----:B------:R-:W-:Y:S02]  /*63c0*/  SHF.R.S32.HI R128, RZ, 0x1f, R11 ;  /* 0x0000001fff807819 */ /* 0x000fe4000001140b */
[----:B------:R-:W-:Y:S02]  /*63d0*/  IADD3 R15, P1, PT, R41, R11, RZ ;  /* 0x0000000b290f7210 */ /* 0x000fe40007f3e0ff */
[----:B------:R-:W-:-:S03]  /*63e0*/  SHF.L.U32 R131, R12, 0x3, RZ ;  /* 0x000000030c837819 */ /* 0x000fc600000006ff */
[C---:B------:R-:W-:Y:S01]  /*63f0*/  IMAD.X R130, R36.reuse, 0x1, R128, P1 ;  /* 0x0000000124827824 */ /* 0x040fe200008e0680 */
[----:B------:R-:W-:Y:S02]  /*6400*/  SHF.R.S32.HI R132, RZ, 0x1f, R131 ;  /* 0x0000001fff847819 */ /* 0x000fe40000011483 */
[----:B------:R-:W-:Y:S02]  /*6410*/  IADD3 R13, P3, PT, R41, R131, RZ ;  /* 0x00000083290d7210 */ /* 0x000fe40007f7e0ff */
[----:B------:R-:W-:Y:S02]  /*6420*/  LEA R14, P1, R15, UR14, 0x1 ;  /* 0x0000000e0f0e7c11 */ /* 0x000fe4000f8208ff */
        /* <DEDUP_REMOVED lines=14> */
.L_x_862:
[----:B------:R2:W5:Y:S01]  /*6510*/  LDG.E R121, desc[UR36][R12.64] ;  /* 0x000000240c797981 */ /* 0x000562000c1e1900 */
[----:B------:R-:W-:-:S09]  /*6520*/  UISETP.NE.AND UP0, UPT, UR12, URZ, UPT ;  /* 0x000000ff0c00728c */ /* 0x000fd2000bf05270 */
[----:B--2---:R-:W-:Y:S05]  /*6530*/  BRA.U UP0, `(.L_x_861) ;  /* 0x0000000100207547 */ /* 0x004fea000b800000 */
[----:B01----:R-:W2:Y:S01]  /*6540*/  @P5 LDG.E R14, desc[UR36][R82.64+0x1f0] ;  /* 0x0001f024520e5981 */ /* 0x003ea2000c1e1900 */
[----:B------:R-:W-:Y:S01]  /*6550*/  IADD3 R11, P1, PT, R42, R131, RZ ;  /* 0x000000832a0b7210 */ /* 0x000fe20007f3e0ff */
[----:B-----5:R-:W-:-:S04]  /*6560*/  HADD2 R121, R121, R48 ;  /* 0x0000003079797230 */ /* 0x020fc80000000000 */
[----:B------:R-:W-:Y:S01]  /*6570*/  IMAD.X R128, R35, 0x1, R132, P1 ;  /* 0x0000000123807824 */ /* 0x000fe200008e0684 */
[----:B------:R-:W-:-:S04]  /*6580*/  LEA R12, P1, R11, UR14, 0x1 ;  /* 0x0000000e0b0c7c11 */ /* 0x000fc8000f8208ff */
[----:B------:R-:W-:Y:S01]  /*6590*/  LEA.HI.X R13, R11, UR15, R128, 0x1, P1 ;  /* 0x0000000f0b0d7c11 */ /* 0x000fe200088f0c80 */
[----:B--2---:R-:W-:-:S05]  /*65a0*/  @P5 HFMA2 R121, R121, R14, -RZ ;  /* 0x0000000e79795231 */ /* 0x004fca00001000ff */
[----:B------:R0:W-:Y:S03]  /*65b0*/  STG.E desc[UR36][R12.64], R121 ;  /* 0x000000790c007986 */ /* 0x0001e6000c101924 */
.L_x_861:
[----:B------:R-:W-:Y:S05]  /*65c0*/  BSYNC.RECONVERGENT B1 ;  /* 0x0000000000017941 */ /* 0x000fea0003800200 */
.L_x_860:
[----:B-----5:R-:W-:Y:S01]  /*65d0*/  HMUL2 R11, R113, R32 ;  /* 0x00000020710b7232 */ /* 0x020fe20000000000 */
[----:B------:R-:W-:Y:S01]  /*65e0*/  UMOV UR4, 0xffffffff ;  /* 0xffffffff00047882 */ /* 0x000fe20000000000 */
[----:B------:R-:W-:Y:S02]  /*65f0*/  LOP3.LUT P1, RZ, R17, 0x3, RZ, 0xc0, !PT ;  /* 0x0000000311ff7812 */ /* 0x000fe4000782c0ff */
[----:B01----:R-:W-:-:S04]  /*6600*/  HFMA2 R15, R112, R31, R11 ;  /* 0x0000001f700f7231 */ /* 0x003fc8000000000b */
[----:B------:R-:W-:-:S04]  /*6610*/  HFMA2 R15, R111, R30, R15 ;  /* 0x0000001e6f0f7231 */ /* 0x000fc8000000000f */
[----:B------:R-:W-:-:S04]  /*6620*/  HFMA2 R14, R110, R29, R15 ;  /* 0x0000001d6e0e7231 */ /* 0x000fc8000000000f */
[----:B------:R-:W-:-:S04]  /*6630*/  HFMA2 R14, R109, R28, R14 ;  /* 0x0000001c6d0e7231 */ /* 0x000fc8000000000e */
[----:B--234-:R-:W-:-:S04]  /*6640*/  HFMA2 R13, R108, R27, R14 ;  /* 0x0000001b6c0d7231 */ /* 0x01cfc8000000000e */
        /* <DEDUP_REMOVED lines=33> */
.L_x_934:
        /* <DEDUP_REMOVED lines=29> */
.L_x_865:
[----:B------:R-:W-:Y:S05]  /*6a30*/  BSYNC.RECONVERGENT B1 ;  /* 0x0000000000017941 */ /* 0x000fea0003800200 */
.L_x_864:
[C---:B-1----:R-:W-:Y:S01]  /*6a40*/  IADD3 R11, PT, PT, R37.reuse, 0xf, RZ ;  /* 0x0000000f250b7810 */ /* 0x042fe20007ffe0ff */
[----:B------:R-:W-:Y:S01]  /*6a50*/  VIADD R37, R37, 0x10 ;  /* 0x0000001025257836 */ /* 0x000fe20000000000 */
[----:B------:R-:W-:Y:S02]  /*6a60*/  IADD3 R40, P2, PT, R40, 0x10, RZ ;  /* 0x0000001028287810 */ /* 0x000fe40007f5e0ff */
[----:B------:R-:W-:Y:S02]  /*6a70*/  ISETP.GE.AND P1, PT, R11, R38, PT ;  /* 0x000000260b00720c */ /* 0x000fe40003f26270 */
[----:B------:R-:W-:Y:S01]  /*6a80*/  IADD3 R34, PT, PT, R34, 0x40, RZ ;  /* 0x0000004022227810 */ /* 0x000fe20007ffe0ff */
[----:B------:R-:W-:Y:S01]  /*6a90*/  IMAD.X R39, RZ, RZ, R39, P2 ;  /* 0x000000ffff277224 */ /* 0x000fe200010e0627 */
[----:B------:R-:W-:-:S09]  /*6aa0*/  IADD3 R44, PT, PT, R44, 0x10, RZ ;  /* 0x000000102c2c7810 */ /* 0x000fd20007ffe0ff */
[----:B------:R-:W-:Y:S05]  /*6ab0*/  @!P1 BRA `(.L_x_866) ;  /* 0xffffffcc00809947 */ /* 0x000fea000383ffff */
.L_x_811:
[----:B0-----:R-:W-:Y:S05]  /*6ac0*/  BSYNC B0 ;  /* 0x0000000000007941 */ /* 0x001fea0003800000 */
.L_x_810:
[----:B------:R-:W-:-:S03]  /*6ad0*/  UMOV UR4, 0xffffffff ;  /* 0xffffffff00047882 */ /* 0x000fc60000000000 */
[----:B------:R-:W-:Y:S05]  /*6ae0*/  BRA.DIV UR4, `(.L_x_867) ;  /* 0x0000004a04b47947 */ /* 0x000fea000b800000 */
[----:B------:R-:W0:Y:S02]  /*6af0*/  SHFL.BFLY PT, R14, R0, 0x10, 0x1f ;  /* 0x0e001f00000e7f89 */ /* 0x000e2400000e0000 */
[----:B0-----:R-:W-:-:S05]  /*6b00*/  FMNMX.FTZ R13, R14, R0, !PT ;  /* 0x000000000e0d7209 */ /* 0x001fca0007810000 */
[----:B------:R-:W0:Y:S02]  /*6b10*/  SHFL.BFLY PT, R14, R13, 0x8, 0x1f ;  /* 0x0d001f000d0e7f89 */ /* 0x000e2400000e0000 */
[----:B0-----:R-:W-:-:S05]  /*6b20*/  FMNMX.FTZ R2, R13, R14, !PT ;  /* 0x0000000e0d027209 */ /* 0x001fca0007810000 */
[----:B------:R0:W2:Y:S02]  /*6b30*/  SHFL.BFLY PT, R14, R2, 0x4, 0x1f ;  /* 0x0c801f00020e7f89 */ /* 0x0000a400000e0000 */
.L_x_939:
[----:B------:R-:W1:Y:S01]  /*6b40*/  S2R R13, SR_CgaCtaId ;  /* 0x00000000000d7919 */ /* 0x000e620000008800 */
[----:B------:R-:W-:Y:S01]  /*6b50*/  LOP3.LUT P0, R5, R17, 0x1f, RZ, 0xc0, !PT ;  /* 0x0000001f11057812 */ /* 0x000fe2000780c0ff */
[----:B------:R-:W-:Y:S05]  /*6b60*/  WARPSYNC.ALL ;  /* 0x0000000000007948 */ /* 0x000fea0003800000 */
[----:B------:R-:W-:Y:S02]  /*6b70*/  MOV R10, 0x400 ;  /* 0x00000400000a7802 */ /* 0x000fe40000000f00 */
[----:B--2---:R-:W-:Y:S02]  /*6b80*/  FMNMX.FTZ R3, R2, R14, !PT ;  /* 0x0000000e02037209 */ /* 0x004fe40007810000 */
[----:B-1----:R-:W-:-:S04]  /*6b90*/  LEA R4, R13, R10, 0x18 ;  /* 0x0000000a0d047211 */ /* 0x002fc800078ec0ff */
[----:B---3--:R-:W-:-:S05]  /*6ba0*/  @!P0 LEA.HI R0, R17, R4, RZ, 0x1d ;  /* 0x0000000411008211 */ /* 0x008fca00078fe8ff */
[----:B------:R1:W-:Y:S01]  /*6bb0*/  @!P0 STS [R0], R3 ;  /* 0x0000000300008388 */ /* 0x0003e20000000800 */
[----:B------:R-:W-:Y:S01]  /*6bc0*/  BAR.SYNC.DEFER_BLOCKING 0x0 ;  /* 0x0000000000007b1d */ /* 0x000fe20000010000 */
[----:B------:R-:W-:Y:S01]  /*6bd0*/  ISETP.GT.U32.AND P0, PT, R5, 0x1, PT ;  /* 0x000000010500780c */ /* 0x000fe20003f04070 */
[----:B-1----:R-:W-:Y:S01]  /*6be0*/  IMAD.IADD R3, R17, 0x1, R115 ;  /* 0x0000000111037824 */ /* 0x002fe200078e0273 */
[----:B------:R-:W-:Y:S01]  /*6bf0*/  MOV R7, 0xff7fffff ;  /* 0xff7fffff00077802 */ /* 0x000fe20000000f00 */
[----:B0-----:R-:W-:Y:S01]  /*6c00*/  HFMA2 R2, -RZ, RZ, 0, 0 ;  /* 0x00000000ff027431 */ /* 0x001fe200000001ff */
[----:B------:R-:W-:Y:S01]  /*6c10*/  LEA R6, R5, R4, 0x2 ;  /* 0x0000000405067211 */ /* 0x000fe200078e10ff */
[----:B------:R-:W-:Y:S08]  /*6c20*/  BSSY.RECONVERGENT B0, `(.L_x_868) ;  /* 0x000014f000007945 */ /* 0x000ff00003800200 */
[----:B------:R-:W0:Y:S01]  /*6c30*/  @!P0 LDS R7, [R6] ;  /* 0x0000000006078984 */ /* 0x000e220000000800 */
[----:B------:R-:W-:-:S03]  /*6c40*/  ISETP.GE.AND P0, PT, R3, R22, PT ;  /* 0x000000160300720c */ /* 0x000fc60003f06270 */
[----:B0-----:R-:W0:Y:S02]  /*6c50*/  SHFL.BFLY PT, R0, R7, 0x1, 0x1f ;  /* 0x0c201f0007007f89 */ /* 0x001e2400000e0000 */
[----:B0-----:R-:W-:-:S06]  /*6c60*/  FMNMX.FTZ R0, R0, R7, !PT ;  /* 0x0000000700007209 */ /* 0x001fcc0007810000 */
[----:B------:R-:W0:Y:S02]  /*6c70*/  SHFL.IDX PT, R0, R0, RZ, 0x1f ;  /* 0x00001fff00007589 */ /* 0x000e2400000e0000 */
        /* <DEDUP_REMOVED lines=12> */
[----:B------:R-:W-:Y:S02]  /*6d40*/  ISETP.NE.AND P0, PT, R2, 0xc0, PT ;  /* 0x000000c00200780c */ /* 0x000fe40003f05270 */
[----:B------:R-:W-:-:S11]  /*6d50*/  MOV R2, RZ ;  /* 0x000000ff00027202 */ /* 0x000fd60000000f00 */
[----:B------:R-:W-:Y:S05]  /*6d60*/  @!P0 BRA `(.L_x_872) ;  /* 0x00000000004c8947 */ /* 0x000fea0003800000 */
[----:B------:R-:W-:Y:S01]  /*6d70*/  IADD3 R12, PT, PT, R10, 0x410, RZ ;  /* 0x000004100a0c7810 */ /* 0x000fe20007ffe0ff */
[----:B------:R-:W-:Y:S01]  /*6d80*/  IMAD.MOV.U32 R7, RZ, RZ, R3 ;  /* 0x000000ffff077224 */ /* 0x000fe200078e0003 */
[----:B------:R-:W-:Y:S02]  /*6d90*/  LEA.HI R2, R8, 0x1, RZ, 0x1a ;  /* 0x0000000108027811 */ /* 0x000fe400078fd0ff */
[----:B------:R-:W-:Y:S02]  /*6da0*/  LEA R12, R13, R12, 0x18 ;  /* 0x0000000c0d0c7211 */ /* 0x000fe400078ec0ff */
[----:B------:R-:W-:Y:S01]  /*6db0*/  LOP3.LUT R8, R2, 0x3, RZ, 0xc0, !PT ;  /* 0x0000000302087812 */ /* 0x000fe200078ec0ff */
[----:B------:R-:W-:Y:S01]  /*6dc0*/  HFMA2 R2, -RZ, RZ, 0, 0 ;  /* 0x00000000ff027431 */ /* 0x000fe200000001ff */
[----:B------:R-:W-:Y:S02]  /*6dd0*/  LEA R9, R17, R12, 0x2 ;  /* 0x0000000c11097211 */ /* 0x000fe400078e10ff */
[----:B------:R-:W-:-:S07]  /*6de0*/  IADD3 R8, PT, PT, -R8, RZ, RZ ;  /* 0x000000ff08087210 */ /* 0x000fce0007ffe1ff */
.L_x_873:
        /* <DEDUP_REMOVED lines=9> */
[----:B0-----:R-:W-:Y:S01]  /*6e80*/  IADD3 R9, PT, PT, R9, 0x100, RZ ;  /* 0x0000010009097810 */ /* 0x001fe20007ffe0ff */
[----:B------:R-:W-:Y:S06]  /*6e90*/  @P0 BRA `(.L_x_873) ;  /* 0xfffffffc00d40947 */ /* 0x000fec000383ffff */
.L_x_872:
[----:B------:R-:W-:Y:S05]  /*6ea0*/  BSYNC.RECONVERGENT B1 ;  /* 0x0000000000017941 */ /* 0x000fea0003800200 */
.L_x_871:
[----:B------:R-:W-:Y:S05]  /*6eb0*/  @!P1 BRA `(.L_x_869) ;  /* 0x0000001000949947 */ /* 0x000fea0003800000 */
[----:B------:R-:W-:Y:S01]  /*6ec0*/  IMAD.IADD R9, R22, 0x1, -R7 ;  /* 0x0000000116097824 */ /* 0x000fe200078e0a07 */
[----:B------:R-:W-:Y:S01]  /*6ed0*/  SHF.L.U32 R8, R115, 0x2, RZ ;  /* 0x0000000273087819 */ /* 0x000fe200000006ff */
[----:B------:R-:W-:Y:S01]  /*6ee0*/  BSSY.RECONVERGENT B1, `(.L_x_874) ;  /* 0x000006e000017945 */ /* 0x000fe20003800200 */
[----:B------:R-:W-:Y:S02]  /*6ef0*/  IADD3 R10, PT, PT, R10, 0x410, RZ ;  /* 0x000004100a0a7810 */ /* 0x000fe40007ffe0ff */
[----:B------:R-:W-:Y:S01]  /*6f00*/  ISETP.GT.AND P1, PT, R9, 0x300, PT ;  /* 0x000003000900780c */ /* 0x000fe20003f24270 */
[----:B------:R-:W-:Y:S01]  /*6f10*/  IMAD R8, R7, 0x4, -R8 ;  /* 0x0000000407087824 */ /* 0x000fe200078e0a08 */
[----:B------:R-:W-:Y:S02]  /*6f20*/  LEA R13, R13, R10, 0x18 ;  /* 0x0000000a0d0d7211 */ /* 0x000fe400078ec0ff */
[----:B------:R-:W-:Y:S02]  /*6f30*/  PLOP3.LUT P0, PT, PT, PT, PT, 0x80, 0x8 ;  /* 0x000000000008781c */ /* 0x000fe40003f0f070 */
[----:B------:R-:W-:-:S07]  /*6f40*/  IADD3 R8, PT, PT, R8, 0x200, R13 ;  /* 0x0000020008087810 */ /* 0x000fce0007ffe00d */
[----:B------:R-:W-:Y:S05]  /*6f50*/  @!P1 BRA `(.L_x_875) ;  /* 0x0000000400989947 */ /* 0x000fea0003800000 */
[----:B------:R-:W-:Y:S02]  /*6f60*/  PLOP3.LUT P0, PT, PT, PT, PT, 0x8, 0x80 ;  /* 0x000000000080781c */ /* 0x000fe40003f0e170 */
[----:B------:R-:W-:-:S11]  /*6f70*/  IADD3 R10, PT, PT, R22, -0x300, RZ ;  /* 0xfffffd00160a7810 */ /* 0x000fd60007ffe0ff */
.L_x_876:
[----:B------:R-:W0:Y:S01]  /*6f80*/  LDS R9, [R8+-0x200] ;  /* 0xfffe000008097984 */ /* 0x000e220000000800 */
[----:B------:R-:W-:-:S03]  /*6f90*/  IADD3 R7, PT, PT, R7, 0x400, RZ ;  /* 0x0000040007077810 */ /* 0x000fc60007ffe0ff */
[----:B------:R-:W1:Y:S01]  /*6fa0*/  LDS R11, [R8+-0x100] ;  /* 0xffff0000080b7984 */ /* 0x000e620000000800 */
[----:B------:R-:W-:-:S03]  /*6fb0*/  ISETP.GE.AND P1, PT, R7, R10, PT ;  /* 0x0000000a0700720c */ /* 0x000fc60003f26270 */
[----:B------:R-:W2:Y:S04]  /*6fc0*/  LDS R13, [R8] ;  /* 0x00000000080d7984 */ /* 0x000ea80000000800 */
[----:B------:R-:W3:Y:S04]  /*6fd0*/  LDS R15, [R8+0x100] ;  /* 0x00010000080f7984 */ /* 0x000ee80000000800 */
[----:B------:R-:W4:Y:S04]  /*6fe0*/  LDS R21, [R8+0x200] ;  /* 0x0002000008157984 */ /* 0x000f280000000800 */
[----:B------:R-:W5:Y:S04]  /*6ff0*/  LDS R25, [R8+0x300] ;  /* 0x0003000008197984 */ /* 0x000f680000000800 */
[----:B------:R-:W5:Y:S04]  /*7000*/  LDS R27, [R8+0x400] ;  /* 0x00040000081b7984 */ /* 0x000f680000000800 */
[----:B------:R-:W5:Y:S04]  /*7010*/  LDS R29, [R8+0x500] ;  /* 0x00050000081d7984 */ /* 0x000f680000000800 */
[----:B------:R-:W5:Y:S04]  /*7020*/  LDS R31, [R8+0x600] ;  /* 0x00060000081f7984 */ /* 0x000f680000000800 */
[----:B------:R-:W5:Y:S04]  /*7030*/  LDS R33, [R8+0x700] ;  /* 0x0007000008217984 */ /* 0x000f680000000800 */
[----:B------:R-:W5:Y:S01]  /*7040*/  LDS R35, [R8+0x800] ;  /* 0x0008000008237984 */ /* 0x000f620000000800 */
[----:B0-----:R-:W-:-:S03]  /*7050*/  FADD.FTZ R9, -R0, R9 ;  /* 0x0000000900097221 */ /* 0x001fc60000010100 */
[----:B------:R-:W0:Y:S01]  /*7060*/  LDS R37, [R8+0x900] ;  /* 0x0009000008257984 */ /* 0x000e220000000800 */
[C---:B-1----:R-:W-:Y:S01]  /*7070*/  FADD.FTZ R11, -R0.reuse, R11 ;  /* 0x0000000b000b7221 */ /* 0x042fe20000010100 */
[----:B------:R-:W-:Y:S02]  /*7080*/  FMUL.FTZ R9, R9, 1.4426950216293334961 ;  /* 0x3fb8aa3b09097820 */ /* 0x000fe40000410000 */
[----:B------:R-:W1:Y:S01]  /*7090*/  LDS R39, [R8+0xa00] ;  /* 0x000a000008277984 */ /* 0x000e620000000800 */
[C---:B--2---:R-:W-:Y:S01]  /*70a0*/  FADD.FTZ R13, -R0.reuse, R13 ;  /* 0x0000000d000d7221 */ /* 0x044fe20000010100 */
[----:B------:R-:W-:Y:S02]  /*70b0*/  FMUL.FTZ R11, R11, 1.4426950216293334961 ;  /* 0x3fb8aa3b0b0b7820 */ /* 0x000fe40000410000 */
[----:B------:R-:W2:Y:S01]  /*70c0*/  MUFU.EX2 R9, R9 ;  /* 0x0000000900097308 */ /* 0x000ea20000000800 */
[----:B------:R-:W1:Y:S01]  /*70d0*/  LDS R41, [R8+0xb00] ;  /* 0x000b000008297984 */ /* 0x000e620000000800 */
[C---:B---3--:R-:W-:Y:S01]  /*70e0*/  FADD.FTZ R15, -R0.reuse, R15 ;  /* 0x0000000f000f7221 */ /* 0x048fe20000010100 */
[----:B------:R-:W-:Y:S01]  /*70f0*/  FMUL.FTZ R13, R13, 1.4426950216293334961 ;  /* 0x3fb8aa3b0d0d7820 */ /* 0x000fe20000410000 */
[----:B------:R-:W3:Y:S01]  /*7100*/  MUFU.EX2 R11, R11 ;  /* 0x0000000b000b7308 */ /* 0x000ee20000000800 */
[----:B------:R-:W1:Y:S01]  /*7110*/  LDS R43, [R8+0xc00] ;  /* 0x000c0000082b7984 */ /* 0x000e620000000800 */
[C---:B----4-:R-:W-:Y:S01]  /*7120*/  FADD.FTZ R21, -R0.reuse, R21 ;  /* 0x0000001500157221 */ /* 0x050fe20000010100 */
[----:B------:R-:W-:Y:S01]  /*7130*/  FMUL.FTZ R15, R15, 1.4426950216293334961 ;  /* 0x3fb8aa3b0f0f7820 */ /* 0x000fe20000410000 */
[C---:B-----5:R-:W-:Y:S01]  /*7140*/  FADD.FTZ R25, -R0.reuse, R25 ;  /* 0x0000001900197221 */ /* 0x060fe20000010100 */
[----:B------:R-:W4:Y:S01]  /*7150*/  MUFU.EX2 R13, R13 ;  /* 0x0000000d000d7308 */ /* 0x000f220000000800 */
[----:B------:R-:W5:Y:S01]  /*7160*/  LDS R45, [R8+0xd00] ;  /* 0x000d0000082d7984 */ /* 0x000f620000000800 */
[----:B------:R-:W-:Y:S01]  /*7170*/  FMUL.FTZ R21, R21, 1.4426950216293334961 ;  /* 0x3fb8aa3b15157820 */ /* 0x000fe20000410000 */
[C---:B------:R-:W-:Y:S01]  /*7180*/  FADD.FTZ R27, -R0.reuse, R27 ;  /* 0x0000001b001b7221 */ /* 0x040fe20000010100 */
        /* <DEDUP_REMOVED lines=19> */
[----:B0-----:R-:W-:Y:S01]  /*72c0*/  FADD.FTZ R37, -R0, R37 ;  /* 0x0000002500257221 */ /* 0x001fe20000010100 */
[----:B------:R-:W0:Y:S01]  /*72d0*/  MUFU.EX2 R31, R31 ;  /* 0x0000001f001f7308 */ /* 0x000e220000000800 */
[----:B------:R-:W-:Y:S01]  /*72e0*/  FMUL.FTZ R35, R35, 1.4426950216293334961 ;  /* 0x3fb8aa3b23237820 */ /* 0x000fe20000410000 */
[----:B---3--:R-:W-:Y:S01]  /*72f0*/  FADD.FTZ R2, R2, R25 ;  /* 0x0000001902027221 */ /* 0x008fe20000010000 */
[----:B-1----:R-:W-:Y:S01]  /*7300*/  FADD.FTZ R39, -R0, R39 ;  /* 0x0000002700277221 */ /* 0x002fe20000010100 */
[----:B------:R-:W1:Y:S01]  /*7310*/  MUFU.EX2 R33, R33 ;  /* 0x0000002100217308 */ /* 0x000e620000000800 */
        /* <DEDUP_REMOVED lines=10> */
[----:B0-----:R-:W-:Y:S01]  /*73c0*/  FADD.FTZ R2, R2, R31 ;  /* 0x0000001f02027221 */ /* 0x001fe20000010000 */
[----:B------:R-:W0:Y:S01]  /*73d0*/  MUFU.EX2 R39, R39 ;  /* 0x0000002700277308 */ /* 0x000e220000000800 */
[----:B-----5:R-:W-:Y:S01]  /*73e0*/  FADD.FTZ R45, -R0, R45 ;  /* 0x0000002d002d7221 */ /* 0x020fe20000010100 */
[----:B------:R-:W-:Y:S01]  /*73f0*/  FMUL.FTZ R43, R43, 1.4426950216293334961 ;  /* 0x3fb8aa3b2b2b7820 */ /* 0x000fe20000410000 */
[----:B-1----:R-:W-:Y:S01]  /*7400*/  FADD.FTZ R2, R2, R33 ;  /* 0x0000002102027221 */ /* 0x002fe20000010000 */
[----:B------:R-:W1:Y:S01]  /*7410*/  MUFU.EX2 R41, R41 ;  /* 0x0000002900297308 */ /* 0x000e620000000800 */
        /* <DEDUP_REMOVED lines=26> */
.L_x_875:
[----:B------:R-:W-:Y:S05]  /*75c0*/  BSYNC.RECONVERGENT B1 ;  /* 0x0000000000017941 */ /* 0x000fea0003800200 */
.L_x_874:
[----:B------:R-:W-:Y:S01]  /*75d0*/  IADD3 R9, PT, PT, R22, -R7, RZ ;  /* 0x8000000716097210 */ /* 0x000fe20007ffe0ff */
[----:B------:R-:W-:Y:S03]  /*75e0*/  BSSY.RECONVERGENT B1, `(.L_x_877) ;  /* 0x0000036000017945 */ /* 0x000fe60003800200 */
        /* <DEDUP_REMOVED lines=8> */
[----:B------:R-:W4:Y:S04]  /*7670*/  LDS R21, [R8+0x200] ;  /* 0x0002000008157984 */ /* 0x000f280000000800 */
[----:B------:R-:W5:Y:S04]  /*7680*/  LDS R25, [R8+0x300] ;  /* 0x0003000008197984 */ /* 0x000f680000000800 */
[----:B------:R-:W5:Y:S04]  /*7690*/  LDS R27, [R8+0x400] ;  /* 0x00040000081b7984 */ /* 0x000f680000000800 */
[----:B------:R-:W5:Y:S01]  /*76a0*/  LDS R29, [R8+0x500] ;  /* 0x00050000081d7984 */ /* 0x000f620000000800 */
[C---:B0-----:R-:W-:Y:S01]  /*76b0*/  FADD.FTZ R9, -R0.reuse, R9 ;  /* 0x0000000900097221 */ /* 0x041fe20000010100 */
[----:B-1----:R-:W-:-:S03]  /*76c0*/  FADD.FTZ R11, -R0, R11 ;  /* 0x0000000b000b7221 */ /* 0x002fc60000010100 */
[----:B------:R-:W-:Y:S01]  /*76d0*/  FMUL.FTZ R9, R9, 1.4426950216293334961 ;  /* 0x3fb8aa3b09097820 */ /* 0x000fe20000410000 */
[----:B--2---:R-:W-:Y:S01]  /*76e0*/  FADD.FTZ R13, -R0, R13 ;  /* 0x0000000d000d7221 */ /* 0x004fe20000010100 */
[----:B------:R-:W-:-:S04]  /*76f0*/  FMUL.FTZ R11, R11, 1.4426950216293334961 ;  /* 0x3fb8aa3b0b0b7820 */ /* 0x000fc80000410000 */
[----:B------:R-:W0:Y:S01]  /*7700*/  MUFU.EX2 R9, R9 ;  /* 0x0000000900097308 */ /* 0x000e220000000800 */
[C---:B---3--:R-:W-:Y:S01]  /*7710*/  FADD.FTZ R15, -R0.reuse, R15 ;  /* 0x0000000f000f7221 */ /* 0x048fe20000010100 */
[----:B------:R-:W-:Y:S02]  /*7720*/  FMUL.FTZ R13, R13, 1.4426950216293334961 ;  /* 0x3fb8aa3b0d0d7820 */ /* 0x000fe40000410000 */
[----:B------:R-:W1:Y:S01]  /*7730*/  MUFU.EX2 R11, R11 ;  /* 0x0000000b000b7308 */ /* 0x000e620000000800 */
[C---:B----4-:R-:W-:Y:S01]  /*7740*/  FADD.FTZ R21, -R0.reuse, R21 ;  /* 0x0000001500157221 */ /* 0x050fe20000010100 */
[----:B------:R-:W-:Y:S02]  /*7750*/  FMUL.FTZ R15, R15, 1.4426950216293334961 ;  /* 0x3fb8aa3b0f0f7820 */ /* 0x000fe40000410000 */
[----:B------:R-:W2:Y:S01]  /*7760*/  MUFU.EX2 R13, R13 ;  /* 0x0000000d000d7308 */ /* 0x000ea20000000800 */
[----:B-----5:R-:W-:Y:S01]  /*7770*/  FADD.FTZ R25, -R0, R25 ;  /* 0x0000001900197221 */ /* 0x020fe20000010100 */
        /* <DEDUP_REMOVED lines=28> */
.L_x_878:
[----:B------:R-:W-:Y:S05]  /*7940*/  BSYNC.RECONVERGENT B1 ;  /* 0x0000000000017941 */ /* 0x000fea0003800200 */
.L_x_877:
        /* <DEDUP_REMOVED lines=27> */
.L_x_870:
[----:B------:R-:W1:Y:S01]  /*7b00*/  S2UR UR4, SR_CTAID.Y ;  /* 0x00000000000479c3 */ /* 0x000e620000002600 */
[----:B------:R-:W-:Y:S01]  /*7b10*/  VIADDMNMX R2, R3, 0x40, R22, !PT ;  /* 0x0000004003027846 */ /* 0x000fe20007800116 */
[----:B------:R-:W-:Y:S01]  /*7b20*/  BSSY.RECONVERGENT B1, `(.L_x_879) ;  /* 0x0000026000017945 */ /* 0x000fe20003800200 */
[----:B------:R-:W-:-:S04]  /*7b30*/  LOP3.LUT R7, RZ, R17, RZ, 0x33, !PT ;  /* 0x00000011ff077212 */ /* 0x000fc800078e33ff */
[----:B------:R-:W-:Y:S02]  /*7b40*/  IADD3 R11, PT, PT, -R115, R2, R7 ;  /* 0x00000002730b7210 */ /* 0x000fe40007ffe107 */
[----:B------:R-:W-:Y:S02]  /*7b50*/  MOV R7, R3 ;  /* 0x0000000300077202 */ /* 0x000fe40000000f00 */
[C---:B------:R-:W-:Y:S02]  /*7b60*/  LOP3.LUT R2, R11.reuse, 0xc0, RZ, 0xc0, !PT ;  /* 0x000000c00b027812 */ /* 0x040fe400078ec0ff */
[----:B------:R-:W-:Y:S02]  /*7b70*/  ISETP.GE.U32.AND P0, PT, R11, 0xc0, PT ;  /* 0x000000c00b00780c */ /* 0x000fe40003f06070 */
[----:B------:R-:W-:Y:S01]  /*7b80*/  ISETP.NE.AND P1, PT, R2, 0xc0, PT ;  /* 0x000000c00200780c */ /* 0x000fe20003f25270 */
[----:B------:R-:W-:Y:S02]  /*7b90*/  HFMA2 R2, -RZ, RZ, 0, 0 ;  /* 0x00000000ff027431 */ /* 0x000fe400000001ff */
[----:B-1----:R-:W-:-:S05]  /*7ba0*/  IMAD R114, R114, UR4, RZ ;  /* 0x0000000472727c24 */ /* 0x002fca000f8e02ff */
[----:B------:R-:W-:-:S05]  /*7bb0*/  SHF.R.S32.HI R20, RZ, 0x1f, R114 ;  /* 0x0000001fff147819 */ /* 0x000fca0000011472 */
[----:B------:R-:W-:Y:S05]  /*7bc0*/  @!P1 BRA `(.L_x_880) ;  /* 0x00000000006c9947 */ /* 0x000fea0003800000 */
[----:B------:R-:W-:Y:S01]  /*7bd0*/  VIADD R10, R10, 0x410 ;  /* 0x000004100a0a7836 */ /* 0x000fe20000000000 */
[----:B------:R-:W-:Y:S02]  /*7be0*/  LEA.HI R2, R11, 0x1, RZ, 0x1a ;  /* 0x000000010b027811 */ /* 0x000fe400078fd0ff */
[----:B------:R-:W-:Y:S02]  /*7bf0*/  IADD3 R14, P1, P2, R114, R8, R3 ;  /* 0x00000008720e7210 */ /* 0x000fe40007a3e003 */
[----:B------:R-:W-:Y:S02]  /*7c00*/  LEA R10, R13, R10, 0x18 ;  /* 0x0000000a0d0a7211 */ /* 0x000fe400078ec0ff */
[----:B------:R-:W-:Y:S02]  /*7c10*/  LOP3.LUT R8, R2, 0x3, RZ, 0xc0, !PT ;  /* 0x0000000302087812 */ /* 0x000fe400078ec0ff */
[----:B------:R-:W-:Y:S01]  /*7c20*/  IADD3.X R9, PT, PT, R20, R9, RZ, P1, P2 ;  /* 0x0000000914097210 */ /* 0x000fe20000fe44ff */
[----:B------:R-:W-:Y:S01]  /*7c30*/  IMAD R10, R17, 0x4, R10 ;  /* 0x00000004110a7824 */ /* 0x000fe200078e020a */
[----:B------:R-:W-:-:S02]  /*7c40*/  MOV R2, RZ ;  /* 0x000000ff00027202 */ /* 0x000fc40000000f00 */
[----:B------:R-:W-:Y:S02]  /*7c50*/  MOV R7, R3 ;  /* 0x0000000300077202 */ /* 0x000fe40000000f00 */
[----:B------:R-:W-:-:S07]  /*7c60*/  IADD3 R11, PT, PT, -R8, RZ, RZ ;  /* 0x000000ff080b7210 */ /* 0x000fce0007ffe1ff */
.L_x_881:
[----:B------:R-:W-:-:S06]  /*7c70*/  MOV R8, R14 ;  /* 0x0000000e00087202 */ /* 0x000fcc0000000f00 */
[----:B------:R1:W2:Y:S01]  /*7c80*/  LDG.E.U8 R8, desc[UR36][R8.64] ;  /* 0x0000002408087981 */ /* 0x0002a2000c1e1100 */
[----:B------:R-:W-:Y:S02]  /*7c90*/  IADD3 R11, PT, PT, R11, 0x1, RZ ;  /* 0x000000010b0b7810 */ /* 0x000fe40007ffe0ff */
[----:B------:R-:W-:Y:S02]  /*7ca0*/  IADD3 R14, P2, PT, R14, 0x40, RZ ;  /* 0x000000400e0e7810 */ /* 0x000fe40007f5e0ff */
[----:B------:R-:W-:-:S03]  /*7cb0*/  IADD3 R7, PT, PT, R7, 0x40, RZ ;  /* 0x0000004007077810 */ /* 0x000fc60007ffe0ff */
[----:B-1----:R-:W-:Y:S01]  /*7cc0*/  IMAD.X R9, RZ, RZ, R9, P2 ;  /* 0x000000ffff097224 */ /* 0x002fe200010e0609 */
[----:B--2---:R-:W-:-:S13]  /*7cd0*/  ISETP.NE.AND P1, PT, R8, RZ, PT ;  /* 0x000000ff0800720c */ /* 0x004fda0003f25270 */
[----:B------:R-:W0:Y:S02]  /*7ce0*/  @!P1 LDS R13, [R10] ;  /* 0x000000000a0d9984 */ /* 0x000e240000000800 */
[----:B0-----:R-:W-:Y:S01]  /*7cf0*/  @!P1 FADD.FTZ R12, -R0, R13 ;  /* 0x0000000d000c9221 */ /* 0x001fe20000010100 */
        /* <DEDUP_REMOVED lines=8> */
.L_x_880:
[----:B------:R-:W-:Y:S05]  /*7d80*/  BSYNC.RECONVERGENT B1 ;  /* 0x0000000000017941 */ /* 0x000fea0003800200 */
.L_x_879:
[----:B------:R-:W-:Y:S05]  /*7d90*/  @!P0 BRA `(.L_x_869) ;  /* 0x0000000000dc8947 */ /* 0x000fea0003800000 */
[----:B------:R-:W1:Y:S01]  /*7da0*/  S2R R10, SR_CgaCtaId ;  /* 0x00000000000a7919 */ /* 0x000e620000008800 */
[----:B------:R-:W2:Y:S01]  /*7db0*/  LDCU.64 UR4, c[0x0][0x420] ;  /* 0x00008400ff0477ac */ /* 0x000ea20008000a00 */
[----:B------:R-:W-:Y:S02]  /*7dc0*/  MOV R9, 0x400 ;  /* 0x0000040000097802 */ /* 0x000fe40000000f00 */
[----:B------:R-:W-:-:S03]  /*7dd0*/  SHF.L.U32 R8, R115, 0x2, RZ ;  /* 0x0000000273087819 */ /* 0x000fc600000006ff */
[----:B------:R-:W-:Y:S01]  /*7de0*/  VIADD R9, R9, 0x410 ;  /* 0x0000041009097836 */ /* 0x000fe20000000000 */
[----:B------:R-:W-:Y:S02]  /*7df0*/  LEA R8, R7, -R8, 0x2 ;  /* 0x8000000807087211 */ /* 0x000fe400078e10ff */
[----:B--2---:R-:W-:-:S04]  /*7e00*/  IADD3 R12, P0, P1, R114, UR4, R7 ;  /* 0x00000004720c7c10 */ /* 0x004fc8000f91e007 */
[----:B------:R-:W-:Y:S02]  /*7e10*/  IADD3 R12, P2, PT, R12, 0x80, RZ ;  /* 0x000000800c0c7810 */ /* 0x000fe40007f5e0ff */
[----:B-1----:R-:W-:Y:S02]  /*7e20*/  LEA R11, R10, R9, 0x18 ;  /* 0x000000090a0b7211 */ /* 0x002fe400078ec0ff */
[----:B------:R-:W-:Y:S02]  /*7e30*/  IADD3.X R9, PT, PT, R20, UR5, RZ, P0, P1 ;  /* 0x0000000514097c10 */ /* 0x000fe400087e24ff */
[----:B------:R-:W-:Y:S02]  /*7e40*/  IADD3 R10, PT, PT, R8, 0x200, R11 ;  /* 0x00000200080a7810 */ /* 0x000fe40007ffe00b */
[----:B------:R-:W-:-:S07]  /*7e50*/  IADD3.X R9, PT, PT, RZ, R9, RZ, P2, !PT ;  /* 0x00000009ff097210 */ /* 0x000fce00017fe4ff */
.L_x_882:
[----:B------:R-:W-:-:S05]  /*7e60*/  IMAD.MOV.U32 R8, RZ, RZ, R12 ;  /* 0x000000ffff087224 */ /* 0x000fca00078e000c */
[----:B------:R-:W2:Y:S04]  /*7e70*/  LDG.E.U8 R14, desc[UR36][R8.64+-0x80] ;  /* 0xffff8024080e7981 */ /* 0x000ea8000c1e1100 */
[----:B------:R-:W3:Y:S04]  /*7e80*/  LDG.E.U8 R11, desc[UR36][R8.64+-0x40] ;  /* 0xffffc024080b7981 */ /* 0x000ee8000c1e1100 */
[----:B------:R-:W4:Y:S04]  /*7e90*/  LDG.E.U8 R12, desc[UR36][R8.64] ;  /* 0x00000024080c7981 */ /* 0x000f28000c1e1100 */
[----:B------:R-:W5:Y:S01]  /*7ea0*/  LDG.E.U8 R13, desc[UR36][R8.64+0x40] ;  /* 0x00004024080d7981 */ /* 0x000f62000c1e1100 */
[----:B------:R-:W-:-:S02]  /*7eb0*/  IADD3 R7, PT, PT, R7, 0x100, RZ ;  /* 0x0000010007077810 */ /* 0x000fc40007ffe0ff */
[----:B--2---:R-:W-:Y:S02]  /*7ec0*/  ISETP.NE.AND P0, PT, R14, RZ, PT ;  /* 0x000000ff0e00720c */ /* 0x004fe40003f05270 */
[----:B---3--:R-:W-:Y:S02]  /*7ed0*/  ISETP.NE.AND P1, PT, R11, RZ, PT ;  /* 0x000000ff0b00720c */ /* 0x008fe40003f25270 */
[----:B----4-:R-:W-:Y:S02]  /*7ee0*/  ISETP.NE.AND P2, PT, R12, RZ, PT ;  /* 0x000000ff0c00720c */ /* 0x010fe40003f45270 */
[----:B-----5:R-:W-:-:S07]  /*7ef0*/  ISETP.NE.AND P3, PT, R13, RZ, PT ;  /* 0x000000ff0d00720c */ /* 0x020fce0003f65270 */
[----:B------:R-:W0:Y:S04]  /*7f00*/  @!P0 LDS R11, [R10+-0x200] ;  /* 0xfffe00000a0b8984 */ /* 0x000e280000000800 */
[----:B------:R-:W1:Y:S04]  /*7f10*/  @!P1 LDS R13, [R10+-0x100] ;  /* 0xffff00000a0d9984 */ /* 0x000e680000000800 */
[----:B------:R-:W2:Y:S04]  /*7f20*/  @!P2 LDS R15, [R10] ;  /* 0x000000000a0fa984 */ /* 0x000ea80000000800 */
[----:B------:R-:W3:Y:S01]  /*7f30*/  @!P3 LDS R21, [R10+0x100] ;  /* 0x000100000a15b984 */ /* 0x000ee20000000800 */
[----:B0-----:R-:W-:Y:S01]  /*7f40*/  @!P0 FADD.FTZ R12, -R0, R11 ;  /* 0x0000000b000c8221 */ /* 0x001fe20000010100 */
[----:B------:R-:W-:-:S03]  /*7f50*/  HFMA2 R11, -RZ, RZ, 0, 0 ;  /* 0x00000000ff0b7431 */ /* 0x000fc600000001ff */
[----:B------:R-:W-:Y:S01]  /*7f60*/  @!P0 FMUL.FTZ R12, R12, 1.4426950216293334961 ;  /* 0x3fb8aa3b0c0c8820 */ /* 0x000fe20000410000 */
[----:B-1----:R-:W-:Y:S01]  /*7f70*/  @!P1 FADD.FTZ R14, -R0, R13 ;  /* 0x0000000d000e9221 */ /* 0x002fe20000010100 */
[----:B------:R-:W-:Y:S02]  /*7f80*/  MOV R13, RZ ;  /* 0x000000ff000d7202 */ /* 0x000fe40000000f00 */
[----:B------:R0:W1:Y:S01]  /*7f90*/  @!P0 MUFU.EX2 R11, R12 ;  /* 0x0000000c000b8308 */ /* 0x0000620000000800 */
[----:B------:R-:W-:Y:S01]  /*7fa0*/  @!P1 FMUL.FTZ R14, R14, 1.4426950216293334961 ;  /* 0x3fb8aa3b0e0e9820 */ /* 0x000fe20000410000 */
[C---:B--2---:R-:W-:Y:S01]  /*7fb0*/  @!P2 FADD.FTZ R20, -R0.reuse, R15 ;  /* 0x0000000f0014a221 */ /* 0x044fe20000010100 */
[----:B------:R-:W-:Y:S02]  /*7fc0*/  IMAD.MOV.U32 R15, RZ, RZ, RZ ;  /* 0x000000ffff0f7224 */ /* 0x000fe400078e00ff */
[----:B---3--:R-:W-:Y:S01]  /*7fd0*/  @!P3 FADD.FTZ R24, -R0, R21 ;  /* 0x000000150018b221 */ /* 0x008fe20000010100 */
[----:B------:R-:W2:Y:S01]  /*7fe0*/  @!P1 MUFU.EX2 R13, R14 ;  /* 0x0000000e000d9308 */ /* 0x000ea20000000800 */
[----:B------:R-:W-:Y:S01]  /*7ff0*/  @!P2 FMUL.FTZ R20, R20, 1.4426950216293334961 ;  /* 0x3fb8aa3b1414a820 */ /* 0x000fe20000410000 */
[----:B------:R-:W-:-:S02]  /*8000*/  HFMA2 R21, -RZ, RZ, 0, 0 ;  /* 0x00000000ff157431 */ /* 0x000fc400000001ff */
[----:B------:R-:W-:Y:S01]  /*8010*/  @!P3 FMUL.FTZ R24, R24, 1.4426950216293334961 ;  /* 0x3fb8aa3b1818b820 */ /* 0x000fe20000410000 */
[----:B------:R-:W-:Y:S01]  /*8020*/  ISETP.GE.AND P0, PT, R7, R22, PT ;  /* 0x000000160700720c */ /* 0x000fe20003f06270 */
[----:B------:R-:W3:Y:S01]  /*8030*/  @!P2 MUFU.EX2 R15, R20 ;  /* 0x00000014000fa308 */ /* 0x000ee20000000800 */
[----:B0-----:R-:W-:-:S03]  /*8040*/  IADD3 R12, P1, PT, R8, 0x100, RZ ;  /* 0x00000100080c7810 */ /* 0x001fc60007f3e0ff */
[----:B------:R-:W0:Y:S01]  /*8050*/  @!P3 MUFU.EX2 R21, R24 ;  /* 0x000000180015b308 */ /* 0x000e220000000800 */
[----:B-1----:R-:W-:Y:S01]  /*8060*/  FADD.FTZ R2, R11, R2 ;  /* 0x000000020b027221 */ /* 0x002fe20000010000 */
[----:B------:R-:W-:Y:S01]  /*8070*/  STS [R10+-0x200], R11 ;  /* 0xfffe000b0a007388 */ /* 0x000fe20000000800 */
[----:B------:R-:W-:Y:S02]  /*8080*/  IMAD.X R9, RZ, RZ, R9, P1 ;  /* 0x000000ffff097224 */ /* 0x000fe400008e0609 */
[----:B--2---:R-:W-:Y:S01]  /*8090*/  FADD.FTZ R2, R2, R13 ;  /* 0x0000000d02027221 */ /* 0x004fe20000010000 */
[----:B------:R-:W-:Y:S03]  /*80a0*/  STS [R10+-0x100], R13 ;  /* 0xffff000d0a007388 */ /* 0x000fe60000000800 */
[----:B---3--:R-:W-:Y:S01]  /*80b0*/  FADD.FTZ R2, R2, R15 ;  /* 0x0000000f02027221 */ /* 0x008fe20000010000 */
[----:B------:R-:W-:Y:S03]  /*80c0*/  STS [R10], R15 ;  /* 0x0000000f0a007388 */ /* 0x000fe60000000800 */
[----:B0-----:R-:W-:Y:S01]  /*80d0*/  FADD.FTZ R2, R2, R21 ;  /* 0x0000001502027221 */ /* 0x001fe20000010000 */
[----:B------:R0:W-:Y:S02]  /*80e0*/  STS [R10+0x100], R21 ;  /* 0x000100150a007388 */ /* 0x0001e40000000800 */
[----:B0-----:R-:W-:Y:S01]  /*80f0*/  IADD3 R10, PT, PT, R10, 0x400, RZ ;  /* 0x000004000a0a7810 */ /* 0x001fe20007ffe0ff */
[----:B------:R-:W-:Y:S06]  /*8100*/  @!P0 BRA `(.L_x_882) ;  /* 0xfffffffc00548947 */ /* 0x000fec000383ffff */
.L_x_869:
[----:B------:R-:W-:Y:S05]  /*8110*/  BSYNC.RECONVERGENT B0 ;  /* 0x0000000000007941 */ /* 0x000fea0003800200 */
.L_x_868:
[----:B----4-:R-:W1:Y:S01]  /*8120*/  SHFL.BFLY PT, R7, R2, 0x10, 0x1f ;  /* 0x0e001f0002077f89 */ /* 0x010e6200000e0000 */
[C---:B------:R-:W-:Y:S01]  /*8130*/  ISETP.NE.AND P0, PT, R5.reuse, RZ, PT ;  /* 0x000000ff0500720c */ /* 0x040fe20003f05270 */
[----:B------:R-:W2:Y:S01]  /*8140*/  LDCU.U8 UR6, c[0x0][0x48c] ;  /* 0x00009180ff0677ac */ /* 0x000ea20008000000 */
[----:B------:R-:W-:Y:S01]  /*8150*/  ISETP.GT.U32.AND P1, PT, R5, 0x1, PT ;  /* 0x000000010500780c */ /* 0x000fe20003f24070 */
[----:B-1----:R-:W-:-:S05]  /*8160*/  FADD.FTZ R7, R7, R2 ;  /* 0x0000000207077221 */ /* 0x002fca0000010000 */
[----:B0-----:R-:W0:Y:S02]  /*8170*/  SHFL.BFLY PT, R0, R7, 0x8, 0x1f ;  /* 0x0d001f0007007f89 */ /* 0x001e2400000e0000 */
[----:B0-----:R-:W-:-:S05]  /*8180*/  FADD.FTZ R8, R7, R0 ;  /* 0x0000000007087221 */ /* 0x001fca0000010000 */
[----:B------:R-:W0:Y:S02]  /*8190*/  SHFL.BFLY PT, R9, R8, 0x4, 0x1f ;  /* 0x0c801f0008097f89 */ /* 0x000e2400000e0000 */
[----:B0-----:R-:W-:Y:S02]  /*81a0*/  FADD.FTZ R9, R8, R9 ;  /* 0x0000000908097221 */ /* 0x001fe40000010000 */
[----:B------:R-:W0:Y:S03]  /*81b0*/  LDC R8, c[0x0][0x3f4] ;  /* 0x0000fd00ff087b82 */ /* 0x000e260000000800 */
[----:B------:R-:W1:Y:S01]  /*81c0*/  SHFL.BFLY PT, R0, R9, 0x2, 0x1f ;  /* 0x0c401f0009007f89 */ /* 0x000e6200000e0000 */
[----:B0-----:R-:W-:Y:S02]  /*81d0*/  VIADD R8, R8, 0x4 ;  /* 0x0000000408087836 */ /* 0x001fe40000000000 */
[----:B-1----:R-:W-:Y:S01]  /*81e0*/  FADD.FTZ R10, R9, R0 ;  /* 0x00000000090a7221 */ /* 0x002fe20000010000 */
[----:B------:R-:W-:-:S02]  /*81f0*/  SHF.R.U32.HI R0, RZ, 0x5, R17 ;  /* 0x00000005ff007819 */ /* 0x000fc40000011611 */
[----:B------:R-:W-:Y:S02]  /*8200*/  SHF.R.S32.HI R9, RZ, 0x1f, R8 ;  /* 0x0000001fff097819 */ /* 0x000fe40000011408 */
[----:B------:R-:W0:Y:S01]  /*8210*/  SHFL.BFLY PT, R11, R10, 0x1, 0x1f ;  /* 0x0c201f000a0b7f89 */ /* 0x000e2200000e0000 */
[----:B------:R-:W-:Y:S02]  /*8220*/  @!P0 LEA R4, R0, R4, 0x2 ;  /* 0x0000000400048211 */ /* 0x000fe400078e10ff */
[----:B------:R-:W-:-:S04]  /*8230*/  LEA.HI R9, R9, R8, RZ, 0x2 ;  /* 0x0000000809097211 */ /* 0x000fc800078f10ff */
[----:B------:R-:W-:Y:S01]  /*8240*/  SHF.L.U32 R9, R9, 0x2, RZ ;  /* 0x0000000209097819 */ /* 0x000fe200000006ff */
[----:B0-----:R-:W-:-:S05]  /*8250*/  FADD.FTZ R11, R10, R11 ;  /* 0x0000000b0a0b7221 */ /* 0x001fca0000010000 */
[----:B------:R-:W-:Y:S01]  /*8260*/  @!P0 STS [R4+0x8], R11 ;  /* 0x0000080b04008388 */ /* 0x000fe20000000800 */
[----:B------:R-:W-:Y:S01]  /*8270*/  BAR.SYNC.DEFER_BLOCKING 0x0 ;  /* 0x0000000000007b1d */ /* 0x000fe20000010000 */
[----:B--2---:R-:W-:-:S05]  /*8280*/  ISETP.NE.AND P0, PT, RZ, UR6, PT ;  /* 0x00000006ff007c0c */ /* 0x004fca000bf05270 */
[----:B------:R-:W0:Y:S01]  /*8290*/  @!P1 LDS R11, [R6+0x8] ;  /* 0x00000800060b9984 */ /* 0x000e220000000800 */
[----:B------:R-:W-:-:S03]  /*82a0*/  ISETP.GE.AND P1, PT, R3, R22, PT ;  /* 0x000000160300720c */ /* 0x000fc60003f26270 */
[----:B0-----:R-:W0:Y:S02]  /*82b0*/  SHFL.BFLY PT, R2, R11, 0x1, 0x1f ;  /* 0x0c201f000b027f89 */ /* 0x001e2400000e0000 */
[----:B0-----:R-:W-:Y:S02]  /*82c0*/  FADD.FTZ R5, R2, R11 ;  /* 0x0000000b02057221 */ /* 0x001fe40000010000 */
[----:B------:R-:W0:Y:S04]  /*82d0*/  S2R R2, SR_CTAID.X ;  /* 0x0000000000027919 */ /* 0x000e280000002500 */
[----:B------:R-:W1:Y:S02]  /*82e0*/  SHFL.IDX PT, R5, R5, RZ, 0x1f ;  /* 0x00001fff05057589 */ /* 0x000e6400000e0000 */
[----:B-1----:R-:W-:Y:S01]  /*82f0*/  FADD.FTZ R7, R5, 9.9999999747524270788e-07 ;  /* 0x358637bd05077421 */ /* 0x002fe20000010000 */
[----:B------:R-:W-:-:S03]  /*8300*/  CS2R R4, SRZ ;  /* 0x0000000000047805 */ /* 0x000fc6000001ff00 */
[----:B------:R1:W2:Y:S01]  /*8310*/  MUFU.RCP R13, R7 ;  /* 0x00000007000d7308 */ /* 0x0002a20000001000 */
[----:B0-----:R-:W-:Y:S05]  /*8320*/  @!P0 BRA `(.L_x_883) ;  /* 0x0000000000248947 */ /* 0x001fea0003800000 */
[----:B------:R-:W0:Y:S01]  /*8330*/  S2R R5, SR_CTAID.Y ;  /* 0x0000000000057919 */ /* 0x000e220000002600 */
[----:B------:R-:W0:Y:S08]  /*8340*/  LDC R6, c[0x0][0x3f8] ;  /* 0x0000fe00ff067b82 */ /* 0x000e300000000800 */
[----:B------:R-:W3:Y:S08]  /*8350*/  LDC R4, c[0x0][0x488] ;  /* 0x00012200ff047b82 */ /* 0x000ef00000000800 */
[----:B-1----:R-:W3:Y:S08]  /*8360*/  LDC R7, c[0x0][0x40c] ;  /* 0x00010300ff077b82 */ /* 0x002ef00000000800 */
[----:B------:R-:W1:Y:S01]  /*8370*/  LDC R11, c[0x0][0x3f4] ;  /* 0x0000fd00ff0b7b82 */ /* 0x000e620000000800 */
[----:B0-----:R-:W-:-:S04]  /*8380*/  IMAD R5, R5, R6, R2 ;  /* 0x0000000605057224 */ /* 0x001fc800078e0202 */
[----:B---3--:R-:W-:-:S04]  /*8390*/  IMAD R4, R5, R4, R7 ;  /* 0x0000000405047224 */ /* 0x008fc800078e0207 */
[----:B-1----:R-:W-:-:S05]  /*83a0*/  IMAD R4, R4, R11, RZ ;  /* 0x0000000b04047224 */ /* 0x002fca00078e02ff */
[----:B------:R-:W-:-:S07]  /*83b0*/  SHF.R.S32.HI R5, RZ, 0x1f, R4 ;  /* 0x0000001fff057819 */ /* 0x000fce0000011404 */
.L_x_883:
[----:B------:R-:W-:Y:S01]  /*83c0*/  BSSY.RECONVERGENT B0, `(.L_x_884) ;  /* 0x0000062000007945 */ /* 0x000fe20003800200 */
[----:B------:R-:W-:-:S03]  /*83d0*/  LOP3.LUT R20, R9, 0xfffffff0, RZ, 0xc0, !PT ;  /* 0xfffffff009147812 */ /* 0x000fc600078ec0ff */
[----:B------:R-:W-:Y:S05]  /*83e0*/  @P1 BRA `(.L_x_885) ;  /* 0x00000004007c1947 */ /* 0x000fea0003800000 */
[----:B------:R-:W-:Y:S01]  /*83f0*/  VIADDMNMX R6, R3, 0x40, R22, !PT ;  /* 0x0000004003067846 */ /* 0x000fe20007800116 */
[----:B------:R-:W-:Y:S01]  /*8400*/  BSSY.RECONVERGENT B1, `(.L_x_886) ;  /* 0x0000028000017945 */ /* 0x000fe20003800200 */
[----:B-1----:R-:W-:-:S04]  /*8410*/  LOP3.LUT R7, RZ, R17, RZ, 0x33, !PT ;  /* 0x00000011ff077212 */ /* 0x002fc800078e33ff */
[----:B------:R-:W-:-:S04]  /*8420*/  IADD3 R6, PT, PT, -R115, R6, R7 ;  /* 0x0000000673067210 */ /* 0x000fc80007ffe107 */
[C---:B------:R-:W-:Y:S02]  /*8430*/  LOP3.LUT R7, R6.reuse, 0xc0, RZ, 0xc0, !PT ;  /* 0x000000c006077812 */ /* 0x040fe400078ec0ff */
[----:B------:R-:W-:Y:S02]  /*8440*/  ISETP.GE.U32.AND P1, PT, R6, 0xc0, PT ;  /* 0x000000c00600780c */ /* 0x000fe40003f26070 */
[----:B------:R-:W-:-:S13]  /*8450*/  ISETP.NE.AND P2, PT, R7, 0xc0, PT ;  /* 0x000000c00700780c */ /* 0x000fda0003f45270 */
[----:B------:R-:W-:Y:S05]  /*8460*/  @!P2 BRA `(.L_x_887) ;  /* 0x000000000084a947 */ /* 0x000fea0003800000 */
[----:B------:R-:W0:Y:S01]  /*8470*/  S2UR UR5, SR_CgaCtaId ;  /* 0x00000000000579c3 */ /* 0x000e220000008800 */
[----:B------:R-:W1:Y:S01]  /*8480*/  LDCU.64 UR8, c[0x0][0x480] ;  /* 0x00009000ff0877ac */ /* 0x000e620008000a00 */
        /* <DEDUP_REMOVED lines=8> */
[----:B------:R-:W-:Y:S01]  /*8510*/  LEA R7, R17, R20, 0x1 ;  /* 0x0000001411077211 */ /* 0x000fe200078e08ff */
[----:B------:R-:W-:Y:S01]  /*8520*/  IMAD.MOV R10, RZ, RZ, -R6 ;  /* 0x000000ffff0a7224 */ /* 0x000fe200078e0a06 */
[----:B------:R-:W-:Y:S02]  /*8530*/  IADD3 R3, PT, PT, R3, R8, RZ ;  /* 0x0000000803037210 */ /* 0x000fe40007ffe0ff */
[----:B-1----:R-:W-:-:S04]  /*8540*/  LEA R11, P2, R12, UR8, 0x2 ;  /* 0x000000080c0b7c11 */ /* 0x002fc8000f8410ff */
[----:B------:R-:W-:Y:S01]  /*8550*/  LEA.HI.X R12, R12, UR9, R9, 0x2, P2 ;  /* 0x000000090c0c7c11 */ /* 0x000fe200090f1409 */
[----:B0-----:R-:W-:-:S06]  /*8560*/  ULEA UR4, UR5, UR4, 0x18 ;  /* 0x0000000405047291 */ /* 0x001fcc000f8ec0ff */
[----:B------:R-:W-:Y:S02]  /*8570*/  IADD3 R8, PT, PT, R7, UR4, RZ ;  /* 0x0000000407087c10 */ /* 0x000fe4000fffe0ff */
[----:B------:R-:W-:-:S07]  /*8580*/  LEA R9, R17, UR4, 0x2 ;  /* 0x0000000411097c11 */ /* 0x000fce000f8e10ff */
.L_x_888:
[----:B-1----:R0:W2:Y:S01]  /*8590*/  LDS R6, [R9] ;  /* 0x0000000009067984 */ /* 0x0020a20000000800 */
[----:B------:R-:W-:Y:S01]  /*85a0*/  @P0 IMAD.MOV.U32 R7, RZ, RZ, R12 ;  /* 0x000000ffff070224 */ /* 0x000fe200078e000c */
[----:B------:R-:W-:-:S04]  /*85b0*/  IADD3 R10, PT, PT, R10, 0x1, RZ ;  /* 0x000000010a0a7810 */ /* 0x000fc80007ffe0ff */
[----:B------:R-:W-:Y:S02]  /*85c0*/  ISETP.NE.AND P3, PT, R10, RZ, PT ;  /* 0x000000ff0a00720c */ /* 0x000fe40003f65270 */
[----:B0-----:R-:W-:Y:S01]  /*85d0*/  IADD3 R9, PT, PT, R9, 0x100, RZ ;  /* 0x0000010009097810 */ /* 0x001fe20007ffe0ff */
[----:B--2---:R-:W-:-:S05]  /*85e0*/  FMUL.FTZ R15, R6, R13 ;  /* 0x0000000d060f7220 */ /* 0x004fca0000410000 */
[----:B------:R-:W-:-:S04]  /*85f0*/  F2FP.F16.F32.PACK_AB R6, RZ, R15 ;  /* 0x0000000fff06723e */ /* 0x000fc800000000ff */
[----:B------:R-:W-:Y:S02]  /*8600*/  PRMT R14, R6, 0x7610, R14 ;  /* 0x00007610060e7816 */ /* 0x000fe4000000000e */
[----:B------:R-:W-:Y:S02]  /*8610*/  @P0 MOV R6, R11 ;  /* 0x0000000b00060202 */ /* 0x000fe40000000f00 */
[----:B------:R-:W-:Y:S01]  /*8620*/  IADD3 R11, P2, PT, R11, 0x100, RZ ;  /* 0x000001000b0b7810 */ /* 0x000fe20007f5e0ff */
[----:B------:R0:W-:Y:S04]  /*8630*/  STS.U16 [R8], R14 ;  /* 0x0000000e08007388 */ /* 0x0001e80000000400 */
[----:B------:R1:W-:Y:S01]  /*8640*/  @P0 STG.E desc[UR36][R6.64], R15 ;  /* 0x0000000f06000986 */ /* 0x0003e2000c101924 */
[----:B------:R-:W-:Y:S01]  /*8650*/  IMAD.X R12, RZ, RZ, R12, P2 ;  /* 0x000000ffff0c7224 */ /* 0x000fe200010e060c */
[----:B0-----:R-:W-:Y:S01]  /*8660*/  IADD3 R8, PT, PT, R8, 0x80, RZ ;  /* 0x0000008008087810 */ /* 0x001fe20007ffe0ff */
[----:B------:R-:W-:Y:S06]  /*8670*/  @P3 BRA `(.L_x_888) ;  /* 0xfffffffc00c43947 */ /* 0x000fec000383ffff */
.L_x_887:
[----:B------:R-:W-:Y:S05]  /*8680*/  BSYNC.RECONVERGENT B1 ;  /* 0x0000000000017941 */ /* 0x000fea0003800200 */
.L_x_886:
[----:B------:R-:W-:Y:S05]  /*8690*/  @!P1 BRA `(.L_x_885) ;  /* 0x0000000000d09947 */ /* 0x000fea0003800000 */
[----:B-1----:R-:W0:Y:S01]  /*86a0*/  S2R R7, SR_CgaCtaId ;  /* 0x0000000000077919 */ /* 0x002e220000008800 */
[----:B------:R-:W1:Y:S01]  /*86b0*/  LDCU.64 UR4, c[0x0][0x480] ;  /* 0x00009000ff0477ac */ /* 0x000e620008000a00 */
[----:B------:R-:W-:Y:S02]  /*86c0*/  MOV R6, 0x400 ;  /* 0x0000040000067802 */ /* 0x000fe40000000f00 */
[----:B------:R-:W-:Y:S01]  /*86d0*/  IADD3 R8, P0, PT, R3, R4, RZ ;  /* 0x0000000403087210 */ /* 0x000fe20007f1e0ff */
[----:B------:R-:W-:Y:S01]  /*86e0*/  UISETP.NE.AND UP0, UPT, UR6, URZ, UPT ;  /* 0x000000ff0600728c */ /* 0x000fe2000bf05270 */
[----:B------:R-:W-:Y:S02]  /*86f0*/  IADD3 R6, PT, PT, R6, 0x410, RZ ;  /* 0x0000041006067810 */ /* 0x000fe40007ffe0ff */
[----:B------:R-:W-:Y:S01]  /*8700*/  SHF.L.U32 R4, R115, 0x2, RZ ;  /* 0x0000000273047819 */ /* 0x000fe200000006ff */
[----:B------:R-:W-:Y:S01]  /*8710*/  IMAD.X R11, RZ, RZ, R5, P0 ;  /* 0x000000ffff0b7224 */ /* 0x000fe200000e0605 */
[----:B------:R-:W-:-:S02]  /*8720*/  ISETP.NE.AND P1, PT, RZ, UR6, PT ;  /* 0x00000006ff007c0c */ /* 0x000fc4000bf25270 */
[----:B------:R-:W-:Y:S01]  /*8730*/  PLOP3.LUT P0, PT, PT, PT, UP0, 0x80, 0x8 ;  /* 0x000000000008781c */ /* 0x000fe20003f0f008 */
[----:B------:R-:W-:Y:S01]  /*8740*/  IMAD R4, R3, 0x4, -R4 ;  /* 0x0000000403047824 */ /* 0x000fe200078e0a04 */
[----:B-1----:R-:W-:-:S04]  /*8750*/  LEA R9, P3, R8, UR4, 0x2 ;  /* 0x0000000408097c11 */ /* 0x002fc8000f8610ff */
[----:B------:R-:W-:Y:S02]  /*8760*/  IADD3 R9, P2, PT, R9, 0x200, RZ ;  /* 0x0000020009097810 */ /* 0x000fe40007f5e0ff */
[----:B------:R-:W-:-:S04]  /*8770*/  LEA.HI.X R11, R8, UR5, R11, 0x2, P3 ;  /* 0x00000005080b7c11 */ /* 0x000fc800098f140b */
[----:B------:R-:W-:Y:S02]  /*8780*/  IADD3.X R10, PT, PT, RZ, R11, RZ, P2, !PT ;  /* 0x0000000bff0a7210 */ /* 0x000fe400017fe4ff */
[----:B0-----:R-:W-:Y:S02]  /*8790*/  LEA R5, R7, R6, 0x18 ;  /* 0x0000000607057211 */ /* 0x001fe400078ec0ff */
[----:B------:R-:W-:Y:S02]  /*87a0*/  LEA R6, R3, R20, 0x1 ;  /* 0x0000001403067211 */ /* 0x000fe400078e08ff */
[----:B------:R-:W-:-:S03]  /*87b0*/  IADD3 R7, PT, PT, R4, 0x200, R5 ;  /* 0x0000020004077810 */ /* 0x000fc60007ffe005 */
[----:B------:R-:W-:-:S05]  /*87c0*/  IMAD R6, R115, -0x2, R6 ;  /* 0xfffffffe73067824 */ /* 0x000fca00078e0206 */
[----:B------:R-:W-:-:S07]  /*87d0*/  IADD3 R6, PT, PT, R6, 0x100, R5 ;  /* 0x0000010006067810 */ /* 0x000fce0007ffe005 */
.L_x_889:
[----:B------:R-:W2:Y:S01]  /*87e0*/  LDS R4, [R7+-0x200] ;  /* 0xfffe000007047984 */ /* 0x000ea20000000800 */
[----:B------:R-:W-:-:S04]  /*87f0*/  IADD3 R3, PT, PT, R3, 0x100, RZ ;  /* 0x0000010003037810 */ /* 0x000fc80007ffe0ff */
[----:B------:R-:W-:Y:S01]  /*8800*/  ISETP.GE.AND P2, PT, R3, R22, PT ;  /* 0x000000160300720c */ /* 0x000fe20003f46270 */
[----:B--2---:R-:W-:-:S05]  /*8810*/  FMUL.FTZ R11, R4, R13 ;  /* 0x0000000d040b7220 */ /* 0x004fca0000410000 */
        /* <DEDUP_REMOVED lines=14> */
[----:B0-----:R-:W-:Y:S01]  /*8900*/  MOV R4, R9 ;  /* 0x0000000900047202 */ /* 0x001fe20000000f00 */
[----:B-1----:R-:W-:-:S03]  /*8910*/  VIADD R7, R7, 0x400 ;  /* 0x0000040007077836 */ /* 0x002fc60000000000 */
[----:B------:R-:W-:Y:S01]  /*8920*/  IADD3 R9, P3, PT, R4, 0x400, RZ ;  /* 0x0000040004097810 */ /* 0x000fe20007f7e0ff */
[----:B------:R-:W-:Y:S01]  /*8930*/  @P0 STG.E desc[UR36][R4.64+-0x200], R11 ;  /* 0xfffe000b04000986 */ /* 0x000fe2000c101924 */
[----:B------:R-:W-:Y:S02]  /*8940*/  PLOP3.LUT P0, PT, P1, PT, PT, 0x80, 0x8 ;  /* 0x000000000008781c */ /* 0x000fe40000f0f070 */
[----:B------:R-:W-:-:S11]  /*8950*/  IADD3.X R10, PT, PT, RZ, R5, RZ, P3, !PT ;  /* 0x00000005ff0a7210 */ /* 0x000fd60001ffe4ff */
[----:B------:R-:W-:Y:S04]  /*8960*/  @P0 STG.E desc[UR36][R4.64+-0x100], R15 ;  /* 0xffff000f04000986 */ /* 0x000fe8000c101924 */
[----:B------:R-:W-:Y:S01]  /*8970*/  @P0 STG.E desc[UR36][R4.64], R21 ;  /* 0x0000001504000986 */ /* 0x000fe2000c101924 */
[----:B--2---:R-:W-:-:S05]  /*8980*/  FMUL.FTZ R25, R8, R13 ;  /* 0x0000000d08197220 */ /* 0x004fca0000410000 */
[----:B------:R-:W-:Y:S01]  /*8990*/  @P0 STG.E desc[UR36][R4.64+0x100], R25 ;  /* 0x0001001904000986 */ /* 0x000fe2000c101924 */
[----:B------:R-:W-:-:S05]  /*89a0*/  F2FP.F16.F32.PACK_AB R8, RZ, R25 ;  /* 0x00000019ff08723e */ /* 0x000fca00000000ff */
[----:B------:R0:W-:Y:S02]  /*89b0*/  STS.U16 [R6+0x80], R8 ;  /* 0x0000800806007388 */ /* 0x0001e40000000400 */
[----:B0-----:R-:W-:Y:S01]  /*89c0*/  IADD3 R6, PT, PT, R6, 0x200, RZ ;  /* 0x0000020006067810 */ /* 0x001fe20007ffe0ff */
[----:B------:R-:W-:Y:S06]  /*89d0*/  @!P2 BRA `(.L_x_889) ;  /* 0xfffffffc0080a947 */ /* 0x000fec000383ffff */
.L_x_885:
[----:B------:R-:W-:Y:S05]  /*89e0*/  BSYNC.RECONVERGENT B0 ;  /* 0x0000000000007941 */ /* 0x000fea0003800200 */
.L_x_884:
[----:B------:R-:W0:Y:S01]  /*89f0*/  LDCU UR7, c[0x0][0x40c] ;  /* 0x00008180ff0777ac */ /* 0x000e220008000800 */
[C---:B------:R-:W-:Y:S01]  /*8a00*/  LEA.HI R3, R18.reuse, R18, RZ, 0x1 ;  /* 0x0000001212037211 */ /* 0x040fe200078f08ff */
[----:B------:R-:W3:Y:S01]  /*8a10*/  S2UR UR6, SR_CgaCtaId ;  /* 0x00000000000679c3 */ /* 0x000ee20000008800 */
[----:B------:R-:W-:Y:S01]  /*8a20*/  SHF.L.U32 R25, R17, 0x4, RZ ;  /* 0x0000000411197819 */ /* 0x000fe200000006ff */
[----:B------:R-:W-:Y:S01]  /*8a30*/  UMOV UR4, 0x400 ;  /* 0x0000040000047882 */ /* 0x000fe20000000000 */
[----:B------:R-:W-:Y:S01]  /*8a40*/  LOP3.LUT R3, R3, 0xfffffffe, RZ, 0xc0, !PT ;  /* 0xfffffffe03037812 */ /* 0x000fe200078ec0ff */
[----:B------:R-:W-:Y:S01]  /*8a50*/  UIADD3 UR5, UPT, UPT, UR4, 0x210, URZ ;  /* 0x0000021004057890 */ /* 0x000fe2000fffe0ff */
[----:B------:R-:W-:Y:S01]  /*8a60*/  BSSY.RECONVERGENT B0, `(.L_x_890) ;  /* 0x0000015000007945 */ /* 0x000fe20003800200 */
[----:B-1----:R-:W-:Y:S02]  /*8a70*/  CS2R R6, SRZ ;  /* 0x0000000000067805 */ /* 0x002fe4000001ff00 */
[----:B------:R-:W-:Y:S01]  /*8a80*/  IADD3 R21, PT, PT, R18, -R3, RZ ;  /* 0x8000000312157210 */ /* 0x000fe20007ffe0ff */
[----:B------:R-:W-:Y:S01]  /*8a90*/  IMAD.SHL.U32 R3, R17, 0x8, RZ ;  /* 0x0000000811037824 */ /* 0x000fe200078e00ff */
[----:B------:R-:W-:-:S02]  /*8aa0*/  CS2R R4, SRZ ;  /* 0x0000000000047805 */ /* 0x000fc4000001ff00 */
[----:B------:R-:W-:Y:S02]  /*8ab0*/  LOP3.LUT R25, R25, 0x1f0, RZ, 0xc0, !PT ;  /* 0x000001f019197812 */ /* 0x000fe400078ec0ff */
[----:B------:R-:W-:Y:S02]  /*8ac0*/  ISETP.NE.AND P0, PT, R0, R21, PT ;  /* 0x000000150000720c */ /* 0x000fe40003f05270 */
[----:B------:R-:W-:Y:S02]  /*8ad0*/  LOP3.LUT R3, R3, 0xf8, RZ, 0xc0, !PT ;  /* 0x000000f803037812 */ /* 0x000fe400078ec0ff */
[----:B0-----:R-:W-:Y:S01]  /*8ae0*/  ISETP.NE.OR P0, PT, RZ, UR7, P0 ;  /* 0x00000007ff007c0c */ /* 0x001fe20008705670 */
[----:B---3--:R-:W-:-:S12]  /*8af0*/  ULEA UR5, UR6, UR5, 0x18 ;  /* 0x0000000506057291 */ /* 0x008fd8000f8ec0ff */
[----:B------:R-:W-:Y:S05]  /*8b00*/  @P0 BRA `(.L_x_891) ;  /* 0x0000000000280947 */ /* 0x000fea0003800000 */
[----:B------:R-:W0:Y:S01]  /*8b10*/  LDCU.64 UR8, c[0x0][0x3b0] ;  /* 0x00007600ff0877ac */ /* 0x000e220008000a00 */
[----:B------:R-:W-:Y:S01]  /*8b20*/  HFMA2 R7, -RZ, RZ, 0, 0 ;  /* 0x00000000ff077431 */ /* 0x000fe200000001ff */
[----:B0-----:R-:W-:-:S04]  /*8b30*/  UISETP.NE.U32.AND UP0, UPT, UR8, URZ, UPT ;  /* 0x000000ff0800728c */ /* 0x001fc8000bf05070 */
[----:B------:R-:W-:-:S09]  /*8b40*/  UISETP.NE.AND.EX UP0, UPT, UR9, URZ, UPT, UP0 ;  /* 0x000000ff0900728c */ /* 0x000fd2000bf05300 */
[----:B------:R-:W-:Y:S05]  /*8b50*/  BRA.U !UP0, `(.L_x_892) ;  /* 0x0000000108107547 */ /* 0x000fea000b800000 */
[----:B------:R-:W0:Y:S01]  /*8b60*/  LDC.64 R4, c[0x0][0x3b0] ;  /* 0x0000ec00ff047b82 */ /* 0x000e220000000a00 */
[----:B------:R-:W-:-:S04]  /*8b70*/  IMAD R7, R2, 0x100, R3 ;  /* 0x0000010002077824 */ /* 0x000fc800078e0203 */
[----:B0-----:R-:W-:-:S06]  /*8b80*/  IMAD.WIDE.U32 R4, R7, 0x2, R4 ;  /* 0x0000000207047825 */ /* 0x001fcc00078e0004 */
[----:B------:R-:W5:Y:S02]  /*8b90*/  LDG.E.128 R4, desc[UR36][R4.64] ;  /* 0x0000002404047981 */ /* 0x000f64000c1e1d00 */
.L_x_892:
[----:B-----5:R0:W-:Y:S02]  /*8ba0*/  STS.128 [R25+UR5], R4 ;  /* 0x0000000419007988 */ /* 0x0201e40008000c05 */
.L_x_891:
[----:B------:R-:W-:Y:S05]  /*8bb0*/  BSYNC.RECONVERGENT B0 ;  /* 0x0000000000007941 */ /* 0x000fea0003800200 */
.L_x_890:
[----:B------:R-:W1:Y:S01]  /*8bc0*/  S2UR UR8, SR_CTAID.Y ;  /* 0x00000000000879c3 */ /* 0x000e620000002600 */
[----:B------:R-:W3:Y:S01]  /*8bd0*/  LDCU UR9, c[0x0][0x3f4] ;  /* 0x00007e80ff0977ac */ /* 0x000ee20008000800 */
[----:B------:R-:W-:Y:S01]  /*8be0*/  IADD3 R51, PT, PT, R0, R115, RZ ;  /* 0x0000007300337210 */ /* 0x000fe20007ffe0ff */
[----:B------:R-:W-:Y:S01]  /*8bf0*/  BSSY.RECONVERGENT B0, `(.L_x_893) ;  /* 0x00000ee000007945 */ /* 0x000fe20003800200 */
[----:B------:R-:W-:Y:S01]  /*8c00*/  CS2R R28, SRZ ;  /* 0x00000000001c7805 */ /* 0x000fe2000001ff00 */
[----:B------:R-:W-:Y:S01]  /*8c10*/  UIADD3 UR4, UPT, UPT, UR4, 0x410, URZ ;  /* 0x0000041004047890 */ /* 0x000fe2000fffe0ff */
[----:B------:R-:W-:Y:S02]  /*8c20*/  CS2R R30, SRZ ;  /* 0x00000000001e7805 */ /* 0x000fe4000001ff00 */
[----:B------:R-:W-:Y:S01]  /*8c30*/  CS2R R32, SRZ ;  /* 0x0000000000207805 */ /* 0x000fe2000001ff00 */
[----:B------:R-:W1:Y:S01]  /*8c40*/  LDC R15, c[0x0][0x3f8] ;  /* 0x0000fe00ff0f7b82 */ /* 0x000e620000000800 */
[----:B------:R-:W-:Y:S01]  /*8c50*/  ULEA UR4, UR6, UR4, 0x18 ;  /* 0x0000000406047291 */ /* 0x000fe2000f8ec0ff */
[----:B------:R-:W-:-:S05]  /*8c60*/  CS2R R26, SRZ ;  /* 0x00000000001a7805 */ /* 0x000fca000001ff00 */
[----:B------:R-:W-:Y:S01]  /*8c70*/  VIADD R35, R20, UR4 ;  /* 0x0000000414237c36 */ /* 0x000fe20008000000 */
[----:B------:R-:W4:Y:S01]  /*8c80*/  LDC.64 R8, c[0x0][0x3c0] ;  /* 0x0000f000ff087b82 */ /* 0x000f220000000a00 */
[----:B---3--:R-:W-:Y:S01]  /*8c90*/  VIMNMX R34, PT, PT, R18, UR9, PT ;  /* 0x0000000912227c48 */ /* 0x008fe2000bfe0100 */
[----:B------:R-:W-:-:S06]  /*8ca0*/  IMAD R11, R47, UR9, R3 ;  /* 0x000000092f0b7c24 */ /* 0x000fcc000f8e0203 */
[----:B------:R-:W-:Y:S01]  /*8cb0*/  BAR.SYNC.DEFER_BLOCKING 0x0 ;  /* 0x0000000000007b1d */ /* 0x000fe20000010000 */
[----:B------:R-:W-:Y:S01]  /*8cc0*/  ISETP.GE.AND P0, PT, R51, R34, PT ;  /* 0x000000223300720c */ /* 0x000fe20003f06270 */
[----:B-1----:R-:W-:-:S04]  /*8cd0*/  IMAD R24, R15, UR8, R2 ;  /* 0x000000080f187c24 */ /* 0x002fc8000f8e0202 */
[----:B------:R-:W1:Y:S01]  /*8ce0*/  LDCU UR8, c[0x0][0x40c] ;  /* 0x00008180ff0877ac */ /* 0x000e620008000800 */
[----:B------:R-:W-:Y:S01]  /*8cf0*/  SHF.L.U32 R24, R24, 0x8, RZ ;  /* 0x0000000818187819 */ /* 0x000fe200000006ff */
[----:B----4-:R-:W-:-:S04]  /*8d00*/  IMAD.WIDE R10, R11, 0x2, R8 ;  /* 0x000000020b0a7825 */ /* 0x010fc800078e0208 */
[----:B--2---:R-:W-:-:S04]  /*8d10*/  IMAD R13, R24, UR9, R3 ;  /* 0x00000009180d7c24 */ /* 0x004fc8000f8e0203 */
[----:B------:R-:W-:Y:S01]  /*8d20*/  IMAD.WIDE R8, R13, 0x2, R8 ;  /* 0x000000020d087825 */ /* 0x000fe200078e0208 */
[----:B------:R-:W-:Y:S06]  /*8d30*/  @P0 BRA `(.L_x_894) ;  /* 0x0000000c00640947 */ /* 0x000fec0003800000 */
[----:B------:R-:W-:Y:S01]  /*8d40*/  VIADDMNMX R13, R51, 0x2, R34, !PT ;  /* 0x00000002330d7846 */ /* 0x000fe20007800122 */
[----:B------:R-:W2:Y:S01]  /*8d50*/  LDC.64 R48, c[0x0][0x458] ;  /* 0x00011600ff307b82 */ /* 0x000ea20000000a00 */
[----:B------:R-:W-:Y:S01]  /*8d60*/  LOP3.LUT R12, RZ, R115, RZ, 0x33, !PT ;  /* 0x00000073ff0c7212 */ /* 0x000fe200078e33ff */
[----:B------:R-:W-:Y:S01]  /*8d70*/  IMAD R14, R19, R15, R2 ;  /* 0x0000000f130e7224 */ /* 0x000fe200078e0202 */
[----:B------:R-:W-:Y:S01]  /*8d80*/  BSSY.RECONVERGENT B1, `(.L_x_895) ;  /* 0x000003d000017945 */ /* 0x000fe20003800200 */
[----:B------:R-:W-:Y:S02]  /*8d90*/  CS2R R26, SRZ ;  /* 0x00000000001a7805 */ /* 0x000fe4000001ff00 */
[----:B------:R-:W-:Y:S02]  /*8da0*/  IADD3 R38, PT, PT, -R0, R13, R12 ;  /* 0x0000000d00267210 */ /* 0x000fe40007ffe10c */
[----:B------:R-:W-:Y:S02]  /*8db0*/  CS2R R32, SRZ ;  /* 0x0000000000207805 */ /* 0x000fe4000001ff00 */
[----:B------:R-:W-:-:S02]  /*8dc0*/  LEA R13, R14, R3, 0x8 ;  /* 0x000000030e0d7211 */ /* 0x000fc400078e40ff */
[----:B------:R-:W-:Y:S02]  /*8dd0*/  CS2R R30, SRZ ;  /* 0x00000000001e7805 */ /* 0x000fe4000001ff00 */
[----:B------:R-:W-:Y:S02]  /*8de0*/  LOP3.LUT R12, R38, 0x6, RZ, 0xc0, !PT ;  /* 0x00000006260c7812 */ /* 0x000fe400078ec0ff */
[----:B------:R-:W-:Y:S02]  /*8df0*/  CS2R R28, SRZ ;  /* 0x00000000001c7805 */ /* 0x000fe4000001ff00 */
[----:B------:R-:W-:Y:S02]  /*8e00*/  MOV R50, R51 ;  /* 0x0000003300327202 */ /* 0x000fe40000000f00 */
[----:B------:R-:W-:Y:S01]  /*8e10*/  ISETP.NE.AND P0, PT, R12, 0x6, PT ;  /* 0x000000060c00780c */ /* 0x000fe20003f05270 */
[----:B--2---:R-:W-:-:S12]  /*8e20*/  IMAD.WIDE R48, R13, 0x2, R48 ;  /* 0x000000020d307825 */ /* 0x004fd800078e0230 */
[----:B------:R-:W-:Y:S05]  /*8e30*/  @!P0 BRA `(.L_x_896) ;  /* 0x0000000000c48947 */ /* 0x000fea0003800000 */
[----:B------:R-:W-:Y:S01]  /*8e40*/  LEA.HI R13, R38, 0x1, RZ, 0x1f ;  /* 0x00000001260d7811 */ /* 0x000fe200078ff8ff */
[----:B------:R-:W-:Y:S02]  /*8e50*/  IMAD R12, R0, 0x2, R20 ;  /* 0x00000002000c7824 */ /* 0x000fe400078e0214 */
[----:B------:R-:W-:Y:S01]  /*8e60*/  HFMA2 R27, -RZ, RZ, 0, 0 ;  /* 0x00000000ff1b7431 */ /* 0x000fe200000001ff */
[----:B------:R-:W-:Y:S01]  /*8e70*/  SHF.L.U32 R41, R51, 0x8, RZ ;  /* 0x0000000833297819 */ /* 0x000fe200000006ff */
[----:B------:R-:W-:Y:S01]  /*8e80*/  IMAD.MOV.U32 R50, RZ, RZ, R51 ;  /* 0x000000ffff327224 */ /* 0x000fe200078e0033 */
[----:B------:R-:W-:Y:S02]  /*8e90*/  LOP3.LUT R13, R13, 0x3, RZ, 0xc0, !PT ;  /* 0x000000030d0d7812 */ /* 0x000fe400078ec0ff */
[----:B------:R-:W-:Y:S02]  /*8ea0*/  IADD3 R39, PT, PT, R12, UR4, RZ ;  /* 0x000000040c277c10 */ /* 0x000fe4000fffe0ff */
[----:B------:R-:W-:-:S07]  /*8eb0*/  IADD3 R40, PT, PT, -R13, RZ, RZ ;  /* 0x000000ff0d287210 */ /* 0x000fce0007ffe1ff */
.L_x_898:
[----:B------:R-:W-:Y:S01]  /*8ec0*/  IMAD.WIDE.U32 R12, R41, 0x2, R10 ;  /* 0x00000002290c7825 */ /* 0x000fe200078e000a */
[----:B------:R-:W2:Y:S05]  /*8ed0*/  LDS.U16 R36, [R39] ;  /* 0x0000000027247984 */ /* 0x000eaa0000000400 */
[----:B------:R-:W5:Y:S01]  /*8ee0*/  LDG.E.128 R12, desc[UR36][R12.64] ;  /* 0x000000240c0c7981 */ /* 0x000f62000c1e1d00 */
[----:B------:R-:W-:Y:S01]  /*8ef0*/  UISETP.NE.AND UP0, UPT, UR7, URZ, UPT ;  /* 0x000000ff0700728c */ /* 0x000fe2000bf05270 */
[----:B--2---:R-:W-:-:S08]  /*8f00*/  HADD2.F32 R42, -RZ, R36.H0_H0 ;  /* 0x20000024ff2a7230 */ /* 0x004fd00000004100 */
[----:B------:R-:W-:Y:S05]  /*8f10*/  BRA.U UP0, `(.L_x_897) ;  /* 0x0000000100347547 */ /* 0x000fea000b800000 */
[----:B------:R-:W-:Y:S01]  /*8f20*/  ISETP.NE.AND P0, PT, R23, RZ, PT ;  /* 0x000000ff1700720c */ /* 0x000fe20003f05270 */
[----:B------:R-:W2:-:S12]  /*8f30*/  LDS.128 R44, [R25+UR5] ;  /* 0x00000005192c7984 */ /* 0x000e980008000c00 */
[----:B------:R-:W3:Y:S01]  /*8f40*/  @P0 LDG.E.128 R52, desc[UR36][R48.64] ;  /* 0x0000002430340981 */ /* 0x000ee2000c1e1d00 */
        /* <DEDUP_REMOVED lines=10> */
.L_x_897:
[----:B------:R-:W-:Y:S01]  /*8ff0*/  VIADD R40, R40, 0x1 ;  /* 0x0000000128287836 */ /* 0x000fe20000000000 */
[----:B------:R-:W-:Y:S01]  /*9000*/  IADD3 R50, PT, PT, R50, 0x2, RZ ;  /* 0x0000000232327810 */ /* 0x000fe20007ffe0ff */
[--C-:B--2--5:R-:W-:Y:S01]  /*9010*/  HADD2.F32 R36, -RZ, R12.reuse.H0_H0 ;  /* 0x2000000cff247230 */ /* 0x124fe20000004100 */
        /* <DEDUP_REMOVED lines=19> */
.L_x_896:
[----:B-1----:R-:W-:Y:S05]  /*9150*/  BSYNC.RECONVERGENT B1 ;  /* 0x0000000000017941 */ /* 0x002fea0003800200 */
.L_x_895:
[----:B------:R-:W-:-:S13]  /*9160*/  ISETP.GE.U32.AND P0, PT, R38, 0x6, PT ;  /* 0x000000062600780c */ /* 0x000fda0003f06070 */
[----:B------:R-:W-:Y:S05]  /*9170*/  @!P0 BRA `(.L_x_894) ;  /* 0x0000000800548947 */ /* 0x000fea0003800000 */
[----:B------:R-:W1:Y:S02]  /*9180*/  LDCU UR6, c[0x0][0x40c] ;  /* 0x00008180ff0677ac */ /* 0x000e640008000800 */
[----:B-1----:R-:W-:-:S06]  /*9190*/  UISETP.NE.AND UP0, UPT, UR6, URZ, UPT ;  /* 0x000000ff0600728c */ /* 0x002fcc000bf05270 */
[----:B------:R-:W-:-:S13]  /*91a0*/  PLOP3.LUT P1, PT, PT, PT, UP0, 0x80, 0x8 ;  /* 0x000000000008781c */ /* 0x000fda0003f2f008 */
.L_x_904:
[----:B------:R-:W-:Y:S02]  /*91b0*/  SHF.L.U32 R45, R50, 0x8, RZ ;  /* 0x00000008322d7819 */ /* 0x000fe400000006ff */
[----:B------:R-:W-:-:S03]  /*91c0*/  ISETP.NE.AND P0, PT, R23, RZ, PT ;  /* 0x000000ff1700720c */ /* 0x000fc60003f05270 */
[----:B------:R-:W-:-:S06]  /*91d0*/  IMAD.WIDE.U32 R12, R45, 0x2, R10 ;  /* 0x000000022d0c7825 */ /* 0x000fcc00078e000a */
[----:B------:R-:W5:Y:S01]  /*91e0*/  LDG.E.128 R12, desc[UR36][R12.64] ;  /* 0x000000240c0c7981 */ /* 0x000f62000c1e1d00 */
[----:B------:R-:W-:Y:S04]  /*91f0*/  BSSY.RECONVERGENT B1, `(.L_x_899) ;  /* 0x000000e000017945 */ /* 0x000fe80003800200 */
[----:B------:R-:W-:Y:S05]  /*9200*/  @P1 BRA `(.L_x_900) ;  /* 0x0000000000301947 */ /* 0x000fea0003800000 */
[----:B------:R-:W2:Y:S04]  /*9210*/  @P0 LDG.E.128 R40, desc[UR36][R48.64] ;  /* 0x0000002430280981 */ /* 0x000ea8000c1e1d00 */
[----:B------:R-:W1:Y:S02]  /*9220*/  LDS.128 R36, [R25+UR5] ;  /* 0x0000000519247984 */ /* 0x000e640008000c00 */
[----:B-1---5:R-:W-:Y:S02]  /*9230*/  HFMA2 R12, R12, 1, 1, R36 ;  /* 0x3c003c000c0c7831 */ /* 0x022fe40000000024 */
[----:B------:R-:W-:Y:S02]  /*9240*/  HADD2 R13, R13, R37 ;  /* 0x000000250d0d7230 */ /* 0x000fe40000000000 */
[----:B------:R-:W-:-:S02]  /*9250*/  HFMA2 R14, R14, 1, 1, R38 ;  /* 0x3c003c000e0e7831 */ /* 0x000fc40000000026 */
[----:B------:R-:W-:Y:S02]  /*9260*/  HADD2 R15, R15, R39 ;  /* 0x000000270f0f7230 */ /* 0x000fe40000000000 */
[----:B------:R-:W-:-:S04]  /*9270*/  IMAD.WIDE.U32 R36, R45, 0x2, R8 ;  /* 0x000000022d247825 */ /* 0x000fc800078e0008 */
[----:B--2---:R-:W-:Y:S02]  /*9280*/  @P0 HMUL2 R12, R12, R40 ;  /* 0x000000280c0c0232 */ /* 0x004fe40000000000 */
[----:B------:R-:W-:Y:S02]  /*9290*/  @P0 HFMA2 R13, R13, R41, -RZ ;  /* 0x000000290d0d0231 */ /* 0x000fe400001000ff */
[----:B------:R-:W-:Y:S02]  /*92a0*/  @P0 HMUL2 R14, R14, R42 ;  /* 0x0000002a0e0e0232 */ /* 0x000fe40000000000 */
[----:B------:R-:W-:-:S05]  /*92b0*/  @P0 HFMA2 R15, R15, R43, -RZ ;  /* 0x0000002b0f0f0231 */ /* 0x000fca00001000ff */
[----:B------:R1:W-:Y:S02]  /*92c0*/  STG.E.128 desc[UR36][R36.64], R12 ;  /* 0x0000000c24007986 */ /* 0x0003e4000c101d24 */
.L_x_900:
[----:B------:R-:W-:Y:S05]  /*92d0*/  BSYNC.RECONVERGENT B1 ;  /* 0x0000000000017941 */ /* 0x000fea0003800200 */
.L_x_899:
[C---:B------:R-:W-:Y:S01]  /*92e0*/  IADD3 R41, PT, PT, R45.reuse, 0x200, RZ ;  /* 0x000002002d297810 */ /* 0x040fe20007ffe0ff */
[----:B------:R-:W-:Y:S01]  /*92f0*/  UISETP.NE.AND UP0, UPT, UR8, URZ, UPT ;  /* 0x000000ff0800728c */ /* 0x000fe2000bf05270 */
[C---:B------:R-:W-:Y:S01]  /*9300*/  IADD3 R61, PT, PT, R45.reuse, 0x600, RZ ;  /* 0x000006002d3d7810 */ /* 0x040fe20007ffe0ff */
[----:B------:R-:W-:Y:S02]  /*9310*/  VIADD R57, R45, 0x400 ;  /* 0x000004002d397836 */ /* 0x000fe40000000000 */
[--C-:B-1----:R-:W-:Y:S02]  /*9320*/  IMAD.WIDE.U32 R36, R41, 0x2, R10.reuse ;  /* 0x0000000229247825 */ /* 0x102fe400078e000a */
[----:B------:R-:W-:Y:S02]  /*9330*/  PLOP3.LUT P1, PT, PT, PT, UP0, 0x80, 0x8 ;  /* 0x000000000008781c */ /* 0x000fe40003f2f008 */
[--C-:B------:R-:W-:Y:S02]  /*9340*/  IMAD.WIDE.U32 R42, R57, 0x2, R10.reuse ;  /* 0x00000002392a7825 */ /* 0x100fe400078e000a */
[----:B------:R-:W5:Y:S02]  /*9350*/  LDG.E.128 R36, desc[UR36][R36.64] ;  /* 0x0000002424247981 */ /* 0x000f64000c1e1d00 */
[----:B------:R-:W-:-:S07]  /*9360*/  IMAD.WIDE.U32 R46, R61, 0x2, R10 ;  /* 0x000000023d2e7825 */ /* 0x000fce00078e000a */
[----:B------:R-:W-:Y:S05]  /*9370*/  @P1 BRA `(.L_x_901) ;  /* 0x0000000000301947 */ /* 0x000fea0003800000 */
[----:B------:R-:W2:Y:S01]  /*9380*/  @P0 LDG.E.128 R52, desc[UR36][R48.64] ;  /* 0x0000002430340981 */ /* 0x000ea2000c1e1d00 */
[----:B------:R-:W-:-:S03]  /*9390*/  IMAD.WIDE.U32 R40, R41, 0x2, R8 ;  /* 0x0000000229287825 */ /* 0x000fc600078e0008 */
[----:B------:R-:W1:Y:S02]  /*93a0*/  LDS.128 R64, [R25+UR5] ;  /* 0x0000000519407984 */ /* 0x000e640008000c00 */
[----:B-1---5:R-:W-:Y:S02]  /*93b0*/  HFMA2 R36, R36, 1, 1, R64 ;  /* 0x3c003c0024247831 */ /* 0x022fe40000000040 */
[----:B------:R-:W-:Y:S02]  /*93c0*/  HADD2 R37, R37, R65 ;  /* 0x0000004125257230 */ /* 0x000fe40000000000 */
[----:B------:R-:W-:Y:S02]  /*93d0*/  HFMA2 R38, R38, 1, 1, R66 ;  /* 0x3c003c0026267831 */ /* 0x000fe40000000042 */
[----:B------:R-:W-:Y:S02]  /*93e0*/  HADD2 R39, R39, R67 ;  /* 0x0000004327277230 */ /* 0x000fe40000000000 */
[----:B--2---:R-:W-:-:S02]  /*93f0*/  @P0 HMUL2 R36, R36, R52 ;  /* 0x0000003424240232 */ /* 0x004fc40000000000 */
[----:B------:R-:W-:Y:S02]  /*9400*/  @P0 HFMA2 R37, R37, R53, -RZ ;  /* 0x0000003525250231 */ /* 0x000fe400001000ff */
[----:B------:R-:W-:Y:S02]  /*9410*/  @P0 HMUL2 R38, R38, R54 ;  /* 0x0000003626260232 */ /* 0x000fe40000000000 */
[----:B------:R-:W-:-:S05]  /*9420*/  @P0 HFMA2 R39, R39, R55, -RZ ;  /* 0x0000003727270231 */ /* 0x000fca00001000ff */
[----:B------:R1:W-:Y:S02]  /*9430*/  STG.E.128 desc[UR36][R40.64], R36 ;  /* 0x0000002428007986 */ /* 0x0003e4000c101d24 */
.L_x_901:
[----:B-1----:R-:W5:Y:S01]  /*9440*/  LDG.E.128 R40, desc[UR36][R42.64] ;  /* 0x000000242a287981 */ /* 0x002f62000c1e1d00 */
[----:B------:R-:W-:Y:S05]  /*9450*/  @P1 BRA `(.L_x_902) ;  /* 0x0000000000301947 */ /* 0x000fea0003800000 */
[----:B------:R-:W2:Y:S01]  /*9460*/  @P0 LDG.E.128 R52, desc[UR36][R48.64] ;  /* 0x0000002430340981 */ /* 0x000ea2000c1e1d00 */
[----:B------:R-:W-:-:S03]  /*9470*/  IMAD.WIDE.U32 R44, R57, 0x2, R8 ;  /* 0x00000002392c7825 */ /* 0x000fc600078e0008 */
[----:B------:R-:W1:Y:S02]  /*9480*/  LDS.128 R64, [R25+UR5] ;  /* 0x0000000519407984 */ /* 0x000e640008000c00 */
[----:B-1---5:R-:W-:Y:S02]  /*9490*/  HADD2 R40, R40, R64 ;  /* 0x0000004028287230 */ /* 0x022fe40000000000 */
[----:B------:R-:W-:Y:S02]  /*94a0*/  HFMA2 R41, R41, 1, 1, R65 ;  /* 0x3c003c0029297831 */ /* 0x000fe40000000041 */
[----:B------:R-:W-:Y:S02]  /*94b0*/  HADD2 R42, R42, R66 ;  /* 0x000000422a2a7230 */ /* 0x000fe40000000000 */
[----:B------:R-:W-:Y:S02]  /*94c0*/  HFMA2 R43, R43, 1, 1, R67 ;  /* 0x3c003c002b2b7831 */ /* 0x000fe40000000043 */
[----:B--2---:R-:W-:-:S02]  /*94d0*/  @P0 HMUL2 R40, R40, R52 ;  /* 0x0000003428280232 */ /* 0x004fc40000000000 */
[----:B------:R-:W-:Y:S02]  /*94e0*/  @P0 HFMA2 R41, R41, R53, -RZ ;  /* 0x0000003529290231 */ /* 0x000fe400001000ff */
[----:B------:R-:W-:Y:S02]  /*94f0*/  @P0 HMUL2 R42, R42, R54 ;  /* 0x000000362a2a0232 */ /* 0x000fe40000000000 */
[----:B------:R-:W-:-:S05]  /*9500*/  @P0 HFMA2 R43, R43, R55, -RZ ;  /* 0x000000372b2b0231 */ /* 0x000fca00001000ff */
[----:B------:R1:W-:Y:S02]  /*9510*/  STG.E.128 desc[UR36][R44.64], R40 ;  /* 0x000000282c007986 */ /* 0x0003e4000c101d24 */
.L_x_902:
[----:B-1----:R-:W5:Y:S01]  /*9520*/  LDG.E.128 R44, desc[UR36][R46.64] ;  /* 0x000000242e2c7981 */ /* 0x002f62000c1e1d00 */
[----:B------:R-:W-:Y:S01]  /*9530*/  IADD3 R52, PT, PT, R50, -R115, RZ ;  /* 0x8000007332347210 */ /* 0x000fe20007ffe0ff */
[--C-:B-----5:R-:W-:Y:S02]  /*9540*/  HADD2.F32 R53, -RZ, R12.reuse.H0_H0 ;  /* 0x2000000cff357230 */ /* 0x120fe40000004100 */
[----:B------:R-:W-:Y:S02]  /*9550*/  HADD2.F32 R55, -RZ, R12.H1_H1 ;  /* 0x3000000cff377230 */ /* 0x000fe40000004100 */
[----:B------:R-:W-:Y:S02]  /*9560*/  IMAD R59, R52, 0x2, R35 ;  /* 0x00000002343b7824 */ /* 0x000fe400078e0223 */
[--C-:B------:R-:W-:Y:S02]  /*9570*/  HADD2.F32 R57, -RZ, R13.reuse.H0_H0 ;  /* 0x2000000dff397230 */ /* 0x100fe40000004100 */
[----:B------:R-:W-:Y:S01]  /*9580*/  HADD2.F32 R12, -RZ, R13.H1_H1 ;  /* 0x3000000dff0c7230 */ /* 0x000fe20000004100 */
[----:B------:R-:W1:Y:S01]  /*9590*/  LDS.U16 R52, [R59] ;  /* 0x000000003b347984 */ /* 0x000e620000000400 */
[----:B------:R-:W-:-:S02]  /*95a0*/  HADD2.F32 R54, -RZ, R14.H0_H0 ;  /* 0x2000000eff367230 */ /* 0x000fc40000004100 */
[----:B------:R-:W-:Y:S01]  /*95b0*/  HADD2.F32 R13, -RZ, R14.H1_H1 ;  /* 0x3000000eff0d7230 */ /* 0x000fe20000004100 */
[----:B------:R-:W2:Y:S01]  /*95c0*/  LDS.U16 R56, [R59+0x4] ;  /* 0x000004003b387984 */ /* 0x000ea20000000400 */
[--C-:B------:R-:W-:Y:S02]  /*95d0*/  HADD2.F32 R14, -RZ, R15.reuse.H0_H0 ;  /* 0x2000000fff0e7230 */ /* 0x100fe40000004100 */
[----:B------:R-:W-:Y:S01]  /*95e0*/  HADD2.F32 R15, -RZ, R15.H1_H1 ;  /* 0x3000000fff0f7230 */ /* 0x000fe20000004100 */
[----:B------:R-:W3:Y:S01]  /*95f0*/  LDS.U16 R58, [R59+0x8] ;  /* 0x000008003b3a7984 */ /* 0x000ee20000000400 */
[----:B-1----:R-:W-:Y:S02]  /*9600*/  HADD2.F32 R52, -RZ, R52.H0_H0 ;  /* 0x20000034ff347230 */ /* 0x002fe40000004100 */
[----:B--2---:R-:W-:-:S03]  /*9610*/  HADD2.F32 R56, -RZ, R56.H0_H0 ;  /* 0x20000038ff387230 */ /* 0x004fc60000004100 */
[C---:B------:R-:W-:Y:S01]  /*9620*/  FFMA.FTZ R53, R52.reuse, R53, R27 ;  /* 0x0000003534357223 */ /* 0x040fe2000001001b */
        /* <DEDUP_REMOVED lines=21> */
[----:B------:R-:W-:Y:S02]  /*9780*/  HADD2.F32 R27, -RZ, R41.H0_H0 ;  /* 0x20000029ff1b7230 */ /* 0x000fe40000004100 */
[C---:B------:R-:W-:Y:S01]  /*9790*/  FFMA.FTZ R12, R56.reuse, R37, R12 ;  /* 0x00000025380c7223 */ /* 0x040fe2000001000c */
[----:B------:R-:W-:Y:S02]  /*97a0*/  HADD2.F32 R33, -RZ, R43.H0_H0 ;  /* 0x2000002bff217230 */ /* 0x000fe40000004100 */
[----:B------:R-:W-:Y:S01]  /*97b0*/  FFMA.FTZ R28, R56, R39, R28 ;  /* 0x00000027381c7223 */ /* 0x000fe2000001001c */
[----:B---3--:R-:W-:-:S02]  /*97c0*/  HADD2.F32 R58, -RZ, R58.H0_H0 ;  /* 0x2000003aff3a7230 */ /* 0x008fc40000004100 */
[--C-:B------:R-:W-:Y:S02]  /*97d0*/  HADD2.F32 R13, -RZ, R40.reuse.H0_H0 ;  /* 0x20000028ff0d7230 */ /* 0x100fe40000004100 */
        /* <DEDUP_REMOVED lines=8> */
[----:B------:R-:W-:Y:S02]  /*9860*/  HADD2.F32 R43, -RZ, R43.H1_H1 ;  /* 0x3000002bff2b7230 */ /* 0x000fe40000004100 */
[C---:B------:R-:W-:Y:S01]  /*9870*/  FFMA.FTZ R54, R58.reuse, R29, R54 ;  /* 0x0000001d3a367223 */ /* 0x040fe20000010036 */
[C---:B------:R-:W-:Y:S01]  /*9880*/  FFMA.FTZ R38, R58.reuse, R33, R14 ;  /* 0x000000213a267223 */ /* 0x040fe2000001000e */
[C---:B------:R-:W-:Y:S01]  /*9890*/  FFMA.FTZ R30, R58.reuse, R31, R30 ;  /* 0x0000001f3a1e7223 */ /* 0x040fe2000001001e */
[----:B------:R-:W-:Y:S01]  /*98a0*/  FFMA.FTZ R28, R58, R43, R28 ;  /* 0x0000002b3a1c7223 */ /* 0x000fe2000001001c */
[----:B------:R-:W-:Y:S06]  /*98b0*/  @P1 BRA `(.L_x_903) ;  /* 0x0000000000301947 */ /* 0x000fec0003800000 */
[----:B------:R-:W2:Y:S04]  /*98c0*/  @P0 LDG.E.128 R12, desc[UR36][R48.64] ;  /* 0x00000024300c0981 */ /* 0x000ea8000c1e1d00 */
[----:B------:R-:W1:Y:S02]  /*98d0*/  LDS.128 R40, [R25+UR5] ;  /* 0x0000000519287984 */ /* 0x000e640008000c00 */
[----:B-1----:R-:W-:Y:S02]  /*98e0*/  HFMA2 R44, R44, 1, 1, R40 ;  /* 0x3c003c002c2c7831 */ /* 0x002fe40000000028 */
        /* <DEDUP_REMOVED lines=9> */
.L_x_903:
[----:B-1----:R-:W1:Y:S01]  /*9980*/  LDS.U16 R12, [R59+0xc] ;  /* 0x00000c003b0c7984 */ /* 0x002e620000000400 */
[----:B------:R-:W-:Y:S01]  /*9990*/  IADD3 R50, PT, PT, R50, 0x8, RZ ;  /* 0x0000000832327810 */ /* 0x000fe20007ffe0ff */
[----:B------:R-:W-:Y:S02]  /*99a0*/  HADD2.F32 R29, -RZ, R46.H1_H1 ;  /* 0x3000002eff1d7230 */ /* 0x000fe40000004100 */
[----:B------:R-:W-:Y:S01]  /*99b0*/  HADD2.F32 R37, -RZ, R47.H0_H0 ;  /* 0x2000002fff257230 */ /* 0x000fe20000004100 */
[----:B------:R-:W-:Y:S01]  /*99c0*/  ISETP.GE.AND P0, PT, R50, R34, PT ;  /* 0x000000223200720c */ /* 0x000fe20003f06270 */
[--C-:B------:R-:W-:Y:S02]  /*99d0*/  HADD2.F32 R27, -RZ, R44.reuse.H0_H0 ;  /* 0x2000002cff1b7230 */ /* 0x100fe40000004100 */
[----:B------:R-:W-:Y:S02]  /*99e0*/  HADD2.F32 R13, -RZ, R44.H1_H1 ;  /* 0x3000002cff0d7230 */ /* 0x000fe40000004100 */
[----:B------:R-:W-:-:S02]  /*99f0*/  HADD2.F32 R15, -RZ, R45.H0_H0 ;  /* 0x2000002dff0f7230 */ /* 0x000fc40000004100 */
[----:B------:R-:W-:Y:S02]  /*9a00*/  HADD2.F32 R33, -RZ, R45.H1_H1 ;  /* 0x3000002dff217230 */ /* 0x000fe40000004100 */
[----:B------:R-:W-:Y:S02]  /*9a10*/  HADD2.F32 R31, -RZ, R46.H0_H0 ;  /* 0x2000002eff1f7230 */ /* 0x000fe40000004100 */
        /* <DEDUP_REMOVED lines=11> */
.L_x_894:
[----:B-1----:R-:W-:Y:S05]  /*9ad0*/  BSYNC.RECONVERGENT B0 ;  /* 0x0000000000007941 */ /* 0x002fea0003800200 */
.L_x_893:
[----:B------:R-:W-:Y:S01]  /*9ae0*/  ISETP.GE.AND P0, PT, R51, R18, PT ;  /* 0x000000123300720c */ /* 0x000fe20003f06270 */
[----:B------:R-:W1:Y:S01]  /*9af0*/  LDCU UR7, c[0x0][0x40c] ;  /* 0x00008180ff0777ac */ /* 0x000e620008000800 */
[----:B------:R-:W-:Y:S11]  /*9b00*/  BSSY.RECONVERGENT B0, `(.L_x_905) ;  /* 0x00000df000007945 */ /* 0x000ff60003800200 */
[----:B------:R-:W-:Y:S05]  /*9b10*/  @P0 BRA `(.L_x_906) ;  /* 0x0000000c00740947 */ /* 0x000fea0003800000 */
[----:B------:R-:W-:Y:S01]  /*9b20*/  IADD3 R41, PT, PT, R51, 0x2, RZ ;  /* 0x0000000233297810 */ /* 0x000fe20007ffe0ff */
[----:B------:R-:W2:Y:S01]  /*9b30*/  LDCU UR6, c[0x0][0x3f8] ;  /* 0x00007f00ff0677ac */ /* 0x000ea20008000800 */
[----:B------:R-:W3:Y:S01]  /*9b40*/  LDC.64 R36, c[0x0][0x458] ;  /* 0x00011600ff247b82 */ /* 0x000ee20000000a00 */
[----:B------:R-:W-:Y:S01]  /*9b50*/  LOP3.LUT R34, RZ, R115, RZ, 0x33, !PT ;  /* 0x00000073ff227212 */ /* 0x000fe200078e33ff */
[----:B------:R-:W-:Y:S01]  /*9b60*/  BSSY.RECONVERGENT B1, `(.L_x_907) ;  /* 0x000004b000017945 */ /* 0x000fe20003800200 */
[----:B------:R-:W-:-:S04]  /*9b70*/  VIMNMX R13, PT, PT, R18, R41, !PT ;  /* 0x00000029120d7248 */ /* 0x000fc80007fe0100 */
[----:B------:R-:W-:Y:S02]  /*9b80*/  IADD3 R34, PT, PT, -R0, R13, R34 ;  /* 0x0000000d00227210 */ /* 0x000fe40007ffe122 */
[----:B------:R-:W-:Y:S02]  /*9b90*/  MOV R13, R51 ;  /* 0x00000033000d7202 */ /* 0x000fe40000000f00 */
[----:B------:R-:W-:Y:S01]  /*9ba0*/  LOP3.LUT P0, RZ, R34, 0x2, RZ, 0xc0, !PT ;  /* 0x0000000222ff7812 */ /* 0x000fe2000780c0ff */
[----:B--2---:R-:W-:-:S04]  /*9bb0*/  IMAD R12, R19, UR6, R2 ;  /* 0x00000006130c7c24 */ /* 0x004fc8000f8e0202 */
[----:B------:R-:W-:-:S04]  /*9bc0*/  IMAD R15, R12, 0x100, R3 ;  /* 0x000001000c0f7824 */ /* 0x000fc800078e0203 */
[----:B---3--:R-:W-:-:S04]  /*9bd0*/  IMAD.WIDE R36, R15, 0x2, R36 ;  /* 0x000000020f247825 */ /* 0x008fc800078e0224 */
[----:B------:R-:W-:Y:S05]  /*9be0*/  @P0 BRA `(.L_x_908) ;  /* 0x0000000400080947 */ /* 0x000fea0003800000 */
[----:B------:R-:W2:Y:S01]  /*9bf0*/  LDC R14, c[0x0][0x3f4] ;  /* 0x0000fd00ff0e7b82 */ /* 0x000ea20000000800 */
[----:B------:R-:W-:Y:S02]  /*9c00*/  MOV R13, R41 ;  /* 0x00000029000d7202 */ /* 0x000fe40000000f00 */
[----:B--2---:R-:W-:-:S13]  /*9c10*/  ISETP.GE.AND P0, PT, R51, R14, PT ;  /* 0x0000000e3300720c */ /* 0x004fda0003f06270 */
[----:B------:R-:W-:Y:S05]  /*9c20*/  @!P0 BRA `(.L_x_908) ;  /* 0x0000000000f88947 */ /* 0x000fea0003800000 */
[----:B------:R-:W-:Y:S01]  /*9c30*/  IABS R15, R14 ;  /* 0x0000000e000f7213 */ /* 0x000fe20000000000 */
[----:B------:R-:W2:Y:S01]  /*9c40*/  LDCU UR6, c[0x0][0x40c] ;  /* 0x00008180ff0677ac */ /* 0x000ea20008000800 */
[----:B------:R-:W-:Y:S02]  /*9c50*/  IABS R40, R51 ;  /* 0x0000003300287213 */ /* 0x000fe40000000000 */
[----:B------:R-:W3:Y:S01]  /*9c60*/  I2F.RP R38, R15 ;  /* 0x0000000f00267306 */ /* 0x000ee20000209400 */
[----:B------:R-:W-:Y:S02]  /*9c70*/  ISETP.GE.AND P1, PT, R51, RZ, PT ;  /* 0x000000ff3300720c */ /* 0x000fe40003f26270 */
[----:B------:R-:W-:-:S05]  /*9c80*/  ISETP.NE.AND P2, PT, R14, RZ, PT ;  /* 0x000000ff0e00720c */ /* 0x000fca0003f45270 */
[----:B---3--:R-:W3:Y:S02]  /*9c90*/  MUFU.RCP R38, R38 ;  /* 0x0000002600267308 */ /* 0x008ee40000001000 */
[----:B---3--:R-:W-:-:S06]  /*9ca0*/  VIADD R39, R38, 0xffffffe ;  /* 0x0ffffffe26277836 */ /* 0x008fcc0000000000 */
[----:B------:R-:W3:Y:S02]  /*9cb0*/  F2I.FTZ.U32.TRUNC.NTZ R13, R39 ;  /* 0x00000027000d7305 */ /* 0x000ee4000021f000 */
[----:B---3--:R-:W-:-:S05]  /*9cc0*/  IADD3 R12, PT, PT, RZ, -R13, RZ ;  /* 0x8000000dff0c7210 */ /* 0x008fca0007ffe0ff */
[----:B------:R-:W-:Y:S02]  /*9cd0*/  IMAD R43, R12, R15, RZ ;  /* 0x0000000f0c2b7224 */ /* 0x000fe400078e02ff */
[----:B------:R-:W-:-:S05]  /*9ce0*/  HFMA2 R12, -RZ, RZ, 0, 0 ;  /* 0x00000000ff0c7431 */ /* 0x000fca00000001ff */
        /* <DEDUP_REMOVED lines=12> */
[----:B------:R-:W-:-:S06]  /*9db0*/  IMAD.WIDE.U32 R12, R13, 0x2, R10 ;  /* 0x000000020d0c7825 */ /* 0x000fcc00078e000a */
[----:B------:R-:W5:Y:S01]  /*9dc0*/  LDG.E.128 R12, desc[UR36][R12.64] ;  /* 0x000000240c0c7981 */ /* 0x000f62000c1e1d00 */
[----:B------:R-:W-:Y:S01]  /*9dd0*/  IMAD R38, R0, 0x2, R35 ;  /* 0x0000000200267824 */ /* 0x000fe200078e0223 */
[----:B--2---:R-:W-:-:S05]  /*9de0*/  UISETP.NE.AND UP0, UPT, UR6, URZ, UPT ;  /* 0x000000ff0600728c */ /* 0x004fca000bf05270 */
[----:B------:R-:W2:Y:S02]  /*9df0*/  LDS.U16 R38, [R38] ;  /* 0x0000000026267984 */ /* 0x000ea40000000400 */
[----:B--2---:R-:W-:Y:S02]  /*9e00*/  HADD2.F32 R40, -RZ, R38.H0_H0 ;  /* 0x20000026ff287230 */ /* 0x004fe40000004100 */
[----:B------:R-:W-:Y:S05]  /*9e10*/  BRA.U UP0, `(.L_x_909) ;  /* 0x0000000100387547 */ /* 0x000fea000b800000 */
[----:B------:R-:W-:Y:S01]  /*9e20*/  ISETP.NE.AND P3, PT, R23, RZ, PT ;  /* 0x000000ff1700720c */ /* 0x000fe20003f65270 */
[----:B------:R-:W2:-:S12]  /*9e30*/  LDS.128 R52, [R25+UR5] ;  /* 0x0000000519347984 */ /* 0x000e980008000c00 */
        /* <DEDUP_REMOVED lines=12> */
.L_x_909:
[--C-:B--2--5:R-:W-:Y:S02]  /*9f00*/  HADD2.F32 R38, -RZ, R12.reuse.H0_H0 ;  /* 0x2000000cff267230 */ /* 0x124fe40000004100 */
[----:B------:R-:W-:Y:S02]  /*9f10*/  HADD2.F32 R39, -RZ, R12.H1_H1 ;  /* 0x3000000cff277230 */ /* 0x000fe40000004100 */
        /* <DEDUP_REMOVED lines=12> */
[----:B------:R-:W-:Y:S01]  /*9fe0*/  MOV R13, R41 ;  /* 0x00000029000d7202 */ /* 0x000fe20000000f00 */
[C---:B------:R-:W-:Y:S01]  /*9ff0*/  FFMA.FTZ R29, R40.reuse, R14, R29 ;  /* 0x0000000e281d7223 */ /* 0x040fe2000001001d */
[----:B------:R-:W-:-:S07]  /*a000*/  FFMA.FTZ R28, R40, R15, R28 ;  /* 0x0000000f281c7223 */ /* 0x000fce000001001c */
.L_x_908:
[----:B-1----:R-:W-:Y:S05]  /*a010*/  BSYNC.RECONVERGENT B1 ;  /* 0x0000000000017941 */ /* 0x002fea0003800200 */
.L_x_907:
[----:B------:R-:W-:-:S13]  /*a020*/  ISETP.GE.U32.AND P0, PT, R34, 0x2, PT ;  /* 0x000000022200780c */ /* 0x000fda0003f06070 */
[----:B------:R-:W-:Y:S05]  /*a030*/  @!P0 BRA `(.L_x_906) ;  /* 0x00000008002c8947 */ /* 0x000fea0003800000 */
[C---:B------:R-:W-:Y:S01]  /*a040*/  IMAD R20, R13.reuse, 0x2, R20 ;  /* 0x000000020d147824 */ /* 0x040fe200078e0214 */
[----:B------:R-:W-:Y:S01]  /*a050*/  MOV R15, UR4 ;  /* 0x00000004000f7c02 */ /* 0x000fe20008000f00 */
[C---:B------:R-:W-:Y:S01]  /*a060*/  IMAD.SHL.U32 R41, R13.reuse, 0x100, RZ ;  /* 0x000001000d297824 */ /* 0x040fe200078e00ff */
[----:B------:R-:W-:Y:S01]  /*a070*/  IADD3 R34, PT, PT, R13, 0x2, RZ ;  /* 0x000000020d227810 */ /* 0x000fe20007ffe0ff */
[----:B------:R-:W-:-:S05]  /*a080*/  IMAD R20, R115, -0x2, R20 ;  /* 0xfffffffe73147824 */ /* 0x000fca00078e0214 */
[----:B------:R-:W-:-:S07]  /*a090*/  IADD3 R20, PT, PT, R20, 0x4, R15 ;  /* 0x0000000414147810 */ /* 0x000fce0007ffe00f */
.L_x_916:
[----:B------:R-:W1:Y:S01]  /*a0a0*/  LDC R53, c[0x0][0x3f4] ;  /* 0x0000fd00ff357b82 */ /* 0x000e620000000800 */
[----:B------:R-:W-:Y:S01]  /*a0b0*/  IADD3 R14, PT, PT, R34, -0x2, RZ ;  /* 0xfffffffe220e7810 */ /* 0x000fe20007ffe0ff */
[----:B------:R-:W-:Y:S03]  /*a0c0*/  BSSY.RECONVERGENT B1, `(.L_x_910) ;  /* 0x000003d000017945 */ /* 0x000fe60003800200 */
[----:B-1----:R-:W-:-:S13]  /*a0d0*/  ISETP.GE.AND P0, PT, R14, R53, PT ;  /* 0x000000350e00720c */ /* 0x002fda0003f06270 */
[----:B------:R-:W-:Y:S05]  /*a0e0*/  @!P0 BRA `(.L_x_911) ;  /* 0x0000000000e88947 */ /* 0x000fea0003800000 */
[----:B------:R-:W-:Y:S02]  /*a0f0*/  IABS R15, R53 ;  /* 0x00000035000f7213 */ /* 0x000fe40000000000 */
[----:B------:R-:W-:Y:S02]  /*a100*/  IABS R40, R14 ;  /* 0x0000000e00287213 */ /* 0x000fe40000000000 */
[----:B------:R-:W1:Y:S01]  /*a110*/  I2F.RP R38, R15 ;  /* 0x0000000f00267306 */ /* 0x000e620000209400 */
[----:B------:R-:W-:Y:S02]  /*a120*/  ISETP.GE.AND P1, PT, R14, RZ, PT ;  /* 0x000000ff0e00720c */ /* 0x000fe40003f26270 */
[----:B------:R-:W-:-:S05]  /*a130*/  ISETP.NE.AND P2, PT, R53, RZ, PT ;  /* 0x000000ff3500720c */ /* 0x000fca0003f45270 */
[----:B-1----:R-:W1:Y:S02]  /*a140*/  MUFU.RCP R38, R38 ;  /* 0x0000002600267308 */ /* 0x002e640000001000 */
[----:B-1----:R-:W-:Y:S02]  /*a150*/  IADD3 R39, PT, PT, R38, 0xffffffe, RZ ;  /* 0x0ffffffe26277810 */ /* 0x002fe40007ffe0ff */
[----:B------:R-:W1:Y:S04]  /*a160*/  LDS.U16 R38, [R20+-0x4] ;  /* 0xfffffc0014267984 */ /* 0x000e680000000400 */
[----:B------:R-:W2:Y:S02]  /*a170*/  F2I.FTZ.U32.TRUNC.NTZ R13, R39 ;  /* 0x00000027000d7305 */ /* 0x000ea4000021f000 */
[----:B--2---:R-:W-:-:S04]  /*a180*/  IMAD.MOV R12, RZ, RZ, -R13 ;  /* 0x000000ffff0c7224 */ /* 0x004fc800078e0a0d */
[----:B------:R-:W-:Y:S01]  /*a190*/  IMAD R43, R12, R15, RZ ;  /* 0x0000000f0c2b7224 */ /* 0x000fe200078e02ff */
[----:B------:R-:W-:-:S05]  /*a1a0*/  MOV R12, RZ ;  /* 0x000000ff000c7202 */ /* 0x000fca0000000f00 */
[----:B------:R-:W-:Y:S01]  /*a1b0*/  IMAD.HI.U32 R12, R13, R43, R12 ;  /* 0x0000002b0d0c7227 */ /* 0x000fe200078e000c */
[----:B------:R-:W-:-:S05]  /*a1c0*/  MOV R13, R40 ;  /* 0x00000028000d7202 */ /* 0x000fca0000000f00 */
        /* <DEDUP_REMOVED lines=9> */
[----:B------:R-:W-:-:S05]  /*a260*/  SHF.L.U32 R13, R12, 0x8, RZ ;  /* 0x000000080c0d7819 */ /* 0x000fca00000006ff */
[----:B------:R-:W-:-:S06]  /*a270*/  IMAD.WIDE.U32 R12, R13, 0x2, R10 ;  /* 0x000000020d0c7825 */ /* 0x000fcc00078e000a */
[----:B------:R-:W5:Y:S01]  /*a280*/  LDG.E.128 R12, desc[UR36][R12.64] ;  /* 0x000000240c0c7981 */ /* 0x000f62000c1e1d00 */
[----:B------:R-:W-:Y:S01]  /*a290*/  UISETP.NE.AND UP0, UPT, UR7, URZ, UPT ;  /* 0x000000ff0700728c */ /* 0x000fe2000bf05270 */
[----:B-1----:R-:W-:-:S08]  /*a2a0*/  HADD2.F32 R40, -RZ, R38.H0_H0 ;  /* 0x20000026ff287230 */ /* 0x002fd00000004100 */
[----:B------:R-:W-:Y:S05]  /*a2b0*/  BRA.U UP0, `(.L_x_912) ;  /* 0x0000000100347547 */ /* 0x000fea000b800000 */
[----:B------:R-:W-:Y:S01]  /*a2c0*/  ISETP.NE.AND P3, PT, R23, RZ, PT ;  /* 0x000000ff1700720c */ /* 0x000fe20003f65270 */
[----:B------:R-:W1:-:S12]  /*a2d0*/  LDS.128 R44, [R25+UR5] ;  /* 0x00000005192c7984 */ /* 0x000e580008000c00 */
[----:B------:R-:W2:Y:S01]  /*a2e0*/  @P3 LDG.E.128 R48, desc[UR36][R36.64] ;  /* 0x0000002424303981 */ /* 0x000ea2000c1e1d00 */
[----:B------:R-:W-:-:S04]  /*a2f0*/  IMAD.WIDE.U32 R38, R41, 0x2, R8 ;  /* 0x0000000229267825 */ /* 0x000fc800078e0008 */
[----:B-1---5:R-:W-:Y:S02]  /*a300*/  HFMA2 R12, R12, 1, 1, R44 ;  /* 0x3c003c000c0c7831 */ /* 0x022fe4000000002c */
        /* <DEDUP_REMOVED lines=8> */
.L_x_912:
        /* <DEDUP_REMOVED lines=16> */
.L_x_911:
[----:B------:R-:W-:Y:S05]  /*a490*/  BSYNC.RECONVERGENT B1 ;  /* 0x0000000000017941 */ /* 0x000fea0003800200 */
.L_x_910:
[----:B------:R-:W-:Y:S01]  /*a4a0*/  ISETP.GE.AND P0, PT, R34, R53, PT ;  /* 0x000000352200720c */ /* 0x000fe20003f06270 */
[----:B------:R-:W-:-:S12]  /*a4b0*/  BSSY.RECONVERGENT B1, `(.L_x_913) ;  /* 0x000003d000017945 */ /* 0x000fd80003800200 */
[----:B------:R-:W-:Y:S05]  /*a4c0*/  @!P0 BRA `(.L_x_914) ;  /* 0x0000000000ec8947 */ /* 0x000fea0003800000 */
[----:B------:R-:W-:Y:S02]  /*a4d0*/  IABS R15, R53 ;  /* 0x00000035000f7213 */ /* 0x000fe40000000000 */
[----:B------:R-:W-:Y:S02]  /*a4e0*/  IABS R40, R34 ;  /* 0x0000002200287213 */ /* 0x000fe40000000000 */
[----:B------:R-:W1:Y:S01]  /*a4f0*/  I2F.RP R14, R15 ;  /* 0x0000000f000e7306 */ /* 0x000e620000209400 */
[----:B------:R-:W-:Y:S02]  /*a500*/  ISETP.GE.AND P1, PT, R34, RZ, PT ;  /* 0x000000ff2200720c */ /* 0x000fe40003f26270 */
[----:B------:R-:W-:-:S05]  /*a510*/  ISETP.NE.AND P2, PT, R53, RZ, PT ;  /* 0x000000ff3500720c */ /* 0x000fca0003f45270 */
[----:B-1----:R-:W1:Y:S02]  /*a520*/  MUFU.RCP R14, R14 ;  /* 0x0000000e000e7308 */ /* 0x002e640000001000 */
[----:B-1----:R-:W-:-:S06]  /*a530*/  IADD3 R38, PT, PT, R14, 0xffffffe, RZ ;  /* 0x0ffffffe0e267810 */ /* 0x002fcc0007ffe0ff */
[----:B------:R1:W2:Y:S02]  /*a540*/  F2I.FTZ.U32.TRUNC.NTZ R13, R38 ;  /* 0x00000026000d7305 */ /* 0x0002a4000021f000 */
[----:B-1----:R-:W1:Y:S01]  /*a550*/  LDS.U16 R38, [R20] ;  /* 0x0000000014267984 */ /* 0x002e620000000400 */
        /* <DEDUP_REMOVED lines=23> */
[----:B------:R-:W-:-:S05]  /*a6d0*/  IADD3 R39, PT, PT, R41, 0x200, RZ ;  /* 0x0000020029277810 */ /* 0x000fca0007ffe0ff */
        /* <DEDUP_REMOVED lines=10> */
.L_x_915:
        /* <DEDUP_REMOVED lines=16> */
.L_x_914:
[----:B------:R-:W-:Y:S05]  /*a880*/  BSYNC.RECONVERGENT B1 ;  /* 0x0000000000017941 */ /* 0x000fea0003800200 */
.L_x_913:
[C---:B------:R-:W-:Y:S01]  /*a890*/  VIADD R13, R34.reuse, 0x2 ;  /* 0x00000002220d7836 */ /* 0x040fe20000000000 */
[----:B------:R-:W-:Y:S01]  /*a8a0*/  IADD3 R34, PT, PT, R34, 0x4, RZ ;  /* 0x0000000422227810 */ /* 0x000fe20007ffe0ff */
[----:B------:R-:W-:Y:S01]  /*a8b0*/  VIADD R20, R20, 0x8 ;  /* 0x0000000814147836 */ /* 0x000fe20000000000 */
[----:B------:R-:W-:Y:S02]  /*a8c0*/  IADD3 R41, PT, PT, R41, 0x400, RZ ;  /* 0x0000040029297810 */ /* 0x000fe40007ffe0ff */
[----:B------:R-:W-:-:S13]  /*a8d0*/  ISETP.GE.AND P0, PT, R13, R18, PT ;  /* 0x000000120d00720c */ /* 0x000fda0003f06270 */
[----:B------:R-:W-:Y:S05]  /*a8e0*/  @!P0 BRA `(.L_x_916) ;  /* 0xfffffff400ec8947 */ /* 0x000fea000383ffff */
.L_x_906:
[----:B-1----:R-:W-:Y:S05]  /*a8f0*/  BSYNC.RECONVERGENT B0 ;  /* 0x0000000000007941 */ /* 0x002fea0003800200 */
.L_x_905:
[----:B------:R-:W-:Y:S01]  /*a900*/  ISETP.NE.AND P0, PT, R0, R21, PT ;  /* 0x000000150000720c */ /* 0x000fe20003f05270 */
[----:B------:R-:W-:-:S12]  /*a910*/  BSSY.RECONVERGENT B0, `(.L_x_917) ;  /* 0x0000030000007945 */ /* 0x000fd80003800200 */
[----:B------:R-:W-:Y:S05]  /*a920*/  @P0 BRA `(.L_x_918) ;  /* 0x0000000000b80947 */ /* 0x000fea0003800000 */
[----:B------:R-:W-:Y:S01]  /*a930*/  SHF.L.U32 R11, R18, 0x8, RZ ;  /* 0x00000008120b7819 */ /* 0x000fe200000006ff */
[----:B------:R-:W1:Y:S04]  /*a940*/  LDCU UR5, c[0x0][0x40c] ;  /* 0x00008180ff0577ac */ /* 0x000e680008000800 */
[----:B------:R-:W-:-:S05]  /*a950*/  IMAD.WIDE R10, R11, 0x2, R8 ;  /* 0x000000020b0a7825 */ /* 0x000fca00078e0208 */
[----:B------:R2:W5:Y:S01]  /*a960*/  LDG.E.128 R12, desc[UR36][R10.64] ;  /* 0x000000240a0c7981 */ /* 0x000562000c1e1d00 */
[----:B------:R-:W-:-:S05]  /*a970*/  IADD3 R22, PT, PT, R22, -R115, RZ ;  /* 0x8000007316167210 */ /* 0x000fca0007ffe0ff */
[----:B------:R-:W-:Y:S01]  /*a980*/  IMAD R35, R22, 0x2, R35 ;  /* 0x0000000216237824 */ /* 0x000fe200078e0223 */
[----:B-1----:R-:W-:-:S05]  /*a990*/  UISETP.NE.AND UP0, UPT, UR5, URZ, UPT ;  /* 0x000000ff0500728c */ /* 0x002fca000bf05270 */
[----:B------:R-:W1:Y:S02]  /*a9a0*/  LDS.U16 R35, [R35+-0x2] ;  /* 0xfffffe0023237984 */ /* 0x000e640000000400 */
[----:B-1----:R-:W-:Y:S02]  /*a9b0*/  HADD2.F32 R0, -RZ, R35.H0_H0 ;  /* 0x20000023ff007230 */ /* 0x002fe40000004100 */
[----:B--2---:R-:W-:Y:S05]  /*a9c0*/  BRA.U UP0, `(.L_x_919) ;  /* 0x0000000100507547 */ /* 0x004fea000b800000 */
[----:B------:R-:W1:Y:S02]  /*a9d0*/  LDCU.64 UR6, c[0x0][0x460] ;  /* 0x00008c00ff0677ac */ /* 0x000e640008000a00 */
[----:B-1----:R-:W-:-:S04]  /*a9e0*/  ISETP.NE.U32.AND P0, PT, RZ, UR6, PT ;  /* 0x00000006ff007c0c */ /* 0x002fc8000bf05070 */
[----:B------:R-:W-:-:S13]  /*a9f0*/  ISETP.NE.AND.EX P0, PT, RZ, UR7, PT, P0 ;  /* 0x00000007ff007c0c */ /* 0x000fda000bf05300 */
[----:B------:R-:W1:Y:S08]  /*aa00*/  @P0 LDC R18, c[0x0][0x3f8] ;  /* 0x0000fe00ff120b82 */ /* 0x000e700000000800 */
[----:B------:R-:W2:Y:S01]  /*aa10*/  @P0 LDC.64 R10, c[0x0][0x458] ;  /* 0x00011600ff0a0b82 */ /* 0x000ea20000000a00 */
[----:B-1----:R-:W-:-:S05]  /*aa20*/  @P0 IMAD R18, R19, R18, R2 ;  /* 0x0000001213120224 */ /* 0x002fca00078e0202 */
[----:B------:R-:W-:-:S05]  /*aa30*/  @P0 LEA R19, R18, R3, 0x8 ;  /* 0x0000000312130211 */ /* 0x000fca00078e40ff */
[----:B--2---:R-:W-:-:S05]  /*aa40*/  @P0 IMAD.WIDE R10, R19, 0x2, R10 ;  /* 0x00000002130a0825 */ /* 0x004fca00078e020a */
        /* <DEDUP_REMOVED lines=12> */
.L_x_919:
[----:B-1---5:R-:W-:Y:S02]  /*ab10*/  HADD2.F32 R8, -RZ, R15.H0_H0 ;  /* 0x2000000fff087230 */ /* 0x022fe40000004100 */
[--C-:B------:R-:W-:Y:S02]  /*ab20*/  HADD2.F32 R2, -RZ, R12.reuse.H0_H0 ;  /* 0x2000000cff027230 */ /* 0x100fe40000004100 */
[----:B0-----:R-:W-:Y:S02]  /*ab30*/  HADD2.F32 R5, -RZ, R12.H1_H1 ;  /* 0x3000000cff057230 */ /* 0x001fe40000004100 */
        /* <DEDUP_REMOVED lines=13> */
.L_x_918:
[----:B------:R-:W-:Y:S05]  /*ac10*/  BSYNC.RECONVERGENT B0 ;  /* 0x0000000000007941 */ /* 0x000fea0003800200 */
.L_x_917:
[C---:B------:R-:W-:Y:S01]  /*ac20*/  LOP3.LUT R0, R17.reuse, 0x3e0, RZ, 0xc0, !PT ;  /* 0x000003e011007812 */ /* 0x040fe200078ec0ff */
[----:B------:R-:W-:Y:S01]  /*ac30*/  BAR.SYNC.DEFER_BLOCKING 0x0 ;  /* 0x0000000000007b1d */ /* 0x000fe20000010000 */
[----:B------:R-:W-:Y:S02]  /*ac40*/  ISETP.GT.U32.AND P1, PT, R17, 0x1f, PT ;  /* 0x0000001f1100780c */ /* 0x000fe40003f24070 */
[----:B------:R-:W-:Y:S02]  /*ac50*/  ISETP.NE.AND P0, PT, R0, 0x20, PT ;  /* 0x000000200000780c */ /* 0x000fe40003f05270 */
[----:B------:R-:W-:Y:S01]  /*ac60*/  LEA R0, R3, UR4, 0x1 ;  /* 0x0000000403007c11 */ /* 0x000fe2000f8e08ff */
[----:B------:R-:W-:Y:S10]  /*ac70*/  BSSY.RECONVERGENT B0, `(.L_x_920) ;  /* 0x0000007000007945 */ /* 0x000ff40003800200 */
[----:B------:R-:W-:Y:S05]  /*ac80*/  @P0 BRA `(.L_x_921) ;  /* 0x0000000000140947 */ /* 0x000fea0003800000 */
[----:B0-----:R-:W-:Y:S02]  /*ac90*/  F2FP.F16.F32.PACK_AB R4, R32, R27 ;  /* 0x0000001b2004723e */ /* 0x001fe400000000ff */
[----:B------:R-:W-:Y:S02]  /*aca0*/  F2FP.F16.F32.PACK_AB R5, R33, R26 ;  /* 0x0000001a2105723e */ /* 0x000fe400000000ff */
[----:B------:R-:W-:Y:S02]  /*acb0*/  F2FP.F16.F32.PACK_AB R6, R30, R31 ;  /* 0x0000001f1e06723e */ /* 0x000fe400000000ff */
[----:B------:R-:W-:-:S05]  /*acc0*/  F2FP.F16.F32.PACK_AB R7, R28, R29 ;  /* 0x0000001d1c07723e */ /* 0x000fca00000000ff */
[----:B------:R1:W-:Y:S02]  /*acd0*/  STS.128 [R0], R4 ;  /* 0x0000000400007388 */ /* 0x0003e40000000c00 */
.L_x_921:
[----:B------:R-:W-:Y:S05]  /*ace0*/  BSYNC.RECONVERGENT B0 ;  /* 0x0000000000007941 */ /* 0x000fea0003800200 */
.L_x_920:
[----:B------:R-:W-:Y:S06]  /*acf0*/  BAR.SYNC.DEFER_BLOCKING 0x0 ;  /* 0x0000000000007b1d */ /* 0x000fec0000010000 */
[----:B------:R-:W-:Y:S04]  /*ad00*/  BSSY.RECONVERGENT B0, `(.L_x_922) ;  /* 0x0000013000007945 */ /* 0x000fe80003800200 */
[----:B------:R-:W-:Y:S05]  /*ad10*/  @P1 BRA `(.L_x_923) ;  /* 0x0000000000441947 */ /* 0x000fea0003800000 */
[----:B01----:R-:W0:Y:S02]  /*ad20*/  LDS.128 R4, [R0] ;  /* 0x0000000000047984 */ /* 0x003e240000000c00 */
        /* <DEDUP_REMOVED lines=16> */
.L_x_923:
[----:B------:R-:W-:Y:S05]  /*ae30*/  BSYNC.RECONVERGENT B0 ;  /* 0x0000000000007941 */ /* 0x000fea0003800200 */
.L_x_922:
[----:B------:R-:W-:Y:S06]  /*ae40*/  BAR.SYNC.DEFER_BLOCKING 0x0 ;  /* 0x0000000000007b1d */ /* 0x000fec0000010000 */
[----:B------:R-:W-:Y:S05]  /*ae50*/  @P1 EXIT ;  /* 0x000000000000194d */ /* 0x000fea0003800000 */
[----:B------:R-:W2:Y:S02]  /*ae60*/  LDCU UR4, c[0x0][0x478] ;  /* 0x00008f00ff0477ac */ /* 0x000ea40008000800 */
[----:B--2---:R-:W-:-:S09]  /*ae70*/  UISETP.NE.AND UP0, UPT, UR4, 0x2, UPT ;  /* 0x000000020400788c */ /* 0x004fd2000bf05270 */
[----:B------:R-:W-:Y:S05]  /*ae80*/  BRA.U UP0, `(.L_x_924) ;  /* 0x0000000100e07547 */ /* 0x000fea000b800000 */
[----:B01----:R-:W0:Y:S01]  /*ae90*/  LDC.64 R4, c[0x0][0x470] ;  /* 0x00011c00ff047b82 */ /* 0x003e220000000a00 */
[----:B------:R-:W-:Y:S01]  /*aea0*/  IADD3 R24, PT, PT, R24, R3, RZ ;  /* 0x0000000318187210 */ /* 0x000fe20007ffe0ff */
[----:B------:R-:W1:Y:S01]  /*aeb0*/  LDCU.64 UR4, c[0x0][0x380] ;  /* 0x00007000ff0477ac */ /* 0x000e620008000a00 */
[----:B0-----:R-:W2:Y:S02]  /*aec0*/  LDG.E R4, desc[UR36][R4.64] ;  /* 0x0000002404047981 */ /* 0x001ea4000c1e1900 */
        /* <DEDUP_REMOVED lines=52> */
.L_x_924:
[----:B01----:R-:W0:Y:S01]  /*b210*/  LDC.64 R4, c[0x0][0x380] ;  /* 0x0000e000ff047b82 */ /* 0x003e220000000a00 */
        /* <DEDUP_REMOVED lines=11> */
.L_x_808:
[----:B------:R-:W-:Y:S01]  /*b2d0*/  HFMA2 R12, -RZ, RZ, 0, 9.5367431640625e-07 ;  /* 0x00000010ff0c7431 */ /* 0x000fe200000001ff */
[----:B------:R-:W-:Y:S01]  /*b2e0*/  MOV R11, 0x1f ;  /* 0x0000001f000b7802 */ /* 0x000fe20000000f00 */
[----:B------:R-:W-:-:S07]  /*b2f0*/  IMAD.MOV.U32 R15, RZ, RZ, -0x1 ;  /* 0xffffffffff0f7424 */ /* 0x000fce00078e00ff */
[----:B01----:R-:W-:Y:S05]  /*b300*/  WARPSYNC.COLLECTIVE R15, `(.L_x_925) ;  /* 0x000000000f087348 */ /* 0x003fea0003c00000 */
[----:B------:R2:W3:Y:S02]  /*b310*/  SHFL.BFLY P6, R14, R13, R12, R11 ;  /* 0x0c00000c0d0e7389 */ /* 0x0004e400000c000b */
[----:B0123--:R-:W-:Y:S05]  /*b320*/  ENDCOLLECTIVE ;  /* 0x000000000000791b */ /* 0x00ffea0003800000 */
.L_x_925:
[----:B------:R-:W-:Y:S02]  /*b330*/  HFMA2 R12, -RZ, RZ, 0, 4.76837158203125e-07 ;  /* 0x00000008ff0c7431 */ /* 0x000fe400000001ff */
[----:B------:R-:W-:-:S05]  /*b340*/  FADD.FTZ R3, R13, R14 ;  /* 0x0000000e0d037221 */ /* 0x000fca0000010000 */
[----:B------:R-:W-:-:S07]  /*b350*/  MOV R13, R3 ;  /* 0x00000003000d7202 */ /* 0x000fce0000000f00 */
[----:B------:R-:W-:Y:S05]  /*b360*/  WARPSYNC.COLLECTIVE R15, `(.L_x_926) ;  /* 0x000000000f087348 */ /* 0x000fea0003c00000 */
[----:B------:R0:W1:Y:S02]  /*b370*/  SHFL.BFLY P6, R14, R13, R12, R11 ;  /* 0x0c00000c0d0e7389 */ /* 0x00006400000c000b */
[----:B01----:R-:W-:Y:S05]  /*b380*/  ENDCOLLECTIVE ;  /* 0x000000000000791b */ /* 0x003fea0003800000 */
.L_x_926:
[----:B------:R-:W-:Y:S01]  /*b390*/  MOV R12, 0x4 ;  /* 0x00000004000c7802 */ /* 0x000fe20000000f00 */
[----:B------:R-:W-:-:S04]  /*b3a0*/  FADD.FTZ R4, R3, R14 ;  /* 0x0000000e03047221 */ /* 0x000fc80000010000 */
[----:B------:R-:W-:-:S07]  /*b3b0*/  IMAD.MOV.U32 R13, RZ, RZ, R4 ;  /* 0x000000ffff0d7224 */ /* 0x000fce00078e0004 */
[----:B------:R-:W-:Y:S05]  /*b3c0*/  WARPSYNC.COLLECTIVE R15, `(.L_x_927) ;  /* 0x000000000f087348 */ /* 0x000fea0003c00000 */
[----:B------:R0:W1:Y:S02]  /*b3d0*/  SHFL.BFLY P6, R14, R13, R12, R11 ;  /* 0x0c00000c0d0e7389 */ /* 0x00006400000c000b */
[----:B01----:R-:W-:Y:S05]  /*b3e0*/  ENDCOLLECTIVE ;  /* 0x000000000000791b */ /* 0x003fea0003800000 */
.L_x_927:
[----:B------:R-:W-:Y:S02]  /*b3f0*/  IMAD.MOV.U32 R12, RZ, RZ, 0x2 ;  /* 0x00000002ff0c7424 */ /* 0x000fe400078e00ff */
[----:B------:R-:W-:-:S05]  /*b400*/  FADD.FTZ R5, R4, R14 ;  /* 0x0000000e04057221 */ /* 0x000fca0000010000 */
[----:B------:R-:W-:-:S07]  /*b410*/  MOV R13, R5 ;  /* 0x00000005000d7202 */ /* 0x000fce0000000f00 */
[----:B------:R-:W-:Y:S05]  /*b420*/  WARPSYNC.COLLECTIVE R15, `(.L_x_928) ;  /* 0x000000000f087348 */ /* 0x000fea0003c00000 */
[----:B------:R0:W1:Y:S02]  /*b430*/  SHFL.BFLY P6, R14, R13, R12, R11 ;  /* 0x0c00000c0d0e7389 */ /* 0x00006400000c000b */
[----:B01----:R-:W-:Y:S05]  /*b440*/  ENDCOLLECTIVE ;  /* 0x000000000000791b */ /* 0x003fea0003800000 */
.L_x_928:
[----:B------:R-:W-:Y:S02]  /*b450*/  HFMA2 R12, -RZ, RZ, 0, 5.9604644775390625e-08 ;  /* 0x00000001ff0c7431 */ /* 0x000fe400000001ff */
[----:B------:R-:W-:-:S05]  /*b460*/  FADD.FTZ R6, R5, R14 ;  /* 0x0000000e05067221 */ /* 0x000fca0000010000 */
[----:B------:R-:W-:-:S07]  /*b470*/  MOV R13, R6 ;  /* 0x00000006000d7202 */ /* 0x000fce0000000f00 */
[----:B------:R-:W-:Y:S05]  /*b480*/  WARPSYNC.COLLECTIVE R15, `(.L_x_929) ;  /* 0x000000000f087348 */ /* 0x000fea0003c00000 */
[----:B------:R0:W1:Y:S02]  /*b490*/  SHFL.BFLY P6, R14, R13, R12, R11 ;  /* 0x0c00000c0d0e7389 */ /* 0x00006400000c000b */
[----:B01----:R-:W-:Y:S05]  /*b4a0*/  ENDCOLLECTIVE ;  /* 0x000000000000791b */ /* 0x003fea0003800000 */
.L_x_929:
[----:B------:R-:W-:Y:S05]  /*b4b0*/  BRA `(.L_x_930) ;  /* 0xffffff7800947947 */ /* 0x000fea000383ffff */
.L_x_863:
[----:B------:R-:W-:Y:S01]  /*b4c0*/  BSSY B1, `(.L_x_931) ;  /* 0x0000007000017945 */ /* 0x000fe20003800000 */
[----:B------:R-:W-:Y:S01]  /*b4d0*/  IMAD.MOV.U32 R12, RZ, RZ, 0x2 ;  /* 0x00000002ff0c7424 */ /* 0x000fe200078e00ff */
[----:B------:R-:W-:Y:S02]  /*b4e0*/  MOV R11, 0x1f ;  /* 0x0000001f000b7802 */ /* 0x000fe40000000f00 */
[----:B------:R-:W-:-:S07]  /*b4f0*/  MOV R15, 0xffffffff ;  /* 0xffffffff000f7802 */ /* 0x000fce0000000f00 */
[----:B------:R-:W-:Y:S05]  /*b500*/  WARPSYNC.COLLECTIVE R15, `(.L_x_932) ;  /* 0x000000000f087348 */ /* 0x000fea0003c00000 */
[----:B------:R0:W1:Y:S02]  /*b510*/  SHFL.BFLY P6, R14, R13, R12, R11 ;  /* 0x0c00000c0d0e7389 */ /* 0x00006400000c000b */
[----:B01----:R-:W-:Y:S05]  /*b520*/  ENDCOLLECTIVE ;  /* 0x000000000000791b */ /* 0x003fea0003800000 */
.L_x_932:
[----:B------:R-:W-:Y:S05]  /*b530*/  BSYNC B1 ;  /* 0x0000000000017941 */ /* 0x000fea0003800000 */
.L_x_931:
[----:B------:R-:W-:Y:S01]  /*b540*/  FADD.FTZ R13, R13, R14 ;  /* 0x0000000e0d0d7221 */ /* 0x000fe20000010000 */
[----:B------:R-:W-:Y:S01]  /*b550*/  IMAD.MOV.U32 R12, RZ, RZ, 0x1 ;  /* 0x00000001ff0c7424 */ /* 0x000fe200078e00ff */
[----:B------:R-:W-:Y:S02]  /*b560*/  MOV R11, 0x1f ;  /* 0x0000001f000b7802 */ /* 0x000fe40000000f00 */
[----:B------:R-:W-:-:S07]  /*b570*/  MOV R15, 0xffffffff ;  /* 0xffffffff000f7802 */ /* 0x000fce0000000f00 */
[----:B------:R-:W-:Y:S05]  /*b580*/  WARPSYNC.COLLECTIVE R15, `(.L_x_933) ;  /* 0x000000000f087348 */ /* 0x000fea0003c00000 */
[----:B------:R0:W1:Y:S02]  /*b590*/  SHFL.BFLY P6, R14, R13, R12, R11 ;  /* 0x0c00000c0d0e7389 */ /* 0x00006400000c000b */
[----:B01----:R-:W-:Y:S05]  /*b5a0*/  ENDCOLLECTIVE ;  /* 0x000000000000791b */ /* 0x003fea0003800000 */
.L_x_933:
[----:B------:R-:W-:Y:S05]  /*b5b0*/  BRA `(.L_x_934) ;  /* 0xffffffb000a87947 */ /* 0x000fea000383ffff */
.L_x_867:
[----:B------:R-:W-:Y:S01]  /*b5c0*/  HFMA2 R12, -RZ, RZ, 0, 9.5367431640625e-07 ;  /* 0x00000010ff0c7431 */ /* 0x000fe200000001ff */
[----:B------:R-:W-:Y:S01]  /*b5d0*/  BSSY B0, `(.L_x_935) ;  /* 0x0000007000007945 */ /* 0x000fe20003800000 */
[----:B------:R-:W-:Y:S01]  /*b5e0*/  IMAD.MOV.U32 R13, RZ, RZ, R0 ;  /* 0x000000ffff0d7224 */ /* 0x000fe200078e0000 */
[----:B------:R-:W-:Y:S01]  /*b5f0*/  MOV R11, 0x1f ;  /* 0x0000001f000b7802 */ /* 0x000fe20000000f00 */
[----:B------:R-:W-:-:S07]  /*b600*/  IMAD.MOV.U32 R15, RZ, RZ, -0x1 ;  /* 0xffffffffff0f7424 */ /* 0x000fce00078e00ff */
[----:B-1-3--:R-:W-:Y:S05]  /*b610*/  WARPSYNC.COLLECTIVE R15, `(.L_x_936) ;  /* 0x000000000f087348 */ /* 0x00afea0003c00000 */
[----:B------:R0:W2:Y:S02]  /*b620*/  SHFL.BFLY P6, R14, R13, R12, R11 ;  /* 0x0c00000c0d0e7389 */ /* 0x0000a400000c000b */
[----:B0123--:R-:W-:Y:S05]  /*b630*/  ENDCOLLECTIVE ;  /* 0x000000000000791b */ /* 0x00ffea0003800000 */
.L_x_936:
[----:B------:R-:W-:Y:S05]  /*b640*/  BSYNC B0 ;  /* 0x0000000000007941 */ /* 0x000fea0003800000 */
.L_x_935:
[----:B------:R-:W-:Y:S01]  /*b650*/  FMNMX.FTZ R13, R14, R0, !PT ;  /* 0x000000000e0d7209 */ /* 0x000fe20007810000 */
[----:B------:R-:W-:Y:S01]  /*b660*/  HFMA2 R12, -RZ, RZ, 0, 4.76837158203125e-07 ;  /* 0x00000008ff0c7431 */ /* 0x000fe200000001ff */
[----:B------:R-:W-:Y:S01]  /*b670*/  MOV R11, 0x1f ;  /* 0x0000001f000b7802 */ /* 0x000fe20000000f00 */
[----:B------:R-:W-:-:S07]  /*b680*/  IMAD.MOV.U32 R15, RZ, RZ, -0x1 ;  /* 0xffffffffff0f7424 */ /* 0x000fce00078e00ff */
[----:B------:R-:W-:Y:S05]  /*b690*/  WARPSYNC.COLLECTIVE R15, `(.L_x_937) ;  /* 0x000000000f087348 */ /* 0x000fea0003c00000 */
[----:B------:R0:W1:Y:S02]  /*b6a0*/  SHFL.BFLY P6, R14, R13, R12, R11 ;  /* 0x0c00000c0d0e7389 */ /* 0x00006400000c000b */
[----:B01----:R-:W-:Y:S05]  /*b6b0*/  ENDCOLLECTIVE ;  /* 0x000000000000791b */ /* 0x003fea0003800000 */
.L_x_937:
[----:B------:R-:W-:Y:S01]  /*b6c0*/  HFMA2 R12, -RZ, RZ, 0, 2.384185791015625e-07 ;  /* 0x00000004ff0c7431 */ /* 0x000fe200000001ff */
[----:B------:R-:W-:-:S04]  /*b6d0*/  FMNMX.FTZ R2, R13, R14, !PT ;  /* 0x0000000e0d027209 */ /* 0x000fc80007810000 */
[----:B------:R-:W-:-:S07]  /*b6e0*/  MOV R13, R2 ;  /* 0x00000002000d7202 */ /* 0x000fce0000000f00 */
[----:B------:R-:W-:Y:S05]  /*b6f0*/  WARPSYNC.COLLECTIVE R15, `(.L_x_938) ;  /* 0x000000000f087348 */ /* 0x000fea0003c00000 */
[----:B------:R0:W1:Y:S02]  /*b700*/  SHFL.BFLY P6, R14, R13, R12, R11 ;  /* 0x0c00000c0d0e7389 */ /* 0x00006400000c000b */
[----:B01----:R-:W-:Y:S05]  /*b710*/  ENDCOLLECTIVE ;  /* 0x000000000000791b */ /* 0x003fea0003800000 */
.L_x_938:
[----:B------:R-:W-:Y:S05]  /*b720*/  BRA `(.L_x_939) ;  /* 0xffffffb400047947 */ /* 0x000fea000383ffff */
.L_x_940:
        /* <DEDUP_REMOVED lines=13> */
.L_x_4643:


//--------------------- .text._ZN4mmha33masked_multihead_attention_kernelIfLi256ELi256ELi1ELi64ELi256ELb1ELb1EEEv26Multihead_attention_paramsIT_XT5_EE --------------------------
	.section	.text._ZN4mmha33masked_multihead_attention_kernelIfLi256ELi256ELi1ELi64ELi256ELb1ELb1EEEv26Multihead_attention_paramsIT_XT5_EE,"ax",@progbits
	.align	128
        .global         _ZN4mmha33masked_multihead_attention_kernelIfLi256ELi256ELi1ELi64ELi256ELb1ELb1EEEv26Multihead_attention_paramsIT_XT5_EE
        .type           _ZN4mmha33masked_multihead_attention_kernelIfLi256ELi256ELi1ELi64ELi256ELb1ELb1EEEv26Multihead_attention_paramsIT_XT5_EE,@function
        .size           _ZN4mmha33masked_multihead_attention_kernelIfLi256ELi256ELi1ELi64ELi256ELb1ELb1EEEv26Multihead_attention_paramsIT_XT5_EE,(.L_x_4644 - _ZN4mmha33masked_multihead_attention_kernelIfLi256ELi256ELi1ELi64ELi256ELb1ELb1EEEv26Multihead_attention_paramsIT_XT5_EE)
        .other          _ZN4mmha33masked_multihead_attention_kernelIfLi256ELi256ELi1ELi64ELi256ELb1ELb1EEEv26Multihead_attention_paramsIT_XT5_EE,@"STO_CUDA_ENTRY STV_DEFAULT"
_ZN4mmha33masked_multihead_attention_kernelIfLi256ELi256ELi1ELi64ELi256ELb1ELb1EEEv26Multihead_attention_paramsIT_XT5_EE:
.text._ZN4mmha33masked_multihead_attention_kernelIfLi256ELi256ELi1ELi64ELi256ELb1ELb1EEEv26Multihead_attention_paramsIT_XT5_EE:
[----:B------:R-:W0:Y:S01]  /*0000*/  LDC R1, c[0x0][0x37c] ;  /* 0x0000df00ff017b82 */ /* 0x000e220000000800 */
[----:B------:R-:W1:Y:S01]  /*0010*/  LDCU.64 UR4, c[0x0][0x490] ;  /* 0x00009200ff0477ac */ /* 0x000e620008000a00 */
[----:B------:R-:W2:Y:S01]  /*0020*/  S2R R17, SR_CTAID.Y ;  /* 0x0000000000117919 */ /* 0x000ea20000002600 */
[----:B0-----:R-:W-:Y:S01]  /*0030*/  VIADD R1, R1, 0xfffff7f8 ;  /* 0xfffff7f801017836 */ /* 0x001fe20000000000 */
        /* <DEDUP_REMOVED lines=9> */
.L_x_941:
[----:B------:R-:W1:Y:S01]  /*00d0*/  LDC.64 R2, c[0x0][0x498] ;  /* 0x00012600ff027b82 */ /* 0x000e620000000a00 */
[----:B------:R-:W2:Y:S01]  /*00e0*/  LDCU UR8, c[0x0][0x3f0] ;  /* 0x00007e00ff0877ac */ /* 0x000ea20008000800 */
[----:B------:R-:W-:Y:S01]  /*00f0*/  IABS R6, R17 ;  /* 0x0000001100067213 */ /* 0x000fe20000000000 */
[----:B------:R-:W-:Y:S01]  /*0100*/  UMOV UR4, URZ ;  /* 0x000000ff00047c82 */ /* 0x000fe20008000000 */
[----:B------:R-:W3:Y:S01]  /*0110*/  LDCU UR11, c[0x0][0x40c] ;  /* 0x00008180ff0b77ac */ /* 0x000ee20008000800 */
[----:B--2---:R-:W-:-:S04]  /*0120*/  MOV R0, UR8 ;  /* 0x0000000800007c02 */ /* 0x004fc80008000f00 */
[----:B------:R-:W-:Y:S01]  /*0130*/  IABS R5, R0 ;  /* 0x0000000000057213 */ /* 0x000fe20000000000 */
[----:B-1----:R-:W-:-:S03]  /*0140*/  IMAD.WIDE.U32 R2, R17, 0x4, R2 ;  /* 0x0000000411027825 */ /* 0x002fc600078e0002 */
[----:B------:R-:W1:Y:S02]  /*0150*/  I2F.RP R0, R5 ;  /* 0x0000000500007306 */ /* 0x000e640000209400 */
[----:B0-----:R0:W2:Y:S06]  /*0160*/  LDG.E R9, desc[UR36][R2.64] ;  /* 0x0000002402097981 */ /* 0x0010ac000c1e1900 */
[----:B-1----:R-:W1:Y:S02]  /*0170*/  MUFU.RCP R0, R0 ;  /* 0x0000000000007308 */ /* 0x002e640000001000 */
[----:B-1----:R-:W-:-:S06]  /*0180*/  VIADD R4, R0, 0xffffffe ;  /* 0x0ffffffe00047836 */ /* 0x002fcc0000000000 */
[----:B------:R-:W1:Y:S01]  /*0190*/  F2I.FTZ.U32.TRUNC.NTZ R4, R4 ;  /* 0x0000000400047305 */ /* 0x000e62000021f000 */
[----:B------:R-:W-:Y:S02]  /*01a0*/  R2UR UR9, R5 ;  /* 0x00000000050972ca */ /* 0x000fe400000e0000 */
[----:B------:R-:W-:Y:S02]  /*01b0*/  R2UR UR7, R6 ;  /* 0x00000000060772ca */ /* 0x000fe400000e0000 */
[----:B------:R-:W4:Y:S01]  /*01c0*/  LDC.64 R6, c[0x0][0x460] ;  /* 0x00011800ff067b82 */ /* 0x000f220000000a00 */
[----:B-1----:R-:W-:-:S13]  /*01d0*/  R2UR UR5, R4 ;  /* 0x00000000040572ca */ /* 0x002fda00000e0000 */
[----:B------:R-:W-:-:S04]  /*01e0*/  UIADD3 UR6, UPT, UPT, URZ, -UR5, URZ ;  /* 0x80000005ff067290 */ /* 0x000fc8000fffe0ff */
[----:B------:R-:W-:-:S04]  /*01f0*/  UIMAD UR6, UR6, UR9, URZ ;  /* 0x00000009060672a4 */ /* 0x000fc8000f8e02ff */
[----:B------:R-:W-:-:S04]  /*0200*/  UIMAD.WIDE.U32 UR4, UR5, UR6, UR4 ;  /* 0x00000006050472a5 */ /* 0x000fc8000f8e0004 */
[----:B------:R-:W-:Y:S01]  /*0210*/  UIMAD.WIDE.U32 UR4, UR5, UR7, URZ ;  /* 0x00000007050472a5 */ /* 0x000fe2000f8e00ff */
[----:B------:R-:W-:-:S06]  /*0220*/  R2UR UR10, R5 ;  /* 0x00000000050a72ca */ /* 0x000fcc00000e0000 */
[----:B------:R-:W-:Y:S02]  /*0230*/  UMOV UR6, UR5 ;  /* 0x0000000500067c82 */ /* 0x000fe40008000000 */
[----:B------:R-:W-:Y:S01]  /*0240*/  UIADD3 UR4, UPT, UPT, -UR6, URZ, URZ ;  /* 0x000000ff06047290 */ /* 0x000fe2000fffe1ff */
[----:B----4-:R-:W-:-:S03]  /*0250*/  ISETP.NE.U32.AND P0, PT, R6, RZ, PT ;  /* 0x000000ff0600720c */ /* 0x010fc60003f05070 */
[----:B------:R-:W-:Y:S01]  /*0260*/  UIMAD UR4, UR9, UR4, UR7 ;  /* 0x00000004090472a4 */ /* 0x000fe2000f8e0207 */
[----:B------:R-:W-:-:S03]  /*0270*/  ISETP.NE.AND.EX P0, PT, R7, RZ, PT, P0 ;  /* 0x000000ff0700720c */ /* 0x000fc60003f05300 */
[----:B------:R-:W-:-:S11]  /*0280*/  UISETP.GT.U32.AND UP1, UPT, UR10, UR4, UPT ;  /* 0x000000040a00728c */ /* 0x000fd6000bf24070 */
[----:B------:R-:W-:Y:S01]  /*0290*/  @!UP1 UIADD3 UR4, UPT, UPT, UR4, -UR9, URZ ;  /* 0x8000000904049290 */ /* 0x000fe2000fffe0ff */
[----:B------:R-:W-:Y:S01]  /*02a0*/  VOTEU.ANY UP0, P0 ;  /* 0x0000000000ff7886 */ /* 0x000fe20000000100 */
[----:B---3--:R-:W-:Y:S02]  /*02b0*/  UISETP.EQ.AND UP3, UPT, UR11, URZ, UP0 ;  /* 0x000000ff0b00728c */ /* 0x008fe40008762270 */
[----:B------:R-:W-:Y:S01]  /*02c0*/  UISETP.GE.U32.AND UP0, UPT, UR4, UR10, UPT ;  /* 0x0000000a0400728c */ /* 0x000fe2000bf06070 */
[----:B------:R-:W1:Y:S01]  /*02d0*/  LDCU UR10, c[0x0][0x3f4] ;  /* 0x00007e80ff0a77ac */ /* 0x000e620008000800 */
[----:B------:R-:W3:Y:S01]  /*02e0*/  S2UR UR5, SR_CTAID.Y ;  /* 0x00000000000579c3 */ /* 0x000ee20000002600 */
[----:B-1----:R-:W-:-:S05]  /*02f0*/  IMAD.U32 R15, RZ, RZ, UR10 ;  /* 0x0000000aff0f7e24 */ /* 0x002fca000f8e00ff */
[----:B------:R-:W-:-:S04]  /*0300*/  IABS R0, R15 ;  /* 0x0000000f00007213 */ /* 0x000fc80000000000 */
[----:B------:R-:W-:-:S13]  /*0310*/  R2UR UR9, R0 ;  /* 0x00000000000972ca */ /* 0x000fda00000e0000 */
[----:B------:R-:W1:Y:S01]  /*0320*/  I2F.RP R0, UR9 ;  /* 0x0000000900007d06 */ /* 0x000e620008209400 */
[----:B---3--:R-:W-:Y:S02]  /*0330*/  ULOP3.LUT UR4, UR5, UR8, URZ, 0x3c, !UPT ;  /* 0x0000000805047292 */ /* 0x008fe4000f8e3cff */
[----:B------:R-:W-:-:S05]  /*0340*/  @!UP1 UIADD3 UR6, UPT, UPT, UR6, 0x1, URZ ;  /* 0x0000000106069890 */ /* 0x000fca000fffe0ff */
[----:B-1----:R-:W1:Y:S01]  /*0350*/  MUFU.RCP R0, R0 ;  /* 0x0000000000007308 */ /* 0x002e620000001000 */
[----:B------:R-:W-:-:S03]  /*0360*/  UISETP.GE.AND UP2, UPT, UR4, URZ, UPT ;  /* 0x000000ff0400728c */ /* 0x000fc6000bf46270 */
[----:B------:R-:W3:Y:S01]  /*0370*/  @UP3 LDCU.64 UR4, c[0x0][0x460] ;  /* 0x00008c00ff0437ac */ /* 0x000ee20008000a00 */
[----:B------:R-:W-:Y:S02]  /*0380*/  @UP0 UIADD3 UR6, UPT, UPT, UR6, 0x1, URZ ;  /* 0x0000000106060890 */ /* 0x000fe4000fffe0ff */
[----:B------:R-:W-:Y:S01]  /*0390*/  UISETP.NE.AND UP0, UPT, UR8, URZ, UPT ;  /* 0x000000ff0800728c */ /* 0x000fe2000bf05270 */
[----:B-1----:R-:W-:-:S04]  /*03a0*/  VIADD R4, R0, 0xffffffe ;  /* 0x0ffffffe00047836 */ /* 0x002fc80000000000 */
[----:B------:R-:W-:Y:S02]  /*03b0*/  UMOV UR44, UR6 ;  /* 0x00000006002c7c82 */ /* 0x000fe40008000000 */
[----:B------:R-:W-:Y:S01]  /*03c0*/  @!UP2 UIADD3 UR44, UPT, UPT, -UR44, URZ, URZ ;  /* 0x000000ff2c2ca290 */ /* 0x000fe2000fffe1ff */
[----:B------:R-:W1:Y:S03]  /*03d0*/  F2I.FTZ.U32.TRUNC.NTZ R4, R4 ;  /* 0x0000000400047305 */ /* 0x000e66000021f000 */
[----:B------:R-:W-:Y:S01]  /*03e0*/  @!UP0 ULOP3.LUT UR44, URZ, UR8, URZ, 0x33, !UPT ;  /* 0x00000008ff2c8292 */ /* 0x000fe2000f8e33ff */
[----:B------:R-:W-:Y:S01]  /*03f0*/  PLOP3.LUT P0, PT, PT, PT, UP3, 0x80, 0x8 ;  /* 0x000000000008781c */ /* 0x000fe20003f0f038 */
[----:B------:R-:W4:Y:S01]  /*0400*/  S2R R22, SR_TID.X ;  /* 0x0000000000167919 */ /* 0x000f220000002100 */
[----:B------:R-:W-:Y:S02]  /*0410*/  UP2UR UR40, UPR, URZ, 0x8 ;  /* 0x00000008ff287883 */ /* 0x000fe40008000000 */
[----:B---3--:R-:W-:Y:S01]  /*0420*/  @UP3 UIMAD.WIDE UR4, UR44, 0x4, UR4 ;  /* 0x000000042c0438a5 */ /* 0x008fe2000f8e0204 */
[----:B------:R-:W3:Y:S05]  /*0430*/  LDCU UR8, c[0x0][0x3e8] ;  /* 0x00007d00ff0877ac */ /* 0x000eea0008000800 */
[----:B0-----:R-:W-:Y:S01]  /*0440*/  MOV R3, UR5 ;  /* 0x0000000500037c02 */ /* 0x001fe20008000f00 */
[----:B------:R-:W-:Y:S01]  /*0450*/  IMAD.U32 R2, RZ, RZ, UR4 ;  /* 0x00000004ff027e24 */ /* 0x000fe2000f8e00ff */
[----:B-1----:R-:W-:-:S04]  /*0460*/  R2UR UR5, R4 ;  /* 0x00000000040572ca */ /* 0x002fc800000e0000 */
[----:B------:R0:W5:Y:S01]  /*0470*/  @P0 LDG.E R8, desc[UR36][R2.64] ;  /* 0x0000002402080981 */ /* 0x000162000c1e1900 */
[----:B------:R-:W-:-:S08]  /*0480*/  UMOV UR4, URZ ;  /* 0x000000ff00047c82 */ /* 0x000fd00008000000 */
[----:B------:R-:W-:-:S04]  /*0490*/  UIADD3 UR6, UPT, UPT, URZ, -UR5, URZ ;  /* 0x80000005ff067290 */ /* 0x000fc8000fffe0ff */
[----:B------:R-:W-:-:S04]  /*04a0*/  UIMAD UR6, UR6, UR9, URZ ;  /* 0x00000009060672a4 */ /* 0x000fc8000f8e02ff */
[----:B------:R-:W-:Y:S01]  /*04b0*/  UIMAD.WIDE.U32 UR4, UR5, UR6, UR4 ;  /* 0x00000006050472a5 */ /* 0x000fe2000f8e0004 */
[----:B--2---:R-:W-:-:S13]  /*04c0*/  R2UR UR42, R9 ;  /* 0x00000000092a72ca */ /* 0x004fda00000e0000 */
[----:B------:R-:W-:-:S06]  /*04d0*/  UIADD3 UR41, UPT, UPT, UR42, -0x1, URZ ;  /* 0xffffffff2a297890 */ /* 0x000fcc000fffe0ff */
[----:B0-----:R-:W-:-:S04]  /*04e0*/  IABS R2, UR41 ;  /* 0x0000002900027c13 */ /* 0x001fc80008000000 */
[----:B------:R-:W-:-:S13]  /*04f0*/  R2UR UR7, R2 ;  /* 0x00000000020772ca */ /* 0x000fda00000e0000 */
[----:B------:R-:W-:-:S04]  /*0500*/  UIMAD.WIDE.U32 UR4, UR5, UR7, URZ ;  /* 0x00000007050472a5 */ /* 0x000fc8000f8e00ff */
[----:B------:R-:W-:-:S04]  /*0510*/  UIADD3 UR5, UPT, UPT, -UR5, URZ, URZ ;  /* 0x000000ff05057290 */ /* 0x000fc8000fffe1ff */
[----:B------:R-:W-:-:S04]  /*0520*/  UIMAD UR4, UR9, UR5, UR7 ;  /* 0x00000005090472a4 */ /* 0x000fc8000f8e0207 */
[----:B------:R-:W-:Y:S02]  /*0530*/  UISETP.GT.U32.AND UP0, UPT, UR9, UR4, UPT ;  /* 0x000000040900728c */ /* 0x000fe4000bf04070 */
[----:B------:R-:W-:Y:S01]  /*0540*/  UISETP.GE.AND UP3, UPT, UR41, URZ, UPT ;  /* 0x000000ff2900728c */ /* 0x000fe2000bf66270 */
[----:B------:R-:W-:Y:S01]  /*0550*/  S2UR UR45, SR_CTAID.X ;  /* 0x00000000002d79c3 */ /* 0x000fe20000002500 */
[----:B------:R-:W0:Y:S07]  /*0560*/  LDCU UR5, c[0x0][0x3f8] ;  /* 0x00007f00ff0577ac */ /* 0x000e2e0008000800 */
[----:B------:R-:W-:-:S04]  /*0570*/  @!UP0 UIADD3 UR4, UPT, UPT, UR4, -UR9, URZ ;  /* 0x8000000904048290 */ /* 0x000fc8000fffe0ff */
[----:B------:R-:W-:Y:S02]  /*0580*/  UISETP.GT.U32.AND UP2, UPT, UR9, UR4, UPT ;  /* 0x000000040900728c */ /* 0x000fe4000bf44070 */
[----:B------:R-:W-:-:S09]  /*0590*/  UISETP.NE.AND UP0, UPT, UR10, URZ, UPT ;  /* 0x000000ff0a00728c */ /* 0x000fd2000bf05270 */
[----:B------:R-:W-:Y:S01]  /*05a0*/  @!UP2 UIADD3 UR4, UPT, UPT, UR4, -UR9, URZ ;  /* 0x800000090404a290 */ /* 0x000fe2000fffe0ff */
[----:B------:R-:W0:Y:S06]  /*05b0*/  S2UR UR12, SR_CTAID.Y ;  /* 0x00000000000c79c3 */ /* 0x000e2c0000002600 */
[----:B------:R-:W-:Y:S02]  /*05c0*/  UMOV UR13, UR4 ;  /* 0x00000004000d7c82 */ /* 0x000fe40008000000 */
[----:B------:R-:W-:Y:S02]  /*05d0*/  @!UP3 UIADD3 UR13, UPT, UPT, -UR13, URZ, URZ ;  /* 0x000000ff0d0db290 */ /* 0x000fe4000fffe1ff */
[----:B------:R-:W-:-:S06]  /*05e0*/  @!UP0 ULOP3.LUT UR13, URZ, UR10, URZ, 0x33, !UPT ;  /* 0x0000000aff0d8292 */ /* 0x000fcc000f8e33ff */
[----:B------:R-:W-:Y:S01]  /*05f0*/  IMAD.U32 R36, RZ, RZ, UR13 ;  /* 0x0000000dff247e24 */ /* 0x000fe2000f8e00ff */
[----:B---3--:R-:W-:-:S04]  /*0600*/  UISETP.NE.AND UP1, UPT, UR8, URZ, UPT ;  /* 0x000000ff0800728c */ /* 0x008fc8000bf25270 */
[----:B------:R1:W-:Y:S01]  /*0610*/  STL [R1+0x77c], R36 ;  /* 0x00077c2401007387 */ /* 0x0003e20000100800 */
[----:B----4-:R-:W-:Y:S01]  /*0620*/  ISETP.GT.U32.AND P4, PT, R22, 0x3f, PT ;  /* 0x0000003f1600780c */ /* 0x010fe20003f84070 */
[----:B0-----:R-:W-:-:S05]  /*0630*/  UIMAD UR43, UR12, UR5, UR45 ;  /* 0x000000050c2b72a4 */ /* 0x001fca000f8e022d */
[----:B------:R-:W-:Y:S01]  /*0640*/  @UP1 USHF.L.U32 UR7, UR45, 0x8, URZ ;  /* 0x000000082d071899 */ /* 0x000fe200080006ff */
[----:B------:R-:W-:Y:S01]  /*0650*/  BSSY.RECONVERGENT B0, `(.L_x_942) ;  /* 0x000001d000007945 */ /* 0x000fe20003800200 */
[----:B------:R-:W-:Y:S01]  /*0660*/  @!UP1 USHF.L.U32 UR6, UR43, 0x8, URZ ;  /* 0x000000082b069899 */ /* 0x000fe200080006ff */
[----:B------:R-:W-:Y:S01]  /*0670*/  UMOV UR39, URZ ;  /* 0x000000ff00277c82 */ /* 0x000fe20008000000 */
[----:B------:R-:W-:Y:S02]  /*0680*/  @UP1 UIMAD UR6, UR12, UR8, UR7 ;  /* 0x000000080c0612a4 */ /* 0x000fe4000f8e0207 */
[----:B------:R-:W-:Y:S01]  /*0690*/  UIMAD UR44, UR44, UR5, URZ ;  /* 0x000000052c2c72a4 */ /* 0x000fe2000f8e02ff */
[----:B------:R-:W-:Y:S02]  /*06a0*/  CS2R R30, SRZ ;  /* 0x00000000001e7805 */ /* 0x000fe4000001ff00 */
[----:B------:R-:W-:Y:S02]  /*06b0*/  CS2R R28, SRZ ;  /* 0x00000000001c7805 */ /* 0x000fe4000001ff00 */
[----:B------:R-:W-:Y:S01]  /*06c0*/  SHF.L.U32 R0, R22, 0x2, RZ ;  /* 0x0000000216007819 */ /* 0x000fe200000006ff */
[----:B-1----:R-:W-:Y:S06]  /*06d0*/  @P4 BRA `(.L_x_943) ;  /* 0x0000000000504947 */ /* 0x002fec0003800000 */
[----:B------:R-:W0:Y:S01]  /*06e0*/  LDC R2, c[0x0][0x478] ;  /* 0x00011e00ff027b82 */ /* 0x000e220000000800 */
[----:B------:R-:W-:Y:S01]  /*06f0*/  VIADD R13, R0, UR6 ;  /* 0x00000006000d7c36 */ /* 0x000fe20008000000 */
[----:B0-----:R-:W-:-:S13]  /*0700*/  ISETP.NE.AND P0, PT, R2, 0x2, PT ;  /* 0x000000020200780c */ /* 0x001fda0003f05270 */
[----:B------:R-:W0:Y:S08]  /*0710*/  @!P0 LDC.64 R6, c[0x0][0x388] ;  /* 0x0000e200ff068b82 */ /* 0x000e300000000a00 */
[----:B------:R-:W1:Y:S08]  /*0720*/  @!P0 LDC.64 R2, c[0x0][0x468] ;  /* 0x00011a00ff028b82 */ /* 0x000e700000000a00 */
[----:B------:R-:W2:Y:S01]  /*0730*/  @P0 LDC.64 R4, c[0x0][0x388] ;  /* 0x0000e200ff040b82 */ /* 0x000ea20000000a00 */
[----:B0-----:R-:W-:-:S04]  /*0740*/  @!P0 IADD3 R6, P1, PT, R13, R6, RZ ;  /* 0x000000060d068210 */ /* 0x001fc80007f3e0ff */
[C---:B------:R-:W-:Y:S01]  /*0750*/  @!P0 LEA.HI.X.SX32 R7, R13.reuse, R7, 0x1, P1 ;  /* 0x000000070d078211 */ /* 0x040fe200008f0eff */
[----:B-1----:R-:W3:Y:S04]  /*0760*/  @!P0 LDG.E R2, desc[UR36][R2.64] ;  /* 0x0000002402028981 */ /* 0x002ee8000c1e1900 */
[----:B------:R-:W4:Y:S01]  /*0770*/  @!P0 LDG.E R6, desc[UR36][R6.64] ;  /* 0x0000002406068981 */ /* 0x000f22000c1e1900 */
[----:B--2---:R-:W-:Y:S01]  /*0780*/  @P0 IMAD.WIDE R4, R13, 0x4, R4 ;  /* 0x000000040d040825 */ /* 0x004fe200078e0204 */
[----:B----4-:R-:W3:Y:S08]  /*0790*/  @!P0 I2F.S8 R9, R6 ;  /* 0x0000000600098306 */ /* 0x010ef00000001400 */
[----:B------:R-:W0:Y:S08]  /*07a0*/  @!P0 I2F.S8 R29, R6.B1 ;  /* 0x10000006001d8306 */ /* 0x000e300000001400 */
[----:B------:R-:W1:Y:S08]  /*07b0*/  @!P0 I2F.S8 R11, R6.B2 ;  /* 0x20000006000b8306 */ /* 0x000e700000001400 */
[----:B------:R-:W2:Y:S01]  /*07c0*/  @!P0 I2F.S8 R31, R6.B3 ;  /* 0x30000006001f8306 */ /* 0x000ea20000001400 */
[C---:B---3--:R-:W-:Y:S01]  /*07d0*/  @!P0 FMUL.FTZ R28, R2.reuse, R9 ;  /* 0x00000009021c8220 */ /* 0x048fe20000410000 */
[C---:B0-----:R-:W-:Y:S01]  /*07e0*/  @!P0 FMUL.FTZ R29, R2.reuse, R29 ;  /* 0x0000001d021d8220 */ /* 0x041fe20000410000 */
[C---:B-1----:R-:W-:Y:S01]  /*07f0*/  @!P0 FMUL.FTZ R30, R2.reuse, R11 ;  /* 0x0000000b021e8220 */ /* 0x042fe20000410000 */
[----:B--2---:R-:W-:-:S06]  /*0800*/  @!P0 FMUL.FTZ R31, R2, R31 ;  /* 0x0000001f021f8220 */ /* 0x004fcc0000410000 */
[----:B------:R0:W5:Y:S02]  /*0810*/  @P0 LDG.E.128 R28, desc[UR36][R4.64] ;  /* 0x00000024041c0981 */ /* 0x000164000c1e1d00 */
.L_x_943:
[----:B------:R-:W-:Y:S05]  /*0820*/  BSYNC.RECONVERGENT B0 ;  /* 0x0000000000007941 */ /* 0x000fea0003800200 */
.L_x_942:
[----:B------:R-:W1:Y:S01]  /*0830*/  LDC.64 R2, c[0x0][0x418] ;  /* 0x00010600ff027b82 */ /* 0x000e620000000a00 */
[----:B------:R-:W2:Y:S01]  /*0840*/  LDCU.64 UR8, c[0x0][0x3a0] ;  /* 0x00007400ff0877ac */ /* 0x000ea20008000a00 */
[----:B------:R-:W3:Y:S01]  /*0850*/  S2R R13, SR_CTAID.X ;  /* 0x00000000000d7919 */ /* 0x000ee20000002500 */
[----:B------:R-:W-:Y:S02]  /*0860*/  CS2R R34, SRZ ;  /* 0x0000000000227805 */ /* 0x000fe4000001ff00 */
[----:B------:R-:W-:Y:S01]  /*0870*/  CS2R R32, SRZ ;  /* 0x0000000000207805 */ /* 0x000fe2000001ff00 */
[----:B------:R-:W4:Y:S01]  /*0880*/  LDCU.64 UR6, c[0x0][0x390] ;  /* 0x00007200ff0677ac */ /* 0x000f220008000a00 */
[----:B------:R-:W-:Y:S02]  /*0890*/  UISETP.NE.AND UP0, UPT, UR40, URZ, UPT ;  /* 0x000000ff2800728c */ /* 0x000fe4000bf05270 */
[----:B------:R-:W-:-:S04]  /*08a0*/  USHF.L.U32 UR43, UR43, 0x8, URZ ;  /* 0x000000082b2b7899 */ /* 0x000fc800080006ff */
[----:B------:R-:W-:Y:S02]  /*08b0*/  PLOP3.LUT P5, PT, PT, PT, UP0, 0x80, 0x8 ;  /* 0x000000000008781c */ /* 0x000fe40003faf008 */
[----:B------:R-:W-:Y:S02]  /*08c0*/  PLOP3.LUT P2, PT, PT, PT, UP0, 0x40, 0x4 ;  /* 0x000000000004781c */ /* 0x000fe40003f4e808 */
[----:B--2---:R-:W-:Y:S02]  /*08d0*/  ISETP.NE.U32.AND P3, PT, RZ, UR8, PT ;  /* 0x00000008ff007c0c */ /* 0x004fe4000bf65070 */
[----:B------:R-:W-:Y:S02]  /*08e0*/  ISETP.GT.U32.OR P2, PT, R22, 0x3f, P2 ;  /* 0x0000003f1600780c */ /* 0x000fe40001744470 */
[----:B------:R-:W-:Y:S02]  /*08f0*/  ISETP.NE.AND.EX P3, PT, RZ, UR9, PT, P3 ;  /* 0x00000009ff007c0c */ /* 0x000fe4000bf65330 */
[----:B-1----:R-:W-:-:S02]  /*0900*/  ISETP.NE.U32.AND P1, PT, R2, RZ, PT ;  /* 0x000000ff0200720c */ /* 0x002fc40003f25070 */
[----:B----4-:R-:W-:Y:S02]  /*0910*/  ISETP.NE.U32.AND P0, PT, RZ, UR6, PT ;  /* 0x00000006ff007c0c */ /* 0x010fe4000bf05070 */
[C---:B------:R-:W-:Y:S02]  /*0920*/  ISETP.GT.U32.OR P3, PT, R22.reuse, 0x3f, !P3 ;  /* 0x0000003f1600780c */ /* 0x040fe40005f64470 */
[----:B------:R-:W-:Y:S02]  /*0930*/  ISETP.NE.AND.EX P1, PT, R3, RZ, PT, P1 ;  /* 0x000000ff0300720c */ /* 0x000fe40003f25310 */
[----:B------:R-:W-:Y:S01]  /*0940*/  ISETP.NE.AND.EX P0, PT, RZ, UR7, PT, P0 ;  /* 0x00000007ff007c0c */ /* 0x000fe2000bf05300 */
[----:B------:R-:W1:Y:S01]  /*0950*/  @!P4 LDC.64 R2, c[0x0][0x3b8] ;  /* 0x0000ee00ff02cb82 */ /* 0x000e620000000a00 */
[----:B------:R-:W-:Y:S01]  /*0960*/  ISETP.NE.OR P3, PT, RZ, UR11, P3 ;  /* 0x0000000bff007c0c */ /* 0x000fe20009f65670 */
[----:B------:R-:W-:Y:S01]  /*0970*/  VOTEU.ALL UP0, P2 ;  /* 0x0000000000ff7886 */ /* 0x000fe20001000000 */
[----:B------:R-:W-:Y:S01]  /*0980*/  ISETP.GT.U32.OR P0, PT, R22, 0x3f, !P0 ;  /* 0x0000003f1600780c */ /* 0x000fe20004704470 */
[----:B---3--:R-:W-:Y:S01]  /*0990*/  IMAD R13, R13, 0x100, R0 ;  /* 0x000001000d0d7824 */ /* 0x008fe200078e0200 */
[----:B-----5:R-:W-:Y:S01]  /*09a0*/  @P5 R2UR UR39, R8 ;  /* 0x00000000082752ca */ /* 0x020fe200000e0000 */
[----:B------:R-:W-:-:S04]  /*09b0*/  @!P4 IMAD R8, R22, R15, UR41 ;  /* 0x000000291608ce24 */ /* 0x000fc8000f8e020f */
[----:B------:R-:W2:Y:S01]  /*09c0*/  @P1 LDC.64 R10, c[0x0][0x418] ;  /* 0x00010600ff0a1b82 */ /* 0x000ea20000000a00 */
[----:B------:R-:W-:-:S05]  /*09d0*/  @!P4 SHF.L.U32 R8, R8, 0x2, RZ ;  /* 0x000000020808c819 */ /* 0x000fca00000006ff */
[----:B------:R-:W-:Y:S02]  /*09e0*/  @!P4 IMAD R15, R15, UR43, R8 ;  /* 0x0000002b0f0fcc24 */ /* 0x000fe4000f8e0208 */
[----:B------:R-:W3:Y:S01]  /*09f0*/  @!P3 LDC.64 R6, c[0x0][0x3a0] ;  /* 0x0000e800ff06bb82 */ /* 0x000ee20000000a00 */
[----:B------:R-:W-:Y:S01]  /*0a00*/  @!UP0 UIMAD UR4, UR39, UR5, URZ ;  /* 0x00000005270482a4 */ /* 0x000fe2000f8e02ff */
[----:B------:R-:W-:Y:S02]  /*0a10*/  CS2R R18, SRZ ;  /* 0x0000000000127805 */ /* 0x000fe4000001ff00 */
[----:B------:R-:W-:Y:S02]  /*0a20*/  CS2R R26, SRZ ;  /* 0x00000000001a7805 */ /* 0x000fe4000001ff00 */
[----:B------:R-:W-:Y:S01]  /*0a30*/  CS2R R24, SRZ ;  /* 0x0000000000187805 */ /* 0x000fe2000001ff00 */
[----:B-1----:R-:W-:Y:S01]  /*0a40*/  @!P4 IMAD.WIDE R2, R15, 0x4, R2 ;  /* 0x000000040f02c825 */ /* 0x002fe200078e0202 */
[----:B0-----:R-:W0:Y:S03]  /*0a50*/  @!P0 LDC.64 R4, c[0x0][0x390] ;  /* 0x0000e400ff048b82 */ /* 0x001e260000000a00 */
[----:B------:R-:W-:Y:S01]  /*0a60*/  IMAD.U32 R12, RZ, RZ, UR4 ;  /* 0x00000004ff0c7e24 */ /* 0x000fe2000f8e00ff */
[----:B------:R-:W1:Y:S04]  /*0a70*/  LDCU.U8 UR4, c[0x0][0x404] ;  /* 0x00008080ff0477ac */ /* 0x000e680008000000 */
[----:B------:R-:W-:Y:S01]  /*0a80*/  @!P2 LEA R15, R12, R13, 0x8 ;  /* 0x0000000d0c0fa211 */ /* 0x000fe200078e40ff */
[----:B------:R-:W4:Y:S01]  /*0a90*/  @!P2 LDC.64 R8, c[0x0][0x450] ;  /* 0x00011400ff08ab82 */ /* 0x000f220000000a00 */
[----:B--2---:R-:W-:Y:S01]  /*0aa0*/  @P1 IMAD.WIDE.U32 R10, R17, 0x4, R10 ;  /* 0x00000004110a1825 */ /* 0x004fe200078e000a */
[----:B------:R-:W-:-:S05]  /*0ab0*/  CS2R R16, SRZ ;  /* 0x0000000000107805 */ /* 0x000fca000001ff00 */
[----:B------:R-:W2:Y:S01]  /*0ac0*/  @P1 LDG.E R10, desc[UR36][R10.64] ;  /* 0x000000240a0a1981 */ /* 0x000ea2000c1e1900 */
[----:B---3--:R-:W-:-:S03]  /*0ad0*/  @!P3 IMAD.WIDE.U32 R6, R13, 0x4, R6 ;  /* 0x000000040d06b825 */ /* 0x008fc600078e0006 */
[----:B------:R-:W3:Y:S04]  /*0ae0*/  @!P4 LDG.E.128 R16, desc[UR36][R2.64] ;  /* 0x000000240210c981 */ /* 0x000ee8000c1e1d00 */
[----:B------:R-:W3:Y:S01]  /*0af0*/  @!P3 LDG.E.128 R24, desc[UR36][R6.64] ;  /* 0x000000240618b981 */ /* 0x000ee2000c1e1d00 */
[----:B0-----:R-:W-:-:S05]  /*0b00*/  @!P0 IMAD.WIDE.U32 R4, R13, 0x4, R4 ;  /* 0x000000040d048825 */ /* 0x001fca00078e0004 */
[----:B------:R0:W3:Y:S01]  /*0b10*/  @!P0 LDG.E.128 R32, desc[UR36][R4.64] ;  /* 0x0000002404208981 */ /* 0x0000e2000c1e1d00 */
[----:B----4-:R-:W-:-:S05]  /*0b20*/  @!P2 IMAD.WIDE R8, R15, 0x4, R8 ;  /* 0x000000040f08a825 */ /* 0x010fca00078e0208 */
[----:B------:R-:W4:Y:S01]  /*0b30*/  @!P2 LDG.E.128 R12, desc[UR36][R8.64] ;  /* 0x00000024080ca981 */ /* 0x000f22000c1e1d00 */
[----:B0-----:R-:W0:Y:S01]  /*0b40*/  LDC R5, c[0x0][0x400] ;  /* 0x00010000ff057b82 */ /* 0x001e220000000800 */
[----:B-1----:R-:W-:Y:S02]  /*0b50*/  ISETP.NE.AND P0, PT, RZ, UR4, PT ;  /* 0x00000004ff007c0c */ /* 0x002fe4000bf05270 */
[----:B------:R-:W-:Y:S01]  /*0b60*/  ISETP.NE.AND P3, PT, RZ, UR11, PT ;  /* 0x0000000bff007c0c */ /* 0x000fe2000bf65270 */
[----:B------:R-:W-:Y:S01]  /*0b70*/  UMOV UR38, URZ ;  /* 0x000000ff00267c82 */ /* 0x000fe20008000000 */
[----:B------:R-:W-:Y:S01]  /*0b80*/  BSSY.RECONVERGENT B6, `(.L_x_944) ;  /* 0x0000120000067945 */ /* 0x000fe20003800200 */
[----:B0-----:R-:W-:Y:S02]  /*0b90*/  ISETP.LT.OR P0, PT, R5, 0x1, P0 ;  /* 0x000000010500780c */ /* 0x001fe40000701670 */
[----:B--2---:R-:W-:-:S08]  /*0ba0*/  @P1 R2UR UR38, R10 ;  /* 0x000000000a2612ca */ /* 0x004fd000000e0000 */
[----:B---3--:R-:W-:Y:S01]  /*0bb0*/  @!P3 FADD.FTZ R16, R16, R24 ;  /* 0x000000181010b221 */ /* 0x008fe20000010000 */
[----:B------:R-:W-:Y:S01]  /*0bc0*/  @!P3 FADD.FTZ R17, R17, R25 ;  /* 0x000000191111b221 */ /* 0x000fe20000010000 */
[----:B------:R-:W-:Y:S01]  /*0bd0*/  @!P3 FADD.FTZ R18, R18, R26 ;  /* 0x0000001a1212b221 */ /* 0x000fe20000010000 */
[----:B------:R-:W-:Y:S01]  /*0be0*/  @!P3 FADD.FTZ R19, R19, R27 ;  /* 0x0000001b1313b221 */ /* 0x000fe20000010000 */
[----:B------:R-:W-:Y:S01]  /*0bf0*/  FADD.FTZ R28, R32, R28 ;  /* 0x0000001c201c7221 */ /* 0x000fe20000010000 */
[----:B------:R-:W-:Y:S01]  /*0c00*/  FADD.FTZ R29, R33, R29 ;  /* 0x0000001d211d7221 */ /* 0x000fe20000010000 */
[----:B------:R-:W-:Y:S01]  /*0c10*/  FADD.FTZ R30, R34, R30 ;  /* 0x0000001e221e7221 */ /* 0x000fe20000010000 */
[----:B------:R-:W-:Y:S01]  /*0c20*/  FADD.FTZ R31, R35, R31 ;  /* 0x0000001f231f7221 */ /* 0x000fe20000010000 */
[----:B----4-:R-:W-:Y:S01]  /*0c30*/  @!P2 FMUL.FTZ R16, R16, R12 ;  /* 0x0000000c1010a220 */ /* 0x010fe20000410000 */
[----:B------:R-:W-:Y:S01]  /*0c40*/  @!P2 FMUL.FTZ R17, R17, R13 ;  /* 0x0000000d1111a220 */ /* 0x000fe20000410000 */
[----:B------:R-:W-:Y:S01]  /*0c50*/  @!P2 FMUL.FTZ R18, R18, R14 ;  /* 0x0000000e1212a220 */ /* 0x000fe20000410000 */
[----:B------:R-:W-:Y:S01]  /*0c60*/  @!P2 FMUL.FTZ R19, R19, R15 ;  /* 0x0000000f1313a220 */ /* 0x000fe20000410000 */
[----:B------:R-:W-:Y:S06]  /*0c70*/  @P0 BRA `(.L_x_945) ;  /* 0x00000004002c0947 */ /* 0x000fec0003800000 */
[----:B------:R-:W-:Y:S05]  /*0c80*/  @P3 BRA `(.L_x_946) ;  /* 0x0000000000a83947 */ /* 0x000fea0003800000 */
[----:B------:R-:W-:-:S13]  /*0c90*/  ISETP.GE.AND P0, PT, R0, R5, PT ;  /* 0x000000050000720c */ /* 0x000fda0003f06270 */
[----:B------:R-:W-:Y:S05]  /*0ca0*/  @P0 BRA `(.L_x_947) ;  /* 0x0000001000340947 */ /* 0x000fea0003800000 */
[----:B------:R-:W-:Y:S01]  /*0cb0*/  I2FP.F32.U32 R2, R5 ;  /* 0x0000000500027245 */ /* 0x000fe20000201000 */
[----:B------:R-:W-:Y:S01]  /*0cc0*/  VIADD R3, R0, 0x2 ;  /* 0x0000000200037836 */ /* 0x000fe20000000000 */
[----:B------:R-:W-:Y:S01]  /*0cd0*/  I2FP.F32.U32 R0, R0 ;  /* 0x0000000000007245 */ /* 0x000fe20000201000 */
[----:B------:R-:W-:-:S03]  /*0ce0*/  UIADD3 UR4, UPT, UPT, -UR38, UR11, URZ ;  /* 0x0000000b26047290 */ /* 0x000fc6000fffe1ff */
[----:B------:R-:W0:Y:S01]  /*0cf0*/  MUFU.RCP R2, R2 ;  /* 0x0000000200027308 */ /* 0x000e220000001000 */
[----:B------:R-:W-:-:S05]  /*0d00*/  I2FP.F32.U32 R3, R3 ;  /* 0x0000000300037245 */ /* 0x000fca0000201000 */
[-C--:B0-----:R-:W-:Y:S01]  /*0d10*/  FMUL.FTZ R3, R3, R2.reuse ;  /* 0x0000000203037220 */ /* 0x081fe20000410000 */
[----:B------:R-:W-:-:S03]  /*0d20*/  FMUL.FTZ R0, R0, R2 ;  /* 0x0000000200007220 */ /* 0x000fc60000410000 */
[----:B------:R-:W-:Y:S01]  /*0d30*/  FMUL.FTZ R4, R3, 13.28771209716796875 ;  /* 0x41549a7803047820 */ /* 0x000fe20000410000 */
[----:B------:R-:W-:Y:S01]  /*0d40*/  FMUL.FTZ R3, R0, 13.28771209716796875 ;  /* 0x41549a7800037820 */ /* 0x000fe20000410000 */
[----:B------:R-:W-:Y:S02]  /*0d50*/  I2FP.F32.S32 R0, UR4 ;  /* 0x0000000400007c45 */ /* 0x000fe40008201400 */
[----:B------:R-:W0:Y:S04]  /*0d60*/  MUFU.EX2 R5, -R4 ;  /* 0x8000000400057308 */ /* 0x000e280000000800 */
[----:B------:R-:W1:Y:S01]  /*0d70*/  MUFU.EX2 R3, -R3 ;  /* 0x8000000300037308 */ /* 0x000e620000000800 */
[C---:B0-----:R-:W-:Y:S01]  /*0d80*/  FMUL.FTZ R2, R0.reuse, R5 ;  /* 0x0000000500027220 */ /* 0x041fe20000410000 */
[----:B-1----:R-:W-:-:S03]  /*0d90*/  FMUL.FTZ R0, R0, R3 ;  /* 0x0000000300007220 */ /* 0x002fc60000410000 */
[----:B------:R-:W-:Y:S01]  /*0da0*/  FMUL.RZ R12, R2, 0.15915493667125701904 ;  /* 0x3e22f983020c7820 */ /* 0x000fe2000040c000 */
[----:B------:R-:W-:-:S03]  /*0db0*/  FMUL.RZ R11, R0, 0.15915493667125701904 ;  /* 0x3e22f983000b7820 */ /* 0x000fc6000040c000 */
[----:B------:R-:W0:Y:S08]  /*0dc0*/  MUFU.SIN R5, R12 ;  /* 0x0000000c00057308 */ /* 0x000e300000000400 */
[----:B------:R-:W1:Y:S08]  /*0dd0*/  MUFU.SIN R2, R11 ;  /* 0x0000000b00027308 */ /* 0x000e700000000400 */
[----:B------:R-:W2:Y:S01]  /*0de0*/  MUFU.COS R0, R11 ;  /* 0x0000000b00007308 */ /* 0x000ea20000000000 */
[-C--:B0-----:R-:W-:Y:S01]  /*0df0*/  FMUL.FTZ R7, R31, R5.reuse ;  /* 0x000000051f077220 */ /* 0x081fe20000410000 */
[-C--:B------:R-:W-:Y:S01]  /*0e00*/  FMUL.FTZ R9, R19, R5.reuse ;  /* 0x0000000513097220 */ /* 0x080fe20000410000 */
[-C--:B------:R-:W-:Y:S01]  /*0e10*/  FMUL.FTZ R8, R30, R5.reuse ;  /* 0x000000051e087220 */ /* 0x080fe20000410000 */
[----:B------:R-:W-:-:S04]  /*0e20*/  FMUL.FTZ R10, R18, R5 ;  /* 0x00000005120a7220 */ /* 0x000fc80000410000 */
[----:B------:R-:W0:Y:S01]  /*0e30*/  MUFU.COS R6, R12 ;  /* 0x0000000c00067308 */ /* 0x000e220000000000 */
[-C--:B-1----:R-:W-:Y:S01]  /*0e40*/  FMUL.FTZ R3, R29, R2.reuse ;  /* 0x000000021d037220 */ /* 0x082fe20000410000 */
[-C--:B------:R-:W-:Y:S01]  /*0e50*/  FMUL.FTZ R5, R17, R2.reuse ;  /* 0x0000000211057220 */ /* 0x080fe20000410000 */
[-C--:B------:R-:W-:Y:S01]  /*0e60*/  FMUL.FTZ R4, R28, R2.reuse ;  /* 0x000000021c047220 */ /* 0x080fe20000410000 */
[----:B------:R-:W-:Y:S01]  /*0e70*/  FMUL.FTZ R2, R16, R2 ;  /* 0x0000000210027220 */ /* 0x000fe20000410000 */
[-C--:B--2---:R-:W-:Y:S01]  /*0e80*/  FFMA.FTZ R3, R28, R0.reuse, -R3 ;  /* 0x000000001c037223 */ /* 0x084fe20000010803 */
[-C--:B------:R-:W-:Y:S01]  /*0e90*/  FFMA.FTZ R16, R16, R0.reuse, -R5 ;  /* 0x0000000010107223 */ /* 0x080fe20000010805 */
[-C--:B------:R-:W-:Y:S01]  /*0ea0*/  FFMA.FTZ R29, R29, R0.reuse, R4 ;  /* 0x000000001d1d7223 */ /* 0x080fe20000010004 */
[----:B------:R-:W-:Y:S02]  /*0eb0*/  FFMA.FTZ R17, R17, R0, R2 ;  /* 0x0000000011117223 */ /* 0x000fe40000010002 */
[----:B------:R-:W-:Y:S01]  /*0ec0*/  MOV R28, R3 ;  /* 0x00000003001c7202 */ /* 0x000fe20000000f00 */
[-C--:B0-----:R-:W-:Y:S01]  /*0ed0*/  FFMA.FTZ R7, R30, R6.reuse, -R7 ;  /* 0x000000061e077223 */ /* 0x081fe20000010807 */
[-C--:B------:R-:W-:Y:S01]  /*0ee0*/  FFMA.FTZ R18, R18, R6.reuse, -R9 ;  /* 0x0000000612127223 */ /* 0x080fe20000010809 */
[-C--:B------:R-:W-:Y:S01]  /*0ef0*/  FFMA.FTZ R31, R31, R6.reuse, R8 ;  /* 0x000000061f1f7223 */ /* 0x080fe20000010008 */
[----:B------:R-:W-:Y:S01]  /*0f00*/  FFMA.FTZ R19, R19, R6, R10 ;  /* 0x0000000613137223 */ /* 0x000fe2000001000a */
[----:B------:R-:W-:Y:S01]  /*0f10*/  IMAD.MOV.U32 R30, RZ, RZ, R7 ;  /* 0x000000ffff1e7224 */ /* 0x000fe200078e0007 */
[----:B------:R-:W-:Y:S06]  /*0f20*/  BRA `(.L_x_947) ;  /* 0x0000000c00947947 */ /* 0x000fec0003800000 */
.L_x_946:
        /* <DEDUP_REMOVED lines=23> */
[----:B------:R-:W-:-:S06]  /*10a0*/  FMUL.FTZ R8, R30, R8 ;  /* 0x000000081e087220 */ /* 0x000fcc0000410000 */
[----:B------:R-:W0:Y:S01]  /*10b0*/  MUFU.COS R0, R3 ;  /* 0x0000000300007308 */ /* 0x000e220000000000 */
[-C--:B-1----:R-:W-:Y:S01]  /*10c0*/  FMUL.FTZ R5, R29, R4.reuse ;  /* 0x000000041d057220 */ /* 0x082fe20000410000 */
[----:B------:R-:W-:Y:S01]  /*10d0*/  FMUL.FTZ R4, R28, R4 ;  /* 0x000000041c047220 */ /* 0x000fe20000410000 */
[-C--:B--2---:R-:W-:Y:S01]  /*10e0*/  FFMA.FTZ R30, R30, R6.reuse, -R9 ;  /* 0x000000061e1e7223 */ /* 0x084fe20000010809 */
[----:B------:R-:W-:Y:S01]  /*10f0*/  FFMA.FTZ R31, R31, R6, R8 ;  /* 0x000000061f1f7223 */ /* 0x000fe20000010008 */
[-C--:B0-----:R-:W-:Y:S01]  /*1100*/  FFMA.FTZ R28, R28, R0.reuse, -R5 ;  /* 0x000000001c1c7223 */ /* 0x081fe20000010805 */
[----:B------:R-:W-:Y:S01]  /*1110*/  FFMA.FTZ R29, R29, R0, R4 ;  /* 0x000000001d1d7223 */ /* 0x000fe20000010004 */
[----:B------:R-:W-:Y:S06]  /*1120*/  BRA `(.L_x_947) ;  /* 0x0000000c00147947 */ /* 0x000fec0003800000 */
.L_x_945:
        /* <DEDUP_REMOVED lines=15> */
[----:B------:R-:W-:Y:S02]  /*1220*/  IMAD R9, R6, R7, RZ ;  /* 0x0000000706097224 */ /* 0x000fe400078e02ff */
[----:B------:R-:W-:Y:S02]  /*1230*/  IMAD.MOV.U32 R6, RZ, RZ, R8 ;  /* 0x000000ffff067224 */ /* 0x000fe400078e0008 */
[----:B------:R-:W-:-:S06]  /*1240*/  IMAD.HI.U32 R3, R3, R9, R2 ;  /* 0x0000000903037227 */ /* 0x000fcc00078e0002 */
[----:B------:R-:W-:-:S04]  /*1250*/  IMAD.HI.U32 R3, R3, R6, RZ ;  /* 0x0000000603037227 */ /* 0x000fc800078e00ff */
[----:B------:R-:W-:-:S05]  /*1260*/  IMAD R2, R3, R4, R6 ;  /* 0x0000000403027224 */ /* 0x000fca00078e0206 */
[----:B------:R-:W-:-:S13]  /*1270*/  ISETP.GT.U32.AND P1, PT, R7, R2, PT ;  /* 0x000000020700720c */ /* 0x000fda0003f24070 */
[----:B------:R-:W-:Y:S02]  /*1280*/  @!P1 IMAD.IADD R2, R2, 0x1, -R7 ;  /* 0x0000000102029824 */ /* 0x000fe400078e0a07 */
[----:B------:R-:W-:Y:S01]  /*1290*/  @!P1 VIADD R3, R3, 0x1 ;  /* 0x0000000103039836 */ /* 0x000fe20000000000 */
[----:B------:R-:W-:Y:S02]  /*12a0*/  ISETP.NE.AND P1, PT, R23, RZ, PT ;  /* 0x000000ff1700720c */ /* 0x000fe40003f25270 */
[----:B------:R-:W-:Y:S02]  /*12b0*/  ISETP.GE.U32.AND P0, PT, R2, R7, PT ;  /* 0x000000070200720c */ /* 0x000fe40003f06070 */
[----:B------:R-:W-:-:S04]  /*12c0*/  LOP3.LUT R2, R0, R23, RZ, 0x3c, !PT ;  /* 0x0000001700027212 */ /* 0x000fc800078e3cff */
[----:B------:R-:W-:-:S07]  /*12d0*/  ISETP.GE.AND P2, PT, R2, RZ, PT ;  /* 0x000000ff0200720c */ /* 0x000fce0003f46270 */
[----:B------:R-:W-:Y:S02]  /*12e0*/  @P0 IADD3 R3, PT, PT, R3, 0x1, RZ ;  /* 0x0000000103030810 */ /* 0x000fe40007ffe0ff */
[----:B------:R-:W-:-:S03]  /*12f0*/  ISETP.GE.AND P0, PT, R0, R5, PT ;  /* 0x000000050000720c */ /* 0x000fc60003f06270 */
[----:B------:R-:W-:-:S04]  /*1300*/  IMAD.MOV.U32 R32, RZ, RZ, R3 ;  /* 0x000000ffff207224 */ /* 0x000fc800078e0003 */
        /* <DEDUP_REMOVED lines=10> */
[----:B------:R-:W-:Y:S02]  /*13b0*/  HFMA2 R13, -RZ, RZ, 0, 0 ;  /* 0x00000000ff0d7431 */ /* 0x000fe400000001ff */
[----:B------:R-:W-:Y:S01]  /*13c0*/  IMAD.MOV.U32 R8, RZ, RZ, 0x53f ;  /* 0x0000053fff087424 */ /* 0x000fe200078e00ff */
[----:B------:R1:W2:Y:S01]  /*13d0*/  LDC.64 R2, c[0x4][R0] ;  /* 0x0100000000027b82 */ /* 0x0002a20000000a00 */
[----:B------:R-:W3:Y:S01]  /*13e0*/  LDCU.64 UR6, c[0x4][0xd0] ;  /* 0x01001a00ff0677ac */ /* 0x000ee20008000a00 */
[----:B------:R-:W-:Y:S01]  /*13f0*/  IMAD.MOV.U32 R12, RZ, RZ, 0x1 ;  /* 0x00000001ff0c7424 */ /* 0x000fe200078e00ff */
[----:B------:R-:W4:Y:S01]  /*1400*/  LDCU.64 UR8, c[0x4][0x90] ;  /* 0x01001200ff0877ac */ /* 0x000f220008000a00 */
[----:B0-----:R-:W-:Y:S02]  /*1410*/  IMAD.U32 R4, RZ, RZ, UR4 ;  /* 0x00000004ff047e24 */ /* 0x001fe4000f8e00ff */
[----:B------:R-:W-:Y:S01]  /*1420*/  IMAD.U32 R5, RZ, RZ, UR5 ;  /* 0x00000005ff057e24 */ /* 0x000fe2000f8e00ff */
[----:B---3--:R-:W-:Y:S01]  /*1430*/  MOV R6, UR6 ;  /* 0x0000000600067c02 */ /* 0x008fe20008000f00 */
[----:B------:R-:W-:-:S02]  /*1440*/  IMAD.U32 R7, RZ, RZ, UR7 ;  /* 0x00000007ff077e24 */ /* 0x000fc4000f8e00ff */
[----:B----4-:R-:W-:Y:S01]  /*1450*/  IMAD.U32 R10, RZ, RZ, UR8 ;  /* 0x00000008ff0a7e24 */ /* 0x010fe2000f8e00ff */
[----:B-1----:R-:W-:-:S07]  /*1460*/  MOV R11, UR9 ;  /* 0x00000009000b7c02 */ /* 0x002fce0008000f00 */
[----:B------:R-:W-:-:S07]  /*1470*/  LEPC R20, `(.L_x_948) ;  /* 0x000000001014794e */ /* 0x000fce0000000000 */
[----:B--2---:R-:W-:Y:S05]  /*1480*/  CALL.ABS.NOINC R2 ;  /* 0x0000000002007343 */ /* 0x004fea0003c00000 */
.L_x_948:
[----:B------:R-:W0:Y:S01]  /*1490*/  S2R R3, SR_CgaCtaId ;  /* 0x0000000000037919 */ /* 0x000e220000008800 */
[----:B------:R-:W1:Y:S01]  /*14a0*/  LDC R7, c[0x0][0x400] ;  /* 0x00010000ff077b82 */ /* 0x000e620000000800 */
[----:B------:R-:W-:Y:S02]  /*14b0*/  ISETP.NE.AND P6, PT, R34, RZ, PT ;  /* 0x000000ff2200720c */ /* 0x000fe40003fc5270 */
[----:B------:R-:W-:-:S05]  /*14c0*/  MOV R0, 0x400 ;  /* 0x0000040000007802 */ /* 0x000fca0000000f00 */
[----:B------:R-:W-:-:S05]  /*14d0*/  VIADD R0, R0, 0x840 ;  /* 0x0000084000007836 */ /* 0x000fca0000000000 */
        /* <DEDUP_REMOVED lines=10> */
.L_x_949:
        /* <DEDUP_REMOVED lines=14> */
[----:B------:R1:W2:Y:S04]  /*1660*/  LDS R28, [R15] ;  /* 0x000000000f1c7984 */ /* 0x0002a80000000800 */
[----:B------:R1:W3:Y:S04]  /*1670*/  LDS R30, [R15+0x4] ;  /* 0x000004000f1e7984 */ /* 0x0002e80000000800 */
[----:B------:R1:W4:Y:S04]  /*1680*/  LDS R29, [R20] ;  /* 0x00000000141d7984 */ /* 0x0003280000000800 */
[----:B------:R1:W1:Y:S01]  /*1690*/  LDS R31, [R20+0x4] ;  /* 0x00000400141f7984 */ /* 0x0002620000000800 */
[----:B0-----:R-:W-:-:S13]  /*16a0*/  ISETP.NE.AND P0, PT, R8, RZ, PT ;  /* 0x000000ff0800720c */ /* 0x001fda0003f05270 */
[----:B-1234-:R-:W-:Y:S05]  /*16b0*/  @P0 BRA `(.L_x_953) ;  /* 0x0000000000e40947 */ /* 0x01efea0003800000 */
[C---:B------:R-:W-:Y:S01]  /*16c0*/  IMAD R21, R5.reuse, 0x4, R2 ;  /* 0x0000000405157824 */ /* 0x040fe200078e0202 */
[----:B------:R-:W-:Y:S01]  /*16d0*/  LEA.HI R3, R5, R5, RZ, 0x1 ;  /* 0x0000000505037211 */ /* 0x000fe200078f08ff */
[----:B------:R-:W-:Y:S03]  /*16e0*/  BSSY.RECONVERGENT B2, `(.L_x_954) ;  /* 0x0000031000027945 */ /* 0x000fe60003800200 */
[----:B------:R-:W-:Y:S01]  /*16f0*/  LEA R34, R23, R21, 0x2 ;  /* 0x0000001517227211 */ /* 0x000fe200078e10ff */
[----:B------:R0:W1:Y:S01]  /*1700*/  LDS R16, [R21] ;  /* 0x0000000015107984 */ /* 0x0000620000000800 */
[----:B------:R-:W-:-:S03]  /*1710*/  IMAD.SHL.U32 R3, R3, 0x2, RZ ;  /* 0x0000000203037824 */ /* 0x000fc600078e00ff */
[----:B------:R0:W2:Y:S02]  /*1720*/  LDS R18, [R21+0x4] ;  /* 0x0000040015127984 */ /* 0x0000a40000000800 */
[----:B------:R-:W-:Y:S02]  /*1730*/  LOP3.LUT R6, R3, 0xfffffffc, RZ, 0xc0, !PT ;  /* 0xfffffffc03067812 */ /* 0x000fe400078ec0ff */
[----:B------:R0:W3:Y:S02]  /*1740*/  LDS R17, [R34] ;  /* 0x0000000022117984 */ /* 0x0000e40000000800 */
[----:B------:R-:W-:Y:S02]  /*1750*/  ISETP.GE.AND P0, PT, R6, R7, PT ;  /* 0x000000070600720c */ /* 0x000fe40003f06270 */
[----:B------:R0:W4:Y:S11]  /*1760*/  LDS R19, [R34+0x4] ;  /* 0x0000040022137984 */ /* 0x0001360000000800 */
[----:B0-----:R-:W-:Y:S05]  /*1770*/  @P0 BRA `(.L_x_955) ;  /* 0x00000000009c0947 */ /* 0x001fea0003800000 */
[----:B------:R-:W-:Y:S01]  /*1780*/  I2FP.F32.S32 R4, R7 ;  /* 0x0000000700047245 */ /* 0x000fe20000201400 */
[----:B------:R-:W-:Y:S02]  /*1790*/  VIADD R3, R6, 0x2 ;  /* 0x0000000206037836 */ /* 0x000fe40000000000 */
[----:B------:R-:W-:-:S03]  /*17a0*/  VIADD R8, R8, -UR38 ;  /* 0x8000002608087c36 */ /* 0x000fc60008000000 */
[----:B------:R-:W0:Y:S01]  /*17b0*/  MUFU.RCP R4, R4 ;  /* 0x0000000400047308 */ /* 0x000e220000001000 */
[----:B------:R-:W-:Y:S02]  /*17c0*/  I2FP.F32.S32 R3, R3 ;  /* 0x0000000300037245 */ /* 0x000fe40000201400 */
[----:B------:R-:W-:-:S03]  /*17d0*/  I2FP.F32.S32 R8, R8 ;  /* 0x0000000800087245 */ /* 0x000fc60000201400 */
[----:B0-----:R-:W-:Y:S01]  /*17e0*/  FMUL.FTZ R5, R3, R4 ;  /* 0x0000000403057220 */ /* 0x001fe20000410000 */
[----:B------:R-:W-:-:S03]  /*17f0*/  I2FP.F32.S32 R3, R6 ;  /* 0x0000000600037245 */ /* 0x000fc60000201400 */
[----:B------:R-:W-:Y:S02]  /*1800*/  FMUL.FTZ R5, R5, 13.28771209716796875 ;  /* 0x41549a7805057820 */ /* 0x000fe40000410000 */
[----:B------:R-:W-:-:S04]  /*1810*/  FMUL.FTZ R3, R3, R4 ;  /* 0x0000000403037220 */ /* 0x000fc80000410000 */
[----:B------:R-:W-:Y:S01]  /*1820*/  FMUL.FTZ R3, R3, 13.28771209716796875 ;  /* 0x41549a7803037820 */ /* 0x000fe20000410000 */
[----:B------:R-:W0:Y:S05]  /*1830*/  MUFU.EX2 R5, -R5 ;  /* 0x8000000500057308 */ /* 0x000e2a0000000800 */
[----:B------:R-:W5:Y:S01]  /*1840*/  MUFU.EX2 R3, -R3 ;  /* 0x8000000300037308 */ /* 0x000f620000000800 */
[----:B0-----:R-:W-:-:S04]  /*1850*/  FMUL.FTZ R4, R8, R5 ;  /* 0x0000000508047220 */ /* 0x001fc80000410000 */
[----:B------:R-:W-:Y:S01]  /*1860*/  FMUL.RZ R13, R4, 0.15915493667125701904 ;  /* 0x3e22f983040d7820 */ /* 0x000fe2000040c000 */
[----:B-----5:R-:W-:-:S03]  /*1870*/  FMUL.FTZ R4, R8, R3 ;  /* 0x0000000308047220 */ /* 0x020fc60000410000 */
[----:B------:R-:W0:Y:S01]  /*1880*/  MUFU.SIN R6, R13 ;  /* 0x0000000d00067308 */ /* 0x000e220000000400 */
[----:B------:R-:W-:-:S07]  /*1890*/  FMUL.RZ R8, R4, 0.15915493667125701904 ;  /* 0x3e22f98304087820 */ /* 0x000fce000040c000 */
[----:B------:R-:W5:Y:S08]  /*18a0*/  MUFU.SIN R5, R8 ;  /* 0x0000000800057308 */ /* 0x000f700000000400 */
[----:B------:R-:W3:Y:S01]  /*18b0*/  MUFU.COS R9, R13 ;  /* 0x0000000d00097308 */ /* 0x000ee20000000000 */
[-C--:B0-----:R-:W-:Y:S01]  /*18c0*/  FMUL.FTZ R7, R31, R6.reuse ;  /* 0x000000061f077220 */ /* 0x081fe20000410000 */
[-C--:B----4-:R-:W-:Y:S01]  /*18d0*/  FMUL.FTZ R11, R19, R6.reuse ;  /* 0x00000006130b7220 */ /* 0x090fe20000410000 */
[-C--:B------:R-:W-:Y:S01]  /*18e0*/  FMUL.FTZ R12, R30, R6.reuse ;  /* 0x000000061e0c7220 */ /* 0x080fe20000410000 */
[----:B--2---:R-:W-:-:S04]  /*18f0*/  FMUL.FTZ R14, R18, R6 ;  /* 0x00000006120e7220 */ /* 0x004fc80000410000 */
[----:B------:R1:W0:Y:S01]  /*1900*/  MUFU.COS R4, R8 ;  /* 0x0000000800047308 */ /* 0x0002220000000000 */
[-C--:B-----5:R-:W-:Y:S01]  /*1910*/  FMUL.FTZ R3, R29, R5.reuse ;  /* 0x000000051d037220 */ /* 0x0a0fe20000410000 */
[-C--:B------:R-:W-:Y:S01]  /*1920*/  FMUL.FTZ R6, R28, R5.reuse ;  /* 0x000000051c067220 */ /* 0x080fe20000410000 */
[----:B-1----:R-:W-:Y:S01]  /*1930*/  FMUL.FTZ R8, R16, R5 ;  /* 0x0000000510087220 */ /* 0x002fe20000410000 */
[----:B---3--:R-:W-:Y:S01]  /*1940*/  FFMA.FTZ R10, R30, R9, -R7 ;  /* 0x000000091e0a7223 */ /* 0x008fe20000010807 */
[----:B------:R-:W-:Y:S01]  /*1950*/  FMUL.FTZ R7, R17, R5 ;  /* 0x0000000511077220 */ /* 0x000fe20000410000 */
[-C--:B------:R-:W-:Y:S01]  /*1960*/  FFMA.FTZ R18, R18, R9.reuse, -R11 ;  /* 0x0000000912127223 */ /* 0x080fe2000001080b */
[-C--:B------:R-:W-:Y:S01]  /*1970*/  FFMA.FTZ R31, R31, R9.reuse, R12 ;  /* 0x000000091f1f7223 */ /* 0x080fe2000001000c */
[----:B------:R-:W-:Y:S01]  /*1980*/  FFMA.FTZ R19, R19, R9, R14 ;  /* 0x0000000913137223 */ /* 0x000fe2000001000e */
[----:B------:R-:W-:Y:S01]  /*1990*/  MOV R30, R10 ;  /* 0x0000000a001e7202 */ /* 0x000fe20000000f00 */
[-C--:B0-----:R-:W-:Y:S01]  /*19a0*/  FFMA.FTZ R3, R28, R4.reuse, -R3 ;  /* 0x000000041c037223 */ /* 0x081fe20000010803 */
[-C--:B------:R-:W-:Y:S01]  /*19b0*/  FFMA.FTZ R16, R16, R4.reuse, -R7 ;  /* 0x0000000410107223 */ /* 0x080fe20000010807 */
[-C--:B------:R-:W-:Y:S01]  /*19c0*/  FFMA.FTZ R29, R29, R4.reuse, R6 ;  /* 0x000000041d1d7223 */ /* 0x080fe20000010006 */
[----:B------:R-:W-:Y:S01]  /*19d0*/  FFMA.FTZ R17, R17, R4, R8 ;  /* 0x0000000411117223 */ /* 0x000fe20000010008 */
[----:B------:R-:W-:-:S07]  /*19e0*/  IMAD.MOV.U32 R28, RZ, RZ, R3 ;  /* 0x000000ffff1c7224 */ /* 0x000fce00078e0003 */
.L_x_955:
[----:B------:R-:W-:Y:S05]  /*19f0*/  BSYNC.RECONVERGENT B2 ;  /* 0x0000000000027941 */ /* 0x000fea0003800200 */
.L_x_954:
[----:B-1----:R0:W-:Y:S04]  /*1a00*/  STS [R21], R16 ;  /* 0x0000001015007388 */ /* 0x0021e80000000800 */
[----:B--2---:R0:W-:Y:S04]  /*1a10*/  STS [R21+0x4], R18 ;  /* 0x0000041215007388 */ /* 0x0041e80000000800 */
[----:B---3--:R0:W-:Y:S04]  /*1a20*/  STS [R34], R17 ;  /* 0x0000001122007388 */ /* 0x0081e80000000800 */
[----:B----4-:R0:W-:Y:S01]  /*1a30*/  STS [R34+0x4], R19 ;  /* 0x0000041322007388 */ /* 0x0101e20000000800 */
[----:B------:R-:W-:Y:S05]  /*1a40*/  BRA `(.L_x_956) ;  /* 0x0000000000847947 */ /* 0x000fea0003800000 */
.L_x_953:
[----:B------:R-:W-:-:S05]  /*1a50*/  LEA.HI R5, R5, R5, RZ, 0x1 ;  /* 0x0000000505057211 */ /* 0x000fca00078f08ff */
[----:B------:R-:W-:-:S05]  /*1a60*/  IMAD.SHL.U32 R5, R5, 0x2, RZ ;  /* 0x0000000205057824 */ /* 0x000fca00078e00ff */
[----:B------:R-:W-:-:S04]  /*1a70*/  LOP3.LUT R6, R5, 0xfffffffc, RZ, 0xc0, !PT ;  /* 0xfffffffc05067812 */ /* 0x000fc800078ec0ff */
[----:B------:R-:W-:-:S13]  /*1a80*/  ISETP.GE.AND P0, PT, R6, R7, PT ;  /* 0x000000070600720c */ /* 0x000fda0003f06270 */
[----:B------:R-:W-:Y:S05]  /*1a90*/  @P0 BRA `(.L_x_956) ;  /* 0x0000000000700947 */ /* 0x000fea0003800000 */
[----:B------:R-:W-:Y:S02]  /*1aa0*/  I2FP.F32.S32 R7, R7 ;  /* 0x0000000700077245 */ /* 0x000fe40000201400 */
[----:B------:R-:W-:Y:S02]  /*1ab0*/  IADD3 R3, PT, PT, R6, 0x2, RZ ;  /* 0x0000000206037810 */ /* 0x000fe40007ffe0ff */
[----:B------:R-:W0:Y:S02]  /*1ac0*/  MUFU.RCP R10, R7 ;  /* 0x00000007000a7308 */ /* 0x000e240000001000 */
[----:B------:R-:W-:-:S05]  /*1ad0*/  I2FP.F32.S32 R3, R3 ;  /* 0x0000000300037245 */ /* 0x000fca0000201400 */
[----:B0-----:R-:W-:Y:S01]  /*1ae0*/  FMUL.FTZ R4, R3, R10 ;  /* 0x0000000a03047220 */ /* 0x001fe20000410000 */
[----:B------:R-:W-:-:S03]  /*1af0*/  I2FP.F32.S32 R3, R6 ;  /* 0x0000000600037245 */ /* 0x000fc60000201400 */
[----:B------:R-:W-:Y:S02]  /*1b00*/  FMUL.FTZ R5, R4, 13.28771209716796875 ;  /* 0x41549a7804057820 */ /* 0x000fe40000410000 */
[----:B------:R-:W-:Y:S02]  /*1b10*/  FMUL.FTZ R3, R3, R10 ;  /* 0x0000000a03037220 */ /* 0x000fe40000410000 */
[----:B------:R-:W0:Y:S02]  /*1b20*/  MUFU.EX2 R6, -R5 ;  /* 0x8000000500067308 */ /* 0x000e240000000800 */
[----:B------:R-:W-:Y:S01]  /*1b30*/  FMUL.FTZ R4, R3, 13.28771209716796875 ;  /* 0x41549a7803047820 */ /* 0x000fe20000410000 */
[----:B------:R-:W-:-:S05]  /*1b40*/  I2FP.F32.S32 R3, R8 ;  /* 0x0000000800037245 */ /* 0x000fca0000201400 */
[----:B------:R-:W1:Y:S01]  /*1b50*/  MUFU.EX2 R4, -R4 ;  /* 0x8000000400047308 */ /* 0x000e620000000800 */
[----:B0-----:R-:W-:-:S04]  /*1b60*/  FMUL.FTZ R6, R3, R6 ;  /* 0x0000000603067220 */ /* 0x001fc80000410000 */
[----:B------:R-:W-:Y:S01]  /*1b70*/  FMUL.RZ R11, R6, 0.15915493667125701904 ;  /* 0x3e22f983060b7820 */ /* 0x000fe2000040c000 */
[----:B-1----:R-:W-:-:S03]  /*1b80*/  FMUL.FTZ R3, R3, R4 ;  /* 0x0000000403037220 */ /* 0x002fc60000410000 */
[----:B------:R-:W0:Y:S01]  /*1b90*/  MUFU.SIN R8, R11 ;  /* 0x0000000b00087308 */ /* 0x000e220000000400 */
[----:B------:R-:W-:-:S07]  /*1ba0*/  FMUL.RZ R10, R3, 0.15915493667125701904 ;  /* 0x3e22f983030a7820 */ /* 0x000fce000040c000 */
        /* <DEDUP_REMOVED lines=10> */
[----:B------:R-:W-:-:S07]  /*1c50*/  FFMA.FTZ R29, R29, R3, R4 ;  /* 0x000000031d1d7223 */ /* 0x000fce0000010004 */
.L_x_956:
[----:B------:R-:W-:Y:S05]  /*1c60*/  BSYNC.RECONVERGENT B1 ;  /* 0x0000000000017941 */ /* 0x000fea0003800200 */
.L_x_952:
[----:B------:R1:W-:Y:S04]  /*1c70*/  STS [R15], R28 ;  /* 0x0000001c0f007388 */ /* 0x0003e80000000800 */
[----:B------:R1:W-:Y:S04]  /*1c80*/  STS [R15+0x4], R30 ;  /* 0x0000041e0f007388 */ /* 0x0003e80000000800 */
[----:B------:R1:W-:Y:S04]  /*1c90*/  STS [R20], R29 ;  /* 0x0000001d14007388 */ /* 0x0003e80000000800 */
[----:B------:R1:W-:Y:S02]  /*1ca0*/  STS [R20+0x4], R31 ;  /* 0x0000041f14007388 */ /* 0x0003e40000000800 */
.L_x_951:
[----:B------:R-:W-:Y:S05]  /*1cb0*/  BSYNC.RECONVERGENT B0 ;  /* 0x0000000000007941 */ /* 0x000fea0003800200 */
.L_x_950:
        /* <DEDUP_REMOVED lines=8> */
[----:B------:R-:W-:-:S05]  /*1d40*/  @!P0 IMAD R2, R23, 0x4, R2 ;  /* 0x0000000417028824 */ /* 0x000fca00078e0202 */
[----:B0-----:R3:W2:Y:S02]  /*1d50*/  @!P0 LDS.128 R16, [R2] ;  /* 0x0000000002108984 */ /* 0x0016a40000000c00 */
.L_x_958:
[----:B------:R-:W-:Y:S05]  /*1d60*/  BSYNC.RECONVERGENT B0 ;  /* 0x0000000000007941 */ /* 0x000fea0003800200 */
.L_x_957:
[----:B------:R-:W-:Y:S06]  /*1d70*/  BAR.SYNC.DEFER_BLOCKING 0x0 ;  /* 0x0000000000007b1d */ /* 0x000fec0000010000 */
.L_x_947:
[----:B------:R-:W-:Y:S05]  /*1d80*/  BSYNC.RECONVERGENT B6 ;  /* 0x0000000000067941 */ /* 0x000fea0003800200 */
.L_x_944:
[----:B------:R-:W-:Y:S01]  /*1d90*/  ISETP.GT.U32.AND P0, PT, R22, 0x3f, PT ;  /* 0x0000003f1600780c */ /* 0x000fe20003f04070 */
[----:B------:R-:W-:Y:S01]  /*1da0*/  BSSY.RECONVERGENT B0, `(.L_x_959) ;  /* 0x000001d000007945 */ /* 0x000fe20003800200 */
[----:B---3--:R-:W-:-:S11]  /*1db0*/  HFMA2 R0, -RZ, RZ, 0, 0 ;  /* 0x00000000ff007431 */ /* 0x008fd600000001ff */
[----:B------:R-:W-:Y:S05]  /*1dc0*/  @P0 BRA `(.L_x_960) ;  /* 0x0000000000680947 */ /* 0x000fea0003800000 */
[----:B------:R-:W3:Y:S01]  /*1dd0*/  S2UR UR6, SR_CgaCtaId ;  /* 0x00000000000679c3 */ /* 0x000ee20000008800 */
[----:B------:R-:W-:Y:S01]  /*1de0*/  UMOV UR5, 0x400 ;  /* 0x0000040000057882 */ /* 0x000fe20000000000 */
[----:B------:R-:W5:Y:S01]  /*1df0*/  LDCU UR7, c[0x0][0x40c] ;  /* 0x00008180ff0777ac */ /* 0x000f620008000800 */
[----:B--2-4-:R-:W-:Y:S01]  /*1e00*/  FMUL.FTZ R2, R28, R16 ;  /* 0x000000101c027220 */ /* 0x014fe20000410000 */
[----:B------:R-:W-:-:S03]  /*1e10*/  UIADD3 UR4, UPT, UPT, UR5, 0x40, URZ ;  /* 0x0000004005047890 */ /* 0x000fc6000fffe0ff */
[----:B-1----:R-:W-:-:S04]  /*1e20*/  FFMA.FTZ R3, R29, R17, R2 ;  /* 0x000000111d037223 */ /* 0x002fc80000010002 */
[----:B------:R-:W-:Y:S01]  /*1e30*/  FFMA.FTZ R4, R30, R18, R3 ;  /* 0x000000121e047223 */ /* 0x000fe20000010003 */
[----:B-----5:R-:W-:Y:S02]  /*1e40*/  UISETP.NE.AND UP0, UPT, UR7, URZ, UPT ;  /* 0x000000ff0700728c */ /* 0x020fe4000bf05270 */
[----:B---3--:R-:W-:-:S06]  /*1e50*/  ULEA UR4, UR6, UR4, 0x18 ;  /* 0x0000000406047291 */ /* 0x008fcc000f8ec0ff */
[----:B------:R-:W-:-:S05]  /*1e60*/  LEA R0, R22, UR4, 0x4 ;  /* 0x0000000416007c11 */ /* 0x000fca000f8e20ff */
[----:B------:R1:W-:Y:S01]  /*1e70*/  STS.128 [R0], R28 ;  /* 0x0000001c00007388 */ /* 0x0003e20000000c00 */
[----:B------:R-:W-:Y:S05]  /*1e80*/  BRA.U UP0, `(.L_x_961) ;  /* 0x0000000100347547 */ /* 0x000fea000b800000 */
[----:B------:R-:W2:Y:S01]  /*1e90*/  LDCU UR4, c[0x0][0x3f4] ;  /* 0x00007e80ff0477ac */ /* 0x000ea20008000800 */
[----:B------:R-:W-:Y:S01]  /*1ea0*/  R2UR UR7, R36 ;  /* 0x00000000240772ca */ /* 0x000fe200000e0000 */
[----:B------:R-:W3:Y:S01]  /*1eb0*/  LDC.64 R2, c[0x0][0x3b8] ;  /* 0x0000ee00ff027b82 */ /* 0x000ee20000000a00 */
[----:B--2---:R-:W-:Y:S01]  /*1ec0*/  IMAD.U32 R5, RZ, RZ, UR4 ;  /* 0x00000004ff057e24 */ /* 0x004fe2000f8e00ff */
[----:B------:R-:W-:-:S10]  /*1ed0*/  UIADD3 UR4, UPT, UPT, UR5, 0x440, URZ ;  /* 0x0000044005047890 */ /* 0x000fd4000fffe0ff */
[----:B-1----:R-:W-:Y:S01]  /*1ee0*/  IMAD R0, R22, R5, UR7 ;  /* 0x0000000716007e24 */ /* 0x002fe2000f8e0205 */
[----:B------:R-:W-:-:S03]  /*1ef0*/  ULEA UR4, UR6, UR4, 0x18 ;  /* 0x0000000406047291 */ /* 0x000fc6000f8ec0ff */
[----:B------:R-:W-:-:S04]  /*1f00*/  IMAD.SHL.U32 R0, R0, 0x4, RZ ;  /* 0x0000000400007824 */ /* 0x000fc800078e00ff */
[----:B------:R-:W-:Y:S01]  /*1f10*/  IMAD R5, R5, UR43, R0 ;  /* 0x0000002b05057c24 */ /* 0x000fe2000f8e0200 */
[----:B------:R-:W-:-:S03]  /*1f20*/  LEA R0, R22, UR4, 0x4 ;  /* 0x0000000416007c11 */ /* 0x000fc6000f8e20ff */
[----:B---3--:R-:W-:Y:S02]  /*1f30*/  IMAD.WIDE R2, R5, 0x4, R2 ;  /* 0x0000000405027825 */ /* 0x008fe400078e0202 */
[----:B------:R2:W-:Y:S04]  /*1f40*/  STS.128 [R0], R24 ;  /* 0x0000001800007388 */ /* 0x0005e80000000c00 */
[----:B------:R2:W-:Y:S02]  /*1f50*/  STG.E.128 desc[UR36][R2.64], R16 ;  /* 0x0000001002007986 */ /* 0x0005e4000c101d24 */
.L_x_961:
[----:B-12---:R-:W-:-:S07]  /*1f60*/  FFMA.FTZ R0, R31, R19, R4 ;  /* 0x000000131f007223 */ /* 0x006fce0000010004 */
.L_x_960:
[----:B------:R-:W-:Y:S05]  /*1f70*/  BSYNC.RECONVERGENT B0 ;  /* 0x0000000000007941 */ /* 0x000fea0003800200 */
.L_x_959:
[----:B-1----:R-:W1:Y:S01]  /*1f80*/  SHFL.BFLY PT, R3, R0, 0x10, 0x1f ;  /* 0x0e001f0000037f89 */ /* 0x002e6200000e0000 */
[----:B------:R-:W3:Y:S01]  /*1f90*/  S2UR UR77, SR_CgaCtaId ;  /* 0x00000000004d79c3 */ /* 0x000ee20000008800 */
[----:B------:R-:W-:Y:S01]  /*1fa0*/  UMOV UR4, 0x400 ;  /* 0x0000040000047882 */ /* 0x000fe20000000000 */
[----:B------:R-:W5:Y:S01]  /*1fb0*/  LDCU UR5, c[0x0][0x3f4] ;  /* 0x00007e80ff0577ac */ /* 0x000f620008000800 */
[----:B------:R-:W-:Y:S01]  /*1fc0*/  BSSY.RECONVERGENT B0, `(.L_x_962) ;  /* 0x0000037000007945 */ /* 0x000fe20003800200 */
[----:B-1----:R-:W-:Y:S01]  /*1fd0*/  FADD.FTZ R3, R3, R0 ;  /* 0x0000000003037221 */ /* 0x002fe20000010000 */
[----:B------:R-:W-:Y:S01]  /*1fe0*/  SHF.R.U32.HI R0, RZ, 0x3, R22 ;  /* 0x00000003ff007819 */ /* 0x000fe20000011616 */
[----:B---3--:R-:W-:Y:S02]  /*1ff0*/  ULEA UR33, UR77, UR4, 0x18 ;  /* 0x000000044d217291 */ /* 0x008fe4000f8ec0ff */
[----:B------:R-:W-:Y:S01]  /*2000*/  UIADD3 UR4, UPT, UPT, UR4, 0x840, URZ ;  /* 0x0000084004047890 */ /* 0x000fe2000fffe0ff */
[----:B------:R-:W1:Y:S03]  /*2010*/  SHFL.BFLY PT, R2, R3, 0x8, 0x1f ;  /* 0x0d001f0003027f89 */ /* 0x000e6600000e0000 */
[----:B------:R-:W-:Y:S01]  /*2020*/  ULEA UR77, UR77, UR4, 0x18 ;  /* 0x000000044d4d7291 */ /* 0x000fe2000f8ec0ff */
[----:B-1----:R-:W-:Y:S01]  /*2030*/  FADD.FTZ R4, R3, R2 ;  /* 0x0000000203047221 */ /* 0x002fe20000010000 */
[----:B------:R-:W-:-:S02]  /*2040*/  LOP3.LUT R3, R0, 0x7c, RZ, 0xc0, !PT ;  /* 0x0000007c00037812 */ /* 0x000fc400078ec0ff */
[----:B-----5:R-:W-:Y:S02]  /*2050*/  MOV R0, UR5 ;  /* 0x0000000500007c02 */ /* 0x020fe40008000f00 */
[----:B------:R-:W1:Y:S02]  /*2060*/  SHFL.BFLY PT, R5, R4, 0x4, 0x1f ;  /* 0x0c801f0004057f89 */ /* 0x000e6400000e0000 */
[----:B-1----:R-:W-:-:S05]  /*2070*/  FADD.FTZ R5, R4, R5 ;  /* 0x0000000504057221 */ /* 0x002fca0000010000 */
[----:B------:R-:W1:Y:S02]  /*2080*/  SHFL.BFLY PT, R2, R5, 0x2, 0x1f ;  /* 0x0c401f0005027f89 */ /* 0x000e6400000e0000 */
[----:B-1----:R-:W-:Y:S01]  /*2090*/  FADD.FTZ R6, R5, R2 ;  /* 0x0000000205067221 */ /* 0x002fe20000010000 */
[----:B------:R-:W-:-:S04]  /*20a0*/  LOP3.LUT P0, R2, R22, 0x1f, RZ, 0xc0, !PT ;  /* 0x0000001f16027812 */ /* 0x000fc8000780c0ff */
[----:B------:R-:W1:Y:S01]  /*20b0*/  SHFL.BFLY PT, R7, R6, 0x1, 0x1f ;  /* 0x0c201f0006077f89 */ /* 0x000e6200000e0000 */
[C---:B------:R-:W-:Y:S02]  /*20c0*/  ISETP.GT.U32.AND P1, PT, R2.reuse, 0x1, PT ;  /* 0x000000010200780c */ /* 0x040fe40003f24070 */
[----:B------:R-:W-:Y:S01]  /*20d0*/  LEA R2, R2, UR33, 0x2 ;  /* 0x0000002102027c11 */ /* 0x000fe2000f8e10ff */
[----:B-1----:R-:W-:Y:S01]  /*20e0*/  FADD.FTZ R4, R6, R7 ;  /* 0x0000000706047221 */ /* 0x002fe20000010000 */
[----:B------:R-:W-:-:S04]  /*20f0*/  IMAD.MOV R6, RZ, RZ, -R0 ;  /* 0x000000ffff067224 */ /* 0x000fc800078e0a00 */
[----:B------:R-:W-:Y:S01]  /*2100*/  @!P0 STS [R3+UR33+0x8], R4 ;  /* 0x0000080403008988 */ /* 0x000fe20008000821 */
[----:B------:R-:W-:Y:S01]  /*2110*/  VIADDMNMX R6, R6, UR42, RZ, !PT ;  /* 0x0000002a06067c46 */ /* 0x000fe2000f8001ff */
[----:B------:R-:W-:Y:S03]  /*2120*/  BAR.SYNC.DEFER_BLOCKING 0x0 ;  /* 0x0000000000007b1d */ /* 0x000fe60000010000 */
[----:B------:R-:W-:Y:S02]  /*2130*/  R2UR UR75, R6 ;  /* 0x00000000064b72ca */ /* 0x000fe400000e0000 */
[----:B------:R-:W-:-:S11]  /*2140*/  ISETP.NE.AND P0, PT, R22, RZ, PT ;  /* 0x000000ff1600720c */ /* 0x000fd60003f05270 */
[----:B------:R-:W-:-:S04]  /*2150*/  UIADD3 UR4, UPT, UPT, UR42, -UR75, URZ ;  /* 0x8000004b2a047290 */ /* 0x000fc8000fffe0ff */
[----:B------:R-:W-:Y:S01]  /*2160*/  ULEA UR6, UR4, UR77, 0x2 ;  /* 0x0000004d04067291 */ /* 0x000fe2000f8e10ff */
[----:B------:R1:W3:Y:S02]  /*2170*/  @!P1 LDS R4, [R2+0x8] ;  /* 0x0000080002049984 */ /* 0x0002e40000000800 */
[----:B-1----:R-:W-:-:S05]  /*2180*/  IMAD.MOV.U32 R2, RZ, RZ, -0x800001 ;  /* 0xff7fffffff027424 */ /* 0x002fca00078e00ff */
[----:B------:R-:W-:Y:S04]  /*2190*/  STL [R1+0x45c], R2 ;  /* 0x00045c0201007387 */ /* 0x000fe80000100800 */
[----:B---3--:R-:W1:Y:S02]  /*21a0*/  SHFL.BFLY PT, R5, R4, 0x1, 0x1f ;  /* 0x0c201f0004057f89 */ /* 0x008e6400000e0000 */
[----:B-1----:R-:W-:-:S06]  /*21b0*/  FADD.FTZ R5, R5, R4 ;  /* 0x0000000405057221 */ /* 0x002fcc0000010000 */
[----:B------:R-:W1:Y:S01]  /*21c0*/  SHFL.IDX PT, R5, R5, RZ, 0x1f ;  /* 0x00001fff05057589 */ /* 0x000e6200000e0000 */
[----:B------:R-:W-:Y:S05]  /*21d0*/  @P0 BRA `(.L_x_963) ;  /* 0x0000000000540947 */ /* 0x000fea0003800000 */
[----:B------:R-:W1:Y:S01]  /*21e0*/  LDCU UR4, c[0x0][0x410] ;  /* 0x00008200ff0477ac */ /* 0x000e620008000800 */
[----:B------:R-:W3:Y:S01]  /*21f0*/  LDCU.64 UR8, c[0x0][0x438] ;  /* 0x00008700ff0877ac */ /* 0x000ee20008000a00 */
[----:B-1----:R-:W-:Y:S01]  /*2200*/  FMUL.FTZ R2, R5, UR4 ;  /* 0x0000000405027c20 */ /* 0x002fe20008410000 */
[----:B---3--:R-:W-:-:S04]  /*2210*/  UISETP.NE.U32.AND UP0, UPT, UR8, URZ, UPT ;  /* 0x000000ff0800728c */ /* 0x008fc8000bf05070 */
[----:B------:R1:W-:Y:S01]  /*2220*/  STL [R1+0x45c], R2 ;  /* 0x00045c0201007387 */ /* 0x0003e20000100800 */
[----:B------:R-:W-:-:S09]  /*2230*/  UISETP.NE.AND.EX UP0, UPT, UR9, URZ, UPT, UP0 ;  /* 0x000000ff0900728c */ /* 0x000fd2000bf05300 */
[----:B-1----:R-:W-:Y:S05]  /*2240*/  BRA.U !UP0, `(.L_x_964) ;  /* 0x0000000108307547 */ /* 0x002fea000b800000 */
[----:B------:R-:W1:Y:S01]  /*2250*/  LDCU UR9, c[0x0][0x440] ;  /* 0x00008800ff0977ac */ /* 0x000e620008000800 */
[----:B------:R-:W-:Y:S01]  /*2260*/  MOV R4, R2 ;  /* 0x0000000200047202 */ /* 0x000fe20000000f00 */
[----:B------:R-:W3:Y:S01]  /*2270*/  LDCU.64 UR4, c[0x0][0x438] ;  /* 0x00008700ff0477ac */ /* 0x000ee20008000a00 */
[----:B------:R-:W-:-:S04]  /*2280*/  UIADD3 UR7, UPT, UPT, UR41, -UR38, URZ ;  /* 0x8000002629077290 */ /* 0x000fc8000fffe0ff */
[----:B-1----:R-:W-:-:S04]  /*2290*/  UIMAD UR8, UR45, UR9, UR7 ;  /* 0x000000092d0872a4 */ /* 0x002fc8000f8e0207 */
[----:B------:R-:W-:-:S04]  /*22a0*/  UIMAD UR8, UR8, UR9, UR7 ;  /* 0x00000009080872a4 */ /* 0x000fc8000f8e0207 */
[----:B---3--:R-:W-:-:S06]  /*22b0*/  UIMAD.WIDE UR4, UR8, 0x4, UR4 ;  /* 0x00000004080478a5 */ /* 0x008fcc000f8e0204 */
[----:B------:R-:W-:Y:S02]  /*22c0*/  IMAD.U32 R2, RZ, RZ, UR4 ;  /* 0x00000004ff027e24 */ /* 0x000fe4000f8e00ff */
[----:B------:R-:W-:-:S05]  /*22d0*/  IMAD.U32 R3, RZ, RZ, UR5 ;  /* 0x00000005ff037e24 */ /* 0x000fca000f8e00ff */
[----:B------:R-:W3:Y:S02]  /*22e0*/  LDG.E R2, desc[UR36][R2.64] ;  /* 0x0000002402027981 */ /* 0x000ee4000c1e1900 */
[----:B---3--:R-:W-:-:S05]  /*22f0*/  FADD.FTZ R4, R4, R2 ;  /* 0x0000000204047221 */ /* 0x008fca0000010000 */
[----:B------:R1:W-:Y:S02]  /*2300*/  STL [R1+0x45c], R4 ;  /* 0x00045c0401007387 */ /* 0x0003e40000100800 */
.L_x_964:
[----:B------:R-:W3:Y:S04]  /*2310*/  LDL R2, [R1+0x45c] ;  /* 0x00045c0001027983 */ /* 0x000ee80000100800 */
[----:B---3--:R3:W-:Y:S02]  /*2320*/  STS [UR6+-0x4], R2 ;  /* 0xfffffc02ff007988 */ /* 0x0087e40008000806 */
.L_x_963:
[----:B------:R-:W-:Y:S05]  /*2330*/  BSYNC.RECONVERGENT B0 ;  /* 0x0000000000007941 */ /* 0x000fea0003800200 */
.L_x_962:
[----:B------:R-:W-:Y:S06]  /*2340*/  BAR.SYNC.DEFER_BLOCKING 0x0 ;  /* 0x0000000000007b1d */ /* 0x000fec0000010000 */
[----:B------:R-:W5:Y:S01]  /*2350*/  LDCU UR34, c[0x0][0x40c] ;  /* 0x00008180ff2277ac */ /* 0x000f620008000800 */
[----:B-1----:R-:W1:Y:S01]  /*2360*/  LDS.128 R4, [UR33+0x360] ;  /* 0x00036021ff047984 */ /* 0x002e620008000c00 */
[----:B-----5:R-:W-:-:S03]  /*2370*/  UISETP.NE.AND UP0, UPT, UR34, URZ, UPT ;  /* 0x000000ff2200728c */ /* 0x020fc6000bf05270 */
[----:B------:R-:W5:Y:S04]  /*2380*/  LDS.128 R12, [UR33+0x380] ;  /* 0x00038021ff0c7984 */ /* 0x000f680008000c00 */
[----:B------:R-:W-:Y:S04]  /*2390*/  LDS.128 R8, [UR33+0x370] ;  /* 0x00037021ff087984 */ /* 0x000fe80008000c00 */
[----:B------:R-:W3:Y:S04]  /*23a0*/  LDS.128 R48, [UR33+0x350] ;  /* 0x00035021ff307984 */ /* 0x000ee80008000c00 */
[----:B0-2---:R-:W0:Y:S04]  /*23b0*/  LDS.128 R16, [UR33+0x390] ;  /* 0x00039021ff107984 */ /* 0x005e280008000c00 */
[----:B------:R-:W2:Y:S04]  /*23c0*/  LDS.128 R20, [UR33+0x3a0] ;  /* 0x0003a021ff147984 */ /* 0x000ea80008000c00 */
[----:B------:R-:W2:Y:S04]  /*23d0*/  LDS.128 R24, [UR33+0x3b0] ;  /* 0x0003b021ff187984 */ /* 0x000ea80008000c00 */
[----:B----4-:R-:W-:Y:S04]  /*23e0*/  LDS.128 R28, [UR33+0x3c0] ;  /* 0x0003c021ff1c7984 */ /* 0x010fe80008000c00 */
[----:B------:R-:W-:Y:S04]  /*23f0*/  LDS.128 R32, [UR33+0x3d0] ;  /* 0x0003d021ff207984 */ /* 0x000fe80008000c00 */
[----:B------:R-:W-:Y:S01]  /*2400*/  LDS.128 R36, [UR33+0x3e0] ;  /* 0x0003e021ff247984 */ /* 0x000fe20008000c00 */
[----:B-1----:R-:W-:-:S03]  /*2410*/  R2UR UR68, R7 ;  /* 0x00000000074472ca */ /* 0x002fc600000e0000 */
[----:B------:R-:W-:Y:S01]  /*2420*/  LDS.128 R40, [UR33+0x3f0] ;  /* 0x0003f021ff287984 */ /* 0x000fe20008000c00 */
[----:B------:R-:W-:Y:S02]  /*2430*/  R2UR UR69, R6 ;  /* 0x00000000064572ca */ /* 0x000fe400000e0000 */
[----:B------:R-:W-:Y:S01]  /*2440*/  R2UR UR70, R5 ;  /* 0x00000000054672ca */ /* 0x000fe200000e0000 */
[----:B------:R-:W-:Y:S01]  /*2450*/  LDS.128 R44, [UR33+0x430] ;  /* 0x00043021ff2c7984 */ /* 0x000fe20008000c00 */
[----:B------:R-:W-:Y:S02]  /*2460*/  R2UR UR71, R4 ;  /* 0x00000000044772ca */ /* 0x000fe400000e0000 */
[----:B-----5:R-:W-:Y:S01]  /*2470*/  R2UR UR60, R15 ;  /* 0x000000000f3c72ca */ /* 0x020fe200000e0000 */
[----:B------:R-:W1:Y:S01]  /*2480*/  LDS.128 R4, [UR33+0x400] ;  /* 0x00040021ff047984 */ /* 0x000e620008000c00 */
[----:B------:R-:W-:Y:S02]  /*2490*/  R2UR UR61, R14 ;  /* 0x000000000e3d72ca */ /* 0x000fe400000e0000 */
[----:B------:R-:W-:Y:S01]  /*24a0*/  R2UR UR62, R13 ;  /* 0x000000000d3e72ca */ /* 0x000fe200000e0000 */
[----:B---3--:R-:W-:Y:S01]  /*24b0*/  STL [R1+0x780], R48 ;  /* 0x0007803001007387 */ /* 0x008fe20000100800 */
[----:B------:R-:W-:Y:S01]  /*24c0*/  R2UR UR63, R12 ;  /* 0x000000000c3f72ca */ /* 0x000fe200000e0000 */
[----:B------:R-:W-:Y:S01]  /*24d0*/  IMAD.MOV.U32 R3, RZ, RZ, R50 ;  /* 0x000000ffff037224 */ /* 0x000fe200078e0032 */
[----:B------:R-:W-:Y:S01]  /*24e0*/  R2UR UR64, R11 ;  /* 0x000000000b4072ca */ /* 0x000fe200000e0000 */
[----:B------:R-:W3:Y:S01]  /*24f0*/  LDS.128 R12, [UR33+0x420] ;  /* 0x00042021ff0c7984 */ /* 0x000ee20008000c00 */
[----:B------:R-:W-:Y:S01]  /*2500*/  R2UR UR65, R10 ;  /* 0x000000000a4172ca */ /* 0x000fe200000e0000 */
[----:B------:R-:W-:Y:S01]  /*2510*/  IMAD.MOV.U32 R2, RZ, RZ, R49 ;  /* 0x000000ffff027224 */ /* 0x000fe200078e0031 */
[----:B------:R-:W-:-:S02]  /*2520*/  R2UR UR66, R9 ;  /* 0x00000000094272ca */ /* 0x000fc400000e0000 */
[----:B------:R-:W-:Y:S02]  /*2530*/  R2UR UR67, R8 ;  /* 0x00000000084372ca */ /* 0x000fe400000e0000 */
[----:B------:R-:W4:Y:S01]  /*2540*/  LDS.128 R8, [UR33+0x410] ;  /* 0x00041021ff087984 */ /* 0x000f220008000c00 */
[----:B0-----:R-:W-:Y:S02]  /*2550*/  R2UR UR59, R16 ;  /* 0x00000000103b72ca */ /* 0x001fe400000e0000 */
[----:B------:R-:W-:Y:S02]  /*2560*/  MOV R16, R51 ;  /* 0x0000003300107202 */ /* 0x000fe40000000f00 */
[----:B------:R-:W-:Y:S02]  /*2570*/  R2UR UR56, R19 ;  /* 0x00000000133872ca */ /* 0x000fe400000e0000 */
[----:B------:R-:W-:Y:S02]  /*2580*/  R2UR UR57, R18 ;  /* 0x00000000123972ca */ /* 0x000fe400000e0000 */
[----:B------:R-:W-:-:S02]  /*2590*/  R2UR UR58, R17 ;  /* 0x00000000113a72ca */ /* 0x000fc400000e0000 */
[----:B--2---:R-:W-:Y:S02]  /*25a0*/  R2UR UR52, R23 ;  /* 0x00000000173472ca */ /* 0x004fe400000e0000 */
[----:B------:R-:W-:Y:S02]  /*25b0*/  R2UR UR53, R22 ;  /* 0x00000000163572ca */ /* 0x000fe400000e0000 */
[----:B------:R-:W-:Y:S02]  /*25c0*/  R2UR UR54, R21 ;  /* 0x00000000153672ca */ /* 0x000fe400000e0000 */
[----:B------:R-:W-:Y:S02]  /*25d0*/  R2UR UR55, R20 ;  /* 0x00000000143772ca */ /* 0x000fe400000e0000 */
[----:B------:R-:W-:Y:S02]  /*25e0*/  R2UR UR48, R27 ;  /* 0x000000001b3072ca */ /* 0x000fe400000e0000 */
[----:B------:R-:W-:-:S02]  /*25f0*/  R2UR UR49, R26 ;  /* 0x000000001a3172ca */ /* 0x000fc400000e0000 */
[----:B------:R-:W-:Y:S02]  /*2600*/  R2UR UR50, R25 ;  /* 0x00000000193272ca */ /* 0x000fe400000e0000 */
[----:B-1----:R-:W-:Y:S02]  /*2610*/  R2UR UR17, R7 ;  /* 0x00000000071172ca */ /* 0x002fe400000e0000 */
[----:B------:R-:W-:Y:S02]  /*2620*/  R2UR UR18, R6 ;  /* 0x00000000061272ca */ /* 0x000fe400000e0000 */
[----:B------:R-:W-:Y:S02]  /*2630*/  R2UR UR19, R5 ;  /* 0x00000000051372ca */ /* 0x000fe400000e0000 */
[----:B------:R-:W-:Y:S02]  /*2640*/  R2UR UR20, R4 ;  /* 0x00000000041472ca */ /* 0x000fe400000e0000 */
[----:B------:R-:W0:Y:S01]  /*2650*/  LDS.128 R4, [UR33+0x40] ;  /* 0x00004021ff047984 */ /* 0x000e220008000c00 */
[----:B---3--:R-:W-:-:S02]  /*2660*/  R2UR UR25, R15 ;  /* 0x000000000f1972ca */ /* 0x008fc400000e0000 */
[----:B------:R-:W-:Y:S02]  /*2670*/  R2UR UR26, R14 ;  /* 0x000000000e1a72ca */ /* 0x000fe400000e0000 */
[----:B------:R-:W-:Y:S02]  /*2680*/  R2UR UR27, R13 ;  /* 0x000000000d1b72ca */ /* 0x000fe400000e0000 */
[----:B------:R-:W-:Y:S02]  /*2690*/  R2UR UR28, R12 ;  /* 0x000000000c1c72ca */ /* 0x000fe400000e0000 */
[----:B------:R-:W1:Y:S01]  /*26a0*/  LDS.128 R12, [UR33+0x50] ;  /* 0x00005021ff0c7984 */ /* 0x000e620008000c00 */
[----:B----4-:R-:W-:Y:S02]  /*26b0*/  R2UR UR21, R11 ;  /* 0x000000000b1572ca */ /* 0x010fe400000e0000 */
[----:B------:R-:W-:Y:S02]  /*26c0*/  R2UR UR22, R10 ;  /* 0x000000000a1672ca */ /* 0x000fe400000e0000 */
[----:B------:R-:W-:-:S02]  /*26d0*/  R2UR UR23, R9 ;  /* 0x00000000091772ca */ /* 0x000fc400000e0000 */
[----:B------:R-:W-:Y:S02]  /*26e0*/  R2UR UR24, R8 ;  /* 0x00000000081872ca */ /* 0x000fe400000e0000 */
[----:B------:R-:W2:Y:S01]  /*26f0*/  LDS.128 R8, [UR33+0x60] ;  /* 0x00006021ff087984 */ /* 0x000ea20008000c00 */
[----:B------:R-:W-:Y:S02]  /*2700*/  R2UR UR51, R24 ;  /* 0x00000000183372ca */ /* 0x000fe400000e0000 */
[----:B------:R-:W-:Y:S02]  /*2710*/  R2UR UR4, R31 ;  /* 0x000000001f0472ca */ /* 0x000fe400000e0000 */
[----:B------:R-:W-:Y:S02]  /*2720*/  R2UR UR43, R30 ;  /* 0x000000001e2b72ca */ /* 0x000fe400000e0000 */
[----:B------:R-:W-:Y:S02]  /*2730*/  R2UR UR46, R29 ;  /* 0x000000001d2e72ca */ /* 0x000fe400000e0000 */
[----:B------:R-:W-:-:S02]  /*2740*/  R2UR UR47, R28 ;  /* 0x000000001c2f72ca */ /* 0x000fc400000e0000 */
[----:B------:R-:W-:Y:S02]  /*2750*/  R2UR UR5, R35 ;  /* 0x00000000230572ca */ /* 0x000fe400000e0000 */
[----:B------:R-:W-:Y:S02]  /*2760*/  R2UR UR6, R34 ;  /* 0x00000000220672ca */ /* 0x000fe400000e0000 */
[----:B------:R-:W-:Y:S02]  /*2770*/  R2UR UR7, R33 ;  /* 0x00000000210772ca */ /* 0x000fe400000e0000 */
[----:B------:R-:W-:Y:S02]  /*2780*/  R2UR UR8, R32 ;  /* 0x00000000200872ca */ /* 0x000fe400000e0000 */
[----:B------:R-:W-:Y:S02]  /*2790*/  R2UR UR9, R39 ;  /* 0x00000000270972ca */ /* 0x000fe400000e0000 */
[----:B------:R-:W-:Y:S01]  /*27a0*/  R2UR UR10, R38 ;  /* 0x00000000260a72ca */ /* 0x000fe200000e0000 */
[----:B0-----:R-:W-:Y:S01]  /*27b0*/  STL.64 [R1+0x760], R4 ;  /* 0x0007600401007387 */ /* 0x001fe20000100a00 */
[----:B------:R-:W-:-:S02]  /*27c0*/  R2UR UR11, R37 ;  /* 0x00000000250b72ca */ /* 0x000fc400000e0000 */
[----:B------:R-:W-:Y:S01]  /*27d0*/  R2UR UR12, R36 ;  /* 0x00000000240c72ca */ /* 0x000fe200000e0000 */
[----:B------:R-:W-:Y:S01]  /*27e0*/  STL.64 [R1+0x768], R6 ;  /* 0x0007680601007387 */ /* 0x000fe20000100a00 */
[----:B------:R-:W-:Y:S02]  /*27f0*/  R2UR UR13, R43 ;  /* 0x000000002b0d72ca */ /* 0x000fe400000e0000 */
[----:B------:R-:W-:Y:S01]  /*2800*/  R2UR UR14, R42 ;  /* 0x000000002a0e72ca */ /* 0x000fe200000e0000 */
[----:B------:R-:W0:Y:S01]  /*2810*/  LDS.128 R4, [UR33+0x70] ;  /* 0x00007021ff047984 */ /* 0x000e220008000c00 */
[----:B------:R-:W-:Y:S02]  /*2820*/  R2UR UR15, R41 ;  /* 0x00000000290f72ca */ /* 0x000fe400000e0000 */
[----:B------:R-:W-:Y:S01]  /*2830*/  R2UR UR16, R40 ;  /* 0x00000000281072ca */ /* 0x000fe200000e0000 */
[----:B-1----:R-:W-:Y:S01]  /*2840*/  STL.64 [R1+0x750], R12 ;  /* 0x0007500c01007387 */ /* 0x002fe20000100a00 */
[----:B------:R-:W-:-:S02]  /*2850*/  R2UR UR29, R47 ;  /* 0x000000002f1d72ca */ /* 0x000fc400000e0000 */
[----:B------:R-:W-:Y:S01]  /*2860*/  R2UR UR30, R46 ;  /* 0x000000002e1e72ca */ /* 0x000fe200000e0000 */
[----:B------:R-:W-:Y:S01]  /*2870*/  STL.64 [R1+0x758], R14 ;  /* 0x0007580e01007387 */ /* 0x000fe20000100a00 */
[----:B------:R-:W-:Y:S02]  /*2880*/  R2UR UR31, R45 ;  /* 0x000000002d1f72ca */ /* 0x000fe400000e0000 */
[----:B------:R-:W-:Y:S01]  /*2890*/  R2UR UR32, R44 ;  /* 0x000000002c2072ca */ /* 0x000fe200000e0000 */
[----:B------:R-:W1:Y:S01]  /*28a0*/  LDS.128 R12, [UR33+0x80] ;  /* 0x00008021ff0c7984 */ /* 0x000e620008000c00 */
[----:B------:R-:W-:Y:S02]  /*28b0*/  R2UR UR72, R16 ;  /* 0x00000000104872ca */ /* 0x000fe400000e0000 */
[----:B------:R-:W-:Y:S01]  /*28c0*/  R2UR UR73, R3 ;  /* 0x00000000034972ca */ /* 0x000fe200000e0000 */
[----:B--2---:R-:W-:Y:S01]  /*28d0*/  STL.64 [R1+0x740], R8 ;  /* 0x0007400801007387 */ /* 0x004fe20000100a00 */
[----:B------:R-:W-:-:S03]  /*28e0*/  R2UR UR74, R2 ;  /* 0x00000000024a72ca */ /* 0x000fc600000e0000 */
[----:B------:R-:W-:Y:S04]  /*28f0*/  STL.64 [R1+0x748], R10 ;  /* 0x0007480a01007387 */ /* 0x000fe80000100a00 */
[----:B------:R-:W2:Y:S04]  /*2900*/  LDS.128 R8, [UR33+0x90] ;  /* 0x00009021ff087984 */ /* 0x000ea80008000c00 */
[----:B0-----:R-:W-:Y:S04]  /*2910*/  STL.64 [R1+0x730], R4 ;  /* 0x0007300401007387 */ /* 0x001fe80000100a00 */
[----:B------:R-:W-:Y:S04]  /*2920*/  STL.64 [R1+0x738], R6 ;  /* 0x0007380601007387 */ /* 0x000fe80000100a00 */
[----:B------:R-:W0:Y:S04]  /*2930*/  LDS.128 R4, [UR33+0xa0] ;  /* 0x0000a021ff047984 */ /* 0x000e280008000c00 */
[----:B-1----:R-:W-:Y:S04]  /*2940*/  STL.64 [R1+0x720], R12 ;  /* 0x0007200c01007387 */ /* 0x002fe80000100a00 */
[----:B------:R-:W-:Y:S04]  /*2950*/  STL.64 [R1+0x728], R14 ;  /* 0x0007280e01007387 */ /* 0x000fe80000100a00 */
[----:B------:R-:W1:Y:S04]  /*2960*/  LDS.128 R12, [UR33+0xb0] ;  /* 0x0000b021ff0c7984 */ /* 0x000e680008000c00 */
[----:B--2---:R-:W-:Y:S04]  /*2970*/  STL.64 [R1+0x710], R8 ;  /* 0x0007100801007387 */ /* 0x004fe80000100a00 */
        /* <DEDUP_REMOVED lines=118> */
[----:B------:R-:W-:Y:S04]  /*30e0*/  LDS.128 R8, [UR33+0x330] ;  /* 0x00033021ff087984 */ /* 0x000fe80008000c00 */
[----:B0-----:R-:W-:Y:S04]  /*30f0*/  STL.64 [R1+0x490], R4 ;  /* 0x0004900401007387 */ /* 0x001fe80000100a00 */
[----:B------:R-:W-:Y:S04]  /*3100*/  STL.64 [R1+0x498], R6 ;  /* 0x0004980601007387 */ /* 0x000fe80000100a00 */
[----:B------:R-:W0:Y:S04]  /*3110*/  LDS.128 R4, [UR33+0x340] ;  /* 0x00034021ff047984 */ /* 0x000e280008000c00 */
[----:B-1----:R1:W-:Y:S04]  /*3120*/  STL.64 [R1+0x480], R12 ;  /* 0x0004800c01007387 */ /* 0x0023e80000100a00 */
[----:B------:R1:W-:Y:S04]  /*3130*/  STL.64 [R1+0x488], R14 ;  /* 0x0004880e01007387 */ /* 0x0003e80000100a00 */
[----:B0-----:R1:W-:Y:S04]  /*3140*/  STL.64 [R1+0x460], R4 ;  /* 0x0004600401007387 */ /* 0x0013e80000100a00 */
[----:B------:R1:W-:Y:S04]  /*3150*/  STL.64 [R1+0x470], R8 ;  /* 0x0004700801007387 */ /* 0x0003e80000100a00 */
[----:B------:R1:W-:Y:S04]  /*3160*/  STL.64 [R1+0x478], R10 ;  /* 0x0004780a01007387 */ /* 0x0003e80000100a00 */
[----:B------:R1:W-:Y:S01]  /*3170*/  STL.64 [R1+0x468], R6 ;  /* 0x0004680601007387 */ /* 0x0003e20000100a00 */
[----:B------:R-:W-:Y:S05]  /*3180*/  BRA.U UP0, `(.L_x_965) ;  /* 0x0000000d00007547 */ /* 0x000fea000b800000 */
[----:B-1----:R-:W0:Y:S04]  /*3190*/  LDS.128 R4, [UR33+0x440] ;  /* 0x00044021ff047984 */ /* 0x002e280008000c00 */
[----:B------:R-:W1:Y:S04]  /*31a0*/  LDS.128 R12, [UR33+0x450] ;  /* 0x00045021ff0c7984 */ /* 0x000e680008000c00 */
        /* <DEDUP_REMOVED lines=189> */
[----:B------:R2:W-:Y:S02]  /*3d80*/  STL.64 [R1+0x58], R6 ;  /* 0x0000580601007387 */ /* 0x0005e40000100a00 */
.L_x_965:
[----:B-12---:R-:W0:Y:S01]  /*3d90*/  S2R R5, SR_TID.X ;  /* 0x0000000000057919 */ /* 0x006e220000002100 */
[----:B------:R-:W-:Y:S01]  /*3da0*/  UIADD3 UR34, UPT, UPT, UR41, 0x1f, -UR75 ;  /* 0x0000001f29227890 */ /* 0x000fe2000fffe84b */
[----:B------:R-:W1:Y:S01]  /*3db0*/  S2UR UR45, SR_CTAID.X ;  /* 0x00000000002d79c3 */ /* 0x000e620000002500 */
[----:B------:R-:W1:Y:S01]  /*3dc0*/  LDCU UR33, c[0x0][0x3f0] ;  /* 0x00007e00ff2177ac */ /* 0x000e620008000800 */
[----:B------:R-:W-:Y:S01]  /*3dd0*/  BSSY.RECONVERGENT B1, `(.L_x_966) ;  /* 0x00024af000017945 */ /* 0x000fe20003800200 */
[----:B------:R-:W-:-:S04]  /*3de0*/  USHF.R.S32.HI UR35, URZ, 0x1f, UR34 ;  /* 0x0000001fff237899 */ /* 0x000fc80008011422 */
[----:B------:R-:W-:-:S04]  /*3df0*/  ULEA.HI UR35, UR35, UR34, URZ, 0x5 ;  /* 0x0000002223237291 */ /* 0x000fc8000f8f28ff */
[----:B------:R-:W-:Y:S02]  /*3e00*/  ULOP3.LUT UR76, UR35, 0xffffffe0, URZ, 0xc0, !UPT ;  /* 0xffffffe0234c7892 */ /* 0x000fe4000f8ec0ff */
[----:B-1----:R-:W-:-:S04]  /*3e10*/  UIMAD UR33, UR44, UR33, UR45 ;  /* 0x000000212c2172a4 */ /* 0x002fc8000f8e022d */
[----:B------:R-:W-:Y:S01]  /*3e20*/  USHF.L.U32 UR33, UR33, 0x8, URZ ;  /* 0x0000000821217899 */ /* 0x000fe200080006ff */
[----:B0-----:R-:W-:-:S13]  /*3e30*/  ISETP.GE.AND P0, PT, R5, UR76, PT ;  /* 0x0000004c05007c0c */ /* 0x001fda000bf06270 */
[----:B------:R-:W-:Y:S05]  /*3e40*/  @P0 BRA `(.L_x_967) ;  /* 0x00000248009c0947 */ /* 0x000fea0003800000 */
[----:B------:R-:W-:Y:S01]  /*3e50*/  IABS R2, R0 ;  /* 0x0000000000027213 */ /* 0x000fe20000000000 */
[----:B------:R-:W0:Y:S01]  /*3e60*/  S2UR UR44, SR_CTAID.Y ;  /* 0x00000000002c79c3 */ /* 0x000e220000002600 */
[----:B------:R-:W1:Y:S01]  /*3e70*/  LDCU.64 UR34, c[0x0][0x420] ;  /* 0x00008400ff2277ac */ /* 0x000e620008000a00 */
[----:B------:R-:W-:Y:S02]  /*3e80*/  LEA R6, R5, UR77, 0x2 ;  /* 0x0000004d05067c11 */ /* 0x000fe4000f8e10ff */
[----:B------:R-:W-:Y:S01]  /*3e90*/  MOV R4, R2 ;  /* 0x0000000200047202 */ /* 0x000fe20000000f00 */
[----:B------:R-:W2:Y:S03]  /*3ea0*/  LDCU UR45, c[0x0][0x408] ;  /* 0x00008100ff2d77ac */ /* 0x000ea60008000800 */
[----:B------:R-:W3:Y:S01]  /*3eb0*/  I2F.RP R2, R4 ;  /* 0x0000000400027306 */ /* 0x000ee20000209400 */
[----:B------:R4:W-:Y:S01]  /*3ec0*/  STL [R1+0x770], R4 ;  /* 0x0007700401007387 */ /* 0x0009e20000100800 */
[----:B-1----:R-:W-:-:S06]  /*3ed0*/  ISETP.NE.U32.AND P0, PT, RZ, UR34, PT ;  /* 0x00000022ff007c0c */ /* 0x002fcc000bf05070 */
[----:B---3--:R-:W1:Y:S01]  /*3ee0*/  MUFU.RCP R2, R2 ;  /* 0x0000000200027308 */ /* 0x008e620000001000 */
[----:B0-----:R-:W-:Y:S01]  /*3ef0*/  IMAD R0, R0, UR44, RZ ;  /* 0x0000002c00007c24 */ /* 0x001fe2000f8e02ff */
[----:B------:R-:W0:Y:S01]  /*3f00*/  LDCU UR44, c[0x0][0x440] ;  /* 0x00008800ff2c77ac */ /* 0x000e220008000800 */
[----:B------:R-:W-:Y:S01]  /*3f10*/  ISETP.NE.AND.EX P0, PT, RZ, UR35, PT, P0 ;  /* 0x00000023ff007c0c */ /* 0x000fe2000bf05300 */
[----:B-1----:R-:W-:-:S04]  /*3f20*/  VIADD R2, R2, 0xffffffe ;  /* 0x0ffffffe02027836 */ /* 0x002fc80000000000 */
[----:B------:R-:W1:Y:S02]  /*3f30*/  F2I.FTZ.U32.TRUNC.NTZ R3, R2 ;  /* 0x0000000200037305 */ /* 0x000e64000021f000 */
[----:B-1----:R-:W-:-:S04]  /*3f40*/  IMAD.MOV R2, RZ, RZ, -R3 ;  /* 0x000000ffff027224 */ /* 0x002fc800078e0a03 */
[----:B----4-:R-:W-:Y:S02]  /*3f50*/  IMAD R4, R2, R4, RZ ;  /* 0x0000000402047224 */ /* 0x010fe400078e02ff */
[----:B------:R-:W-:-:S05]  /*3f60*/  HFMA2 R2, -RZ, RZ, 0, 0 ;  /* 0x00000000ff027431 */ /* 0x000fca00000001ff */
[----:B------:R-:W-:Y:S02]  /*3f70*/  IMAD.HI.U32 R2, R3, R4, R2 ;  /* 0x0000000403027227 */ /* 0x000fe400078e0002 */
[----:B------:R-:W2:Y:S03]  /*3f80*/  LDC R4, c[0x0][0x430] ;  /* 0x00010c00ff047b82 */ /* 0x000ea60000000800 */
[----:B------:R1:W-:Y:S02]  /*3f90*/  STL [R1+0x778], R2 ;  /* 0x0007780201007387 */ /* 0x0003e40000100800 */
[----:B-1----:R-:W-:-:S05]  /*3fa0*/  VIADD R2, R5, UR75 ;  /* 0x0000004b05027c36 */ /* 0x002fca0008000000 */
[----:B------:R-:W-:Y:S01]  /*3fb0*/  IADD3 R3, P1, P2, R0, UR34, R2 ;  /* 0x0000002200037c10 */ /* 0x000fe2000fa3e002 */
[----:B------:R-:W1:Y:S01]  /*3fc0*/  S2UR UR34, SR_CTAID.X ;  /* 0x00000000002279c3 */ /* 0x000e620000002500 */
[----:B------:R-:W-:-:S03]  /*3fd0*/  SHF.R.S32.HI R0, RZ, 0x1f, R0 ;  /* 0x0000001fff007819 */ /* 0x000fc60000011400 */
[----:B------:R0:W-:Y:S01]  /*3fe0*/  STL [R1+0x450], R3 ;  /* 0x0004500301007387 */ /* 0x0001e20000100800 */
[----:B------:R-:W-:-:S05]  /*3ff0*/  IADD3.X R0, PT, PT, R0, UR35, RZ, P1, P2 ;  /* 0x0000002300007c10 */ /* 0x000fca0008fe44ff */
[----:B------:R3:W-:Y:S01]  /*4000*/  STL [R1+0x28], R0 ;  /* 0x0000280001007387 */ /* 0x0007e20000100800 */
[----:B0-----:R-:W-:-:S03]  /*4010*/  IMAD.U32 R3, RZ, RZ, UR44 ;  /* 0x0000002cff037e24 */ /* 0x001fc6000f8e00ff */
[----:B------:R0:W-:Y:S01]  /*4020*/  STL [R1+0x458], R6 ;  /* 0x0004580601007387 */ /* 0x0001e20000100800 */
[----:B---3--:R-:W-:Y:S01]  /*4030*/  MOV R0, UR76 ;  /* 0x0000004c00007c02 */ /* 0x008fe20008000f00 */
[----:B-1----:R-:W-:-:S06]  /*4040*/  UIMAD UR34, UR34, UR44, UR41 ;  /* 0x0000002c222272a4 */ /* 0x002fcc000f8e0229 */
[----:B------:R-:W-:Y:S02]  /*4050*/  IMAD R5, R3, UR34, R2 ;  /* 0x0000002203057c24 */ /* 0x000fe4000f8e0202 */
[----:B------:R-:W-:Y:S02]  /*4060*/  VIADD R3, R2, 0x1 ;  /* 0x0000000102037836 */ /* 0x000fe40000000000 */
[----:B------:R-:W-:Y:S01]  /*4070*/  VIADD R2, R0, UR75 ;  /* 0x0000004b00027c36 */ /* 0x000fe20008000000 */
[----:B------:R0:W-:Y:S01]  /*4080*/  STL [R1+0x454], R5 ;  /* 0x0004540501007387 */ /* 0x0001e20000100800 */
[----:B--2---:R-:W-:-:S03]  /*4090*/  IADD3 R0, PT, PT, R4, UR45, RZ ;  /* 0x0000002d04007c10 */ /* 0x004fc6000fffe0ff */
[----:B------:R0:W-:Y:S04]  /*40a0*/  STL [R1+0x24], R3 ;  /* 0x0000240301007387 */ /* 0x0001e80000100800 */
[----:B------:R0:W-:Y:S02]  /*40b0*/  STL [R1+0x774], R2 ;  /* 0x0007740201007387 */ /* 0x0001e40000100800 */
.L_x_1322:
[----:B01----:R-:W2:Y:S01]  /*40c0*/  LDL R3, [R1+0x28] ;  /* 0x0000280001037983 */ /* 0x003ea20000100800 */
[----:B------:R-:W0:Y:S03]  /*40d0*/  LDCU UR34, c[0x0][0x3f4] ;  /* 0x00007e80ff2277ac */ /* 0x000e260008000800 */
[----:B------:R-:W2:Y:S04]  /*40e0*/  LDL R2, [R1+0x450] ;  /* 0x0004500001027983 */ /* 0x000ea80000100800 */
[----:B-----5:R-:W3:Y:S04]  /*40f0*/  LDL R0, [R1+0x24] ;  /* 0x0000240001007983 */ /* 0x020ee80000100800 */
[----:B------:R-:W4:Y:S04]  /*4100*/  LDL R245, [R1+0x778] ;  /* 0x0007780001f57983 */ /* 0x000f280000100800 */
[----:B------:R-:W5:Y:S04]  /*4110*/  LDL R247, [R1+0x770] ;  /* 0x0007700001f77983 */ /* 0x000f680000100800 */
[----:B--2---:R1:W2:Y:S01]  /*4120*/  @P0 LDG.E.U8 R2, desc[UR36][R2.64] ;  /* 0x0000002402020981 */ /* 0x0042a2000c1e1100 */
[----:B------:R-:W-:Y:S01]  /*4130*/  BSSY.RECONVERGENT B0, `(.L_x_968) ;  /* 0x0002230000007945 */ /* 0x000fe20003800200 */
[----:B---3--:R-:W-:-:S02]  /*4140*/  VIADD R246, R0, 0xffffffff ;  /* 0xffffffff00f67836 */ /* 0x008fc40000000000 */
[----:B0-----:R-:W-:Y:S01]  /*4150*/  IMAD.U32 R0, RZ, RZ, UR34 ;  /* 0x00000022ff007e24 */ /* 0x001fe2000f8e00ff */
[----:B------:R-:W0:Y:S02]  /*4160*/  LDCU UR34, c[0x0][0x40c] ;  /* 0x00008180ff2277ac */ /* 0x000e240008000800 */
[----:B------:R3:W-:Y:S01]  /*4170*/  STL [R1+0x20], R246 ;  /* 0x000020f601007387 */ /* 0x0007e20000100800 */
[----:B-1----:R-:W-:Y:S02]  /*4180*/  IABS R3, R246 ;  /* 0x000000f600037213 */ /* 0x002fe40000000000 */
[----:B------:R-:W-:Y:S02]  /*4190*/  IABS R244, R0 ;  /* 0x0000000000f47213 */ /* 0x000fe40000000000 */
[----:B------:R-:W-:Y:S01]  /*41a0*/  ISETP.GE.AND P2, PT, R246, RZ, PT ;  /* 0x000000fff600720c */ /* 0x000fe20003f46270 */
[----:B----4-:R-:W-:-:S05]  /*41b0*/  IMAD.HI.U32 R245, R245, R3, RZ ;  /* 0x00000003f5f57227 */ /* 0x010fca00078e00ff */
[----:B------:R-:W-:-:S05]  /*41c0*/  IADD3 R245, PT, PT, -R245, RZ, RZ ;  /* 0x000000fff5f57210 */ /* 0x000fca0007ffe1ff */
[----:B------:R-:W-:Y:S01]  /*41d0*/  IMAD R3, R244, R245, R3 ;  /* 0x000000f5f4037224 */ /* 0x000fe200078e0203 */
[----:B0-----:R-:W-:-:S04]  /*41e0*/  UISETP.NE.AND UP0, UPT, UR34, URZ, UPT ;  /* 0x000000ff2200728c */ /* 0x001fc8000bf05270 */
[----:B-----5:R-:W-:-:S13]  /*41f0*/  ISETP.GT.U32.AND P1, PT, R247, R3, PT ;  /* 0x00000003f700720c */ /* 0x020fda0003f24070 */
[----:B------:R-:W-:-:S05]  /*4200*/  @!P1 IMAD.IADD R3, R3, 0x1, -R244 ;  /* 0x0000000103039824 */ /* 0x000fca00078e0af4 */
[----:B------:R-:W-:-:S13]  /*4210*/  ISETP.GT.U32.AND P1, PT, R247, R3, PT ;  /* 0x00000003f700720c */ /* 0x000fda0003f24070 */
[----:B------:R-:W-:Y:S01]  /*4220*/  @!P1 IMAD.IADD R3, R3, 0x1, -R244 ;  /* 0x0000000103039824 */ /* 0x000fe200078e0af4 */
[----:B------:R-:W-:-:S04]  /*4230*/  ISETP.NE.AND P1, PT, R0, RZ, PT ;  /* 0x000000ff0000720c */ /* 0x000fc80003f25270 */
[----:B------:R-:W-:-:S09]  /*4240*/  @!P2 IADD3 R3, PT, PT, -R3, RZ, RZ ;  /* 0x000000ff0303a210 */ /* 0x000fd20007ffe1ff */
[----:B------:R-:W-:Y:S02]  /*4250*/  @!P1 LOP3.LUT R3, RZ, R0, RZ, 0x33, !PT ;  /* 0x00000000ff039212 */ /* 0x000fe400078e33ff */
[----:B--2---:R-:W-:Y:S01]  /*4260*/  ISETP.NE.AND P3, PT, R2, RZ, P0 ;  /* 0x000000ff0200720c */ /* 0x004fe20000765270 */
[----:B---3--:R-:W-:-:S12]  /*4270*/  BRA.U UP0, `(.L_x_969) ;  /* 0x000001b5009c7547 */ /* 0x008fd8000b800000 */
[----:B------:R-:W-:-:S09]  /*4280*/  UISETP.NE.AND UP0, UPT, UR40, URZ, UPT ;  /* 0x000000ff2800728c */ /* 0x000fd2000bf05270 */
[----:B------:R-:W-:Y:S05]  /*4290*/  BRA.U !UP0, `(.L_x_970) ;  /* 0x000000fd08107547 */ /* 0x000fea000b800000 */
[----:B------:R-:W-:Y:S01]  /*42a0*/  ISETP.GE.AND P1, PT, R246, UR41, PT ;  /* 0x00000029f6007c0c */ /* 0x000fe2000bf26270 */
[----:B------:R-:W-:-:S12]  /*42b0*/  BSSY.RECONVERGENT B2, `(.L_x_971) ;  /* 0x0000037000027945 */ /* 0x000fd80003800200 */
[----:B------:R-:W-:Y:S05]  /*42c0*/  @P1 BRA `(.L_x_972) ;  /* 0x0000000000d41947 */ /* 0x000fea0003800000 */
[----:B------:R-:W0:Y:S01]  /*42d0*/  S2UR UR44, SR_CTAID.Y ;  /* 0x00000000002c79c3 */ /* 0x000e220000002600 */
[----:B------:R-:W1:Y:S01]  /*42e0*/  LDCU.64 UR34, c[0x0][0x3c8] ;  /* 0x00007900ff2277ac */ /* 0x000e620008000a00 */
[----:B------:R2:W-:Y:S04]  /*42f0*/  STL [R1+0x798], R6 ;  /* 0x0007980601007387 */ /* 0x0005e80000100800 */
[----:B------:R3:W-:Y:S02]  /*4300*/  STL [R1+0x794], R5 ;  /* 0x0007940501007387 */ /* 0x0007e40000100800 */
[----:B------:R-:W4:Y:S08]  /*4310*/  LDC R252, c[0x0][0x3f8] ;  /* 0x0000fe00fffc7b82 */ /* 0x000f300000000800 */
[----:B------:R-:W1:Y:S01]  /*4320*/  LDC.64 R248, c[0x0][0x450] ;  /* 0x00011400fff87b82 */ /* 0x000e620000000a00 */
[----:B0-----:R-:W-:Y:S01]  /*4330*/  IMAD R245, R0, UR44, RZ ;  /* 0x0000002c00f57c24 */ /* 0x001fe2000f8e02ff */
[----:B--2---:R-:W0:Y:S04]  /*4340*/  S2R R6, SR_CTAID.X ;  /* 0x0000000000067919 */ /* 0x004e280000002500 */
[C---:B------:R-:W-:Y:S01]  /*4350*/  IADD3 R2, P2, PT, R245.reuse, R3, RZ ;  /* 0x00000003f5027210 */ /* 0x040fe20007f5e0ff */
[----:B---3--:R-:W2:Y:S03]  /*4360*/  LDL R5, [R1+0x440] ;  /* 0x0004400001057983 */ /* 0x008ea60000100800 */
[----:B------:R-:W-:Y:S01]  /*4370*/  LEA.HI.X.SX32 R245, R245, RZ, 0x1, P2 ;  /* 0x000000fff5f57211 */ /* 0x000fe200010f0eff */
[----:B----4-:R-:W-:Y:S01]  /*4380*/  IMAD R246, R252, R0, RZ ;  /* 0x00000000fcf67224 */ /* 0x010fe200078e02ff */
[C---:B-1----:R-:W-:Y:S01]  /*4390*/  LEA R244, P2, R2.reuse, UR34, 0x2 ;  /* 0x0000002202f47c11 */ /* 0x042fe2000f8410ff */
[----:B------:R1:W-:Y:S03]  /*43a0*/  STL [R1+0x790], R4 ;  /* 0x0007900401007387 */ /* 0x0003e60000100800 */
[----:B------:R-:W-:Y:S01]  /*43b0*/  LEA.HI.X R245, R2, UR35, R245, 0x2, P2 ;  /* 0x0000002302f57c11 */ /* 0x000fe200090f14f5 */
[----:B------:R-:W3:Y:S04]  /*43c0*/  LDCU.64 UR34, c[0x0][0x3b8] ;  /* 0x00007700ff2277ac */ /* 0x000ee80008000a00 */
[----:B------:R4:W3:Y:S04]  /*43d0*/  LDG.E R2, desc[UR36][R244.64] ;  /* 0x00000024f4027981 */ /* 0x0008e8000c1e1900 */
[----:B-1----:R-:W2:Y:S01]  /*43e0*/  LDL R4, [R1+0x444] ;  /* 0x0004440001047983 */ /* 0x002ea20000100800 */
[----:B----4-:R-:W-:-:S05]  /*43f0*/  IMAD R245, R0, UR33, RZ ;  /* 0x0000002100f57c24 */ /* 0x010fca000f8e02ff */
[----:B------:R-:W-:Y:S01]  /*4400*/  SHF.R.S32.HI R244, RZ, 0x1f, R245 ;  /* 0x0000001ffff47819 */ /* 0x000fe200000114f5 */
[----:B0-----:R-:W-:-:S05]  /*4410*/  IMAD R247, R252, UR39, R6 ;  /* 0x00000027fcf77c24 */ /* 0x001fca000f8e0206 */
[----:B------:R-:W-:Y:S01]  /*4420*/  SHF.L.U32 R247, R247, 0x8, RZ ;  /* 0x00000008f7f77819 */ /* 0x000fe200000006ff */
[----:B---3--:R-:W-:Y:S02]  /*4430*/  IMAD R246, R2, R246, RZ ;  /* 0x000000f602f67224 */ /* 0x008fe400078e02ff */
[----:B------:R-:W-:-:S04]  /*4440*/  IMAD.SHL.U32 R2, R3, 0x4, RZ ;  /* 0x0000000403027824 */ /* 0x000fc800078e00ff */
[----:B------:R-:W-:-:S05]  /*4450*/  IMAD R246, R246, 0x100, R2 ;  /* 0x00000100f6f67824 */ /* 0x000fca00078e0202 */
[----:B------:R-:W-:-:S04]  /*4460*/  IADD3 R245, P2, PT, R246, R245, RZ ;  /* 0x000000f5f6f57210 */ /* 0x000fc80007f5e0ff */
[----:B------:R-:W-:Y:S02]  /*4470*/  LEA.HI.X.SX32 R246, R246, R244, 0x1, P2 ;  /* 0x000000f4f6f67211 */ /* 0x000fe400010f0eff */
[----:B------:R-:W-:-:S04]  /*4480*/  LEA R244, P2, R245, UR34, 0x2 ;  /* 0x00000022f5f47c11 */ /* 0x000fc8000f8410ff */
[----:B------:R-:W-:Y:S01]  /*4490*/  LEA.HI.X R245, R245, UR35, R246, 0x2, P2 ;  /* 0x00000023f5f57c11 */ /* 0x000fe200090f14f6 */
[----:B------:R-:W-:-:S04]  /*44a0*/  IMAD.WIDE R246, R247, 0x4, R248 ;  /* 0x00000004f7f67825 */ /* 0x000fc800078e02f8 */
[----:B------:R-:W2:Y:S04]  /*44b0*/  LDG.E.128 R248, desc[UR36][R244.64] ;  /* 0x00000024f4f87981 */ /* 0x000ea8000c1e1d00 */
[----:B------:R-:W3:Y:S01]  /*44c0*/  LDG.E.128 R244, desc[UR36][R246.64] ;  /* 0x00000024f6f47981 */ /* 0x000ee2000c1e1d00 */
[----:B------:R-:W-:-:S03]  /*44d0*/  IMAD R252, R252, UR44, R6 ;  /* 0x0000002cfcfc7c24 */ /* 0x000fc6000f8e0206 */
[----:B------:R0:W5:Y:S01]  /*44e0*/  LDL.LU R6, [R1+0x798] ;  /* 0x0007980001067983 */ /* 0x0001620000300800 */
[----:B------:R-:W-:Y:S02]  /*44f0*/  IMAD R252, R252, R0, RZ ;  /* 0x00000000fcfc7224 */ /* 0x000fe400078e02ff */
[----:B--2---:R-:W-:Y:S01]  /*4500*/  FADD.FTZ R248, R5, R248 ;  /* 0x000000f805f87221 */ /* 0x004fe20000010000 */
[----:B------:R-:W-:Y:S01]  /*4510*/  FADD.FTZ R249, R4, R249 ;  /* 0x000000f904f97221 */ /* 0x000fe20000010000 */
[----:B------:R0:W5:Y:S04]  /*4520*/  LDL.LU R5, [R1+0x794] ;  /* 0x0007940001057983 */ /* 0x0001680000300800 */
[----:B------:R0:W5:Y:S01]  /*4530*/  LDL.LU R4, [R1+0x790] ;  /* 0x0007900001047983 */ /* 0x0001620000300800 */
[----:B---3--:R-:W-:-:S03]  /*4540*/  FMUL.FTZ R248, R248, R244 ;  /* 0x000000f4f8f87220 */ /* 0x008fc60000410000 */
[----:B------:R-:W2:Y:S01]  /*4550*/  LDL R244, [R1+0x448] ;  /* 0x0004480001f47983 */ /* 0x000ea20000100800 */
[----:B------:R-:W-:Y:S01]  /*4560*/  FMUL.FTZ R249, R249, R245 ;  /* 0x000000f5f9f97220 */ /* 0x000fe20000410000 */
[----:B------:R-:W-:Y:S02]  /*4570*/  IMAD.SHL.U32 R245, R252, 0x100, RZ ;  /* 0x00000100fcf57824 */ /* 0x000fe400078e00ff */
[----:B------:R-:W3:Y:S03]  /*4580*/  LDL R252, [R1+0x44c] ;  /* 0x00044c0001fc7983 */ /* 0x000ee60000100800 */
[----:B------:R-:W-:-:S04]  /*4590*/  IADD3 R2, P2, PT, R2, R245, RZ ;  /* 0x000000f502027210 */ /* 0x000fc80007f5e0ff */
[----:B------:R-:W-:Y:S01]  /*45a0*/  LEA.HI.X.SX32 R245, R245, RZ, 0x1, P2 ;  /* 0x000000fff5f57211 */ /* 0x000fe200010f0eff */
[----:B--2---:R-:W-:-:S04]  /*45b0*/  FADD.FTZ R244, R244, R250 ;  /* 0x000000faf4f47221 */ /* 0x004fc80000010000 */
[----:B------:R-:W-:Y:S01]  /*45c0*/  FMUL.FTZ R250, R244, R246 ;  /* 0x000000f6f4fa7220 */ /* 0x000fe20000410000 */
[----:B---3--:R-:W-:Y:S01]  /*45d0*/  FADD.FTZ R246, R252, R251 ;  /* 0x000000fbfcf67221 */ /* 0x008fe20000010000 */
[----:B------:R-:W-:-:S03]  /*45e0*/  LEA R244, P2, R2, UR34, 0x2 ;  /* 0x0000002202f47c11 */ /* 0x000fc6000f8410ff */
[----:B------:R-:W-:Y:S01]  /*45f0*/  FMUL.FTZ R251, R246, R247 ;  /* 0x000000f7f6fb7220 */ /* 0x000fe20000410000 */
[----:B------:R-:W-:-:S05]  /*4600*/  LEA.HI.X R245, R2, UR35, R245, 0x2, P2 ;  /* 0x0000002302f57c11 */ /* 0x000fca00090f14f5 */
[----:B------:R0:W-:Y:S04]  /*4610*/  STG.E.128 desc[UR36][R244.64], R248 ;  /* 0x000000f8f4007986 */ /* 0x0001e8000c101d24 */
.L_x_972:
[----:B------:R-:W-:Y:S05]  /*4620*/  BSYNC.RECONVERGENT B2 ;  /* 0x0000000000027941 */ /* 0x000fea0003800200 */
.L_x_971:
[----:B------:R-:W-:Y:S04]  /*4630*/  BSSY.RECONVERGENT B2, `(.L_x_973) ;  /* 0x0000066000027945 */ /* 0x000fe80003800200 */
[----:B------:R-:W-:Y:S05]  /*4640*/  @P1 BRA `(.L_x_974) ;  /* 0x0000000400901947 */ /* 0x000fea0003800000 */
[----:B------:R-:W1:Y:S01]  /*4650*/  S2UR UR44, SR_CTAID.Y ;  /* 0x00000000002c79c3 */ /* 0x000e620000002600 */
[----:B------:R-:W2:Y:S01]  /*4660*/  LDCU.64 UR34, c[0x0][0x3c8] ;  /* 0x00007900ff2277ac */ /* 0x000ea20008000a00 */
[----:B------:R3:W-:Y:S04]  /*4670*/  STL.64 [R1+0x7b0], R18 ;  /* 0x0007b01201007387 */ /* 0x0007e80000100a00 */
[----:B------:R-:W-:Y:S02]  /*4680*/  STL.64 [R1+0x7a8], R16 ;  /* 0x0007a81001007387 */ /* 0x000fe40000100a00 */
[----:B0-----:R-:W0:Y:S02]  /*4690*/  LDC.64 R244, c[0x0][0x450] ;  /* 0x00011400fff47b82 */ /* 0x001e240000000a00 */
[----:B------:R2:W-:Y:S01]  /*46a0*/  STL.64 [R1+0x7a0], R12 ;  /* 0x0007a00c01007387 */ /* 0x0005e20000100a00 */
[----:B-1---5:R-:W-:-:S05]  /*46b0*/  IMAD R4, R0, UR44, RZ ;  /* 0x0000002c00047c24 */ /* 0x022fca000f8e02ff */
[----:B---3--:R-:W1:Y:S01]  /*46c0*/  LDC R19, c[0x0][0x3f8] ;  /* 0x0000fe00ff137b82 */ /* 0x008e620000000800 */
[----:B------:R-:W3:Y:S01]  /*46d0*/  S2R R18, SR_CTAID.X ;  /* 0x0000000000127919 */ /* 0x000ee20000002500 */
[----:B------:R-:W-:Y:S01]  /*46e0*/  IADD3 R2, P2, PT, R4, R3, RZ ;  /* 0x0000000304027210 */ /* 0x000fe20007f5e0ff */
[----:B------:R-:W-:Y:S01]  /*46f0*/  IMAD R252, R0, UR33, RZ ;  /* 0x0000002100fc7c24 */ /* 0x000fe2000f8e02ff */
[----:B------:R-:W-:Y:S02]  /*4700*/  STL [R1+0x79c], R11 ;  /* 0x00079c0b01007387 */ /* 0x000fe40000100800 */
[----:B------:R-:W-:Y:S02]  /*4710*/  LEA.HI.X.SX32 R4, R4, RZ, 0x1, P2 ;  /* 0x000000ff04047211 */ /* 0x000fe400010f0eff */
[C---:B--2---:R-:W-:Y:S01]  /*4720*/  LEA R12, P2, R2.reuse, UR34, 0x2 ;  /* 0x00000022020c7c11 */ /* 0x044fe2000f8410ff */
[----:B------:R2:W-:Y:S03]  /*4730*/  STL [R1+0x798], R10 ;  /* 0x0007980a01007387 */ /* 0x0005e60000100800 */
[----:B------:R-:W-:Y:S01]  /*4740*/  LEA.HI.X R13, R2, UR35, R4, 0x2, P2 ;  /* 0x00000023020d7c11 */ /* 0x000fe200090f1404 */
[----:B------:R-:W-:Y:S01]  /*4750*/  IMAD.IADD R2, R3, 0x1, R0 ;  /* 0x0000000103027824 */ /* 0x000fe200078e0200 */
[----:B------:R-:W4:Y:S01]  /*4760*/  LDCU.64 UR34, c[0x0][0x3b8] ;  /* 0x00007700ff2277ac */ /* 0x000f220008000a00 */
[----:B------:R-:W-:Y:S04]  /*4770*/  STL [R1+0x794], R9 ;  /* 0x0007940901007387 */ /* 0x000fe80000100800 */
[----:B------:R-:W4:Y:S01]  /*4780*/  LDG.E R4, desc[UR36][R12.64] ;  /* 0x000000240c047981 */ /* 0x000f22000c1e1900 */
[----:B-1----:R-:W-:Y:S01]  /*4790*/  IMAD R5, R19, R0, RZ ;  /* 0x0000000013057224 */ /* 0x002fe200078e02ff */
[----:B------:R-:W-:-:S02]  /*47a0*/  SHF.L.U32 R2, R2, 0x2, RZ ;  /* 0x0000000202027819 */ /* 0x000fc400000006ff */
[----:B------:R1:W-:Y:S01]  /*47b0*/  STL [R1+0x790], R8 ;  /* 0x0007900801007387 */ /* 0x0003e20000100800 */
[----:B------:R-:W-:-:S03]  /*47c0*/  IMAD.SHL.U32 R6, R5, 0x100, RZ ;  /* 0x0000010005067824 */ /* 0x000fc600078e00ff */
[----:B--2---:R-:W2:Y:S04]  /*47d0*/  LDL R10, [R1+0x430] ;  /* 0x00043000010a7983 */ /* 0x004ea80000100800 */
[----:B------:R-:W2:Y:S04]  /*47e0*/  LDL R16, [R1+0x434] ;  /* 0x0004340001107983 */ /* 0x000ea80000100800 */
[----:B-1----:R-:W2:Y:S04]  /*47f0*/  LDL R8, [R1+0x438] ;  /* 0x0004380001087983 */ /* 0x002ea80000100800 */
[----:B------:R-:W2:Y:S01]  /*4800*/  LDL R9, [R1+0x43c] ;  /* 0x00043c0001097983 */ /* 0x000ea20000100800 */
[----:B----4-:R-:W-:Y:S01]  /*4810*/  IMAD R4, R4, R6, R2 ;  /* 0x0000000604047224 */ /* 0x010fe200078e0202 */
[----:B------:R-:W-:-:S04]  /*4820*/  SHF.R.S32.HI R6, RZ, 0x1f, R252 ;  /* 0x0000001fff067819 */ /* 0x000fc800000114fc */
[----:B------:R-:W-:-:S04]  /*4830*/  IADD3 R5, P2, PT, R252, R4, RZ ;  /* 0x00000004fc057210 */ /* 0x000fc80007f5e0ff */
[----:B------:R-:W-:Y:S01]  /*4840*/  LEA.HI.X.SX32 R7, R4, R6, 0x1, P2 ;  /* 0x0000000604077211 */ /* 0x000fe200010f0eff */
[----:B---3--:R-:W-:Y:S01]  /*4850*/  IMAD R6, R19, UR39, R18 ;  /* 0x0000002713067c24 */ /* 0x008fe2000f8e0212 */
[----:B------:R-:W-:-:S03]  /*4860*/  LEA R4, P2, R5, UR34, 0x2 ;  /* 0x0000002205047c11 */ /* 0x000fc6000f8410ff */
[----:B------:R-:W-:Y:S01]  /*4870*/  IMAD.SHL.U32 R6, R6, 0x100, RZ ;  /* 0x0000010006067824 */ /* 0x000fe200078e00ff */
[----:B------:R-:W-:-:S03]  /*4880*/  LEA.HI.X R5, R5, UR35, R7, 0x2, P2 ;  /* 0x0000002305057c11 */ /* 0x000fc600090f1407 */
[----:B0-----:R-:W-:Y:S02]  /*4890*/  IMAD.WIDE R6, R6, 0x4, R244 ;  /* 0x0000000406067825 */ /* 0x001fe400078e02f4 */
[----:B------:R-:W2:Y:S04]  /*48a0*/  LDG.E.128 R244, desc[UR36][R4.64] ;  /* 0x0000002404f47981 */ /* 0x000ea8000c1e1d00 */
[----:B------:R0:W-:Y:S04]  /*48b0*/  STL.64 [R1+0x18], R6 ;  /* 0x0000180601007387 */ /* 0x0001e80000100a00 */
[----:B0-----:R-:W3:Y:S01]  /*48c0*/  LDG.E.128 R4, desc[UR36][R6.64+0x10] ;  /* 0x0000102406047981 */ /* 0x001ee2000c1e1d00 */
[----:B------:R-:W-:-:S02]  /*48d0*/  IMAD R11, R19, UR44, R18 ;  /* 0x0000002c130b7c24 */ /* 0x000fc4000f8e0212 */
[----:B--2---:R-:W-:Y:S02]  /*48e0*/  FADD.FTZ R10, R10, R244 ;  /* 0x000000f40a0a7221 */ /* 0x004fe40000010000 */
[----:B------:R-:W-:Y:S02]  /*48f0*/  IMAD R244, R11, R0, RZ ;  /* 0x000000000bf47224 */ /* 0x000fe400078e02ff */
[----:B------:R-:W-:-:S03]  /*4900*/  FADD.FTZ R245, R16, R245 ;  /* 0x000000f510f57221 */ /* 0x000fc60000010000 */
[----:B------:R-:W-:Y:S01]  /*4910*/  SHF.L.U32 R11, R244, 0x8, RZ ;  /* 0x00000008f40b7819 */ /* 0x000fe200000006ff */
[----:B---3--:R-:W-:Y:S01]  /*4920*/  FMUL.FTZ R16, R10, R4 ;  /* 0x000000040a107220 */ /* 0x008fe20000410000 */
[----:B------:R-:W-:Y:S01]  /*4930*/  FMUL.FTZ R17, R245, R5 ;  /* 0x00000005f5117220 */ /* 0x000fe20000410000 */
[----:B------:R-:W-:Y:S01]  /*4940*/  FADD.FTZ R4, R8, R246 ;  /* 0x000000f608047221 */ /* 0x000fe20000010000 */
[----:B------:R-:W-:Y:S01]  /*4950*/  SHF.R.S32.HI R8, RZ, 0x1f, R11 ;  /* 0x0000001fff087819 */ /* 0x000fe2000001140b */
[----:B------:R-:W0:Y:S01]  /*4960*/  LDC R245, c[0x0][0x3f8] ;  /* 0x0000fe00fff57b82 */ /* 0x000e220000000800 */
[----:B------:R-:W-:Y:S01]  /*4970*/  IADD3 R5, P2, PT, R11, R2, RZ ;  /* 0x000000020b057210 */ /* 0x000fe20007f5e0ff */
[----:B------:R-:W-:Y:S01]  /*4980*/  FMUL.FTZ R18, R4, R6 ;  /* 0x0000000604127220 */ /* 0x000fe20000410000 */
[----:B------:R-:W-:Y:S02]  /*4990*/  FADD.FTZ R6, R9, R247 ;  /* 0x000000f709067221 */ /* 0x000fe40000010000 */
[----:B------:R-:W-:-:S02]  /*49a0*/  LEA.HI.X.SX32 R2, R2, R8, 0x1, P2 ;  /* 0x0000000802027211 */ /* 0x000fc400010f0eff */
[----:B------:R-:W-:Y:S01]  /*49b0*/  LEA R4, P2, R5, UR34, 0x2 ;  /* 0x0000002205047c11 */ /* 0x000fe2000f8410ff */
[----:B------:R-:W-:-:S03]  /*49c0*/  FMUL.FTZ R19, R6, R7 ;  /* 0x0000000706137220 */ /* 0x000fc60000410000 */
[----:B------:R-:W-:-:S05]  /*49d0*/  LEA.HI.X R5, R5, UR35, R2, 0x2, P2 ;  /* 0x0000002305057c11 */ /* 0x000fca00090f1402 */
[----:B------:R1:W-:Y:S04]  /*49e0*/  STG.E.128 desc[UR36][R4.64], R16 ;  /* 0x0000001004007986 */ /* 0x0003e8000c101d24 */
[----:B-1----:R-:W2:Y:S01]  /*49f0*/  LDG.E R4, desc[UR36][R12.64] ;  /* 0x000000240c047981 */ /* 0x002ea2000c1e1900 */
[----:B------:R-:W-:Y:S02]  /*4a00*/  IMAD R2, R0, 0x2, R3 ;  /* 0x0000000200027824 */ /* 0x000fe400078e0203 */
[----:B0-----:R-:W-:-:S03]  /*4a10*/  IMAD R246, R245, R0, RZ ;  /* 0x00000000f5f67224 */ /* 0x001fc600078e02ff */
[----:B------:R-:W-:Y:S01]  /*4a20*/  SHF.L.U32 R2, R2, 0x2, RZ ;  /* 0x0000000202027819 */ /* 0x000fe200000006ff */
[----:B------:R-:W-:Y:S01]  /*4a30*/  IMAD.SHL.U32 R246, R246, 0x100, RZ ;  /* 0x00000100f6f67824 */ /* 0x000fe200078e00ff */
[----:B------:R-:W-:Y:S01]  /*4a40*/  SHF.R.S32.HI R245, RZ, 0x1f, R252 ;  /* 0x0000001ffff57819 */ /* 0x000fe200000114fc */
[----:B------:R-:W-:Y:S04]  /*4a50*/  STL [R1+0x40], R16 ;  /* 0x0000401001007387 */ /* 0x000fe80000100800 */
[----:B------:R-:W-:Y:S04]  /*4a60*/  STL [R1+0x44], R17 ;  /* 0x0000441101007387 */ /* 0x000fe80000100800 */
[----:B------:R-:W-:Y:S04]  /*4a70*/  STL [R1+0x48], R18 ;  /* 0x0000481201007387 */ /* 0x000fe80000100800 */
[----:B------:R-:W3:Y:S04]  /*4a80*/  LDL R10, [R1+0x420] ;  /* 0x00042000010a7983 */ /* 0x000ee80000100800 */
[----:B------:R-:W4:Y:S04]  /*4a90*/  LDL R9, [R1+0x424] ;  /* 0x0004240001097983 */ /* 0x000f280000100800 */
[----:B------:R0:W-:Y:S04]  /*4aa0*/  STL [R1+0x4c], R19 ;  /* 0x00004c1301007387 */ /* 0x0001e80000100800 */
[----:B0-----:R1:W5:Y:S04]  /*4ab0*/  LDL.LU.64 R18, [R1+0x7b0] ;  /* 0x0007b00001127983 */ /* 0x0013680000300a00 */
[----:B------:R1:W5:Y:S04]  /*4ac0*/  LDL.LU.64 R16, [R1+0x7a8] ;  /* 0x0007a80001107983 */ /* 0x0003680000300a00 */
[----:B------:R1:W5:Y:S01]  /*4ad0*/  LDL.LU.64 R12, [R1+0x7a0] ;  /* 0x0007a000010c7983 */ /* 0x0003620000300a00 */
[----:B--2---:R-:W-:-:S05]  /*4ae0*/  IMAD R4, R4, R246, R2 ;  /* 0x000000f604047224 */ /* 0x004fca00078e0202 */
[----:B------:R-:W-:-:S04]  /*4af0*/  IADD3 R5, P2, PT, R252, R4, RZ ;  /* 0x00000004fc057210 */ /* 0x000fc80007f5e0ff */
[----:B------:R-:W-:Y:S02]  /*4b00*/  LEA.HI.X.SX32 R6, R4, R245, 0x1, P2 ;  /* 0x000000f504067211 */ /* 0x000fe400010f0eff */
[----:B------:R-:W-:-:S04]  /*4b10*/  LEA R4, P2, R5, UR34, 0x2 ;  /* 0x0000002205047c11 */ /* 0x000fc8000f8410ff */
[----:B------:R-:W-:Y:S02]  /*4b20*/  LEA.HI.X R5, R5, UR35, R6, 0x2, P2 ;  /* 0x0000002305057c11 */ /* 0x000fe400090f1406 */
[----:B------:R-:W2:Y:S01]  /*4b30*/  LDL.LU.64 R6, [R1+0x18] ;  /* 0x0000180001067983 */ /* 0x000ea20000300a00 */
[----:B------:R-:W-:-:S03]  /*4b40*/  IADD3 R252, P2, PT, R11, R2, RZ ;  /* 0x000000020bfc7210 */ /* 0x000fc60007f5e0ff */
[----:B------:R-:W3:Y:S01]  /*4b50*/  LDG.E.128 R244, desc[UR36][R4.64] ;  /* 0x0000002404f47981 */ /* 0x000ee2000c1e1d00 */
[----:B------:R-:W-:-:S03]  /*4b60*/  LEA.HI.X.SX32 R8, R2, R8, 0x1, P2 ;  /* 0x0000000802087211 */ /* 0x000fc600010f0eff */
[----:B------:R1:W5:Y:S04]  /*4b70*/  LDL.LU R11, [R1+0x79c] ;  /* 0x00079c00010b7983 */ /* 0x0003680000300800 */
[----:B------:R-:W4:Y:S04]  /*4b80*/  LDL R2, [R1+0x428] ;  /* 0x0004280001027983 */ /* 0x000f280000100800 */
[----:B--2---:R-:W2:Y:S01]  /*4b90*/  LDG.E.128 R4, desc[UR36][R6.64+0x20] ;  /* 0x0000202406047981 */ /* 0x004ea2000c1e1d00 */
[----:B---3--:R-:W-:Y:S01]  /*4ba0*/  FADD.FTZ R244, R10, R244 ;  /* 0x000000f40af47221 */ /* 0x008fe20000010000 */
[----:B----4-:R-:W-:-:S02]  /*4bb0*/  FADD.FTZ R245, R9, R245 ;  /* 0x000000f509f57221 */ /* 0x010fc40000010000 */
[----:B------:R1:W5:Y:S04]  /*4bc0*/  LDL.LU R10, [R1+0x798] ;  /* 0x00079800010a7983 */ /* 0x0003680000300800 */
[----:B------:R1:W5:Y:S01]  /*4bd0*/  LDL.LU R9, [R1+0x794] ;  /* 0x0007940001097983 */ /* 0x0003620000300800 */
[----:B------:R-:W-:-:S03]  /*4be0*/  FADD.FTZ R2, R2, R246 ;  /* 0x000000f602027221 */ /* 0x000fc60000010000 */
[----:B------:R-:W3:Y:S01]  /*4bf0*/  LDL R246, [R1+0x42c] ;  /* 0x00042c0001f67983 */ /* 0x000ee20000100800 */
[----:B--2---:R-:W-:Y:S01]  /*4c00*/  FMUL.FTZ R4, R244, R4 ;  /* 0x00000004f4047220 */ /* 0x004fe20000410000 */
[----:B------:R-:W-:Y:S01]  /*4c10*/  LEA R244, P2, R252, UR34, 0x2 ;  /* 0x00000022fcf47c11 */ /* 0x000fe2000f8410ff */
[----:B------:R-:W-:-:S03]  /*4c20*/  FMUL.FTZ R5, R245, R5 ;  /* 0x00000005f5057220 */ /* 0x000fc60000410000 */
[----:B------:R-:W-:Y:S02]  /*4c30*/  LEA.HI.X R245, R252, UR35, R8, 0x2, P2 ;  /* 0x00000023fcf57c11 */ /* 0x000fe400090f1408 */
[----:B------:R1:W5:Y:S01]  /*4c40*/  LDL.LU R8, [R1+0x790] ;  /* 0x0007900001087983 */ /* 0x0003620000300800 */
[----:B------:R-:W-:Y:S01]  /*4c50*/  FMUL.FTZ R6, R2, R6 ;  /* 0x0000000602067220 */ /* 0x000fe20000410000 */
[----:B---3--:R-:W-:-:S04]  /*4c60*/  FADD.FTZ R2, R246, R247 ;  /* 0x000000f7f6027221 */ /* 0x008fc80000010000 */
[----:B------:R-:W-:-:S05]  /*4c70*/  FMUL.FTZ R7, R2, R7 ;  /* 0x0000000702077220 */ /* 0x000fca0000410000 */
[----:B------:R1:W-:Y:S02]  /*4c80*/  STG.E.128 desc[UR36][R244.64], R4 ;  /* 0x00000004f4007986 */ /* 0x0003e4000c101d24 */
.L_x_974:
[----:B------:R-:W-:Y:S05]  /*4c90*/  BSYNC.RECONVERGENT B2 ;  /* 0x0000000000027941 */ /* 0x000fea0003800200 */
.L_x_973:
[----:B------:R-:W-:Y:S04]  /*4ca0*/  BSSY.RECONVERGENT B2, `(.L_x_975) ;  /* 0x0000067000027945 */ /* 0x000fe80003800200 */
[----:B------:R-:W-:Y:S05]  /*4cb0*/  @P1 BRA `(.L_x_976) ;  /* 0x0000000400941947 */ /* 0x000fea0003800000 */
[----:B------:R-:W2:Y:S01]  /*4cc0*/  S2UR UR44, SR_CTAID.Y ;  /* 0x00000000002c79c3 */ /* 0x000ea20000002600 */
[----:B------:R-:W3:Y:S01]  /*4cd0*/  LDCU.64 UR34, c[0x0][0x3c8] ;  /* 0x00007900ff2277ac */ /* 0x000ee20008000a00 */
[----:B-----5:R4:W-:Y:S04]  /*4ce0*/  STL.64 [R1+0x7b0], R18 ;  /* 0x0007b01201007387 */ /* 0x0209e80000100a00 */
[----:B------:R2:W-:Y:S01]  /*4cf0*/  STL.64 [R1+0x7a8], R16 ;  /* 0x0007a81001007387 */ /* 0x0005e20000100a00 */
[----:B------:R-:W-:Y:S01]  /*4d00*/  IMAD.IADD R9, R3, 0x1, R0 ;  /* 0x0000000103097824 */ /* 0x000fe200078e0200 */
[----:B01----:R-:W0:Y:S02]  /*4d10*/  LDC.64 R244, c[0x0][0x450] ;  /* 0x00011400fff47b82 */ /* 0x003e240000000a00 */
[----:B------:R3:W-:Y:S06]  /*4d20*/  STL.64 [R1+0x7a0], R12 ;  /* 0x0007a00c01007387 */ /* 0x0007ec0000100a00 */
[----:B----4-:R-:W1:Y:S01]  /*4d30*/  LDC R18, c[0x0][0x3f8] ;  /* 0x0000fe00ff127b82 */ /* 0x010e620000000800 */
[----:B--2---:R-:W-:Y:S01]  /*4d40*/  IMAD R8, R0, UR44, RZ ;  /* 0x0000002c00087c24 */ /* 0x004fe2000f8e02ff */
[----:B------:R-:W2:Y:S04]  /*4d50*/  S2R R17, SR_CTAID.X ;  /* 0x0000000000117919 */ /* 0x000ea80000002500 */
[----:B------:R-:W-:Y:S01]  /*4d60*/  IADD3 R2, P2, PT, R8, R3, RZ ;  /* 0x0000000308027210 */ /* 0x000fe20007f5e0ff */
[----:B------:R-:W-:Y:S01]  /*4d70*/  IMAD R9, R0, 0x2, R9 ;  /* 0x0000000200097824 */ /* 0x000fe200078e0209 */
[----:B------:R-:W-:Y:S02]  /*4d80*/  STL [R1+0x79c], R7 ;  /* 0x00079c0701007387 */ /* 0x000fe40000100800 */
[----:B------:R-:W-:-:S02]  /*4d90*/  LEA.HI.X.SX32 R8, R8, RZ, 0x1, P2 ;  /* 0x000000ff08087211 */ /* 0x000fc400010f0eff */
[----:B---3--:R-:W-:Y:S01]  /*4da0*/  LEA R12, P2, R2, UR34, 0x2 ;  /* 0x00000022020c7c11 */ /* 0x008fe2000f8410ff */
[----:B------:R-:W-:Y:S01]  /*4db0*/  IMAD R252, R0, UR33, RZ ;  /* 0x0000002100fc7c24 */ /* 0x000fe2000f8e02ff */
[----:B------:R-:W-:Y:S01]  /*4dc0*/  SHF.L.U32 R19, R9, 0x2, RZ ;  /* 0x0000000209137819 */ /* 0x000fe200000006ff */
[----:B------:R-:W-:Y:S01]  /*4dd0*/  STL [R1+0x798], R6 ;  /* 0x0007980601007387 */ /* 0x000fe20000100800 */
[----:B------:R-:W-:Y:S01]  /*4de0*/  LEA.HI.X R13, R2, UR35, R8, 0x2, P2 ;  /* 0x00000023020d7c11 */ /* 0x000fe200090f1408 */
[----:B------:R-:W3:Y:S02]  /*4df0*/  LDCU.64 UR34, c[0x0][0x3b8] ;  /* 0x00007700ff2277ac */ /* 0x000ee40008000a00 */
[----:B------:R4:W-:Y:S04]  /*4e00*/  STL [R1+0x794], R5 ;  /* 0x0007940501007387 */ /* 0x0009e80000100800 */
[----:B------:R-:W2:Y:S01]  /*4e10*/  LDG.E R2, desc[UR36][R12.64] ;  /* 0x000000240c027981 */ /* 0x000ea2000c1e1900 */
[----:B-1----:R-:W-:-:S03]  /*4e20*/  IMAD R8, R18, R0, RZ ;  /* 0x0000000012087224 */ /* 0x002fc600078e02ff */
[----:B------:R1:W-:Y:S01]  /*4e30*/  STL [R1+0x790], R4 ;  /* 0x0007900401007387 */ /* 0x0003e20000100800 */
[----:B------:R-:W-:Y:S01]  /*4e40*/  IMAD.SHL.U32 R10, R8, 0x100, RZ ;  /* 0x00000100080a7824 */ /* 0x000fe200078e00ff */
[----:B----4-:R-:W-:Y:S02]  /*4e50*/  SHF.R.S32.HI R5, RZ, 0x1f, R252 ;  /* 0x0000001fff057819 */ /* 0x010fe400000114fc */
[----:B------:R-:W4:Y:S04]  /*4e60*/  LDL R6, [R1+0x410] ;  /* 0x0004100001067983 */ /* 0x000f280000100800 */
[----:B------:R-:W4:Y:S04]  /*4e70*/  LDL R16, [R1+0x414] ;  /* 0x0004140001107983 */ /* 0x000f280000100800 */
[----:B-1----:R-:W4:Y:S01]  /*4e80*/  LDL R4, [R1+0x418] ;  /* 0x0004180001047983 */ /* 0x002f220000100800 */
[----:B--2---:R-:W-:-:S05]  /*4e90*/  IMAD R8, R2, R10, R19 ;  /* 0x0000000a02087224 */ /* 0x004fca00078e0213 */
[----:B------:R-:W-:Y:S01]  /*4ea0*/  IADD3 R2, P2, PT, R252, R8, RZ ;  /* 0x00000008fc027210 */ /* 0x000fe20007f5e0ff */
[----:B------:R-:W-:-:S03]  /*4eb0*/  IMAD R10, R18, UR39, R17 ;  /* 0x00000027120a7c24 */ /* 0x000fc6000f8e0211 */
[----:B------:R-:W-:Y:S02]  /*4ec0*/  LEA.HI.X.SX32 R9, R8, R5, 0x1, P2 ;  /* 0x0000000508097211 */ /* 0x000fe400010f0eff */
[C---:B---3--:R-:W-:Y:S01]  /*4ed0*/  LEA R8, P2, R2.reuse, UR34, 0x2 ;  /* 0x0000002202087c11 */ /* 0x048fe2000f8410ff */
[----:B------:R-:W2:Y:S03]  /*4ee0*/  LDL R5, [R1+0x41c] ;  /* 0x00041c0001057983 */ /* 0x000ea60000100800 */
[----:B------:R-:W-:Y:S01]  /*4ef0*/  LEA.HI.X R9, R2, UR35, R9, 0x2, P2 ;  /* 0x0000002302097c11 */ /* 0x000fe200090f1409 */
[----:B------:R-:W-:-:S04]  /*4f00*/  IMAD.SHL.U32 R2, R10, 0x100, RZ ;  /* 0x000001000a027824 */ /* 0x000fc800078e00ff */
[----:B0-----:R-:W-:Y:S02]  /*4f10*/  IMAD.WIDE R10, R2, 0x4, R244 ;  /* 0x00000004020a7825 */ /* 0x001fe400078e02f4 */
[----:B------:R-:W4:Y:S04]  /*4f20*/  LDG.E.128 R244, desc[UR36][R8.64] ;  /* 0x0000002408f47981 */ /* 0x000f28000c1e1d00 */
[----:B------:R0:W-:Y:S04]  /*4f30*/  STL.64 [R1+0x18], R10 ;  /* 0x0000180a01007387 */ /* 0x0001e80000100a00 */
[----:B0-----:R-:W3:Y:S01]  /*4f40*/  LDG.E.128 R8, desc[UR36][R10.64+0x30] ;  /* 0x000030240a087981 */ /* 0x001ee2000c1e1d00 */
[----:B------:R-:W-:-:S02]  /*4f50*/  IMAD R7, R18, UR44, R17 ;  /* 0x0000002c12077c24 */ /* 0x000fc4000f8e0211 */
[----:B----4-:R-:W-:Y:S01]  /*4f60*/  FADD.FTZ R6, R6, R244 ;  /* 0x000000f406067221 */ /* 0x010fe20000010000 */
[----:B------:R-:W-:Y:S01]  /*4f70*/  FADD.FTZ R2, R16, R245 ;  /* 0x000000f510027221 */ /* 0x000fe20000010000 */
[----:B------:R-:W-:Y:S01]  /*4f80*/  IMAD R244, R7, R0, RZ ;  /* 0x0000000007f47224 */ /* 0x000fe200078e02ff */
[----:B------:R-:W0:Y:S04]  /*4f90*/  LDC R245, c[0x0][0x3f8] ;  /* 0x0000fe00fff57b82 */ /* 0x000e280000000800 */
[----:B------:R-:W-:Y:S01]  /*4fa0*/  SHF.L.U32 R7, R244, 0x8, RZ ;  /* 0x00000008f4077819 */ /* 0x000fe200000006ff */
[----:B---3--:R-:W-:Y:S01]  /*4fb0*/  FMUL.FTZ R17, R2, R9 ;  /* 0x0000000902117220 */ /* 0x008fe20000410000 */
[----:B------:R-:W-:Y:S02]  /*4fc0*/  FADD.FTZ R2, R4, R246 ;  /* 0x000000f604027221 */ /* 0x000fe40000010000 */
[----:B------:R-:W-:-:S02]  /*4fd0*/  SHF.R.S32.HI R4, RZ, 0x1f, R7 ;  /* 0x0000001fff047819 */ /* 0x000fc40000011407 */
[----:B------:R-:W-:Y:S01]  /*4fe0*/  FMUL.FTZ R18, R2, R10 ;  /* 0x0000000a02127220 */ /* 0x000fe20000410000 */
[----:B------:R-:W-:Y:S01]  /*4ff0*/  IADD3 R2, P2, PT, R7, R19, RZ ;  /* 0x0000001307027210 */ /* 0x000fe20007f5e0ff */
[----:B------:R-:W-:Y:S01]  /*5000*/  FMUL.FTZ R16, R6, R8 ;  /* 0x0000000806107220 */ /* 0x000fe20000410000 */
[----:B--2---:R-:W-:Y:S02]  /*5010*/  FADD.FTZ R10, R5, R247 ;  /* 0x000000f7050a7221 */ /* 0x004fe40000010000 */
[----:B------:R-:W-:Y:S02]  /*5020*/  LEA.HI.X.SX32 R9, R19, R4, 0x1, P2 ;  /* 0x0000000413097211 */ /* 0x000fe400010f0eff */
        /* <DEDUP_REMOVED lines=46> */
.L_x_976:
[----:B------:R-:W-:Y:S05]  /*5310*/  BSYNC.RECONVERGENT B2 ;  /* 0x0000000000027941 */ /* 0x000fea0003800200 */
.L_x_975:
[----:B------:R-:W-:Y:S04]  /*5320*/  BSSY.RECONVERGENT B2, `(.L_x_977) ;  /* 0x000003e000027945 */ /* 0x000fe80003800200 */
[----:B------:R-:W-:Y:S05]  /*5330*/  @P1 BRA `(.L_x_978) ;  /* 0x0000000000f01947 */ /* 0x000fea0003800000 */
[----:B------:R-:W2:Y:S01]  /*5340*/  S2UR UR44, SR_CTAID.Y ;  /* 0x00000000002c79c3 */ /* 0x000ea20000002600 */
[----:B------:R-:W3:Y:S01]  /*5350*/  LDCU.64 UR34, c[0x0][0x3c8] ;  /* 0x00007900ff2277ac */ /* 0x000ee20008000a00 */
[----:B-----5:R-:W-:Y:S04]  /*5360*/  STL [R1+0x7a0], R8 ;  /* 0x0007a00801007387 */ /* 0x020fe80000100800 */
[----:B------:R4:W-:Y:S02]  /*5370*/  STL [R1+0x79c], R7 ;  /* 0x00079c0701007387 */ /* 0x0009e40000100800 */
[----:B------:R-:W3:Y:S02]  /*5380*/  LDC R252, c[0x0][0x3f8] ;  /* 0x0000fe00fffc7b82 */ /* 0x000ee40000000800 */
[----:B------:R4:W-:Y:S06]  /*5390*/  STL [R1+0x798], R6 ;  /* 0x0007980601007387 */ /* 0x0009ec0000100800 */
[----:B01----:R-:W0:Y:S01]  /*53a0*/  LDC.64 R244, c[0x0][0x450] ;  /* 0x00011400fff47b82 */ /* 0x003e220000000a00 */
[----:B--2---:R-:W-:Y:S01]  /*53b0*/  IMAD R13, R0, UR44, RZ ;  /* 0x0000002c000d7c24 */ /* 0x004fe2000f8e02ff */
[----:B----4-:R-:W1:Y:S04]  /*53c0*/  S2R R7, SR_CTAID.X ;  /* 0x0000000000077919 */ /* 0x010e680000002500 */
[C---:B------:R-:W-:Y:S01]  /*53d0*/  IADD3 R2, P2, PT, R13.reuse, R3, RZ ;  /* 0x000000030d027210 */ /* 0x040fe20007f5e0ff */
[----:B------:R-:W2:Y:S03]  /*53e0*/  LDL R6, [R1+0x3f0] ;  /* 0x0003f00001067983 */ /* 0x000ea60000100800 */
[----:B------:R-:W-:Y:S01]  /*53f0*/  LEA.HI.X.SX32 R13, R13, RZ, 0x1, P2 ;  /* 0x000000ff0d0d7211 */ /* 0x000fe200010f0eff */
[----:B------:R4:W-:Y:S01]  /*5400*/  STL [R1+0x794], R5 ;  /* 0x0007940501007387 */ /* 0x0009e20000100800 */
[----:B---3--:R-:W-:-:S04]  /*5410*/  LEA R12, P2, R2, UR34, 0x2 ;  /* 0x00000022020c7c11 */ /* 0x008fc8000f8410ff */
[----:B------:R-:W-:Y:S01]  /*5420*/  LEA.HI.X R13, R2, UR35, R13, 0x2, P2 ;  /* 0x00000023020d7c11 */ /* 0x000fe200090f140d */
[----:B------:R-:W-:Y:S01]  /*5430*/  IMAD.IADD R2, R3, 0x1, R0 ;  /* 0x0000000103027824 */ /* 0x000fe200078e0200 */
[----:B------:R-:W3:Y:S03]  /*5440*/  LDCU.64 UR34, c[0x0][0x3b8] ;  /* 0x00007700ff2277ac */ /* 0x000ee60008000a00 */
[----:B------:R1:W3:Y:S01]  /*5450*/  LDG.E R12, desc[UR36][R12.64] ;  /* 0x000000240c0c7981 */ /* 0x0002e2000c1e1900 */
[----:B------:R-:W-:-:S03]  /*5460*/  IMAD R2, R0, 0x4, R2 ;  /* 0x0000000400027824 */ /* 0x000fc600078e0202 */
[----:B----4-:R-:W4:Y:S02]  /*5470*/  LDL R5, [R1+0x3f4] ;  /* 0x0003f40001057983 */ /* 0x010f240000100800 */
[----:B------:R-:W-:Y:S02]  /*5480*/  SHF.L.U32 R8, R2, 0x2, RZ ;  /* 0x0000000202087819 */ /* 0x000fe400000006ff */
[----:B------:R0:W-:Y:S01]  /*5490*/  STL [R1+0x790], R4 ;  /* 0x0007900401007387 */ /* 0x0001e20000100800 */
[C---:B-1----:R-:W-:Y:S02]  /*54a0*/  IMAD R13, R252.reuse, R0, RZ ;  /* 0x00000000fc0d7224 */ /* 0x042fe400078e02ff */
[----:B------:R-:W-:Y:S01]  /*54b0*/  IMAD R14, R252, UR39, R7 ;  /* 0x00000027fc0e7c24 */ /* 0x000fe2000f8e0207 */
[----:B0-----:R-:W4:Y:S01]  /*54c0*/  LDL R4, [R1+0x3f8] ;  /* 0x0003f80001047983 */ /* 0x001f220000100800 */
[----:B---3--:R-:W-:Y:S02]  /*54d0*/  IMAD R12, R13, R12, RZ ;  /* 0x0000000c0d0c7224 */ /* 0x008fe400078e02ff */
[----:B------:R-:W-:-:S02]  /*54e0*/  IMAD R13, R0, UR33, RZ ;  /* 0x00000021000d7c24 */ /* 0x000fc4000f8e02ff */
[----:B------:R-:W-:-:S05]  /*54f0*/  IMAD R2, R12, 0x100, R8 ;  /* 0x000001000c027824 */ /* 0x000fca00078e0208 */
[----:B------:R-:W-:Y:S02]  /*5500*/  SHF.R.S32.HI R12, RZ, 0x1f, R2 ;  /* 0x0000001fff0c7819 */ /* 0x000fe40000011402 */
[----:B------:R-:W-:-:S04]  /*5510*/  IADD3 R2, P2, PT, R13, R2, RZ ;  /* 0x000000020d027210 */ /* 0x000fc80007f5e0ff */
[----:B------:R-:W-:Y:S02]  /*5520*/  LEA.HI.X.SX32 R13, R13, R12, 0x1, P2 ;  /* 0x0000000c0d0d7211 */ /* 0x000fe400010f0eff */
[----:B------:R-:W-:-:S04]  /*5530*/  LEA R12, P2, R2, UR34, 0x2 ;  /* 0x00000022020c7c11 */ /* 0x000fc8000f8410ff */
[----:B------:R-:W-:Y:S01]  /*5540*/  LEA.HI.X R13, R2, UR35, R13, 0x2, P2 ;  /* 0x00000023020d7c11 */ /* 0x000fe200090f140d */
[----:B------:R-:W-:-:S04]  /*5550*/  IMAD.SHL.U32 R2, R14, 0x100, RZ ;  /* 0x000001000e027824 */ /* 0x000fc800078e00ff */
[----:B------:R-:W-:Y:S02]  /*5560*/  IMAD.WIDE R14, R2, 0x4, R244 ;  /* 0x00000004020e7825 */ /* 0x000fe400078e02f4 */
[----:B------:R-:W2:Y:S04]  /*5570*/  LDG.E.128 R244, desc[UR36][R12.64] ;  /* 0x000000240cf47981 */ /* 0x000ea8000c1e1d00 */
[----:B------:R-:W3:Y:S01]  /*5580*/  LDG.E.128 R12, desc[UR36][R14.64+0x50] ;  /* 0x000050240e0c7981 */ /* 0x000ee2000c1e1d00 */
[----:B------:R-:W-:-:S04]  /*5590*/  IMAD R2, R252, UR44, R7 ;  /* 0x0000002cfc027c24 */ /* 0x000fc8000f8e0207 */
[----:B------:R-:W-:Y:S01]  /*55a0*/  IMAD R2, R2, R0, RZ ;  /* 0x0000000002027224 */ /* 0x000fe200078e02ff */
[----:B------:R-:W-:-:S04]  /*55b0*/  SHF.R.S32.HI R7, RZ, 0x1f, R8 ;  /* 0x0000001fff077819 */ /* 0x000fc80000011408 */
[----:B------:R-:W-:-:S04]  /*55c0*/  SHF.L.U32 R252, R2, 0x8, RZ ;  /* 0x0000000802fc7819 */ /* 0x000fc800000006ff */
[C---:B------:R-:W-:Y:S02]  /*55d0*/  IADD3 R2, P2, PT, R252.reuse, R8, RZ ;  /* 0x00000008fc027210 */ /* 0x040fe40007f5e0ff */
[----:B------:R0:W5:Y:S02]  /*55e0*/  LDL.LU R8, [R1+0x7a0] ;  /* 0x0007a00001087983 */ /* 0x0001640000300800 */
[----:B------:R-:W-:Y:S02]  /*55f0*/  LEA.HI.X.SX32 R252, R252, R7, 0x1, P2 ;  /* 0x00000007fcfc7211 */ /* 0x000fe400010f0eff */
[----:B------:R0:W5:Y:S01]  /*5600*/  LDL.LU R7, [R1+0x79c] ;  /* 0x00079c0001077983 */ /* 0x0001620000300800 */
[----:B--2---:R-:W-:Y:S01]  /*5610*/  FADD.FTZ R244, R6, R244 ;  /* 0x000000f406f47221 */ /* 0x004fe20000010000 */
[----:B----4-:R-:W-:Y:S02]  /*5620*/  FADD.FTZ R245, R5, R245 ;  /* 0x000000f505f57221 */ /* 0x010fe40000010000 */
[----:B------:R0:W5:Y:S01]  /*5630*/  LDL.LU R6, [R1+0x798] ;  /* 0x0007980001067983 */ /* 0x0001620000300800 */
[----:B------:R-:W-:-:S03]  /*5640*/  FADD.FTZ R246, R4, R246 ;  /* 0x000000f604f67221 */ /* 0x000fc60000010000 */
[----:B------:R0:W5:Y:S04]  /*5650*/  LDL.LU R5, [R1+0x794] ;  /* 0x0007940001057983 */ /* 0x0001680000300800 */
[----:B------:R0:W5:Y:S01]  /*5660*/  LDL.LU R4, [R1+0x790] ;  /* 0x0007900001047983 */ /* 0x0001620000300800 */
[----:B---3--:R-:W-:-:S03]  /*5670*/  FMUL.FTZ R12, R244, R12 ;  /* 0x0000000cf40c7220 */ /* 0x008fc60000410000 */
[----:B------:R-:W2:Y:S01]  /*5680*/  LDL R244, [R1+0x3fc] ;  /* 0x0003fc0001f47983 */ /* 0x000ea20000100800 */
[----:B------:R-:W-:Y:S01]  /*5690*/  FMUL.FTZ R13, R245, R13 ;  /* 0x0000000df50d7220 */ /* 0x000fe20000410000 */
[----:B------:R-:W-:Y:S01]  /*56a0*/  FMUL.FTZ R14, R246, R14 ;  /* 0x0000000ef60e7220 */ /* 0x000fe20000410000 */
[----:B--2---:R-:W-:Y:S01]  /*56b0*/  FADD.FTZ R247, R244, R247 ;  /* 0x000000f7f4f77221 */ /* 0x004fe20000010000 */
[----:B------:R-:W-:-:S03]  /*56c0*/  LEA R244, P2, R2, UR34, 0x2 ;  /* 0x0000002202f47c11 */ /* 0x000fc6000f8410ff */
[----:B------:R-:W-:Y:S01]  /*56d0*/  FMUL.FTZ R15, R247, R15 ;  /* 0x0000000ff70f7220 */ /* 0x000fe20000410000 */
[----:B------:R-:W-:-:S05]  /*56e0*/  LEA.HI.X R245, R2, UR35, R252, 0x2, P2 ;  /* 0x0000002302f57c11 */ /* 0x000fca00090f14fc */
[----:B------:R0:W-:Y:S04]  /*56f0*/  STG.E.128 desc[UR36][R244.64], R12 ;  /* 0x0000000cf4007986 */ /* 0x0001e8000c101d24 */
.L_x_978:
[----:B------:R-:W-:Y:S05]  /*5700*/  BSYNC.RECONVERGENT B2 ;  /* 0x0000000000027941 */ /* 0x000fea0003800200 */
.L_x_977:
        /* <DEDUP_REMOVED lines=22> */
[-C--:B------:R-:W-:Y:S02]  /*5870*/  IADD3 R2, PT, PT, R2, R0.reuse, RZ ;  /* 0x0000000002027210 */ /* 0x080fe40007ffe0ff */
[----:B------:R0:W-:Y:S01]  /*5880*/  STL [R1+0x790], R4 ;  /* 0x0007900401007387 */ /* 0x0001e20000100800 */
[----:B-1----:R-:W-:Y:S02]  /*5890*/  IMAD R17, R252, R0, RZ ;  /* 0x00000000fc117224 */ /* 0x002fe400078e02ff */
[----:B------:R-:W-:Y:S02]  /*58a0*/  IMAD.SHL.U32 R8, R2, 0x4, RZ ;  /* 0x0000000402087824 */ /* 0x000fe400078e00ff */
[----:B------:R-:W-:Y:S01]  /*58b0*/  IMAD R18, R252, UR39, R7 ;  /* 0x00000027fc127c24 */ /* 0x000fe2000f8e0207 */
[----:B0-----:R-:W4:Y:S01]  /*58c0*/  LDL R4, [R1+0x3e8] ;  /* 0x0003e80001047983 */ /* 0x001f220000100800 */
[----:B---3--:R-:W-:-:S02]  /*58d0*/  IMAD R16, R17, R16, RZ ;  /* 0x0000001011107224 */ /* 0x008fc400078e02ff */
[----:B------:R-:W-:Y:S02]  /*58e0*/  IMAD R17, R0, UR33, RZ ;  /* 0x0000002100117c24 */ /* 0x000fe4000f8e02ff */
[----:B------:R-:W-:-:S05]  /*58f0*/  IMAD R2, R16, 0x100, R8 ;  /* 0x0000010010027824 */ /* 0x000fca00078e0208 */
[----:B------:R-:W-:Y:S02]  /*5900*/  SHF.R.S32.HI R16, RZ, 0x1f, R2 ;  /* 0x0000001fff107819 */ /* 0x000fe40000011402 */
[----:B------:R-:W-:-:S04]  /*5910*/  IADD3 R2, P2, PT, R17, R2, RZ ;  /* 0x0000000211027210 */ /* 0x000fc80007f5e0ff */
[----:B------:R-:W-:Y:S02]  /*5920*/  LEA.HI.X.SX32 R17, R17, R16, 0x1, P2 ;  /* 0x0000001011117211 */ /* 0x000fe400010f0eff */
[----:B------:R-:W-:-:S04]  /*5930*/  LEA R16, P2, R2, UR34, 0x2 ;  /* 0x0000002202107c11 */ /* 0x000fc8000f8410ff */
[----:B------:R-:W-:Y:S02]  /*5940*/  LEA.HI.X R17, R2, UR35, R17, 0x2, P2 ;  /* 0x0000002302117c11 */ /* 0x000fe400090f1411 */
[----:B------:R-:W-:-:S05]  /*5950*/  SHF.L.U32 R2, R18, 0x8, RZ ;  /* 0x0000000812027819 */ /* 0x000fca00000006ff */
[----:B------:R-:W-:Y:S02]  /*5960*/  IMAD.WIDE R18, R2, 0x4, R244 ;  /* 0x0000000402127825 */ /* 0x000fe400078e02f4 */
[----:B------:R-:W2:Y:S04]  /*5970*/  LDG.E.128 R244, desc[UR36][R16.64] ;  /* 0x0000002410f47981 */ /* 0x000ea8000c1e1d00 */
[----:B------:R-:W3:Y:S01]  /*5980*/  LDG.E.128 R16, desc[UR36][R18.64+0x60] ;  /* 0x0000602412107981 */ /* 0x000ee2000c1e1d00 */
[----:B------:R-:W-:-:S04]  /*5990*/  IMAD R2, R252, UR44, R7 ;  /* 0x0000002cfc027c24 */ /* 0x000fc8000f8e0207 */
[----:B------:R-:W-:-:S04]  /*59a0*/  IMAD R2, R2, R0, RZ ;  /* 0x0000000002027224 */ /* 0x000fc800078e02ff */
[----:B------:R-:W-:Y:S01]  /*59b0*/  IMAD.SHL.U32 R252, R2, 0x100, RZ ;  /* 0x0000010002fc7824 */ /* 0x000fe200078e00ff */
[----:B------:R-:W-:-:S04]  /*59c0*/  SHF.R.S32.HI R7, RZ, 0x1f, R8 ;  /* 0x0000001fff077819 */ /* 0x000fc80000011408 */
        /* <DEDUP_REMOVED lines=19> */
.L_x_980:
[----:B------:R-:W-:Y:S05]  /*5b00*/  BSYNC.RECONVERGENT B2 ;  /* 0x0000000000027941 */ /* 0x000fea0003800200 */
.L_x_979:
[----:B------:R-:W-:Y:S04]  /*5b10*/  BSSY.RECONVERGENT B2, `(.L_x_981) ;  /* 0x0000068000027945 */ /* 0x000fe80003800200 */
[----:B------:R-:W-:Y:S05]  /*5b20*/  @P1 BRA `(.L_x_982) ;  /* 0x0000000400981947 */ /* 0x000fea0003800000 */
[----:B------:R-:W2:Y:S01]  /*5b30*/  S2UR UR44, SR_CTAID.Y ;  /* 0x00000000002c79c3 */ /* 0x000ea20000002600 */
[----:B------:R-:W3:Y:S01]  /*5b40*/  LDCU.64 UR34, c[0x0][0x3c8] ;  /* 0x00007900ff2277ac */ /* 0x000ee20008000a00 */
[----:B------:R4:W-:Y:S04]  /*5b50*/  STL.64 [R1+0x7b0], R14 ;  /* 0x0007b00e01007387 */ /* 0x0009e80000100a00 */
[----:B-----5:R2:W-:Y:S02]  /*5b60*/  STL.64 [R1+0x7a8], R12 ;  /* 0x0007a80c01007387 */ /* 0x0205e40000100a00 */
[----:B01----:R-:W0:Y:S02]  /*5b70*/  LDC.64 R244, c[0x0][0x450] ;  /* 0x00011400fff47b82 */ /* 0x003e240000000a00 */
[----:B------:R3:W-:Y:S01]  /*5b80*/  STL.64 [R1+0x7a0], R8 ;  /* 0x0007a00801007387 */ /* 0x0007e20000100a00 */
[----:B------:R-:W-:-:S03]  /*5b90*/  IMAD R252, R0, UR33, RZ ;  /* 0x0000002100fc7c24 */ /* 0x000fc6000f8e02ff */
[----:B------:R1:W-:Y:S02]  /*5ba0*/  STL [R1+0x79c], R7 ;  /* 0x00079c0701007387 */ /* 0x0003e40000100800 */
[----:B----4-:R-:W4:Y:S01]  /*5bb0*/  LDC R14, c[0x0][0x3f8] ;  /* 0x0000fe00ff0e7b82 */ /* 0x010f220000000800 */
[----:B--2---:R-:W-:Y:S01]  /*5bc0*/  IMAD R20, R0, UR44, RZ ;  /* 0x0000002c00147c24 */ /* 0x004fe2000f8e02ff */
[----:B------:R-:W2:Y:S04]  /*5bd0*/  S2R R13, SR_CTAID.X ;  /* 0x00000000000d7919 */ /* 0x000ea80000002500 */
[C---:B------:R-:W-:Y:S01]  /*5be0*/  IADD3 R2, P2, PT, R20.reuse, R3, RZ ;  /* 0x0000000314027210 */ /* 0x040fe20007f5e0ff */
[----:B------:R-:W-:Y:S03]  /*5bf0*/  STL [R1+0x798], R6 ;  /* 0x0007980601007387 */ /* 0x000fe60000100800 */
[----:B------:R-:W-:Y:S01]  /*5c00*/  LEA.HI.X.SX32 R20, R20, RZ, 0x1, P2 ;  /* 0x000000ff14147211 */ /* 0x000fe200010f0eff */
[----:B------:R1:W-:Y:S01]  /*5c10*/  STL [R1+0x794], R5 ;  /* 0x0007940501007387 */ /* 0x0003e20000100800 */
[----:B---3--:R-:W-:-:S03]  /*5c20*/  LEA R8, P2, R2, UR34, 0x2 ;  /* 0x0000002202087c11 */ /* 0x008fc6000f8410ff */
[----:B------:R3:W-:Y:S01]  /*5c30*/  STL [R1+0x790], R4 ;  /* 0x0007900401007387 */ /* 0x0007e20000100800 */
[----:B------:R-:W-:Y:S01]  /*5c40*/  LEA.HI.X R9, R2, UR35, R20, 0x2, P2 ;  /* 0x0000002302097c11 */ /* 0x000fe200090f1414 */
[----:B----4-:R-:W-:Y:S01]  /*5c50*/  IMAD R21, R14, R0, RZ ;  /* 0x000000000e157224 */ /* 0x010fe200078e02ff */
[----:B------:R-:W4:Y:S01]  /*5c60*/  LDCU.64 UR34, c[0x0][0x3b8] ;  /* 0x00007700ff2277ac */ /* 0x000f220008000a00 */
[----:B-1----:R-:W4:Y:S04]  /*5c70*/  LDL R7, [R1+0x3d4] ;  /* 0x0003d40001077983 */ /* 0x002f280000100800 */
[----:B------:R-:W2:Y:S01]  /*5c80*/  LDG.E R2, desc[UR36][R8.64] ;  /* 0x0000002408027981 */ /* 0x000ea2000c1e1900 */
[----:B------:R-:W-:Y:S02]  /*5c90*/  IMAD.IADD R20, R3, 0x1, R0 ;  /* 0x0000000103147824 */ /* 0x000fe400078e0200 */
[----:B------:R-:W-:Y:S01]  /*5ca0*/  IMAD.SHL.U32 R22, R21, 0x100, RZ ;  /* 0x0000010015167824 */ /* 0x000fe200078e00ff */
[----:B------:R-:W-:Y:S01]  /*5cb0*/  SHF.R.S32.HI R5, RZ, 0x1f, R252 ;  /* 0x0000001fff057819 */ /* 0x000fe200000114fc */
[----:B------:R-:W4:Y:S01]  /*5cc0*/  LDL R12, [R1+0x3d0] ;  /* 0x0003d000010c7983 */ /* 0x000f220000100800 */
[----:B------:R-:W-:-:S03]  /*5cd0*/  LEA R20, R0, R20, 0x2 ;  /* 0x0000001400147211 */ /* 0x000fc600078e10ff */
[----:B---3--:R-:W3:Y:S02]  /*5ce0*/  LDL R4, [R1+0x3d8] ;  /* 0x0003d80001047983 */ /* 0x008ee40000100800 */
[----:B------:R-:W-:-:S05]  /*5cf0*/  IMAD R20, R0, 0x2, R20 ;  /* 0x0000000200147824 */ /* 0x000fca00078e0214 */
[----:B------:R-:W-:-:S05]  /*5d00*/  SHF.L.U32 R15, R20, 0x2, RZ ;  /* 0x00000002140f7819 */ /* 0x000fca00000006ff */
[----:B--2---:R-:W-:-:S05]  /*5d10*/  IMAD R21, R2, R22, R15 ;  /* 0x0000001602157224 */ /* 0x004fca00078e020f */
[----:B------:R-:W-:Y:S01]  /*5d20*/  IADD3 R2, P2, PT, R252, R21, RZ ;  /* 0x00000015fc027210 */ /* 0x000fe20007f5e0ff */
[----:B------:R-:W-:-:S03]  /*5d30*/  IMAD R22, R14, UR39, R13 ;  /* 0x000000270e167c24 */ /* 0x000fc6000f8e020d */
[----:B------:R-:W-:Y:S02]  /*5d40*/  LEA.HI.X.SX32 R21, R21, R5, 0x1, P2 ;  /* 0x0000000515157211 */ /* 0x000fe400010f0eff */
[C---:B----4-:R-:W-:Y:S01]  /*5d50*/  LEA R20, P2, R2.reuse, UR34, 0x2 ;  /* 0x0000002202147c11 */ /* 0x050fe2000f8410ff */
        /* <DEDUP_REMOVED lines=8> */
[----:B----4-:R-:W-:Y:S02]  /*5de0*/  FADD.FTZ R2, R7, R245 ;  /* 0x000000f507027221 */ /* 0x010fe40000010000 */
[----:B------:R-:W-:-:S04]  /*5df0*/  IMAD R245, R6, R0, RZ ;  /* 0x0000000006f57224 */ /* 0x000fc800078e02ff */
[----:B------:R-:W-:Y:S02]  /*5e00*/  IMAD.SHL.U32 R7, R245, 0x100, RZ ;  /* 0x00000100f5077824 */ /* 0x000fe400078e00ff */
[----:B------:R-:W-:Y:S01]  /*5e10*/  FADD.FTZ R244, R12, R244 ;  /* 0x000000f40cf47221 */ /* 0x000fe20000010000 */
[----:B---3--:R-:W-:Y:S01]  /*5e20*/  FMUL.FTZ R13, R2, R21 ;  /* 0x00000015020d7220 */ /* 0x008fe20000410000 */
[----:B------:R-:W-:Y:S01]  /*5e30*/  FADD.FTZ R2, R4, R246 ;  /* 0x000000f604027221 */ /* 0x000fe20000010000 */
[----:B------:R-:W-:-:S03]  /*5e40*/  SHF.R.S32.HI R4, RZ, 0x1f, R7 ;  /* 0x0000001fff047819 */ /* 0x000fc60000011407 */
[----:B------:R-:W-:Y:S01]  /*5e50*/  FMUL.FTZ R14, R2, R22 ;  /* 0x00000016020e7220 */ /* 0x000fe20000410000 */
[----:B------:R-:W-:Y:S01]  /*5e60*/  IADD3 R2, P2, PT, R7, R15, RZ ;  /* 0x0000000f07027210 */ /* 0x000fe20007f5e0ff */
[----:B------:R-:W-:Y:S01]  /*5e70*/  FMUL.FTZ R12, R244, R20 ;  /* 0x00000014f40c7220 */ /* 0x000fe20000410000 */
[----:B--2---:R-:W-:Y:S01]  /*5e80*/  FADD.FTZ R22, R5, R247 ;  /* 0x000000f705167221 */ /* 0x004fe20000010000 */
[----:B------:R-:W0:Y:S01]  /*5e90*/  LDC R244, c[0x0][0x3f8] ;  /* 0x0000fe00fff47b82 */ /* 0x000e220000000800 */
[----:B------:R-:W-:Y:S02]  /*5ea0*/  LEA.HI.X.SX32 R21, R15, R4, 0x1, P2 ;  /* 0x000000040f157211 */ /* 0x000fe400010f0eff */
[----:B------:R-:W-:Y:S01]  /*5eb0*/  LEA R20, P2, R2, UR34, 0x2 ;  /* 0x0000002202147c11 */ /* 0x000fe2000f8410ff */
[----:B------:R-:W-:-:S03]  /*5ec0*/  FMUL.FTZ R15, R22, R23 ;  /* 0x00000017160f7220 */ /* 0x000fc60000410000 */
[----:B------:R-:W-:-:S05]  /*5ed0*/  LEA.HI.X R21, R2, UR35, R21, 0x2, P2 ;  /* 0x0000002302157c11 */ /* 0x000fca00090f1415 */
[----:B------:R1:W-:Y:S04]  /*5ee0*/  STG.E.128 desc[UR36][R20.64], R12 ;  /* 0x0000000c14007986 */ /* 0x0003e8000c101d24 */
[----:B-1----:R-:W2:Y:S01]  /*5ef0*/  LDG.E R20, desc[UR36][R8.64] ;  /* 0x0000002408147981 */ /* 0x002ea2000c1e1900 */
[----:B0-----:R-:W-:Y:S02]  /*5f00*/  IMAD R246, R244, R0, RZ ;  /* 0x00000000f4f67224 */ /* 0x001fe400078e02ff */
[----:B------:R-:W-:-:S03]  /*5f10*/  IMAD R2, R0, 0x8, R3 ;  /* 0x0000000800027824 */ /* 0x000fc600078e0203 */
[----:B------:R-:W-:Y:S01]  /*5f20*/  SHF.L.U32 R246, R246, 0x8, RZ ;  /* 0x00000008f6f67819 */ /* 0x000fe200000006ff */
[----:B------:R-:W-:Y:S01]  /*5f30*/  IMAD.SHL.U32 R2, R2, 0x4, RZ ;  /* 0x0000000402027824 */ /* 0x000fe200078e00ff */
[----:B------:R-:W-:Y:S01]  /*5f40*/  SHF.R.S32.HI R244, RZ, 0x1f, R252 ;  /* 0x0000001ffff47819 */ /* 0x000fe200000114fc */
[----:B------:R-:W-:Y:S04]  /*5f50*/  STL [R1], R12 ;  /* 0x0000000c01007387 */ /* 0x000fe80000100800 */
        /* <DEDUP_REMOVED lines=35> */
.L_x_982:
[----:B------:R-:W-:Y:S05]  /*6190*/  BSYNC.RECONVERGENT B2 ;  /* 0x0000000000027941 */ /* 0x000fea0003800200 */
.L_x_981:
        /* <DEDUP_REMOVED lines=17> */
[----:B------:R-:W3:Y:S04]  /*62b0*/  LDCU.64 UR34, c[0x0][0x3b8] ;  /* 0x00007700ff2277ac */ /* 0x000ee80008000a00 */
[----:B------:R1:W3:Y:S01]  /*62c0*/  LDG.E R24, desc[UR36][R24.64] ;  /* 0x0000002418187981 */ /* 0x0002e2000c1e1900 */
[----:B------:R-:W-:-:S03]  /*62d0*/  IADD3 R2, PT, PT, R3, R0, RZ ;  /* 0x0000000003027210 */ /* 0x000fc60007ffe0ff */
[----:B----4-:R-:W4:Y:S02]  /*62e0*/  LDL R5, [R1+0x3b4] ;  /* 0x0003b40001057983 */ /* 0x010f240000100800 */
[C---:B------:R-:W-:Y:S02]  /*62f0*/  IMAD R2, R0.reuse, 0x4, R2 ;  /* 0x0000000400027824 */ /* 0x040fe400078e0202 */
[----:B------:R0:W-:Y:S02]  /*6300*/  STL [R1+0x790], R4 ;  /* 0x0007900401007387 */ /* 0x0001e40000100800 */
[----:B------:R-:W-:Y:S02]  /*6310*/  IMAD R2, R0, 0x2, R2 ;  /* 0x0000000200027824 */ /* 0x000fe400078e0202 */
[----:B-1----:R-:W-:-:S03]  /*6320*/  IMAD R25, R252, R0, RZ ;  /* 0x00000000fc197224 */ /* 0x002fc600078e02ff */
[----:B------:R-:W-:Y:S01]  /*6330*/  LEA R2, R0, R2, 0x1 ;  /* 0x0000000200027211 */ /* 0x000fe200078e08ff */
[----:B------:R-:W-:Y:S01]  /*6340*/  IMAD R26, R252, UR39, R7 ;  /* 0x00000027fc1a7c24 */ /* 0x000fe2000f8e0207 */
[----:B0-----:R-:W4:Y:S03]  /*6350*/  LDL R4, [R1+0x3b8] ;  /* 0x0003b80001047983 */ /* 0x001f260000100800 */
[----:B------:R-:W-:Y:S02]  /*6360*/  IMAD.SHL.U32 R8, R2, 0x4, RZ ;  /* 0x0000000402087824 */ /* 0x000fe400078e00ff */
[----:B---3--:R-:W-:Y:S02]  /*6370*/  IMAD R24, R25, R24, RZ ;  /* 0x0000001819187224 */ /* 0x008fe400078e02ff */
        /* <DEDUP_REMOVED lines=34> */
.L_x_984:
[----:B------:R-:W-:Y:S05]  /*65a0*/  BSYNC.RECONVERGENT B2 ;  /* 0x0000000000027941 */ /* 0x000fea0003800200 */
.L_x_983:
        /* <DEDUP_REMOVED lines=20> */
[----:B------:R-:W-:-:S03]  /*66f0*/  LEA R2, R0, R2, 0x2 ;  /* 0x0000000200027211 */ /* 0x000fc600078e10ff */
[----:B----4-:R-:W4:Y:S02]  /*6700*/  LDL R5, [R1+0x3a4] ;  /* 0x0003a40001057983 */ /* 0x010f240000100800 */
[C---:B------:R-:W-:Y:S02]  /*6710*/  IMAD R2, R0.reuse, 0x2, R2 ;  /* 0x0000000200027824 */ /* 0x040fe400078e0202 */
[----:B------:R0:W-:Y:S02]  /*6720*/  STL [R1+0x790], R4 ;  /* 0x0007900401007387 */ /* 0x0001e40000100800 */
[----:B------:R-:W-:Y:S02]  /*6730*/  IMAD R2, R0, 0x2, R2 ;  /* 0x0000000200027824 */ /* 0x000fe400078e0202 */
[----:B-1----:R-:W-:-:S03]  /*6740*/  IMAD R29, R252, R0, RZ ;  /* 0x00000000fc1d7224 */ /* 0x002fc600078e02ff */
[----:B------:R-:W-:Y:S01]  /*6750*/  IADD3 R2, PT, PT, R2, R0, RZ ;  /* 0x0000000002027210 */ /* 0x000fe20007ffe0ff */
        /* <DEDUP_REMOVED lines=38> */
.L_x_986:
[----:B------:R-:W-:Y:S05]  /*69c0*/  BSYNC.RECONVERGENT B2 ;  /* 0x0000000000027941 */ /* 0x000fea0003800200 */
.L_x_985:
        /* <DEDUP_REMOVED lines=65> */
.L_x_988:
[----:B------:R-:W-:Y:S05]  /*6de0*/  BSYNC.RECONVERGENT B2 ;  /* 0x0000000000027941 */ /* 0x000fea0003800200 */
.L_x_987:
        /* <DEDUP_REMOVED lines=24> */
[----:B------:R-:W-:-:S05]  /*6f70*/  IMAD R2, R0, 0x2, R2 ;  /* 0x0000000200027824 */ /* 0x000fca00078e0202 */
[----:B------:R-:W-:Y:S01]  /*6f80*/  LEA R2, R0, R2, 0x1 ;  /* 0x0000000200027211 */ /* 0x000fe200078e08ff */
[C---:B-1----:R-:W-:Y:S02]  /*6f90*/  IMAD R37, R252.reuse, R0, RZ ;  /* 0x00000000fc257224 */ /* 0x042fe400078e02ff */
[----:B------:R-:W-:Y:S01]  /*6fa0*/  IMAD R38, R252, UR39, R7 ;  /* 0x00000027fc267c24 */ /* 0x000fe2000f8e0207 */
[----:B0-----:R-:W4:Y:S01]  /*6fb0*/  LDL R4, [R1+0x388] ;  /* 0x0003880001047983 */ /* 0x001f220000100800 */
[----:B------:R-:W-:-:S04]  /*6fc0*/  IMAD.IADD R2, R2, 0x1, R0 ;  /* 0x0000000102027824 */ /* 0x000fc800078e0200 */
[----:B------:R-:W-:Y:S02]  /*6fd0*/  IMAD.SHL.U32 R8, R2, 0x4, RZ ;  /* 0x0000000402087824 */ /* 0x000fe400078e00ff */
[----:B---3--:R-:W-:Y:S02]  /*6fe0*/  IMAD R36, R37, R36, RZ ;  /* 0x0000002425247224 */ /* 0x008fe400078e02ff */
[----:B------:R-:W-:-:S03]  /*6ff0*/  IMAD R37, R0, UR33, RZ ;  /* 0x0000002100257c24 */ /* 0x000fc6000f8e02ff */
[----:B------:R-:W-:-:S04]  /*7000*/  LEA R2, R36, R8, 0x8 ;  /* 0x0000000824027211 */ /* 0x000fc800078e40ff */
        /* <DEDUP_REMOVED lines=32> */
.L_x_990:
[----:B------:R-:W-:Y:S05]  /*7210*/  BSYNC.RECONVERGENT B2 ;  /* 0x0000000000027941 */ /* 0x000fea0003800200 */
.L_x_989:
        /* <DEDUP_REMOVED lines=28> */
[----:B------:R-:W-:-:S04]  /*73e0*/  IMAD R2, R0, 0x2, R2 ;  /* 0x0000000200027824 */ /* 0x000fc800078e0202 */
[----:B------:R-:W-:-:S05]  /*73f0*/  IMAD R2, R0, 0x2, R2 ;  /* 0x0000000200027824 */ /* 0x000fca00078e0202 */
[----:B------:R-:W-:Y:S01]  /*7400*/  SHF.L.U32 R8, R2, 0x2, RZ ;  /* 0x0000000202087819 */ /* 0x000fe200000006ff */
[----:B---3--:R-:W-:Y:S02]  /*7410*/  IMAD R40, R41, R40, RZ ;  /* 0x0000002829287224 */ /* 0x008fe400078e02ff */
[----:B------:R-:W-:Y:S02]  /*7420*/  IMAD R41, R0, UR33, RZ ;  /* 0x0000002100297c24 */ /* 0x000fe4000f8e02ff */
        /* <DEDUP_REMOVED lines=33> */
.L_x_992:
[----:B------:R-:W-:Y:S05]  /*7640*/  BSYNC.RECONVERGENT B2 ;  /* 0x0000000000027941 */ /* 0x000fea0003800200 */
.L_x_991:
        /* <DEDUP_REMOVED lines=22> */
[C---:B------:R-:W-:Y:S02]  /*77b0*/  LEA R2, R0.reuse, R2, 0x1 ;  /* 0x0000000200027211 */ /* 0x040fe400078e08ff */
[----:B------:R1:W-:Y:S03]  /*77c0*/  STL [R1+0x790], R4 ;  /* 0x0007900401007387 */ /* 0x0003e60000100800 */
[----:B------:R-:W-:-:S04]  /*77d0*/  IMAD R2, R0, 0x2, R2 ;  /* 0x0000000200027824 */ /* 0x000fc800078e0202 */
[----:B------:R-:W-:Y:S02]  /*77e0*/  IMAD R2, R0, 0x2, R2 ;  /* 0x0000000200027824 */ /* 0x000fe400078e0202 */
[----:B-1----:R-:W-:Y:S01]  /*77f0*/  IMAD R45, R252, R0, RZ ;  /* 0x00000000fc2d7224 */ /* 0x002fe200078e02ff */
[----:B------:R-:W4:Y:S02]  /*7800*/  LDL R4, [R1+0x368] ;  /* 0x0003680001047983 */ /* 0x000f240000100800 */
[----:B------:R-:W-:-:S05]  /*7810*/  LEA R2, R0, R2, 0x1 ;  /* 0x0000000200027211 */ /* 0x000fca00078e08ff */
[----:B------:R-:W-:-:S04]  /*7820*/  IMAD.IADD R2, R2, 0x1, R0 ;  /* 0x0000000102027824 */ /* 0x000fc800078e0200 */
[----:B------:R-:W-:Y:S02]  /*7830*/  IMAD.SHL.U32 R8, R2, 0x4, RZ ;  /* 0x0000000402087824 */ /* 0x000fe400078e00ff */
[----:B------:R-:W-:Y:S02]  /*7840*/  IMAD R46, R252, UR39, R7 ;  /* 0x00000027fc2e7c24 */ /* 0x000fe4000f8e0207 */
        /* <DEDUP_REMOVED lines=9> */
[----:B0-----:R-:W-:Y:S02]  /*78e0*/  IMAD.WIDE R46, R2, 0x4, R244 ;  /* 0x00000004022e7825 */ /* 0x001fe400078e02f4 */
        /* <DEDUP_REMOVED lines=25> */
.L_x_994:
[----:B------:R-:W-:Y:S05]  /*7a80*/  BSYNC.RECONVERGENT B2 ;  /* 0x0000000000027941 */ /* 0x000fea0003800200 */
.L_x_993:
[----:B------:R-:W-:Y:S04]  /*7a90*/  BSSY.RECONVERGENT B2, `(.L_x_995) ;  /* 0x0000062000027945 */ /* 0x000fe80003800200 */
[----:B------:R-:W-:Y:S05]  /*7aa0*/  @P1 BRA `(.L_x_996) ;  /* 0x0000000400801947 */ /* 0x000fea0003800000 */
[----:B------:R-:W2:Y:S01]  /*7ab0*/  S2UR UR44, SR_CTAID.Y ;  /* 0x00000000002c79c3 */ /* 0x000ea20000002600 */
[----:B------:R-:W3:Y:S01]  /*7ac0*/  LDCU.64 UR34, c[0x0][0x3c8] ;  /* 0x00007900ff2277ac */ /* 0x000ee20008000a00 */
[----:B-----5:R-:W-:Y:S04]  /*7ad0*/  STL [R1+0x7a4], R9 ;  /* 0x0007a40901007387 */ /* 0x020fe80000100800 */
[----:B------:R0:W-:Y:S02]  /*7ae0*/  STL [R1+0x7a0], R8 ;  /* 0x0007a00801007387 */ /* 0x0001e40000100800 */
[----:B------:R-:W4:Y:S02]  /*7af0*/  LDC.64 R52, c[0x0][0x450] ;  /* 0x00011400ff347b82 */ /* 0x000f240000000a00 */
[----:B0-----:R-:W4:Y:S04]  /*7b00*/  LDL R8, [R1+0x350] ;  /* 0x0003500001087983 */ /* 0x001f280000100800 */
[----:B------:R1:W-:Y:S01]  /*7b10*/  STL [R1+0x79c], R7 ;  /* 0x00079c0701007387 */ /* 0x0003e20000100800 */
[----:B--2---:R-:W-:-:S05]  /*7b20*/  IMAD R48, R0, UR44, RZ ;  /* 0x0000002c00307c24 */ /* 0x004fca000f8e02ff */
[C---:B------:R-:W-:Y:S01]  /*7b30*/  IADD3 R2, P2, PT, R48.reuse, R3, RZ ;  /* 0x0000000330027210 */ /* 0x040fe20007f5e0ff */
[----:B-1----:R-:W2:Y:S03]  /*7b40*/  LDL R7, [R1+0x358] ;  /* 0x0003580001077983 */ /* 0x002ea60000100800 */
[----:B------:R-:W-:Y:S01]  /*7b50*/  LEA.HI.X.SX32 R48, R48, RZ, 0x1, P2 ;  /* 0x000000ff30307211 */ /* 0x000fe200010f0eff */
[----:B------:R-:W-:Y:S01]  /*7b60*/  STL [R1+0x798], R6 ;  /* 0x0007980601007387 */ /* 0x000fe20000100800 */
[----:B---3--:R-:W-:-:S03]  /*7b70*/  LEA R244, P2, R2, UR34, 0x2 ;  /* 0x0000002202f47c11 */ /* 0x008fc6000f8410ff */
[----:B------:R0:W-:Y:S01]  /*7b80*/  STL [R1+0x794], R5 ;  /* 0x0007940501007387 */ /* 0x0001e20000100800 */
[----:B------:R-:W-:Y:S01]  /*7b90*/  LEA.HI.X R245, R2, UR35, R48, 0x2, P2 ;  /* 0x0000002302f57c11 */ /* 0x000fe200090f1430 */
[----:B------:R-:W1:Y:S04]  /*7ba0*/  LDCU.64 UR34, c[0x0][0x3b8] ;  /* 0x00007700ff2277ac */ /* 0x000e680008000a00 */
[----:B------:R-:W3:Y:S01]  /*7bb0*/  LDG.E R2, desc[UR36][R244.64] ;  /* 0x00000024f4027981 */ /* 0x000ee2000c1e1900 */
[----:B------:R-:W-:-:S03]  /*7bc0*/  IADD3 R48, PT, PT, R3, R0, RZ ;  /* 0x0000000003307210 */ /* 0x000fc60007ffe0ff */
[----:B0-----:R-:W2:Y:S02]  /*7bd0*/  LDL R5, [R1+0x35c] ;  /* 0x00035c0001057983 */ /* 0x001ea40000100800 */
[C---:B------:R-:W-:Y:S02]  /*7be0*/  IMAD R48, R0.reuse, 0x4, R48 ;  /* 0x0000000400307824 */ /* 0x040fe400078e0230 */
[----:B------:R0:W-:Y:S02]  /*7bf0*/  STL [R1+0x790], R4 ;  /* 0x0007900401007387 */ /* 0x0001e40000100800 */
[C---:B------:R-:W-:Y:S01]  /*7c00*/  IMAD R48, R0.reuse, 0x2, R48 ;  /* 0x0000000200307824 */ /* 0x040fe200078e0230 */
[----:B0-----:R-:W0:Y:S04]  /*7c10*/  LDC R4, c[0x0][0x3f8] ;  /* 0x0000fe00ff047b82 */ /* 0x001e280000000800 */
[C---:B------:R-:W-:Y:S01]  /*7c20*/  LEA R48, R0.reuse, R48, 0x1 ;  /* 0x0000003000307211 */ /* 0x040fe200078e08ff */
[----:B------:R-:W1:Y:S04]  /*7c30*/  S2R R9, SR_CTAID.X ;  /* 0x0000000000097919 */ /* 0x000e680000002500 */
[----:B------:R-:W-:-:S04]  /*7c40*/  IMAD R48, R0, 0x2, R48 ;  /* 0x0000000200307824 */ /* 0x000fc800078e0230 */
[----:B------:R-:W-:-:S05]  /*7c50*/  IMAD R48, R0, 0x2, R48 ;  /* 0x0000000200307824 */ /* 0x000fca00078e0230 */
[C---:B------:R-:W-:Y:S01]  /*7c60*/  LEA R48, R0.reuse, R48, 0x1 ;  /* 0x0000003000307211 */ /* 0x040fe200078e08ff */
[----:B------:R-:W-:-:S04]  /*7c70*/  IMAD R246, R0, UR33, RZ ;  /* 0x0000002100f67c24 */ /* 0x000fc8000f8e02ff */
[----:B------:R-:W-:Y:S02]  /*7c80*/  IMAD.SHL.U32 R6, R48, 0x4, RZ ;  /* 0x0000000430067824 */ /* 0x000fe400078e00ff */
[----:B0-----:R-:W-:-:S04]  /*7c90*/  IMAD R49, R4, R0, RZ ;  /* 0x0000000004317224 */ /* 0x001fc800078e02ff */
[----:B------:R-:W-:Y:S01]  /*7ca0*/  IMAD.SHL.U32 R247, R49, 0x100, RZ ;  /* 0x0000010031f77824 */ /* 0x000fe200078e00ff */
[----:B------:R-:W-:Y:S01]  /*7cb0*/  SHF.R.S32.HI R252, RZ, 0x1f, R246 ;  /* 0x0000001ffffc7819 */ /* 0x000fe200000114f6 */
[----:B-1----:R-:W-:Y:S02]  /*7cc0*/  IMAD R50, R4, UR39, R9 ;  /* 0x0000002704327c24 */ /* 0x002fe4000f8e0209 */
[----:B---3--:R-:W-:-:S05]  /*7cd0*/  IMAD R49, R2, R247, R6 ;  /* 0x000000f702317224 */ /* 0x008fca00078e0206 */
[----:B------:R-:W-:-:S04]  /*7ce0*/  IADD3 R2, P2, PT, R246, R49, RZ ;  /* 0x00000031f6027210 */ /* 0x000fc80007f5e0ff */
[----:B------:R-:W-:Y:S02]  /*7cf0*/  LEA.HI.X.SX32 R49, R49, R252, 0x1, P2 ;  /* 0x000000fc31317211 */ /* 0x000fe400010f0eff */
[----:B------:R-:W-:-:S04]  /*7d00*/  LEA R48, P2, R2, UR34, 0x2 ;  /* 0x0000002202307c11 */ /* 0x000fc8000f8410ff */
[----:B------:R-:W-:Y:S02]  /*7d10*/  LEA.HI.X R49, R2, UR35, R49, 0x2, P2 ;  /* 0x0000002302317c11 */ /* 0x000fe400090f1431 */
[----:B------:R-:W-:-:S04]  /*7d20*/  SHF.L.U32 R2, R50, 0x8, RZ ;  /* 0x0000000832027819 */ /* 0x000fc800000006ff */
[----:B------:R-:W3:Y:S01]  /*7d30*/  LDG.E.128 R48, desc[UR36][R48.64] ;  /* 0x0000002430307981 */ /* 0x000ee2000c1e1d00 */
[----:B----4-:R-:W-:-:S03]  /*7d40*/  IMAD.WIDE R54, R2, 0x4, R52 ;  /* 0x0000000402367825 */ /* 0x010fc600078e0234 */
[----:B------:R-:W3:Y:S04]  /*7d50*/  LDL R2, [R1+0x354] ;  /* 0x0003540001027983 */ /* 0x000ee80000100800 */
[----:B------:R0:W-:Y:S04]  /*7d60*/  STL.64 [R1+0x10], R54 ;  /* 0x0000103601007387 */ /* 0x0001e80000100a00 */
[----:B0-----:R-:W4:Y:S01]  /*7d70*/  LDG.E.128 R52, desc[UR36][R54.64+0xf0] ;  /* 0x0000f02436347981 */ /* 0x001f22000c1e1d00 */
[----:B------:R-:W-:-:S03]  /*7d80*/  IMAD R4, R4, UR44, R9 ;  /* 0x0000002c04047c24 */ /* 0x000fc6000f8e0209 */
[----:B------:R0:W5:Y:S01]  /*7d90*/  LDL.LU R9, [R1+0x7a4] ;  /* 0x0007a40001097983 */ /* 0x0001620000300800 */
[----:B------:R-:W-:Y:S02]  /*7da0*/  IMAD R4, R4, R0, RZ ;  /* 0x0000000004047224 */ /* 0x000fe400078e02ff */
[----:B---3--:R-:W-:Y:S01]  /*7db0*/  FADD.FTZ R2, R2, R49 ;  /* 0x0000003102027221 */ /* 0x008fe20000010000 */
[----:B------:R-:W-:Y:S01]  /*7dc0*/  FADD.FTZ R48, R8, R48 ;  /* 0x0000003008307221 */ /* 0x000fe20000010000 */
[----:B--2---:R-:W-:Y:S01]  /*7dd0*/  FADD.FTZ R51, R5, R51 ;  /* 0x0000003305337221 */ /* 0x004fe20000010000 */
[----:B------:R0:W5:Y:S04]  /*7de0*/  LDL.LU R8, [R1+0x7a0] ;  /* 0x0007a00001087983 */ /* 0x0001680000300800 */
[----:B------:R-:W2:Y:S01]  /*7df0*/  LDL R5, [R1+0x344] ;  /* 0x0003440001057983 */ /* 0x000ea20000100800 */
[----:B----4-:R-:W-:Y:S01]  /*7e00*/  FMUL.FTZ R49, R2, R53 ;  /* 0x0000003502317220 */ /* 0x010fe20000410000 */
[----:B------:R-:W-:Y:S01]  /*7e10*/  FADD.FTZ R2, R7, R50 ;  /* 0x0000003207027221 */ /* 0x000fe20000010000 */
[----:B------:R-:W-:-:S03]  /*7e20*/  IMAD.SHL.U32 R7, R4, 0x100, RZ ;  /* 0x0000010004077824 */ /* 0x000fc600078e00ff */
[----:B------:R-:W-:Y:S02]  /*7e30*/  FMUL.FTZ R50, R2, R54 ;  /* 0x0000003602327220 */ /* 0x000fe40000410000 */
[----:B------:R-:W-:Y:S02]  /*7e40*/  SHF.R.S32.HI R4, RZ, 0x1f, R7 ;  /* 0x0000001fff047819 */ /* 0x000fe40000011407 */
[----:B------:R-:W-:Y:S01]  /*7e50*/  IADD3 R2, P2, PT, R7, R6, RZ ;  /* 0x0000000607027210 */ /* 0x000fe20007f5e0ff */
[----:B------:R-:W-:-:S03]  /*7e60*/  FMUL.FTZ R48, R48, R52 ;  /* 0x0000003430307220 */ /* 0x000fc60000410000 */
[----:B------:R-:W-:Y:S02]  /*7e70*/  LEA.HI.X.SX32 R53, R6, R4, 0x1, P2 ;  /* 0x0000000406357211 */ /* 0x000fe400010f0eff */
[C---:B------:R-:W-:Y:S01]  /*7e80*/  LEA R52, P2, R2.reuse, UR34, 0x2 ;  /* 0x0000002202347c11 */ /* 0x040fe2000f8410ff */
[----:B------:R-:W-:Y:S01]  /*7e90*/  FMUL.FTZ R51, R51, R55 ;  /* 0x0000003733337220 */ /* 0x000fe20000410000 */
[----:B------:R-:W3:Y:S02]  /*7ea0*/  LDL R6, [R1+0x340] ;  /* 0x0003400001067983 */ /* 0x000ee40000100800 */
[----:B------:R-:W-:-:S05]  /*7eb0*/  LEA.HI.X R53, R2, UR35, R53, 0x2, P2 ;  /* 0x0000002302357c11 */ /* 0x000fca00090f1435 */
[----:B------:R1:W-:Y:S04]  /*7ec0*/  STG.E.128 desc[UR36][R52.64], R48 ;  /* 0x0000003034007986 */ /* 0x0003e8000c101d24 */
[----:B-1----:R-:W4:Y:S01]  /*7ed0*/  LDG.E R52, desc[UR36][R244.64] ;  /* 0x00000024f4347981 */ /* 0x002f22000c1e1900 */
[----:B------:R-:W-:-:S05]  /*7ee0*/  IMAD R2, R0, 0x10, R3 ;  /* 0x0000001000027824 */ /* 0x000fca00078e0203 */
[----:B------:R-:W-:-:S05]  /*7ef0*/  SHF.L.U32 R2, R2, 0x2, RZ ;  /* 0x0000000202027819 */ /* 0x000fca00000006ff */
[----:B----4-:R-:W-:-:S05]  /*7f00*/  IMAD R52, R52, R247, R2 ;  /* 0x000000f734347224 */ /* 0x010fca00078e0202 */
[----:B------:R-:W-:-:S04]  /*7f10*/  IADD3 R53, P2, PT, R246, R52, RZ ;  /* 0x00000034f6357210 */ /* 0x000fc80007f5e0ff */
[----:B------:R-:W-:Y:S02]  /*7f20*/  LEA.HI.X.SX32 R54, R52, R252, 0x1, P2 ;  /* 0x000000fc34367211 */ /* 0x000fe400010f0eff */
[----:B------:R-:W-:-:S04]  /*7f30*/  LEA R52, P2, R53, UR34, 0x2 ;  /* 0x0000002235347c11 */ /* 0x000fc8000f8410ff */
[----:B------:R-:W-:Y:S02]  /*7f40*/  LEA.HI.X R53, R53, UR35, R54, 0x2, P2 ;  /* 0x0000002335357c11 */ /* 0x000fe400090f1436 */
[----:B------:R-:W4:Y:S01]  /*7f50*/  LDL.LU.64 R54, [R1+0x10] ;  /* 0x0000100001367983 */ /* 0x000f220000300a00 */
[----:B------:R-:W-:-:S03]  /*7f60*/  IADD3 R252, P2, PT, R7, R2, RZ ;  /* 0x0000000207fc7210 */ /* 0x000fc60007f5e0ff */
[----:B------:R-:W3:Y:S01]  /*7f70*/  LDG.E.128 R244, desc[UR36][R52.64] ;  /* 0x0000002434f47981 */ /* 0x000ee2000c1e1d00 */
[----:B------:R-:W-:-:S03]  /*7f80*/  LEA.HI.X.SX32 R4, R2, R4, 0x1, P2 ;  /* 0x0000000402047211 */ /* 0x000fc600010f0eff */
[----:B------:R0:W5:Y:S04]  /*7f90*/  LDL.LU R7, [R1+0x79c] ;  /* 0x00079c0001077983 */ /* 0x0001680000300800 */
[----:B------:R-:W2:Y:S04]  /*7fa0*/  LDL R2, [R1+0x348] ;  /* 0x0003480001027983 */ /* 0x000ea80000100800 */
[----:B----4-:R-:W4:Y:S01]  /*7fb0*/  LDG.E.128 R52, desc[UR36][R54.64+0x100] ;  /* 0x0001002436347981 */ /* 0x010f22000c1e1d00 */
[----:B---3--:R-:W-:Y:S01]  /*7fc0*/  FADD.FTZ R244, R6, R244 ;  /* 0x000000f406f47221 */ /* 0x008fe20000010000 */
[----:B--2---:R-:W-:-:S02]  /*7fd0*/  FADD.FTZ R245, R5, R245 ;  /* 0x000000f505f57221 */ /* 0x004fc40000010000 */
[----:B------:R0:W5:Y:S04]  /*7fe0*/  LDL.LU R6, [R1+0x798] ;  /* 0x0007980001067983 */ /* 0x0001680000300800 */
[----:B------:R0:W5:Y:S01]  /*7ff0*/  LDL.LU R5, [R1+0x794] ;  /* 0x0007940001057983 */ /* 0x0001620000300800 */
[----:B------:R-:W-:-:S03]  /*8000*/  FADD.FTZ R2, R2, R246 ;  /* 0x000000f602027221 */ /* 0x000fc60000010000 */
[----:B------:R-:W2:Y:S01]  /*8010*/  LDL R246, [R1+0x34c] ;  /* 0x00034c0001f67983 */ /* 0x000ea20000100800 */
[----:B----4-:R-:W-:Y:S01]  /*8020*/  FMUL.FTZ R52, R244, R52 ;  /* 0x00000034f4347220 */ /* 0x010fe20000410000 */
[----:B------:R-:W-:Y:S01]  /*8030*/  LEA R244, P2, R252, UR34, 0x2 ;  /* 0x00000022fcf47c11 */ /* 0x000fe2000f8410ff */
[----:B------:R-:W-:-:S03]  /*8040*/  FMUL.FTZ R53, R245, R53 ;  /* 0x00000035f5357220 */ /* 0x000fc60000410000 */
[----:B------:R-:W-:Y:S02]  /*8050*/  LEA.HI.X R245, R252, UR35, R4, 0x2, P2 ;  /* 0x00000023fcf57c11 */ /* 0x000fe400090f1404 */
[----:B------:R0:W5:Y:S01]  /*8060*/  LDL.LU R4, [R1+0x790] ;  /* 0x0007900001047983 */ /* 0x0001620000300800 */
[----:B------:R-:W-:Y:S01]  /*8070*/  FMUL.FTZ R54, R2, R54 ;  /* 0x0000003602367220 */ /* 0x000fe20000410000 */
[----:B--2---:R-:W-:-:S04]  /*8080*/  FADD.FTZ R2, R246, R247 ;  /* 0x000000f7f6027221 */ /* 0x004fc80000010000 */
[----:B------:R-:W-:-:S05]  /*8090*/  FMUL.FTZ R55, R2, R55 ;  /* 0x0000003702377220 */ /* 0x000fca0000410000 */
[----:B------:R0:W-:Y:S02]  /*80a0*/  STG.E.128 desc[UR36][R244.64], R52 ;  /* 0x00000034f4007986 */ /* 0x0001e4000c101d24 */
.L_x_996:
[----:B------:R-:W-:Y:S05]  /*80b0*/  BSYNC.RECONVERGENT B2 ;  /* 0x0000000000027941 */ /* 0x000fea0003800200 */
.L_x_995:
        /* <DEDUP_REMOVED lines=29> */
[----:B------:R-:W-:-:S04]  /*8290*/  IMAD R2, R0, 0x2, R2 ;  /* 0x0000000200027824 */ /* 0x000fc800078e0202 */
[----:B------:R-:W-:-:S05]  /*82a0*/  IMAD R2, R0, 0x2, R2 ;  /* 0x0000000200027824 */ /* 0x000fca00078e0202 */
[----:B------:R-:W-:Y:S01]  /*82b0*/  SHF.L.U32 R8, R2, 0x2, RZ ;  /* 0x0000000202087819 */ /* 0x000fe200000006ff */
[----:B------:R-:W-:Y:S02]  /*82c0*/  IMAD R58, R252, UR39, R7 ;  /* 0x00000027fc3a7c24 */ /* 0x000fe4000f8e0207 */
        /* <DEDUP_REMOVED lines=35> */
.L_x_998:
[----:B------:R-:W-:Y:S05]  /*8500*/  BSYNC.RECONVERGENT B2 ;  /* 0x0000000000027941 */ /* 0x000fea0003800200 */
.L_x_997:
        /* <DEDUP_REMOVED lines=31> */
[----:B------:R-:W-:-:S05]  /*8700*/  IADD3 R2, PT, PT, R2, R0, RZ ;  /* 0x0000000002027210 */ /* 0x000fca0007ffe0ff */
[----:B------:R-:W-:Y:S02]  /*8710*/  IMAD.SHL.U32 R8, R2, 0x4, RZ ;  /* 0x0000000402087824 */ /* 0x000fe400078e00ff */
        /* <DEDUP_REMOVED lines=36> */
.L_x_1000:
[----:B------:R-:W-:Y:S05]  /*8960*/  BSYNC.RECONVERGENT B2 ;  /* 0x0000000000027941 */ /* 0x000fea0003800200 */
.L_x_999:
        /* <DEDUP_REMOVED lines=31> */
[----:B------:R-:W-:-:S05]  /*8b60*/  LEA R2, R0, R2, 0x1 ;  /* 0x0000000200027211 */ /* 0x000fca00078e08ff */
[----:B------:R-:W-:-:S04]  /*8b70*/  IMAD R2, R0, 0x2, R2 ;  /* 0x0000000200027824 */ /* 0x000fc800078e0202 */
        /* <DEDUP_REMOVED lines=36> */
.L_x_1002:
[----:B------:R-:W-:Y:S05]  /*8dc0*/  BSYNC.RECONVERGENT B2 ;  /* 0x0000000000027941 */ /* 0x000fea0003800200 */
.L_x_1001:
        /* <DEDUP_REMOVED lines=32> */
[----:B------:R-:W-:-:S05]  /*8fd0*/  IMAD R2, R0, 0x2, R2 ;  /* 0x0000000200027824 */ /* 0x000fca00078e0202 */
[----:B------:R-:W-:-:S05]  /*8fe0*/  IADD3 R2, PT, PT, R2, R0, RZ ;  /* 0x0000000002027210 */ /* 0x000fca0007ffe0ff */
        /* <DEDUP_REMOVED lines=36> */
.L_x_1004:
[----:B------:R-:W-:Y:S05]  /*9230*/  BSYNC.RECONVERGENT B2 ;  /* 0x0000000000027941 */ /* 0x000fea0003800200 */
.L_x_1003:
        /* <DEDUP_REMOVED lines=70> */
.L_x_1006:
[----:B------:R-:W-:Y:S05]  /*96a0*/  BSYNC.RECONVERGENT B2 ;  /* 0x0000000000027941 */ /* 0x000fea0003800200 */
.L_x_1005:
        /* <DEDUP_REMOVED lines=31> */
[----:B------:R-:W-:-:S05]  /*98a0*/  LEA R2, R0, R2, 0x1 ;  /* 0x0000000200027211 */ /* 0x000fca00078e08ff */
[----:B------:R-:W-:-:S04]  /*98b0*/  IMAD R2, R0, 0x2, R2 ;  /* 0x0000000200027824 */ /* 0x000fc800078e0202 */
[----:B------:R-:W-:-:S05]  /*98c0*/  IMAD.IADD R2, R2, 0x1, R0 ;  /* 0x0000000102027824 */ /* 0x000fca00078e0200 */
        /* <DEDUP_REMOVED lines=37> */
.L_x_1008:
[----:B------:R-:W-:Y:S05]  /*9b20*/  BSYNC.RECONVERGENT B2 ;  /* 0x0000000000027941 */ /* 0x000fea0003800200 */
.L_x_1007:
        /* <DEDUP_REMOVED lines=71> */
.L_x_1010:
[----:B------:R-:W-:Y:S05]  /*9fa0*/  BSYNC.RECONVERGENT B2 ;  /* 0x0000000000027941 */ /* 0x000fea0003800200 */
.L_x_1009:
        /* <DEDUP_REMOVED lines=72> */
.L_x_1012:
[----:B------:R-:W-:Y:S05]  /*a430*/  BSYNC.RECONVERGENT B2 ;  /* 0x0000000000027941 */ /* 0x000fea0003800200 */
.L_x_1011:
        /* <DEDUP_REMOVED lines=72> */
.L_x_1014:
[----:B------:R-:W-:Y:S05]  /*a8c0*/  BSYNC.RECONVERGENT B2 ;  /* 0x0000000000027941 */ /* 0x000fea0003800200 */
.L_x_1013:
        /* <DEDUP_REMOVED lines=73> */
.L_x_1016:
[----:B------:R-:W-:Y:S05]  /*ad60*/  BSYNC.RECONVERGENT B2 ;  /* 0x0000000000027941 */ /* 0x000fea0003800200 */
.L_x_1015:
        /* <DEDUP_REMOVED lines=73> */
.L_x_1018:
[----:B------:R-:W-:Y:S05]  /*b200*/  BSYNC.RECONVERGENT B2 ;  /* 0x0000000000027941 */ /* 0x000fea0003800200 */
.L_x_1017:
        /* <DEDUP_REMOVED lines=74> */
.L_x_1020:
[----:B------:R-:W-:Y:S05]  /*b6b0*/  BSYNC.RECONVERGENT B2 ;  /* 0x0000000000027941 */ /* 0x000fea0003800200 */
.L_x_1019:
        /* <DEDUP_REMOVED lines=74> */
.L_x_1022:
[----:B------:R-:W-:Y:S05]  /*bb60*/  BSYNC.RECONVERGENT B2 ;  /* 0x0000000000027941 */ /* 0x000fea0003800200 */
.L_x_1021:
        /* <DEDUP_REMOVED lines=75> */
.L_x_1024:
[----:B------:R-:W-:Y:S05]  /*c020*/  BSYNC.RECONVERGENT B2 ;  /* 0x0000000000027941 */ /* 0x000fea0003800200 */
.L_x_1023:
[----:B------:R-:W-:Y:S01]  /*c030*/  IMAD.IADD R2, R3, 0x1, R0 ;  /* 0x0000000103027824 */ /* 0x000fe200078e0200 */
[----:B------:R-:W-:Y:S04]  /*c040*/  BSSY.RECONVERGENT B2, `(.L_x_1025) ;  /* 0x000006a000027945 */ /* 0x000fe80003800200 */
        /* <DEDUP_REMOVED lines=13> */
[----:B------:R-:W-:-:S05]  /*c120*/  IMAD R246, R0, 0x2, R2 ;  /* 0x0000000200f67824 */ /* 0x000fca00078e0202 */
[----:B------:R2:W-:Y:S01]  /*c130*/  STL [R1+0x18], R246 ;  /* 0x000018f601007387 */ /* 0x0005e20000100800 */
[----:B------:R-:W-:Y:S05]  /*c140*/  @P1 BRA `(.L_x_1026) ;  /* 0x0000000400641947 */ /* 0x000fea0003800000 */
[----:B------:R-:W3:Y:S01]  /*c150*/  S2UR UR44, SR_CTAID.Y ;  /* 0x00000000002c79c3 */ /* 0x000ee20000002600 */
[----:B------:R-:W4:Y:S01]  /*c160*/  LDCU.64 UR34, c[0x0][0x3c8] ;  /* 0x00007900ff2277ac */ /* 0x000f220008000a00 */
[----:B-----5:R0:W-:Y:S04]  /*c170*/  STL [R1+0x7a4], R9 ;  /* 0x0007a40901007387 */ /* 0x0201e80000100800 */
[----:B------:R1:W-:Y:S02]  /*c180*/  STL [R1+0x7a0], R8 ;  /* 0x0007a00801007387 */ /* 0x0003e40000100800 */
[----:B------:R-:W2:Y:S02]  /*c190*/  LDC.64 R116, c[0x0][0x450] ;  /* 0x00011400ff747b82 */ /* 0x000ea40000000a00 */
[----:B------:R-:W-:Y:S04]  /*c1a0*/  STL [R1+0x79c], R7 ;  /* 0x00079c0701007387 */ /* 0x000fe80000100800 */
[----:B------:R-:W-:Y:S04]  /*c1b0*/  STL [R1+0x798], R6 ;  /* 0x0007980601007387 */ /* 0x000fe80000100800 */
[----:B------:R-:W-:Y:S04]  /*c1c0*/  STL [R1+0x794], R5 ;  /* 0x0007940501007387 */ /* 0x000fe80000100800 */
[----:B------:R4:W-:Y:S01]  /*c1d0*/  STL [R1+0x790], R4 ;  /* 0x0007900401007387 */ /* 0x0009e20000100800 */
[----:B---3--:R-:W-:Y:S01]  /*c1e0*/  IMAD R112, R0, UR44, RZ ;  /* 0x0000002c00707c24 */ /* 0x008fe2000f8e02ff */
[----:B0-----:R-:W0:Y:S04]  /*c1f0*/  S2R R9, SR_CTAID.X ;  /* 0x0000000000097919 */ /* 0x001e280000002500 */
[C---:B------:R-:W-:Y:S01]  /*c200*/  IADD3 R2, P2, PT, R112.reuse, R3, RZ ;  /* 0x0000000370027210 */ /* 0x040fe20007f5e0ff */
[----:B-1----:R-:W3:Y:S01]  /*c210*/  LDL R8, [R1+0x250] ;  /* 0x0002500001087983 */ /* 0x002ee20000100800 */
[----:B----4-:R-:W1:Y:S02]  /*c220*/  LDC R4, c[0x0][0x3f8] ;  /* 0x0000fe00ff047b82 */ /* 0x010e640000000800 */
[----:B------:R-:W-:Y:S01]  /*c230*/  LEA.HI.X.SX32 R112, R112, RZ, 0x1, P2 ;  /* 0x000000ff70707211 */ /* 0x000fe200010f0eff */
[----:B------:R-:W4:Y:S01]  /*c240*/  LDL R7, [R1+0x258] ;  /* 0x0002580001077983 */ /* 0x000f220000100800 */
[----:B------:R-:W-:-:S02]  /*c250*/  LEA R244, P2, R2, UR34, 0x2 ;  /* 0x0000002202f47c11 */ /* 0x000fc4000f8410ff */
[----:B------:R-:W-:Y:S01]  /*c260*/  SHF.L.U32 R6, R246, 0x2, RZ ;  /* 0x00000002f6067819 */ /* 0x000fe200000006ff */
[----:B------:R-:W4:Y:S01]  /*c270*/  LDL R5, [R1+0x25c] ;  /* 0x00025c0001057983 */ /* 0x000f220000100800 */
[----:B------:R-:W-:Y:S01]  /*c280*/  LEA.HI.X R245, R2, UR35, R112, 0x2, P2 ;  /* 0x0000002302f57c11 */ /* 0x000fe200090f1470 */
[----:B------:R-:W0:Y:S04]  /*c290*/  LDCU.64 UR34, c[0x0][0x3b8] ;  /* 0x00007700ff2277ac */ /* 0x000e280008000a00 */
[----:B------:R-:W3:Y:S01]  /*c2a0*/  LDG.E R2, desc[UR36][R244.64] ;  /* 0x00000024f4027981 */ /* 0x000ee2000c1e1900 */
[----:B--2---:R-:W-:Y:S02]  /*c2b0*/  IMAD R246, R0, UR33, RZ ;  /* 0x0000002100f67c24 */ /* 0x004fe4000f8e02ff */
[----:B-1----:R-:W-:-:S04]  /*c2c0*/  IMAD R112, R4, R0, RZ ;  /* 0x0000000004707224 */ /* 0x002fc800078e02ff */
[----:B------:R-:W-:Y:S01]  /*c2d0*/  IMAD.SHL.U32 R247, R112, 0x100, RZ ;  /* 0x0000010070f77824 */ /* 0x000fe200078e00ff */
[----:B------:R-:W-:Y:S01]  /*c2e0*/  SHF.R.S32.HI R252, RZ, 0x1f, R246 ;  /* 0x0000001ffffc7819 */ /* 0x000fe200000114f6 */
[----:B0-----:R-:W-:Y:S02]  /*c2f0*/  IMAD R114, R4, UR39, R9 ;  /* 0x0000002704727c24 */ /* 0x001fe4000f8e0209 */
[----:B---3--:R-:W-:-:S05]  /*c300*/  IMAD R113, R2, R247, R6 ;  /* 0x000000f702717224 */ /* 0x008fca00078e0206 */
[----:B------:R-:W-:-:S04]  /*c310*/  IADD3 R2, P2, PT, R246, R113, RZ ;  /* 0x00000071f6027210 */ /* 0x000fc80007f5e0ff */
[----:B------:R-:W-:Y:S02]  /*c320*/  LEA.HI.X.SX32 R113, R113, R252, 0x1, P2 ;  /* 0x000000fc71717211 */ /* 0x000fe400010f0eff */
[----:B------:R-:W-:-:S04]  /*c330*/  LEA R112, P2, R2, UR34, 0x2 ;  /* 0x0000002202707c11 */ /* 0x000fc8000f8410ff */
[----:B------:R-:W-:Y:S01]  /*c340*/  LEA.HI.X R113, R2, UR35, R113, 0x2, P2 ;  /* 0x0000002302717c11 */ /* 0x000fe200090f1471 */
[----:B------:R-:W-:-:S04]  /*c350*/  IMAD.SHL.U32 R2, R114, 0x100, RZ ;  /* 0x0000010072027824 */ /* 0x000fc800078e00ff */
[----:B------:R-:W-:Y:S01]  /*c360*/  IMAD.WIDE R118, R2, 0x4, R116 ;  /* 0x0000000402767825 */ /* 0x000fe200078e0274 */
[----:B------:R-:W2:Y:S04]  /*c370*/  LDG.E.128 R112, desc[UR36][R112.64] ;  /* 0x0000002470707981 */ /* 0x000ea8000c1e1d00 */
[----:B------:R-:W2:Y:S04]  /*c380*/  LDL R2, [R1+0x254] ;  /* 0x0002540001027983 */ /* 0x000ea80000100800 */
[----:B------:R0:W-:Y:S04]  /*c390*/  STL.64 [R1+0x10], R118 ;  /* 0x0000107601007387 */ /* 0x0001e80000100a00 */
[----:B0-----:R-:W3:Y:S01]  /*c3a0*/  LDG.E.128 R116, desc[UR36][R118.64+0x1f0] ;  /* 0x0001f02476747981 */ /* 0x001ee2000c1e1d00 */
[----:B------:R-:W-:-:S03]  /*c3b0*/  IMAD R4, R4, UR44, R9 ;  /* 0x0000002c04047c24 */ /* 0x000fc6000f8e0209 */
[----:B------:R0:W5:Y:S01]  /*c3c0*/  LDL.LU R9, [R1+0x7a4] ;  /* 0x0007a40001097983 */ /* 0x0001620000300800 */
[----:B------:R-:W-:Y:S02]  /*c3d0*/  IMAD R4, R4, R0, RZ ;  /* 0x0000000004047224 */ /* 0x000fe400078e02ff */
[----:B--2---:R-:W-:Y:S01]  /*c3e0*/  FADD.FTZ R2, R2, R113 ;  /* 0x0000007102027221 */ /* 0x004fe20000010000 */
[----:B------:R-:W-:Y:S02]  /*c3f0*/  FADD.FTZ R112, R8, R112 ;  /* 0x0000007008707221 */ /* 0x000fe40000010000 */
[----:B------:R0:W5:Y:S01]  /*c400*/  LDL.LU R8, [R1+0x7a0] ;  /* 0x0007a00001087983 */ /* 0x0001620000300800 */
[----:B---3--:R-:W-:Y:S01]  /*c410*/  FMUL.FTZ R113, R2, R117 ;  /* 0x0000007502717220 */ /* 0x008fe20000410000 */
[----:B----4-:R-:W-:Y:S01]  /*c420*/  FADD.FTZ R2, R7, R114 ;  /* 0x0000007207027221 */ /* 0x010fe20000010000 */
[----:B------:R-:W-:-:S03]  /*c430*/  IMAD.SHL.U32 R7, R4, 0x100, RZ ;  /* 0x0000010004077824 */ /* 0x000fc600078e00ff */
[----:B------:R-:W-:Y:S02]  /*c440*/  FMUL.FTZ R114, R2, R118 ;  /* 0x0000007602727220 */ /* 0x000fe40000410000 */
[----:B------:R-:W-:Y:S02]  /*c450*/  SHF.R.S32.HI R4, RZ, 0x1f, R7 ;  /* 0x0000001fff047819 */ /* 0x000fe40000011407 */
[----:B------:R-:W-:Y:S01]  /*c460*/  IADD3 R2, P2, PT, R7, R6, RZ ;  /* 0x0000000607027210 */ /* 0x000fe20007f5e0ff */
[----:B------:R-:W-:Y:S01]  /*c470*/  FADD.FTZ R118, R5, R115 ;  /* 0x0000007305767221 */ /* 0x000fe20000010000 */
[----:B------:R-:W-:Y:S01]  /*c480*/  FMUL.FTZ R112, R112, R116 ;  /* 0x0000007470707220 */ /* 0x000fe20000410000 */
[----:B------:R-:W2:Y:S01]  /*c490*/  LDL R5, [R1+0x244] ;  /* 0x0002440001057983 */ /* 0x000ea20000100800 */
[----:B------:R-:W-:Y:S02]  /*c4a0*/  LEA.HI.X.SX32 R115, R6, R4, 0x1, P2 ;  /* 0x0000000406737211 */ /* 0x000fe400010f0eff */
[C---:B------:R-:W-:Y:S01]  /*c4b0*/  LEA R116, P2, R2.reuse, UR34, 0x2 ;  /* 0x0000002202747c11 */ /* 0x040fe2000f8410ff */
[----:B------:R-:W3:Y:S03]  /*c4c0*/  LDL R6, [R1+0x240] ;  /* 0x0002400001067983 */ /* 0x000ee60000100800 */
[----:B------:R-:W-:Y:S01]  /*c4d0*/  LEA.HI.X R117, R2, UR35, R115, 0x2, P2 ;  /* 0x0000002302757c11 */ /* 0x000fe200090f1473 */
[----:B------:R-:W-:-:S05]  /*c4e0*/  FMUL.FTZ R115, R118, R119 ;  /* 0x0000007776737220 */ /* 0x000fca0000410000 */
[----:B------:R1:W-:Y:S04]  /*c4f0*/  STG.E.128 desc[UR36][R116.64], R112 ;  /* 0x0000007074007986 */ /* 0x0003e8000c101d24 */
[----:B-1----:R-:W4:Y:S01]  /*c500*/  LDG.E R116, desc[UR36][R244.64] ;  /* 0x00000024f4747981 */ /* 0x002f22000c1e1900 */
[----:B------:R-:W-:-:S05]  /*c510*/  LEA R2, R0, R3, 0x5 ;  /* 0x0000000300027211 */ /* 0x000fca00078e28ff */
[----:B------:R-:W-:-:S04]  /*c520*/  IMAD.SHL.U32 R2, R2, 0x4, RZ ;  /* 0x0000000402027824 */ /* 0x000fc800078e00ff */
        /* <DEDUP_REMOVED lines=27> */
.L_x_1026:
[----:B------:R-:W-:Y:S05]  /*c6e0*/  BSYNC.RECONVERGENT B2 ;  /* 0x0000000000027941 */ /* 0x000fea0003800200 */
.L_x_1025:
[----:B------:R-:W3:Y:S01]  /*c6f0*/  LDL.LU R2, [R1+0x18] ;  /* 0x0000180001027983 */ /* 0x000ee20000300800 */
[----:B------:R-:W-:Y:S01]  /*c700*/  BSSY.RECONVERGENT B2, `(.L_x_1027) ;  /* 0x000003d000027945 */ /* 0x000fe20003800200 */
[----:B---3--:R-:W-:-:S03]  /*c710*/  IMAD R2, R0, 0x2, R2 ;  /* 0x0000000200027824 */ /* 0x008fc600078e0202 */
[----:B------:R-:W-:Y:S05]  /*c720*/  @P1 BRA `(.L_x_1028) ;  /* 0x0000000000e81947 */ /* 0x000fea0003800000 */
[----:B------:R-:W3:Y:S01]  /*c730*/  S2UR UR44, SR_CTAID.Y ;  /* 0x00000000002c79c3 */ /* 0x000ee20000002600 */
[----:B------:R-:W4:Y:S01]  /*c740*/  LDCU.64 UR34, c[0x0][0x3c8] ;  /* 0x00007900ff2277ac */ /* 0x000f220008000a00 */
[----:B-----5:R2:W-:Y:S04]  /*c750*/  STL [R1+0x7a0], R8 ;  /* 0x0007a00801007387 */ /* 0x0205e80000100800 */
[----:B------:R2:W-:Y:S01]  /*c760*/  STL [R1+0x79c], R7 ;  /* 0x00079c0701007387 */ /* 0x0005e20000100800 */
[----:B------:R-:W-:Y:S01]  /*c770*/  SHF.L.U32 R252, R2, 0x2, RZ ;  /* 0x0000000202fc7819 */ /* 0x000fe200000006ff */
[----:B01----:R-:W0:Y:S08]  /*c780*/  LDC.64 R244, c[0x0][0x450] ;  /* 0x00011400fff47b82 */ /* 0x003e300000000a00 */
[----:B--2---:R-:W1:Y:S01]  /*c790*/  LDC R8, c[0x0][0x3f8] ;  /* 0x0000fe00ff087b82 */ /* 0x004e620000000800 */
[----:B------:R-:W2:Y:S04]  /*c7a0*/  LDL R7, [R1+0x230] ;  /* 0x0002300001077983 */ /* 0x000ea80000100800 */
[----:B------:R4:W-:Y:S01]  /*c7b0*/  STL [R1+0x798], R6 ;  /* 0x0007980601007387 */ /* 0x0009e20000100800 */
[----:B---3--:R-:W-:-:S05]  /*c7c0*/  IMAD R122, R0, UR44, RZ ;  /* 0x0000002c007a7c24 */ /* 0x008fca000f8e02ff */
[C---:B------:R-:W-:Y:S01]  /*c7d0*/  IADD3 R121, P2, PT, R122.reuse, R3, RZ ;  /* 0x000000037a797210 */ /* 0x040fe20007f5e0ff */
[----:B----4-:R-:W3:Y:S03]  /*c7e0*/  LDL R6, [R1+0x234] ;  /* 0x0002340001067983 */ /* 0x010ee60000100800 */
[----:B------:R-:W-:Y:S02]  /*c7f0*/  LEA.HI.X.SX32 R122, R122, RZ, 0x1, P2 ;  /* 0x000000ff7a7a7211 */ /* 0x000fe400010f0eff */
[C---:B------:R-:W-:Y:S01]  /*c800*/  LEA R120, P2, R121.reuse, UR34, 0x2 ;  /* 0x0000002279787c11 */ /* 0x040fe2000f8410ff */
[----:B------:R4:W-:Y:S03]  /*c810*/  STL [R1+0x794], R5 ;  /* 0x0007940501007387 */ /* 0x0009e60000100800 */
[----:B------:R-:W-:Y:S01]  /*c820*/  LEA.HI.X R121, R121, UR35, R122, 0x2, P2 ;  /* 0x0000002379797c11 */ /* 0x000fe200090f147a */
[----:B------:R-:W0:Y:S04]  /*c830*/  LDCU.64 UR34, c[0x0][0x3b8] ;  /* 0x00007700ff2277ac */ /* 0x000e280008000a00 */
[----:B------:R1:W2:Y:S04]  /*c840*/  LDG.E R120, desc[UR36][R120.64] ;  /* 0x0000002478787981 */ /* 0x0002a8000c1e1900 */
[----:B----4-:R-:W4:Y:S04]  /*c850*/  LDL R5, [R1+0x238] ;  /* 0x0002380001057983 */ /* 0x010f280000100800 */
[----:B------:R0:W-:Y:S02]  /*c860*/  STL [R1+0x790], R4 ;  /* 0x0007900401007387 */ /* 0x0001e40000100800 */
[----:B0-----:R-:W0:Y:S01]  /*c870*/  S2R R4, SR_CTAID.X ;  /* 0x0000000000047919 */ /* 0x001e220000002500 */
[----:B-1----:R-:W-:-:S02]  /*c880*/  IMAD R121, R8, R0, RZ ;  /* 0x0000000008797224 */ /* 0x002fc400078e02ff */
[----:B------:R-:W-:Y:S02]  /*c890*/  IMAD R123, R0, UR33, RZ ;  /* 0x00000021007b7c24 */ /* 0x000fe4000f8e02ff */
[----:B0-----:R-:W-:-:S04]  /*c8a0*/  IMAD R122, R8, UR39, R4 ;  /* 0x00000027087a7c24 */ /* 0x001fc8000f8e0204 */
[----:B------:R-:W-:Y:S02]  /*c8b0*/  IMAD.SHL.U32 R122, R122, 0x100, RZ ;  /* 0x000001007a7a7824 */ /* 0x000fe400078e00ff */
[----:B--2---:R-:W-:-:S04]  /*c8c0*/  IMAD R121, R121, R120, RZ ;  /* 0x0000007879797224 */ /* 0x004fc800078e02ff */
[----:B------:R-:W-:-:S05]  /*c8d0*/  IMAD R121, R121, 0x100, R252 ;  /* 0x0000010079797824 */ /* 0x000fca00078e02fc */
[----:B------:R-:W-:Y:S02]  /*c8e0*/  SHF.R.S32.HI R120, RZ, 0x1f, R121 ;  /* 0x0000001fff787819 */ /* 0x000fe40000011479 */
[----:B------:R-:W-:-:S04]  /*c8f0*/  IADD3 R121, P2, PT, R123, R121, RZ ;  /* 0x000000797b797210 */ /* 0x000fc80007f5e0ff */
[----:B------:R-:W-:Y:S02]  /*c900*/  LEA.HI.X.SX32 R123, R123, R120, 0x1, P2 ;  /* 0x000000787b7b7211 */ /* 0x000fe400010f0eff */
[----:B------:R-:W-:-:S04]  /*c910*/  LEA R120, P2, R121, UR34, 0x2 ;  /* 0x0000002279787c11 */ /* 0x000fc8000f8410ff */
[----:B------:R-:W-:Y:S01]  /*c920*/  LEA.HI.X R121, R121, UR35, R123, 0x2, P2 ;  /* 0x0000002379797c11 */ /* 0x000fe200090f147b */
[----:B------:R-:W-:-:S04]  /*c930*/  IMAD.WIDE R122, R122, 0x4, R244 ;  /* 0x000000047a7a7825 */ /* 0x000fc800078e02f4 */
[----:B------:R-:W2:Y:S04]  /*c940*/  LDG.E.128 R244, desc[UR36][R120.64] ;  /* 0x0000002478f47981 */ /* 0x000ea8000c1e1d00 */
[----:B------:R-:W4:Y:S01]  /*c950*/  LDG.E.128 R120, desc[UR36][R122.64+0x210] ;  /* 0x000210247a787981 */ /* 0x000f22000c1e1d00 */
[----:B------:R-:W-:-:S04]  /*c960*/  IMAD R4, R8, UR44, R4 ;  /* 0x0000002c08047c24 */ /* 0x000fc8000f8e0204 */
[----:B------:R-:W-:Y:S01]  /*c970*/  IMAD R4, R4, R0, RZ ;  /* 0x0000000004047224 */ /* 0x000fe200078e02ff */
[----:B------:R-:W-:-:S04]  /*c980*/  SHF.R.S32.HI R8, RZ, 0x1f, R252 ;  /* 0x0000001fff087819 */ /* 0x000fc800000114fc */
[----:B------:R-:W-:-:S04]  /*c990*/  SHF.L.U32 R4, R4, 0x8, RZ ;  /* 0x0000000804047819 */ /* 0x000fc800000006ff */
[----:B------:R-:W-:-:S04]  /*c9a0*/  IADD3 R252, P2, PT, R4, R252, RZ ;  /* 0x000000fc04fc7210 */ /* 0x000fc80007f5e0ff */
[----:B------:R-:W-:Y:S02]  /*c9b0*/  LEA.HI.X.SX32 R4, R4, R8, 0x1, P2 ;  /* 0x0000000804047211 */ /* 0x000fe400010f0eff */
[----:B------:R0:W5:Y:S01]  /*c9c0*/  LDL.LU R8, [R1+0x7a0] ;  /* 0x0007a00001087983 */ /* 0x0001620000300800 */
[----:B--2---:R-:W-:Y:S01]  /*c9d0*/  FADD.FTZ R244, R7, R244 ;  /* 0x000000f407f47221 */ /* 0x004fe20000010000 */
[----:B---3--:R-:W-:Y:S02]  /*c9e0*/  FADD.FTZ R245, R6, R245 ;  /* 0x000000f506f57221 */ /* 0x008fe40000010000 */
[----:B------:R0:W5:Y:S01]  /*c9f0*/  LDL.LU R7, [R1+0x79c] ;  /* 0x00079c0001077983 */ /* 0x0001620000300800 */
[----:B----4-:R-:W-:-:S03]  /*ca00*/  FADD.FTZ R246, R5, R246 ;  /* 0x000000f605f67221 */ /* 0x010fc60000010000 */
[----:B------:R0:W5:Y:S04]  /*ca10*/  LDL.LU R6, [R1+0x798] ;  /* 0x0007980001067983 */ /* 0x0001680000300800 */
[----:B------:R0:W5:Y:S01]  /*ca20*/  LDL.LU R5, [R1+0x794] ;  /* 0x0007940001057983 */ /* 0x0001620000300800 */
[----:B------:R-:W-:-:S03]  /*ca30*/  FMUL.FTZ R120, R244, R120 ;  /* 0x00000078f4787220 */ /* 0x000fc60000410000 */
[----:B------:R-:W2:Y:S01]  /*ca40*/  LDL R244, [R1+0x23c] ;  /* 0x00023c0001f47983 */ /* 0x000ea20000100800 */
[----:B------:R-:W-:Y:S01]  /*ca50*/  FMUL.FTZ R121, R245, R121 ;  /* 0x00000079f5797220 */ /* 0x000fe20000410000 */
[----:B------:R-:W-:Y:S01]  /*ca60*/  FMUL.FTZ R122, R246, R122 ;  /* 0x0000007af67a7220 */ /* 0x000fe20000410000 */
[----:B--2---:R-:W-:Y:S01]  /*ca70*/  FADD.FTZ R247, R244, R247 ;  /* 0x000000f7f4f77221 */ /* 0x004fe20000010000 */
[----:B------:R-:W-:-:S04]  /*ca80*/  LEA R244, P2, R252, UR34, 0x2 ;  /* 0x00000022fcf47c11 */ /* 0x000fc8000f8410ff */
[----:B------:R-:W-:Y:S02]  /*ca90*/  LEA.HI.X R245, R252, UR35, R4, 0x2, P2 ;  /* 0x00000023fcf57c11 */ /* 0x000fe400090f1404 */
[----:B------:R0:W5:Y:S01]  /*caa0*/  LDL.LU R4, [R1+0x790] ;  /* 0x0007900001047983 */ /* 0x0001620000300800 */
[----:B------:R-:W-:-:S05]  /*cab0*/  FMUL.FTZ R123, R247, R123 ;  /* 0x0000007bf77b7220 */ /* 0x000fca0000410000 */
[----:B------:R0:W-:Y:S02]  /*cac0*/  STG.E.128 desc[UR36][R244.64], R120 ;  /* 0x00000078f4007986 */ /* 0x0001e4000c101d24 */
.L_x_1028:
[----:B------:R-:W-:Y:S05]  /*cad0*/  BSYNC.RECONVERGENT B2 ;  /* 0x0000000000027941 */ /* 0x000fea0003800200 */
.L_x_1027:
[----:B------:R-:W-:Y:S01]  /*cae0*/  BSSY.RECONVERGENT B2, `(.L_x_1029) ;  /* 0x000003d000027945 */ /* 0x000fe20003800200 */
[----:B------:R-:W-:-:S03]  /*caf0*/  IMAD.IADD R2, R2, 0x1, R0 ;  /* 0x0000000102027824 */ /* 0x000fc600078e0200 */
[----:B------:R-:W-:Y:S05]  /*cb00*/  @P1 BRA `(.L_x_1030) ;  /* 0x0000000000e81947 */ /* 0x000fea0003800000 */
[----:B------:R-:W3:Y:S01]  /*cb10*/  S2UR UR44, SR_CTAID.Y ;  /* 0x00000000002c79c3 */ /* 0x000ee20000002600 */
[----:B------:R-:W4:Y:S01]  /*cb20*/  LDCU.64 UR34, c[0x0][0x3c8] ;  /* 0x00007900ff2277ac */ /* 0x000f220008000a00 */
[----:B-----5:R2:W-:Y:S04]  /*cb30*/  STL [R1+0x7a0], R8 ;  /* 0x0007a00801007387 */ /* 0x0205e80000100800 */
[----:B------:R2:W-:Y:S01]  /*cb40*/  STL [R1+0x79c], R7 ;  /* 0x00079c0701007387 */ /* 0x0005e20000100800 */
[----:B------:R-:W-:Y:S01]  /*cb50*/  IMAD.SHL.U32 R252, R2, 0x4, RZ ;  /* 0x0000000402fc7824 */ /* 0x000fe200078e00ff */
        /* <DEDUP_REMOVED lines=20> */
[----:B--2---:R-:W-:-:S05]  /*cca0*/  IMAD R125, R125, R124, RZ ;  /* 0x0000007c7d7d7224 */ /* 0x004fca00078e02ff */
[----:B------:R-:W-:-:S04]  /*ccb0*/  LEA R125, R125, R252, 0x8 ;  /* 0x000000fc7d7d7211 */ /* 0x000fc800078e40ff */
        /* <DEDUP_REMOVED lines=9> */
[----:B------:R-:W-:-:S04]  /*cd50*/  IMAD R4, R4, R0, RZ ;  /* 0x0000000004047224 */ /* 0x000fc800078e02ff */
[----:B------:R-:W-:Y:S01]  /*cd60*/  IMAD.SHL.U32 R4, R4, 0x100, RZ ;  /* 0x0000010004047824 */ /* 0x000fe200078e00ff */
[----:B------:R-:W-:-:S04]  /*cd70*/  SHF.R.S32.HI R8, RZ, 0x1f, R252 ;  /* 0x0000001fff087819 */ /* 0x000fc800000114fc */
        /* <DEDUP_REMOVED lines=19> */
.L_x_1030:
[----:B------:R-:W-:Y:S05]  /*ceb0*/  BSYNC.RECONVERGENT B2 ;  /* 0x0000000000027941 */ /* 0x000fea0003800200 */
.L_x_1029:
[----:B------:R-:W-:Y:S01]  /*cec0*/  BSSY.RECONVERGENT B2, `(.L_x_1031) ;  /* 0x000003d000027945 */ /* 0x000fe20003800200 */
[----:B------:R-:W-:-:S03]  /*ced0*/  IADD3 R2, PT, PT, R2, R0, RZ ;  /* 0x0000000002027210 */ /* 0x000fc60007ffe0ff */
        /* <DEDUP_REMOVED lines=24> */
[----:B0-----:R-:W-:-:S05]  /*d060*/  IMAD R130, R8, UR39, R4 ;  /* 0x0000002708827c24 */ /* 0x001fca000f8e0204 */
[----:B------:R-:W-:Y:S01]  /*d070*/  SHF.L.U32 R130, R130, 0x8, RZ ;  /* 0x0000000882827819 */ /* 0x000fe200000006ff */
        /* <DEDUP_REMOVED lines=33> */
.L_x_1032:
[----:B------:R-:W-:Y:S05]  /*d290*/  BSYNC.RECONVERGENT B2 ;  /* 0x0000000000027941 */ /* 0x000fea0003800200 */
.L_x_1031:
[----:B------:R-:W-:Y:S01]  /*d2a0*/  BSSY.RECONVERGENT B2, `(.L_x_1033) ;  /* 0x000003d000027945 */ /* 0x000fe20003800200 */
[----:B------:R-:W-:-:S03]  /*d2b0*/  IMAD.IADD R2, R2, 0x1, R0 ;  /* 0x0000000102027824 */ /* 0x000fc600078e0200 */
        /* <DEDUP_REMOVED lines=59> */
.L_x_1034:
[----:B------:R-:W-:Y:S05]  /*d670*/  BSYNC.RECONVERGENT B2 ;  /* 0x0000000000027941 */ /* 0x000fea0003800200 */
.L_x_1033:
        /* <DEDUP_REMOVED lines=61> */
.L_x_1036:
[----:B------:R-:W-:Y:S05]  /*da50*/  BSYNC.RECONVERGENT B2 ;  /* 0x0000000000027941 */ /* 0x000fea0003800200 */
.L_x_1035:
        /* <DEDUP_REMOVED lines=61> */
.L_x_1038:
[----:B------:R-:W-:Y:S05]  /*de30*/  BSYNC.RECONVERGENT B2 ;  /* 0x0000000000027941 */ /* 0x000fea0003800200 */
.L_x_1037:
        /* <DEDUP_REMOVED lines=61> */
.L_x_1040:
[----:B------:R-:W-:Y:S05]  /*e210*/  BSYNC.RECONVERGENT B2 ;  /* 0x0000000000027941 */ /* 0x000fea0003800200 */
.L_x_1039:
        /* <DEDUP_REMOVED lines=61> */
.L_x_1042:
[----:B------:R-:W-:Y:S05]  /*e5f0*/  BSYNC.RECONVERGENT B2 ;  /* 0x0000000000027941 */ /* 0x000fea0003800200 */
.L_x_1041:
        /* <DEDUP_REMOVED lines=61> */
.L_x_1044:
[----:B------:R-:W-:Y:S05]  /*e9d0*/  BSYNC.RECONVERGENT B2 ;  /* 0x0000000000027941 */ /* 0x000fea0003800200 */
.L_x_1043:
        /* <DEDUP_REMOVED lines=61> */
.L_x_1046:
[----:B------:R-:W-:Y:S05]  /*edb0*/  BSYNC.RECONVERGENT B2 ;  /* 0x0000000000027941 */ /* 0x000fea0003800200 */
.L_x_1045:
        /* <DEDUP_REMOVED lines=61> */
.L_x_1048:
[----:B------:R-:W-:Y:S05]  /*f190*/  BSYNC.RECONVERGENT B2 ;  /* 0x0000000000027941 */ /* 0x000fea0003800200 */
.L_x_1047:
        /* <DEDUP_REMOVED lines=61> */
.L_x_1050:
[----:B------:R-:W-:Y:S05]  /*f570*/  BSYNC.RECONVERGENT B2 ;  /* 0x0000000000027941 */ /* 0x000fea0003800200 */
.L_x_1049:
        /* <DEDUP_REMOVED lines=61> */
.L_x_1052:
[----:B------:R-:W-:Y:S05]  /*f950*/  BSYNC.RECONVERGENT B2 ;  /* 0x0000000000027941 */ /* 0x000fea0003800200 */
.L_x_1051:
        /* <DEDUP_REMOVED lines=61> */
.L_x_1054:
[----:B------:R-:W-:Y:S05]  /*fd30*/  BSYNC.RECONVERGENT B2 ;  /* 0x0000000000027941 */ /* 0x000fea0003800200 */
.L_x_1053:
        /* <DEDUP_REMOVED lines=61> */
.L_x_1056:
[----:B------:R-:W-:Y:S05]  /*10110*/  BSYNC.RECONVERGENT B2 ;  /* 0x0000000000027941 */ /* 0x000fea0003800200 */
.L_x_1055:
        /* <DEDUP_REMOVED lines=61> */
.L_x_1058:
[----:B------:R-:W-:Y:S05]  /*104f0*/  BSYNC.RECONVERGENT B2 ;  /* 0x0000000000027941 */ /* 0x000fea0003800200 */
.L_x_1057:
        /* <DEDUP_REMOVED lines=61> */
.L_x_1060:
[----:B------:R-:W-:Y:S05]  /*108d0*/  BSYNC.RECONVERGENT B2 ;  /* 0x0000000000027941 */ /* 0x000fea0003800200 */
.L_x_1059:
        /* <DEDUP_REMOVED lines=61> */
.L_x_1062:
[----:B------:R-:W-:Y:S05]  /*10cb0*/  BSYNC.RECONVERGENT B2 ;  /* 0x0000000000027941 */ /* 0x000fea0003800200 */
.L_x_1061:
        /* <DEDUP_REMOVED lines=61> */
.L_x_1064:
[----:B------:R-:W-:Y:S05]  /*11090*/  BSYNC.RECONVERGENT B2 ;  /* 0x0000000000027941 */ /* 0x000fea0003800200 */
.L_x_1063:
        /* <DEDUP_REMOVED lines=61> */
.L_x_1066:
[----:B------:R-:W-:Y:S05]  /*11470*/  BSYNC.RECONVERGENT B2 ;  /* 0x0000000000027941 */ /* 0x000fea0003800200 */
.L_x_1065:
        /* <DEDUP_REMOVED lines=61> */
.L_x_1068:
[----:B------:R-:W-:Y:S05]  /*11850*/  BSYNC.RECONVERGENT B2 ;  /* 0x0000000000027941 */ /* 0x000fea0003800200 */
.L_x_1067:
        /* <DEDUP_REMOVED lines=61> */
.L_x_1070:
[----:B------:R-:W-:Y:S05]  /*11c30*/  BSYNC.RECONVERGENT B2 ;  /* 0x0000000000027941 */ /* 0x000fea0003800200 */
.L_x_1069:
        /* <DEDUP_REMOVED lines=61> */
.L_x_1072:
[----:B------:R-:W-:Y:S05]  /*12010*/  BSYNC.RECONVERGENT B2 ;  /* 0x0000000000027941 */ /* 0x000fea0003800200 */
.L_x_1071:
        /* <DEDUP_REMOVED lines=61> */
.L_x_1074:
[----:B------:R-:W-:Y:S05]  /*123f0*/  BSYNC.RECONVERGENT B2 ;  /* 0x0000000000027941 */ /* 0x000fea0003800200 */
.L_x_1073:
        /* <DEDUP_REMOVED lines=61> */
.L_x_1076:
[----:B------:R-:W-:Y:S05]  /*127d0*/  BSYNC.RECONVERGENT B2 ;  /* 0x0000000000027941 */ /* 0x000fea0003800200 */
.L_x_1075:
        /* <DEDUP_REMOVED lines=61> */
.L_x_1078:
[----:B------:R-:W-:Y:S05]  /*12bb0*/  BSYNC.RECONVERGENT B2 ;  /* 0x0000000000027941 */ /* 0x000fea0003800200 */
.L_x_1077:
        /* <DEDUP_REMOVED lines=61> */
.L_x_1080:
[----:B------:R-:W-:Y:S05]  /*12f90*/  BSYNC.RECONVERGENT B2 ;  /* 0x0000000000027941 */ /* 0x000fea0003800200 */
.L_x_1079:
        /* <DEDUP_REMOVED lines=61> */
.L_x_1082:
[----:B------:R-:W-:Y:S05]  /*13370*/  BSYNC.RECONVERGENT B2 ;  /* 0x0000000000027941 */ /* 0x000fea0003800200 */
.L_x_1081:
        /* <DEDUP_REMOVED lines=61> */
.L_x_1084:
[----:B------:R-:W-:Y:S05]  /*13750*/  BSYNC.RECONVERGENT B2 ;  /* 0x0000000000027941 */ /* 0x000fea0003800200 */
.L_x_1083:
        /* <DEDUP_REMOVED lines=61> */
.L_x_1086:
[----:B------:R-:W-:Y:S05]  /*13b30*/  BSYNC.RECONVERGENT B2 ;  /* 0x0000000000027941 */ /* 0x000fea0003800200 */
.L_x_1085:
[----:B------:R-:W-:Y:S05]  /*13b40*/  @P1 BRA `(.L_x_1087) ;  /* 0x0000012800381947 */ /* 0x000fea0003800000 */
[----:B------:R-:W3:Y:S01]  /*13b50*/  S2UR UR44, SR_CTAID.Y ;  /* 0x00000000002c79c3 */ /* 0x000ee20000002600 */
[----:B------:R-:W4:Y:S01]  /*13b60*/  LDCU.64 UR34, c[0x0][0x3c8] ;  /* 0x00007900ff2277ac */ /* 0x000f220008000a00 */
[----:B-----5:R2:W-:Y:S01]  /*13b70*/  STL [R1+0x798], R6 ;  /* 0x0007980601007387 */ /* 0x0205e20000100800 */
[----:B------:R-:W4:Y:S01]  /*13b80*/  S2R R242, SR_CTAID.X ;  /* 0x0000000000f27919 */ /* 0x000f220000002500 */
[----:B------:R-:W-:-:S04]  /*13b90*/  IMAD.IADD R2, R2, 0x1, R0 ;  /* 0x0000000102027824 */ /* 0x000fc800078e0200 */
[----:B01----:R-:W0:Y:S01]  /*13ba0*/  LDC.64 R244, c[0x0][0x450] ;  /* 0x00011400fff47b82 */ /* 0x003e220000000a00 */
[----:B------:R1:W-:Y:S07]  /*13bb0*/  STL [R1+0x794], R5 ;  /* 0x0007940501007387 */ /* 0x0003ee0000100800 */
[----:B--2---:R-:W2:Y:S01]  /*13bc0*/  LDC R6, c[0x0][0x3f8] ;  /* 0x0000fe00ff067b82 */ /* 0x004ea20000000800 */
[----:B---3--:R-:W-:Y:S01]  /*13bd0*/  IMAD R241, R0, UR44, RZ ;  /* 0x0000002c00f17c24 */ /* 0x008fe2000f8e02ff */
[----:B------:R-:W-:Y:S01]  /*13be0*/  SHF.L.U32 R252, R2, 0x2, RZ ;  /* 0x0000000202fc7819 */ /* 0x000fe200000006ff */
[----:B-1----:R-:W3:Y:S03]  /*13bf0*/  LDL R5, [R1+0x50] ;  /* 0x0000500001057983 */ /* 0x002ee60000100800 */
[C---:B------:R-:W-:Y:S01]  /*13c00*/  IADD3 R3, P2, PT, R241.reuse, R3, RZ ;  /* 0x00000003f1037210 */ /* 0x040fe20007f5e0ff */
[----:B------:R1:W-:Y:S03]  /*13c10*/  STL [R1+0x790], R4 ;  /* 0x0007900401007387 */ /* 0x0003e60000100800 */
[----:B------:R-:W-:-:S02]  /*13c20*/  LEA.HI.X.SX32 R241, R241, RZ, 0x1, P2 ;  /* 0x000000fff1f17211 */ /* 0x000fc400010f0eff */
[----:B----4-:R-:W-:-:S04]  /*13c30*/  LEA R240, P2, R3, UR34, 0x2 ;  /* 0x0000002203f07c11 */ /* 0x010fc8000f8410ff */
[----:B------:R-:W-:Y:S01]  /*13c40*/  LEA.HI.X R241, R3, UR35, R241, 0x2, P2 ;  /* 0x0000002303f17c11 */ /* 0x000fe200090f14f1 */
[----:B------:R-:W4:Y:S01]  /*13c50*/  LDCU.64 UR34, c[0x0][0x3b8] ;  /* 0x00007700ff2277ac */ /* 0x000f220008000a00 */
[C---:B--2---:R-:W-:Y:S01]  /*13c60*/  IMAD R242, R6.reuse, UR39, R242 ;  /* 0x0000002706f27c24 */ /* 0x044fe2000f8e02f2 */
[----:B-1----:R-:W2:Y:S04]  /*13c70*/  LDL R4, [R1+0x54] ;  /* 0x0000540001047983 */ /* 0x002ea80000100800 */
[----:B------:R1:W4:Y:S02]  /*13c80*/  LDG.E R3, desc[UR36][R240.64] ;  /* 0x00000024f0037981 */ /* 0x000324000c1e1900 */
[----:B-1----:R-:W-:-:S04]  /*13c90*/  IMAD R240, R6, R0, RZ ;  /* 0x0000000006f07224 */ /* 0x002fc800078e02ff */
[----:B----4-:R-:W-:-:S04]  /*13ca0*/  IMAD R3, R240, R3, RZ ;  /* 0x00000003f0037224 */ /* 0x010fc800078e02ff */
[----:B------:R-:W-:Y:S02]  /*13cb0*/  IMAD R2, R3, 0x100, R252 ;  /* 0x0000010003027824 */ /* 0x000fe400078e02fc */
[----:B------:R-:W-:-:S03]  /*13cc0*/  IMAD R3, R0, UR33, RZ ;  /* 0x0000002100037c24 */ /* 0x000fc6000f8e02ff */
[----:B------:R-:W-:Y:S02]  /*13cd0*/  SHF.R.S32.HI R240, RZ, 0x1f, R2 ;  /* 0x0000001ffff07819 */ /* 0x000fe40000011402 */
[----:B------:R-:W-:-:S04]  /*13ce0*/  IADD3 R2, P2, PT, R3, R2, RZ ;  /* 0x0000000203027210 */ /* 0x000fc80007f5e0ff */
[----:B------:R-:W-:Y:S02]  /*13cf0*/  LEA.HI.X.SX32 R3, R3, R240, 0x1, P2 ;  /* 0x000000f003037211 */ /* 0x000fe400010f0eff */
[----:B------:R-:W-:-:S04]  /*13d00*/  LEA R240, P2, R2, UR34, 0x2 ;  /* 0x0000002202f07c11 */ /* 0x000fc8000f8410ff */
[----:B------:R-:W-:Y:S01]  /*13d10*/  LEA.HI.X R241, R2, UR35, R3, 0x2, P2 ;  /* 0x0000002302f17c11 */ /* 0x000fe200090f1403 */
[----:B------:R-:W-:-:S04]  /*13d20*/  IMAD.SHL.U32 R2, R242, 0x100, RZ ;  /* 0x00000100f2027824 */ /* 0x000fc800078e00ff */
[----:B0-----:R-:W-:Y:S01]  /*13d30*/  IMAD.WIDE R2, R2, 0x4, R244 ;  /* 0x0000000402027825 */ /* 0x001fe200078e02f4 */
[----:B------:R-:W3:Y:S04]  /*13d40*/  LDG.E.128 R240, desc[UR36][R240.64] ;  /* 0x00000024f0f07981 */ /* 0x000ee8000c1e1d00 */
[----:B------:R0:W4:Y:S02]  /*13d50*/  LDG.E.128 R244, desc[UR36][R2.64+0x3f0] ;  /* 0x0003f02402f47981 */ /* 0x000124000c1e1d00 */
[----:B0-----:R-:W0:Y:S02]  /*13d60*/  S2R R3, SR_CTAID.X ;  /* 0x0000000000037919 */ /* 0x001e240000002500 */
[----:B0-----:R-:W-:Y:S01]  /*13d70*/  IMAD R2, R6, UR44, R3 ;  /* 0x0000002c06027c24 */ /* 0x001fe2000f8e0203 */
[----:B------:R-:W-:-:S03]  /*13d80*/  SHF.R.S32.HI R6, RZ, 0x1f, R252 ;  /* 0x0000001fff067819 */ /* 0x000fc600000114fc */
[----:B------:R-:W-:-:S05]  /*13d90*/  IMAD R2, R2, R0, RZ ;  /* 0x0000000002027224 */ /* 0x000fca00078e02ff */
[----:B------:R-:W-:-:S04]  /*13da0*/  SHF.L.U32 R2, R2, 0x8, RZ ;  /* 0x0000000802027819 */ /* 0x000fc800000006ff */
[----:B------:R-:W-:-:S04]  /*13db0*/  IADD3 R3, P2, PT, R2, R252, RZ ;  /* 0x000000fc02037210 */ /* 0x000fc80007f5e0ff */
[----:B------:R-:W-:Y:S02]  /*13dc0*/  LEA.HI.X.SX32 R252, R2, R6, 0x1, P2 ;  /* 0x0000000602fc7211 */ /* 0x000fe400010f0eff */
[----:B------:R0:W5:Y:S04]  /*13dd0*/  LDL.LU R6, [R1+0x798] ;  /* 0x0007980001067983 */ /* 0x0001680000300800 */
[----:B------:R-:W4:Y:S01]  /*13de0*/  LDL R2, [R1+0x58] ;  /* 0x0000580001027983 */ /* 0x000f220000100800 */
[----:B---3--:R-:W-:Y:S01]  /*13df0*/  FADD.FTZ R240, R5, R240 ;  /* 0x000000f005f07221 */ /* 0x008fe20000010000 */
[----:B--2---:R-:W-:Y:S02]  /*13e00*/  FADD.FTZ R241, R4, R241 ;  /* 0x000000f104f17221 */ /* 0x004fe40000010000 */
[----:B------:R0:W5:Y:S01]  /*13e10*/  LDL.LU R5, [R1+0x794] ;  /* 0x0007940001057983 */ /* 0x0001620000300800 */
[----:B----4-:R-:W-:-:S03]  /*13e20*/  FMUL.FTZ R240, R240, R244 ;  /* 0x000000f4f0f07220 */ /* 0x010fc60000410000 */
[----:B------:R0:W5:Y:S04]  /*13e30*/  LDL.LU R4, [R1+0x790] ;  /* 0x0007900001047983 */ /* 0x0001680000300800 */
[----:B------:R-:W2:Y:S01]  /*13e40*/  LDL R244, [R1+0x5c] ;  /* 0x00005c0001f47983 */ /* 0x000ea20000100800 */
[----:B------:R-:W-:Y:S01]  /*13e50*/  FMUL.FTZ R241, R241, R245 ;  /* 0x000000f5f1f17220 */ /* 0x000fe20000410000 */
[----:B------:R-:W-:-:S04]  /*13e60*/  FADD.FTZ R2, R2, R242 ;  /* 0x000000f202027221 */ /* 0x000fc80000010000 */
[----:B------:R-:W-:Y:S01]  /*13e70*/  FMUL.FTZ R242, R2, R246 ;  /* 0x000000f602f27220 */ /* 0x000fe20000410000 */
[----:B------:R-:W-:-:S04]  /*13e80*/  LEA R2, P2, R3, UR34, 0x2 ;  /* 0x0000002203027c11 */ /* 0x000fc8000f8410ff */
[----:B------:R-:W-:Y:S01]  /*13e90*/  LEA.HI.X R3, R3, UR35, R252, 0x2, P2 ;  /* 0x0000002303037c11 */ /* 0x000fe200090f14fc */
[----:B--2---:R-:W-:-:S04]  /*13ea0*/  FADD.FTZ R243, R244, R243 ;  /* 0x000000f3f4f37221 */ /* 0x004fc80000010000 */
[----:B------:R-:W-:-:S05]  /*13eb0*/  FMUL.FTZ R243, R243, R247 ;  /* 0x000000f7f3f37220 */ /* 0x000fca0000410000 */
[----:B------:R0:W-:Y:S01]  /*13ec0*/  STG.E.128 desc[UR36][R2.64], R240 ;  /* 0x000000f002007986 */ /* 0x0001e2000c101d24 */
[----:B------:R-:W-:Y:S05]  /*13ed0*/  BRA `(.L_x_1087) ;  /* 0x0000012400547947 */ /* 0x000fea0003800000 */
.L_x_970:
[----:B------:R-:W2:Y:S01]  /*13ee0*/  LDL R2, [R1+0x20] ;  /* 0x0000200001027983 */ /* 0x000ea20000100800 */
[----:B------:R-:W-:Y:S01]  /*13ef0*/  BSSY.RECONVERGENT B2, `(.L_x_1088) ;  /* 0x000002d000027945 */ /* 0x000fe20003800200 */
[----:B--2---:R-:W-:-:S13]  /*13f00*/  ISETP.GE.AND P1, PT, R2, UR41, PT ;  /* 0x0000002902007c0c */ /* 0x004fda000bf26270 */
[----:B------:R-:W-:Y:S05]  /*13f10*/  @P1 BRA `(.L_x_1089) ;  /* 0x0000000000a81947 */ /* 0x000fea0003800000 */
[----:B------:R-:W0:Y:S01]  /*13f20*/  S2UR UR44, SR_CTAID.Y ;  /* 0x00000000002c79c3 */ /* 0x000e220000002600 */
[----:B------:R-:W1:Y:S01]  /*13f30*/  LDCU.64 UR34, c[0x0][0x3c8] ;  /* 0x00007900ff2277ac */ /* 0x000e620008000a00 */
[----:B------:R-:W2:Y:S04]  /*13f40*/  LDL R249, [R1+0x440] ;  /* 0x0004400001f97983 */ /* 0x000ea80000100800 */
[----:B------:R-:W3:Y:S01]  /*13f50*/  LDL R250, [R1+0x444] ;  /* 0x0004440001fa7983 */ /* 0x000ee20000100800 */
[----:B------:R-:W-:-:S03]  /*13f60*/  IMAD R246, R0, UR33, RZ ;  /* 0x0000002100f67c24 */ /* 0x000fc6000f8e02ff */
[----:B------:R4:W-:Y:S04]  /*13f70*/  STL.64 [R1+0x790], R4 ;  /* 0x0007900401007387 */ /* 0x0009e80000100a00 */
[----:B------:R-:W3:Y:S04]  /*13f80*/  LDL R251, [R1+0x448] ;  /* 0x0004480001fb7983 */ /* 0x000ee80000100800 */
[----:B------:R-:W3:Y:S01]  /*13f90*/  LDL R252, [R1+0x44c] ;  /* 0x00044c0001fc7983 */ /* 0x000ee20000100800 */
[----:B0-----:R-:W-:-:S05]  /*13fa0*/  IMAD R245, R0, UR44, RZ ;  /* 0x0000002c00f57c24 */ /* 0x001fca000f8e02ff */
[----:B------:R-:W-:-:S04]  /*13fb0*/  IADD3 R2, P2, PT, R245, R3, RZ ;  /* 0x00000003f5027210 */ /* 0x000fc80007f5e0ff */
[----:B------:R-:W-:Y:S02]  /*13fc0*/  LEA.HI.X.SX32 R245, R245, RZ, 0x1, P2 ;  /* 0x000000fff5f57211 */ /* 0x000fe400010f0eff */
[C---:B-1----:R-:W-:Y:S01]  /*13fd0*/  LEA R244, P2, R2.reuse, UR34, 0x2 ;  /* 0x0000002202f47c11 */ /* 0x042fe2000f8410ff */
[----:B------:R-:W0:Y:S03]  /*13fe0*/  LDCU UR34, c[0x0][0x3f8] ;  /* 0x00007f00ff2277ac */ /* 0x000e260008000800 */
[----:B------:R-:W-:-:S05]  /*13ff0*/  LEA.HI.X R245, R2, UR35, R245, 0x2, P2 ;  /* 0x0000002302f57c11 */ /* 0x000fca00090f14f5 */
[----:B------:R0:W4:Y:S01]  /*14000*/  LDG.E R2, desc[UR36][R244.64] ;  /* 0x00000024f4027981 */ /* 0x000122000c1e1900 */
[----:B------:R-:W1:Y:S01]  /*14010*/  S2UR UR35, SR_CTAID.X ;  /* 0x00000000002379c3 */ /* 0x000e620000002500 */
[----:B0-----:R-:W-:Y:S01]  /*14020*/  IMAD R244, R0, UR34, RZ ;  /* 0x0000002200f47c24 */ /* 0x001fe2000f8e02ff */
[----:B-1----:R-:W-:Y:S01]  /*14030*/  UIMAD UR44, UR44, UR34, UR35 ;  /* 0x000000222c2c72a4 */ /* 0x002fe2000f8e0223 */
[----:B------:R-:W0:Y:S02]  /*14040*/  LDCU.64 UR34, c[0x0][0x3b8] ;  /* 0x00007700ff2277ac */ /* 0x000e240008000a00 */
[----:B----4-:R-:W-:Y:S02]  /*14050*/  IMAD R244, R244, R2, RZ ;  /* 0x00000002f4f47224 */ /* 0x010fe400078e02ff */
[----:B------:R-:W-:-:S04]  /*14060*/  IMAD.SHL.U32 R2, R3, 0x4, RZ ;  /* 0x0000000403027824 */ /* 0x000fc800078e00ff */
[----:B------:R-:W-:-:S05]  /*14070*/  IMAD R245, R244, 0x100, R2 ;  /* 0x00000100f4f57824 */ /* 0x000fca00078e0202 */
[----:B------:R-:W-:Y:S02]  /*14080*/  SHF.R.S32.HI R244, RZ, 0x1f, R245 ;  /* 0x0000001ffff47819 */ /* 0x000fe400000114f5 */
[----:B------:R-:W-:-:S04]  /*14090*/  IADD3 R245, P2, PT, R246, R245, RZ ;  /* 0x000000f5f6f57210 */ /* 0x000fc80007f5e0ff */
[----:B------:R-:W-:Y:S02]  /*140a0*/  LEA.HI.X.SX32 R246, R246, R244, 0x1, P2 ;  /* 0x000000f4f6f67211 */ /* 0x000fe400010f0eff */
[----:B0-----:R-:W-:-:S04]  /*140b0*/  LEA R244, P2, R245, UR34, 0x2 ;  /* 0x00000022f5f47c11 */ /* 0x001fc8000f8410ff */
[----:B------:R-:W-:-:S06]  /*140c0*/  LEA.HI.X R245, R245, UR35, R246, 0x2, P2 ;  /* 0x00000023f5f57c11 */ /* 0x000fcc00090f14f6 */
[----:B------:R-:W2:Y:S01]  /*140d0*/  LDG.E.128 R244, desc[UR36][R244.64] ;  /* 0x00000024f4f47981 */ /* 0x000ea2000c1e1d00 */
[----:B------:R-:W-:-:S05]  /*140e0*/  IMAD R248, R0, UR44, RZ ;  /* 0x0000002c00f87c24 */ /* 0x000fca000f8e02ff */
[----:B------:R-:W-:-:S04]  /*140f0*/  SHF.L.U32 R248, R248, 0x8, RZ ;  /* 0x00000008f8f87819 */ /* 0x000fc800000006ff */
[----:B------:R-:W-:-:S04]  /*14100*/  IADD3 R2, P2, PT, R2, R248, RZ ;  /* 0x000000f802027210 */ /* 0x000fc80007f5e0ff */
[----:B------:R-:W-:Y:S02]  /*14110*/  LEA.HI.X.SX32 R248, R248, RZ, 0x1, P2 ;  /* 0x000000fff8f87211 */ /* 0x000fe400010f0eff */
[----:B------:R-:W-:-:S04]  /*14120*/  LEA R4, P2, R2, UR34, 0x2 ;  /* 0x0000002202047c11 */ /* 0x000fc8000f8410ff */
[----:B------:R-:W-:Y:S01]  /*14130*/  LEA.HI.X R5, R2, UR35, R248, 0x2, P2 ;  /* 0x0000002302057c11 */ /* 0x000fe200090f14f8 */
[----:B--2---:R-:W-:Y:S01]  /*14140*/  FADD.FTZ R248, R249, R244 ;  /* 0x000000f4f9f87221 */ /* 0x004fe20000010000 */
[----:B---3--:R-:W-:Y:S01]  /*14150*/  FADD.FTZ R249, R250, R245 ;  /* 0x000000f5faf97221 */ /* 0x008fe20000010000 */
[----:B------:R-:W-:Y:S02]  /*14160*/  IMAD.MOV.U32 R244, RZ, RZ, R4 ;  /* 0x000000fffff47224 */ /* 0x000fe400078e0004 */
[----:B------:R-:W-:Y:S02]  /*14170*/  IMAD.MOV.U32 R245, RZ, RZ, R5 ;  /* 0x000000fffff57224 */ /* 0x000fe400078e0005 */
[----:B------:R0:W5:Y:S01]  /*14180*/  LDL.LU.64 R4, [R1+0x790] ;  /* 0x0007900001047983 */ /* 0x0001620000300a00 */
[----:B------:R-:W-:Y:S01]  /*14190*/  FADD.FTZ R250, R251, R246 ;  /* 0x000000f6fbfa7221 */ /* 0x000fe20000010000 */
[----:B------:R-:W-:-:S05]  /*141a0*/  FADD.FTZ R251, R252, R247 ;  /* 0x000000f7fcfb7221 */ /* 0x000fca0000010000 */
[----:B------:R0:W-:Y:S02]  /*141b0*/  STG.E.128 desc[UR36][R244.64], R248 ;  /* 0x000000f8f4007986 */ /* 0x0001e4000c101d24 */
.L_x_1089:
[----:B------:R-:W-:Y:S05]  /*141c0*/  BSYNC.RECONVERGENT B2 ;  /* 0x0000000000027941 */ /* 0x000fea0003800200 */
.L_x_1088:
[----:B------:R-:W-:Y:S04]  /*141d0*/  BSSY.RECONVERGENT B2, `(.L_x_1090) ;  /* 0x0000051000027945 */ /* 0x000fe80003800200 */
[----:B------:R-:W-:Y:S05]  /*141e0*/  @P1 BRA `(.L_x_1091) ;  /* 0x00000004003c1947 */ /* 0x000fea0003800000 */
[----:B------:R-:W1:Y:S01]  /*141f0*/  S2UR UR44, SR_CTAID.Y ;  /* 0x00000000002c79c3 */ /* 0x000e620000002600 */
[----:B------:R-:W0:Y:S01]  /*14200*/  LDCU.64 UR34, c[0x0][0x3c8] ;  /* 0x00007900ff2277ac */ /* 0x000e220008000a00 */
[----:B------:R2:W-:Y:S04]  /*14210*/  STL [R1+0x7a4], R13 ;  /* 0x0007a40d01007387 */ /* 0x0005e80000100800 */
[----:B--2---:R-:W2:Y:S04]  /*14220*/  LDL R13, [R1+0x430] ;  /* 0x00043000010d7983 */ /* 0x004ea80000100800 */
[----:B------:R3:W-:Y:S01]  /*14230*/  STL [R1+0x7a0], R12 ;  /* 0x0007a00c01007387 */ /* 0x0007e20000100800 */
[----:B-1---5:R-:W-:-:S03]  /*14240*/  IMAD R4, R0, UR44, RZ ;  /* 0x0000002c00047c24 */ /* 0x022fc6000f8e02ff */
[----:B---3--:R-:W3:Y:S02]  /*14250*/  LDL R12, [R1+0x434] ;  /* 0x00043400010c7983 */ /* 0x008ee40000100800 */
[C---:B------:R-:W-:Y:S02]  /*14260*/  IADD3 R2, P2, PT, R4.reuse, R3, RZ ;  /* 0x0000000304027210 */ /* 0x040fe40007f5e0ff */
[----:B------:R1:W-:Y:S02]  /*14270*/  STL [R1+0x79c], R11 ;  /* 0x00079c0b01007387 */ /* 0x0003e40000100800 */
[----:B------:R-:W-:Y:S02]  /*14280*/  LEA.HI.X.SX32 R4, R4, RZ, 0x1, P2 ;  /* 0x000000ff04047211 */ /* 0x000fe400010f0eff */
[C---:B0-----:R-:W-:Y:S01]  /*14290*/  LEA R244, P2, R2.reuse, UR34, 0x2 ;  /* 0x0000002202f47c11 */ /* 0x041fe2000f8410ff */
[----:B------:R-:W0:Y:S03]  /*142a0*/  LDCU UR34, c[0x0][0x3f8] ;  /* 0x00007f00ff2277ac */ /* 0x000e260008000800 */
[----:B------:R-:W-:Y:S01]  /*142b0*/  LEA.HI.X R245, R2, UR35, R4, 0x2, P2 ;  /* 0x0000002302f57c11 */ /* 0x000fe200090f1404 */
[----:B-1----:R-:W4:Y:S04]  /*142c0*/  LDL R11, [R1+0x438] ;  /* 0x00043800010b7983 */ /* 0x002f280000100800 */
[----:B------:R-:W2:Y:S01]  /*142d0*/  LDG.E R4, desc[UR36][R244.64] ;  /* 0x00000024f4047981 */ /* 0x000ea2000c1e1900 */
[----:B------:R-:W1:Y:S01]  /*142e0*/  S2UR UR35, SR_CTAID.X ;  /* 0x00000000002379c3 */ /* 0x000e620000002500 */
[----:B------:R-:W-:-:S02]  /*142f0*/  IADD3 R2, PT, PT, R3, R0, RZ ;  /* 0x0000000003027210 */ /* 0x000fc40007ffe0ff */
[----:B------:R0:W-:Y:S02]  /*14300*/  STL [R1+0x798], R10 ;  /* 0x0007980a01007387 */ /* 0x0001e40000100800 */
[----:B0-----:R-:W-:Y:S02]  /*14310*/  IMAD R5, R0, UR34, RZ ;  /* 0x0000002200057c24 */ /* 0x001fe4000f8e02ff */
[----:B------:R0:W-:Y:S01]  /*14320*/  STL [R1+0x794], R9 ;  /* 0x0007940901007387 */ /* 0x0001e20000100800 */
[----:B------:R-:W-:Y:S02]  /*14330*/  IMAD.SHL.U32 R2, R2, 0x4, RZ ;  /* 0x0000000402027824 */ /* 0x000fe400078e00ff */
[----:B------:R-:W-:Y:S01]  /*14340*/  IMAD.SHL.U32 R10, R5, 0x100, RZ ;  /* 0x00000100050a7824 */ /* 0x000fe200078e00ff */
[----:B------:R0:W-:Y:S01]  /*14350*/  STL [R1+0x790], R8 ;  /* 0x0007900801007387 */ /* 0x0001e20000100800 */
[----:B------:R-:W-:Y:S01]  /*14360*/  IMAD R252, R0, UR33, RZ ;  /* 0x0000002100fc7c24 */ /* 0x000fe2000f8e02ff */
[----:B-1----:R-:W-:Y:S01]  /*14370*/  UIMAD UR44, UR44, UR34, UR35 ;  /* 0x000000222c2c72a4 */ /* 0x002fe2000f8e0223 */
[----:B------:R-:W1:Y:S03]  /*14380*/  LDCU.64 UR34, c[0x0][0x3b8] ;  /* 0x00007700ff2277ac */ /* 0x000e660008000a00 */
[----:B------:R-:W-:-:S02]  /*14390*/  SHF.R.S32.HI R6, RZ, 0x1f, R252 ;  /* 0x0000001fff067819 */ /* 0x000fc400000114fc */
[----:B------:R-:W-:-:S05]  /*143a0*/  IMAD R246, R0, UR44, RZ ;  /* 0x0000002c00f67c24 */ /* 0x000fca000f8e02ff */
[----:B0-----:R-:W-:-:S04]  /*143b0*/  SHF.L.U32 R9, R246, 0x8, RZ ;  /* 0x00000008f6097819 */ /* 0x001fc800000006ff */
[----:B------:R-:W-:Y:S01]  /*143c0*/  SHF.R.S32.HI R8, RZ, 0x1f, R9 ;  /* 0x0000001fff087819 */ /* 0x000fe20000011409 */
[----:B--2---:R-:W-:-:S05]  /*143d0*/  IMAD R4, R4, R10, R2 ;  /* 0x0000000a04047224 */ /* 0x004fca00078e0202 */
[----:B------:R-:W-:-:S04]  /*143e0*/  IADD3 R5, P2, PT, R252, R4, RZ ;  /* 0x00000004fc057210 */ /* 0x000fc80007f5e0ff */
[----:B------:R-:W-:Y:S02]  /*143f0*/  LEA.HI.X.SX32 R6, R4, R6, 0x1, P2 ;  /* 0x0000000604067211 */ /* 0x000fe400010f0eff */
[----:B-1----:R-:W-:-:S04]  /*14400*/  LEA R4, P2, R5, UR34, 0x2 ;  /* 0x0000002205047c11 */ /* 0x002fc8000f8410ff */
[----:B------:R-:W-:Y:S02]  /*14410*/  LEA.HI.X R5, R5, UR35, R6, 0x2, P2 ;  /* 0x0000002305057c11 */ /* 0x000fe400090f1406 */
[----:B------:R-:W-:-:S04]  /*14420*/  IADD3 R247, P2, PT, R9, R2, RZ ;  /* 0x0000000209f77210 */ /* 0x000fc80007f5e0ff */
[----:B------:R-:W-:Y:S01]  /*14430*/  LEA.HI.X.SX32 R2, R2, R8, 0x1, P2 ;  /* 0x0000000802027211 */ /* 0x000fe200010f0eff */
[----:B------:R-:W2:Y:S01]  /*14440*/  LDG.E.128 R4, desc[UR36][R4.64] ;  /* 0x0000002404047981 */ /* 0x000ea2000c1e1d00 */
[----:B------:R-:W-:-:S04]  /*14450*/  LEA R246, P2, R247, UR34, 0x2 ;  /* 0x00000022f7f67c11 */ /* 0x000fc8000f8410ff */
[----:B------:R-:W-:Y:S02]  /*14460*/  LEA.HI.X R247, R247, UR35, R2, 0x2, P2 ;  /* 0x00000023f7f77c11 */ /* 0x000fe400090f1402 */
[----:B------:R-:W4:Y:S01]  /*14470*/  LDL R2, [R1+0x43c] ;  /* 0x00043c0001027983 */ /* 0x000f220000100800 */
[----:B--2---:R-:W-:Y:S01]  /*14480*/  FADD.FTZ R4, R13, R4 ;  /* 0x000000040d047221 */ /* 0x004fe20000010000 */
[----:B---3--:R-:W-:Y:S01]  /*14490*/  FADD.FTZ R5, R12, R5 ;  /* 0x000000050c057221 */ /* 0x008fe20000010000 */
[----:B----4-:R-:W-:Y:S01]  /*144a0*/  FADD.FTZ R6, R11, R6 ;  /* 0x000000060b067221 */ /* 0x010fe20000010000 */
[----:B------:R1:W5:Y:S01]  /*144b0*/  LDL.LU R13, [R1+0x7a4] ;  /* 0x0007a400010d7983 */ /* 0x0003620000300800 */
[----:B------:R-:W-:-:S03]  /*144c0*/  FADD.FTZ R7, R2, R7 ;  /* 0x0000000702077221 */ /* 0x000fc60000010000 */
[----:B------:R1:W5:Y:S04]  /*144d0*/  LDL.LU R12, [R1+0x7a0] ;  /* 0x0007a000010c7983 */ /* 0x0003680000300800 */
[----:B------:R1:W5:Y:S04]  /*144e0*/  LDL.LU R11, [R1+0x79c] ;  /* 0x00079c00010b7983 */ /* 0x0003680000300800 */
[----:B------:R-:W-:Y:S04]  /*144f0*/  STL [R1+0x40], R4 ;  /* 0x0000400401007387 */ /* 0x000fe80000100800 */
[----:B------:R0:W-:Y:S04]  /*14500*/  STG.E.128 desc[UR36][R246.64], R4 ;  /* 0x00000004f6007986 */ /* 0x0001e8000c101d24 */
[----:B0-----:R-:W2:Y:S01]  /*14510*/  LDG.E R4, desc[UR36][R244.64] ;  /* 0x00000024f4047981 */ /* 0x001ea2000c1e1900 */
[----:B------:R-:W-:-:S04]  /*14520*/  IMAD R2, R0, 0x2, R3 ;  /* 0x0000000200027824 */ /* 0x000fc800078e0203 */
[----:B------:R-:W-:Y:S01]  /*14530*/  IMAD.SHL.U32 R2, R2, 0x4, RZ ;  /* 0x0000000402027824 */ /* 0x000fe200078e00ff */
[----:B------:R-:W-:Y:S04]  /*14540*/  STL [R1+0x44], R5 ;  /* 0x0000440501007387 */ /* 0x000fe80000100800 */
[----:B------:R0:W-:Y:S02]  /*14550*/  STL [R1+0x48], R6 ;  /* 0x0000480601007387 */ /* 0x0001e40000100800 */
[----:B0-----:R-:W-:Y:S02]  /*14560*/  SHF.R.S32.HI R6, RZ, 0x1f, R252 ;  /* 0x0000001fff067819 */ /* 0x001fe400000114fc */
[----:B------:R0:W-:Y:S04]  /*14570*/  STL [R1+0x4c], R7 ;  /* 0x00004c0701007387 */ /* 0x0001e80000100800 */
[----:B------:R-:W3:Y:S04]  /*14580*/  LDL R246, [R1+0x428] ;  /* 0x0004280001f67983 */ /* 0x000ee80000100800 */
[----:B------:R-:W4:Y:S01]  /*14590*/  LDL R247, [R1+0x42c] ;  /* 0x00042c0001f77983 */ /* 0x000f220000100800 */
[----:B--2---:R-:W-:-:S03]  /*145a0*/  IMAD R4, R4, R10, R2 ;  /* 0x0000000a04047224 */ /* 0x004fc600078e0202 */
[----:B------:R1:W5:Y:S02]  /*145b0*/  LDL.LU R10, [R1+0x798] ;  /* 0x00079800010a7983 */ /* 0x0003640000300800 */
[----:B------:R-:W-:Y:S02]  /*145c0*/  IADD3 R5, P2, PT, R252, R4, RZ ;  /* 0x00000004fc057210 */ /* 0x000fe40007f5e0ff */
[----:B------:R-:W2:Y:S02]  /*145d0*/  LDL R252, [R1+0x424] ;  /* 0x0004240001fc7983 */ /* 0x000ea40000100800 */
[----:B------:R-:W-:Y:S02]  /*145e0*/  LEA.HI.X.SX32 R6, R4, R6, 0x1, P2 ;  /* 0x0000000604067211 */ /* 0x000fe400010f0eff */
[----:B------:R-:W-:-:S04]  /*145f0*/  LEA R4, P2, R5, UR34, 0x2 ;  /* 0x0000002205047c11 */ /* 0x000fc8000f8410ff */
[----:B------:R-:W-:Y:S02]  /*14600*/  LEA.HI.X R5, R5, UR35, R6, 0x2, P2 ;  /* 0x0000002305057c11 */ /* 0x000fe400090f1406 */
[----:B------:R-:W-:Y:S02]  /*14610*/  IADD3 R245, P2, PT, R9, R2, RZ ;  /* 0x0000000209f57210 */ /* 0x000fe40007f5e0ff */
[----:B------:R1:W5:Y:S02]  /*14620*/  LDL.LU R9, [R1+0x794] ;  /* 0x0007940001097983 */ /* 0x0003640000300800 */
[----:B------:R-:W-:Y:S02]  /*14630*/  LEA.HI.X.SX32 R2, R2, R8, 0x1, P2 ;  /* 0x0000000802027211 */ /* 0x000fe400010f0eff */
[C---:B------:R-:W-:Y:S01]  /*14640*/  LEA R244, P2, R245.reuse, UR34, 0x2 ;  /* 0x00000022f5f47c11 */ /* 0x040fe2000f8410ff */
[----:B------:R1:W5:Y:S03]  /*14650*/  LDL.LU R8, [R1+0x790] ;  /* 0x0007900001087983 */ /* 0x0003660000300800 */
[----:B------:R-:W-:Y:S01]  /*14660*/  LEA.HI.X R245, R245, UR35, R2, 0x2, P2 ;  /* 0x00000023f5f57c11 */ /* 0x000fe200090f1402 */
[----:B0-----:R-:W2:Y:S04]  /*14670*/  LDG.E.128 R4, desc[UR36][R4.64] ;  /* 0x0000002404047981 */ /* 0x001ea8000c1e1d00 */
[----:B------:R-:W4:Y:S01]  /*14680*/  LDL R2, [R1+0x420] ;  /* 0x0004200001027983 */ /* 0x000f220000100800 */
[----:B--2---:R-:W-:Y:S01]  /*14690*/  FADD.FTZ R5, R252, R5 ;  /* 0x00000005fc057221 */ /* 0x004fe20000010000 */
[----:B---3--:R-:W-:Y:S01]  /*146a0*/  FADD.FTZ R6, R246, R6 ;  /* 0x00000006f6067221 */ /* 0x008fe20000010000 */
[----:B----4-:R-:W-:Y:S01]  /*146b0*/  FADD.FTZ R7, R247, R7 ;  /* 0x00000007f7077221 */ /* 0x010fe20000010000 */
[----:B------:R-:W-:-:S05]  /*146c0*/  FADD.FTZ R4, R2, R4 ;  /* 0x0000000402047221 */ /* 0x000fca0000010000 */
[----:B------:R1:W-:Y:S02]  /*146d0*/  STG.E.128 desc[UR36][R244.64], R4 ;  /* 0x00000004f4007986 */ /* 0x0003e4000c101d24 */
.L_x_1091:
[----:B------:R-:W-:Y:S05]  /*146e0*/  BSYNC.RECONVERGENT B2 ;  /* 0x0000000000027941 */ /* 0x000fea0003800200 */
.L_x_1090:
[----:B------:R-:W-:Y:S04]  /*146f0*/  BSSY.RECONVERGENT B2, `(.L_x_1092) ;  /* 0x0000052000027945 */ /* 0x000fe80003800200 */
[----:B------:R-:W-:Y:S05]  /*14700*/  @P1 BRA `(.L_x_1093) ;  /* 0x0000000400401947 */ /* 0x000fea0003800000 */
[----:B------:R-:W2:Y:S01]  /*14710*/  S2UR UR44, SR_CTAID.Y ;  /* 0x00000000002c79c3 */ /* 0x000ea20000002600 */
[----:B------:R-:W0:Y:S01]  /*14720*/  LDCU.64 UR34, c[0x0][0x3c8] ;  /* 0x00007900ff2277ac */ /* 0x000e220008000a00 */
[----:B-----5:R3:W-:Y:S01]  /*14730*/  STL [R1+0x7a4], R13 ;  /* 0x0007a40d01007387 */ /* 0x0207e20000100800 */
[----:B------:R-:W-:Y:S01]  /*14740*/  IADD3 R9, PT, PT, R3, R0, RZ ;  /* 0x0000000003097210 */ /* 0x000fe20007ffe0ff */
[----:B--2---:R-:W-:Y:S02]  /*14750*/  IMAD R8, R0, UR44, RZ ;  /* 0x0000002c00087c24 */ /* 0x004fe4000f8e02ff */
[----:B---3--:R-:W2:Y:S03]  /*14760*/  LDL R13, [R1+0x410] ;  /* 0x00041000010d7983 */ /* 0x008ea60000100800 */
[C---:B------:R-:W-:Y:S01]  /*14770*/  IADD3 R2, P2, PT, R8.reuse, R3, RZ ;  /* 0x0000000308027210 */ /* 0x040fe20007f5e0ff */
[----:B------:R3:W-:Y:S03]  /*14780*/  STL [R1+0x7a0], R12 ;  /* 0x0007a00c01007387 */ /* 0x0007e60000100800 */
[----:B------:R-:W-:-:S02]  /*14790*/  LEA.HI.X.SX32 R8, R8, RZ, 0x1, P2 ;  /* 0x000000ff08087211 */ /* 0x000fc400010f0eff */
[C---:B01----:R-:W-:Y:S01]  /*147a0*/  LEA R244, P2, R2.reuse, UR34, 0x2 ;  /* 0x0000002202f47c11 */ /* 0x043fe2000f8410ff */
[----:B------:R-:W0:Y:S03]  /*147b0*/  LDCU UR34, c[0x0][0x3f8] ;  /* 0x00007f00ff2277ac */ /* 0x000e260008000800 */
[----:B------:R-:W-:Y:S01]  /*147c0*/  LEA.HI.X R245, R2, UR35, R8, 0x2, P2 ;  /* 0x0000002302f57c11 */ /* 0x000fe200090f1408 */
[----:B---3--:R-:W3:Y:S04]  /*147d0*/  LDL R12, [R1+0x414] ;  /* 0x00041400010c7983 */ /* 0x008ee80000100800 */
[----:B------:R-:W4:Y:S01]  /*147e0*/  LDG.E R2, desc[UR36][R244.64] ;  /* 0x00000024f4027981 */ /* 0x000f22000c1e1900 */
[----:B------:R-:W1:Y:S01]  /*147f0*/  S2UR UR35, SR_CTAID.X ;  /* 0x00000000002379c3 */ /* 0x000e620000002500 */
[----:B------:R-:W-:-:S02]  /*14800*/  IMAD R9, R0, 0x2, R9 ;  /* 0x0000000200097824 */ /* 0x000fc400078e0209 */
[----:B------:R0:W-:Y:S02]  /*14810*/  STL [R1+0x79c], R7 ;  /* 0x00079c0701007387 */ /* 0x0001e40000100800 */
[----:B0-----:R-:W-:Y:S02]  /*14820*/  IMAD R8, R0, UR34, RZ ;  /* 0x0000002200087c24 */ /* 0x001fe4000f8e02ff */
[----:B------:R-:W3:Y:S01]  /*14830*/  LDL R7, [R1+0x418] ;  /* 0x0004180001077983 */ /* 0x000ee20000100800 */
[----:B------:R-:W-:-:S03]  /*14840*/  IMAD.SHL.U32 R247, R9, 0x4, RZ ;  /* 0x0000000409f77824 */ /* 0x000fc600078e00ff */
[----:B------:R0:W-:Y:S01]  /*14850*/  STL [R1+0x798], R6 ;  /* 0x0007980601007387 */ /* 0x0001e20000100800 */
[----:B------:R-:W-:-:S03]  /*14860*/  IMAD R252, R0, UR33, RZ ;  /* 0x0000002100fc7c24 */ /* 0x000fc6000f8e02ff */
[----:B------:R4:W-:Y:S01]  /*14870*/  STL [R1+0x794], R5 ;  /* 0x0007940501007387 */ /* 0x0009e20000100800 */
[----:B-1----:R-:W-:Y:S01]  /*14880*/  UIMAD UR44, UR44, UR34, UR35 ;  /* 0x000000222c2c72a4 */ /* 0x002fe2000f8e0223 */
[----:B0-----:R-:W-:Y:S01]  /*14890*/  SHF.L.U32 R6, R8, 0x8, RZ ;  /* 0x0000000808067819 */ /* 0x001fe200000006ff */
[----:B------:R-:W0:Y:S01]  /*148a0*/  LDCU.64 UR34, c[0x0][0x3b8] ;  /* 0x00007700ff2277ac */ /* 0x000e220008000a00 */
[----:B------:R-:W-:Y:S01]  /*148b0*/  SHF.R.S32.HI R10, RZ, 0x1f, R252 ;  /* 0x0000001fff0a7819 */ /* 0x000fe200000114fc */
[----:B------:R1:W-:Y:S02]  /*148c0*/  STL [R1+0x790], R4 ;  /* 0x0007900401007387 */ /* 0x0003e40000100800 */
[----:B----4-:R-:W-:-:S05]  /*148d0*/  IMAD R9, R2, R6, R247 ;  /* 0x0000000602097224 */ /* 0x010fca00078e02f7 */
[----:B------:R-:W-:-:S04]  /*148e0*/  IADD3 R2, P2, PT, R252, R9, RZ ;  /* 0x00000009fc027210 */ /* 0x000fc80007f5e0ff */
[----:B------:R-:W-:Y:S02]  /*148f0*/  LEA.HI.X.SX32 R9, R9, R10, 0x1, P2 ;  /* 0x0000000a09097211 */ /* 0x000fe400010f0eff */
[----:B0-----:R-:W-:-:S04]  /*14900*/  LEA R8, P2, R2, UR34, 0x2 ;  /* 0x0000002202087c11 */ /* 0x001fc8000f8410ff */
[----:B------:R-:W-:Y:S01]  /*14910*/  LEA.HI.X R9, R2, UR35, R9, 0x2, P2 ;  /* 0x0000002302097c11 */ /* 0x000fe200090f1409 */
[----:B------:R-:W-:-:S04]  /*14920*/  IMAD R2, R0, UR44, RZ ;  /* 0x0000002c00027c24 */ /* 0x000fc8000f8e02ff */
[----:B------:R-:W-:Y:S01]  /*14930*/  IMAD.SHL.U32 R5, R2, 0x100, RZ ;  /* 0x0000010002057824 */ /* 0x000fe200078e00ff */
[----:B------:R-:W2:Y:S04]  /*14940*/  LDG.E.128 R8, desc[UR36][R8.64] ;  /* 0x0000002408087981 */ /* 0x000ea8000c1e1d00 */
[----:B-1----:R-:W-:Y:S02]  /*14950*/  SHF.R.S32.HI R4, RZ, 0x1f, R5 ;  /* 0x0000001fff047819 */ /* 0x002fe40000011405 */
[----:B------:R-:W-:-:S04]  /*14960*/  IADD3 R2, P2, PT, R5, R247, RZ ;  /* 0x000000f705027210 */ /* 0x000fc80007f5e0ff */
[----:B------:R-:W-:Y:S02]  /*14970*/  LEA.HI.X.SX32 R247, R247, R4, 0x1, P2 ;  /* 0x00000004f7f77211 */ /* 0x000fe400010f0eff */
[----:B------:R-:W-:-:S04]  /*14980*/  LEA R246, P2, R2, UR34, 0x2 ;  /* 0x0000002202f67c11 */ /* 0x000fc8000f8410ff */
[----:B------:R-:W-:Y:S02]  /*14990*/  LEA.HI.X R247, R2, UR35, R247, 0x2, P2 ;  /* 0x0000002302f77c11 */ /* 0x000fe400090f14f7 */
[----:B------:R-:W4:Y:S01]  /*149a0*/  LDL R2, [R1+0x41c] ;  /* 0x00041c0001027983 */ /* 0x000f220000100800 */
[----:B--2---:R-:W-:Y:S01]  /*149b0*/  FADD.FTZ R8, R13, R8 ;  /* 0x000000080d087221 */ /* 0x004fe20000010000 */
[----:B---3--:R-:W-:Y:S01]  /*149c0*/  FADD.FTZ R9, R12, R9 ;  /* 0x000000090c097221 */ /* 0x008fe20000010000 */
[----:B------:R-:W-:Y:S01]  /*149d0*/  FADD.FTZ R10, R7, R10 ;  /* 0x0000000a070a7221 */ /* 0x000fe20000010000 */
[----:B------:R2:W5:Y:S04]  /*149e0*/  LDL.LU R13, [R1+0x7a4] ;  /* 0x0007a400010d7983 */ /* 0x0005680000300800 */
[----:B------:R2:W5:Y:S04]  /*149f0*/  LDL.LU R12, [R1+0x7a0] ;  /* 0x0007a000010c7983 */ /* 0x0005680000300800 */
[----:B------:R2:W5:Y:S01]  /*14a00*/  LDL.LU R7, [R1+0x79c] ;  /* 0x00079c0001077983 */ /* 0x0005620000300800 */
[----:B----4-:R-:W-:-:S03]  /*14a10*/  FADD.FTZ R11, R2, R11 ;  /* 0x0000000b020b7221 */ /* 0x010fc60000010000 */
[----:B------:R-:W-:Y:S04]  /*14a20*/  STL [R1+0x30], R8 ;  /* 0x0000300801007387 */ /* 0x000fe80000100800 */
[----:B------:R0:W-:Y:S04]  /*14a30*/  STG.E.128 desc[UR36][R246.64], R8 ;  /* 0x00000008f6007986 */ /* 0x0001e8000c101d24 */
[----:B0-----:R-:W3:Y:S01]  /*14a40*/  LDG.E R8, desc[UR36][R244.64] ;  /* 0x00000024f4087981 */ /* 0x001ee2000c1e1900 */
[----:B------:R-:W-:-:S05]  /*14a50*/  IMAD R2, R0, 0x4, R3 ;  /* 0x0000000400027824 */ /* 0x000fca00078e0203 */
[----:B------:R-:W-:Y:S01]  /*14a60*/  SHF.L.U32 R2, R2, 0x2, RZ ;  /* 0x0000000202027819 */ /* 0x000fe200000006ff */
[----:B------:R-:W-:Y:S04]  /*14a70*/  STL [R1+0x34], R9 ;  /* 0x0000340901007387 */ /* 0x000fe80000100800 */
[----:B------:R0:W-:Y:S02]  /*14a80*/  STL [R1+0x38], R10 ;  /* 0x0000380a01007387 */ /* 0x0001e40000100800 */
[----:B0-----:R-:W-:Y:S02]  /*14a90*/  SHF.R.S32.HI R10, RZ, 0x1f, R252 ;  /* 0x0000001fff0a7819 */ /* 0x001fe400000114fc */
[----:B------:R0:W-:Y:S04]  /*14aa0*/  STL [R1+0x3c], R11 ;  /* 0x00003c0b01007387 */ /* 0x0001e80000100800 */
[----:B------:R-:W4:Y:S04]  /*14ab0*/  LDL R246, [R1+0x408] ;  /* 0x0004080001f67983 */ /* 0x000f280000100800 */
[----:B------:R-:W2:Y:S01]  /*14ac0*/  LDL R247, [R1+0x40c] ;  /* 0x00040c0001f77983 */ /* 0x000ea20000100800 */
[----:B---3--:R-:W-:-:S03]  /*14ad0*/  IMAD R8, R8, R6, R2 ;  /* 0x0000000608087224 */ /* 0x008fc600078e0202 */
[----:B------:R3:W5:Y:S02]  /*14ae0*/  LDL.LU R6, [R1+0x798] ;  /* 0x0007980001067983 */ /* 0x0007640000300800 */
[----:B------:R-:W-:Y:S02]  /*14af0*/  IADD3 R9, P2, PT, R252, R8, RZ ;  /* 0x00000008fc097210 */ /* 0x000fe40007f5e0ff */
[----:B------:R-:W3:Y:S02]  /*14b00*/  LDL R252, [R1+0x404] ;  /* 0x0004040001fc7983 */ /* 0x000ee40000100800 */
        /* <DEDUP_REMOVED lines=9> */
[----:B0-----:R-:W3:Y:S04]  /*14ba0*/  LDG.E.128 R8, desc[UR36][R8.64] ;  /* 0x0000002408087981 */ /* 0x001ee8000c1e1d00 */
[----:B------:R-:W2:Y:S01]  /*14bb0*/  LDL R2, [R1+0x400] ;  /* 0x0004000001027983 */ /* 0x000ea20000100800 */
[----:B---3--:R-:W-:Y:S01]  /*14bc0*/  FADD.FTZ R9, R252, R9 ;  /* 0x00000009fc097221 */ /* 0x008fe20000010000 */
[----:B----4-:R-:W-:Y:S01]  /*14bd0*/  FADD.FTZ R10, R246, R10 ;  /* 0x0000000af60a7221 */ /* 0x010fe20000010000 */
[----:B--2---:R-:W-:Y:S01]  /*14be0*/  FADD.FTZ R11, R247, R11 ;  /* 0x0000000bf70b7221 */ /* 0x004fe20000010000 */
[----:B------:R-:W-:-:S05]  /*14bf0*/  FADD.FTZ R8, R2, R8 ;  /* 0x0000000802087221 */ /* 0x000fca0000010000 */
[----:B------:R1:W-:Y:S02]  /*14c00*/  STG.E.128 desc[UR36][R244.64], R8 ;  /* 0x00000008f4007986 */ /* 0x0003e4000c101d24 */
.L_x_1093:
[----:B------:R-:W-:Y:S05]  /*14c10*/  BSYNC.RECONVERGENT B2 ;  /* 0x0000000000027941 */ /* 0x000fea0003800200 */
.L_x_1092:
[----:B------:R-:W-:Y:S04]  /*14c20*/  BSSY.RECONVERGENT B2, `(.L_x_1094) ;  /* 0x000002b000027945 */ /* 0x000fe80003800200 */
[----:B------:R-:W-:Y:S05]  /*14c30*/  @P1 BRA `(.L_x_1095) ;  /* 0x0000000000a41947 */ /* 0x000fea0003800000 */
[----:B------:R-:W2:Y:S01]  /*14c40*/  S2UR UR44, SR_CTAID.Y ;  /* 0x00000000002c79c3 */ /* 0x000ea20000002600 */
[----:B------:R-:W3:Y:S01]  /*14c50*/  LDCU.64 UR34, c[0x0][0x3c8] ;  /* 0x00007900ff2277ac */ /* 0x000ee20008000a00 */
[----:B------:R-:W4:Y:S04]  /*14c60*/  LDL R252, [R1+0x3f4] ;  /* 0x0003f40001fc7983 */ /* 0x000f280000100800 */
[----:B------:R-:W4:Y:S04]  /*14c70*/  LDL R247, [R1+0x3f8] ;  /* 0x0003f80001f77983 */ /* 0x000f280000100800 */
[----:B------:R-:W4:Y:S01]  /*14c80*/  LDL R246, [R1+0x3fc] ;  /* 0x0003fc0001f67983 */ /* 0x000f220000100800 */
[----:B--2--5:R-:W-:-:S05]  /*14c90*/  IMAD R13, R0, UR44, RZ ;  /* 0x0000002c000d7c24 */ /* 0x024fca000f8e02ff */
[----:B------:R-:W-:-:S04]  /*14ca0*/  IADD3 R2, P2, PT, R13, R3, RZ ;  /* 0x000000030d027210 */ /* 0x000fc80007f5e0ff */
[----:B------:R-:W-:Y:S02]  /*14cb0*/  LEA.HI.X.SX32 R13, R13, RZ, 0x1, P2 ;  /* 0x000000ff0d0d7211 */ /* 0x000fe400010f0eff */
[C---:B---3--:R-:W-:Y:S01]  /*14cc0*/  LEA R12, P2, R2.reuse, UR34, 0x2 ;  /* 0x00000022020c7c11 */ /* 0x048fe2000f8410ff */
[----:B------:R-:W2:Y:S03]  /*14cd0*/  LDCU UR34, c[0x0][0x3f8] ;  /* 0x00007f00ff2277ac */ /* 0x000ea60008000800 */
[----:B------:R-:W-:-:S05]  /*14ce0*/  LEA.HI.X R13, R2, UR35, R13, 0x2, P2 ;  /* 0x00000023020d7c11 */ /* 0x000fca00090f140d */
[----:B------:R2:W3:Y:S01]  /*14cf0*/  LDG.E R12, desc[UR36][R12.64] ;  /* 0x000000240c0c7981 */ /* 0x0004e2000c1e1900 */
[----:B------:R-:W0:Y:S01]  /*14d00*/  S2UR UR35, SR_CTAID.X ;  /* 0x00000000002379c3 */ /* 0x000e220000002500 */
[----:B------:R-:W-:Y:S02]  /*14d10*/  IMAD.IADD R2, R3, 0x1, R0 ;  /* 0x0000000103027824 */ /* 0x000fe400078e0200 */
[C---:B------:R-:W-:Y:S02]  /*14d20*/  IMAD R14, R0.reuse, UR33, RZ ;  /* 0x00000021000e7c24 */ /* 0x040fe4000f8e02ff */
[C---:B------:R-:W-:Y:S02]  /*14d30*/  IMAD R2, R0.reuse, 0x4, R2 ;  /* 0x0000000400027824 */ /* 0x040fe400078e0202 */
[----:B--2---:R-:W-:-:S03]  /*14d40*/  IMAD R13, R0, UR34, RZ ;  /* 0x00000022000d7c24 */ /* 0x004fc6000f8e02ff */
[----:B------:R-:W-:Y:S01]  /*14d50*/  SHF.L.U32 R2, R2, 0x2, RZ ;  /* 0x0000000202027819 */ /* 0x000fe200000006ff */
[----:B0-----:R-:W-:Y:S01]  /*14d60*/  UIMAD UR44, UR44, UR34, UR35 ;  /* 0x000000222c2c72a4 */ /* 0x001fe2000f8e0223 */
[----:B------:R-:W0:Y:S05]  /*14d70*/  LDCU.64 UR34, c[0x0][0x3b8] ;  /* 0x00007700ff2277ac */ /* 0x000e2a0008000a00 */
[----:B-1----:R-:W-:-:S04]  /*14d80*/  IMAD R245, R0, UR44, RZ ;  /* 0x0000002c00f57c24 */ /* 0x002fc8000f8e02ff */
[----:B------:R-:W-:Y:S01]  /*14d90*/  IMAD.SHL.U32 R245, R245, 0x100, RZ ;  /* 0x00000100f5f57824 */ /* 0x000fe200078e00ff */
[----:B------:R-:W-:Y:S01]  /*14da0*/  SHF.R.S32.HI R244, RZ, 0x1f, R2 ;  /* 0x0000001ffff47819 */ /* 0x000fe20000011402 */
[----:B---3--:R-:W-:-:S04]  /*14db0*/  IMAD R13, R13, R12, RZ ;  /* 0x0000000c0d0d7224 */ /* 0x008fc800078e02ff */
[----:B------:R-:W-:-:S05]  /*14dc0*/  IMAD R13, R13, 0x100, R2 ;  /* 0x000001000d0d7824 */ /* 0x000fca00078e0202 */
[----:B------:R-:W-:Y:S02]  /*14dd0*/  SHF.R.S32.HI R12, RZ, 0x1f, R13 ;  /* 0x0000001fff0c7819 */ /* 0x000fe4000001140d */
[----:B------:R-:W-:-:S04]  /*14de0*/  IADD3 R13, P2, PT, R14, R13, RZ ;  /* 0x0000000d0e0d7210 */ /* 0x000fc80007f5e0ff */
[----:B------:R-:W-:Y:S02]  /*14df0*/  LEA.HI.X.SX32 R14, R14, R12, 0x1, P2 ;  /* 0x0000000c0e0e7211 */ /* 0x000fe400010f0eff */
[----:B0-----:R-:W-:-:S04]  /*14e00*/  LEA R12, P2, R13, UR34, 0x2 ;  /* 0x000000220d0c7c11 */ /* 0x001fc8000f8410ff */
[----:B------:R-:W-:Y:S02]  /*14e10*/  LEA.HI.X R13, R13, UR35, R14, 0x2, P2 ;  /* 0x000000230d0d7c11 */ /* 0x000fe400090f140e */
[----:B------:R-:W-:-:S04]  /*14e20*/  IADD3 R2, P2, PT, R245, R2, RZ ;  /* 0x00000002f5027210 */ /* 0x000fc80007f5e0ff */
[----:B------:R-:W-:Y:S01]  /*14e30*/  LEA.HI.X.SX32 R245, R245, R244, 0x1, P2 ;  /* 0x000000f4f5f57211 */ /* 0x000fe200010f0eff */
[----:B------:R-:W4:Y:S01]  /*14e40*/  LDG.E.128 R12, desc[UR36][R12.64] ;  /* 0x000000240c0c7981 */ /* 0x000f22000c1e1d00 */
[----:B------:R-:W-:-:S04]  /*14e50*/  LEA R244, P2, R2, UR34, 0x2 ;  /* 0x0000002202f47c11 */ /* 0x000fc8000f8410ff */
[----:B------:R-:W-:Y:S02]  /*14e60*/  LEA.HI.X R245, R2, UR35, R245, 0x2, P2 ;  /* 0x0000002302f57c11 */ /* 0x000fe400090f14f5 */
[----:B------:R-:W2:Y:S01]  /*14e70*/  LDL R2, [R1+0x3f0] ;  /* 0x0003f00001027983 */ /* 0x000ea20000100800 */
[----:B----4-:R-:W-:Y:S01]  /*14e80*/  FADD.FTZ R13, R252, R13 ;  /* 0x0000000dfc0d7221 */ /* 0x010fe20000010000 */
[----:B------:R-:W-:Y:S01]  /*14e90*/  FADD.FTZ R14, R247, R14 ;  /* 0x0000000ef70e7221 */ /* 0x000fe20000010000 */
[----:B------:R-:W-:Y:S01]  /*14ea0*/  FADD.FTZ R15, R246, R15 ;  /* 0x0000000ff60f7221 */ /* 0x000fe20000010000 */
[----:B--2---:R-:W-:-:S05]  /*14eb0*/  FADD.FTZ R12, R2, R12 ;  /* 0x0000000c020c7221 */ /* 0x004fca0000010000 */
[----:B------:R2:W-:Y:S02]  /*14ec0*/  STG.E.128 desc[UR36][R244.64], R12 ;  /* 0x0000000cf4007986 */ /* 0x0005e4000c101d24 */
.L_x_1095:
[----:B------:R-:W-:Y:S05]  /*14ed0*/  BSYNC.RECONVERGENT B2 ;  /* 0x0000000000027941 */ /* 0x000fea0003800200 */
.L_x_1094:
[----:B------:R-:W-:Y:S04]  /*14ee0*/  BSSY.RECONVERGENT B2, `(.L_x_1096) ;  /* 0x000002c000027945 */ /* 0x000fe80003800200 */
[----:B------:R-:W-:Y:S05]  /*14ef0*/  @P1 BRA `(.L_x_1097) ;  /* 0x0000000000a81947 */ /* 0x000fea0003800000 */
[----:B------:R-:W3:Y:S01]  /*14f00*/  S2UR UR44, SR_CTAID.Y ;  /* 0x00000000002c79c3 */ /* 0x000ee20000002600 */
[----:B------:R-:W4:Y:S01]  /*14f10*/  LDCU.64 UR34, c[0x0][0x3c8] ;  /* 0x00007900ff2277ac */ /* 0x000f220008000a00 */
[----:B------:R-:W2:Y:S04]  /*14f20*/  LDL R252, [R1+0x3e4] ;  /* 0x0003e40001fc7983 */ /* 0x000ea80000100800 */
[----:B------:R-:W2:Y:S04]  /*14f30*/  LDL R247, [R1+0x3e8] ;  /* 0x0003e80001f77983 */ /* 0x000ea80000100800 */
[----:B------:R-:W2:Y:S01]  /*14f40*/  LDL R246, [R1+0x3ec] ;  /* 0x0003ec0001f67983 */ /* 0x000ea20000100800 */
[----:B---3--:R-:W-:-:S05]  /*14f50*/  IMAD R17, R0, UR44, RZ ;  /* 0x0000002c00117c24 */ /* 0x008fca000f8e02ff */
[----:B------:R-:W-:-:S04]  /*14f60*/  IADD3 R2, P2, PT, R17, R3, RZ ;  /* 0x0000000311027210 */ /* 0x000fc80007f5e0ff */
[----:B------:R-:W-:Y:S02]  /*14f70*/  LEA.HI.X.SX32 R17, R17, RZ, 0x1, P2 ;  /* 0x000000ff11117211 */ /* 0x000fe400010f0eff */
[C---:B----4-:R-:W-:Y:S01]  /*14f80*/  LEA R16, P2, R2.reuse, UR34, 0x2 ;  /* 0x0000002202107c11 */ /* 0x050fe2000f8410ff */
[----:B------:R-:W3:Y:S03]  /*14f90*/  LDCU UR34, c[0x0][0x3f8] ;  /* 0x00007f00ff2277ac */ /* 0x000ee60008000800 */
[----:B------:R-:W-:-:S05]  /*14fa0*/  LEA.HI.X R17, R2, UR35, R17, 0x2, P2 ;  /* 0x0000002302117c11 */ /* 0x000fca00090f1411 */
[----:B------:R3:W4:Y:S01]  /*14fb0*/  LDG.E R16, desc[UR36][R16.64] ;  /* 0x0000002410107981 */ /* 0x000722000c1e1900 */
[----:B------:R-:W0:Y:S01]  /*14fc0*/  S2UR UR35, SR_CTAID.X ;  /* 0x00000000002379c3 */ /* 0x000e220000002500 */
[----:B------:R-:W-:Y:S01]  /*14fd0*/  IADD3 R2, PT, PT, R3, R0, RZ ;  /* 0x0000000003027210 */ /* 0x000fe20007ffe0ff */
[----:B------:R-:W-:-:S04]  /*14fe0*/  IMAD R18, R0, UR33, RZ ;  /* 0x0000002100127c24 */ /* 0x000fc8000f8e02ff */
[C---:B------:R-:W-:Y:S02]  /*14ff0*/  IMAD R2, R0.reuse, 0x4, R2 ;  /* 0x0000000400027824 */ /* 0x040fe400078e0202 */
[----:B---3--:R-:W-:Y:S02]  /*15000*/  IMAD R17, R0, UR34, RZ ;  /* 0x0000002200117c24 */ /* 0x008fe4000f8e02ff */
[----:B------:R-:W-:-:S05]  /*15010*/  IMAD.IADD R2, R2, 0x1, R0 ;  /* 0x0000000102027824 */ /* 0x000fca00078e0200 */
[----:B------:R-:W-:Y:S01]  /*15020*/  SHF.L.U32 R2, R2, 0x2, RZ ;  /* 0x0000000202027819 */ /* 0x000fe200000006ff */
[----:B0-----:R-:W-:Y:S01]  /*15030*/  UIMAD UR44, UR44, UR34, UR35 ;  /* 0x000000222c2c72a4 */ /* 0x001fe2000f8e0223 */
[----:B------:R-:W0:Y:S05]  /*15040*/  LDCU.64 UR34, c[0x0][0x3b8] ;  /* 0x00007700ff2277ac */ /* 0x000e2a0008000a00 */
[----:B-12---:R-:W-:-:S04]  /*15050*/  IMAD R245, R0, UR44, RZ ;  /* 0x0000002c00f57c24 */ /* 0x006fc8000f8e02ff */
[----:B------:R-:W-:Y:S01]  /*15060*/  IMAD.SHL.U32 R245, R245, 0x100, RZ ;  /* 0x00000100f5f57824 */ /* 0x000fe200078e00ff */
[----:B------:R-:W-:Y:S01]  /*15070*/  SHF.R.S32.HI R244, RZ, 0x1f, R2 ;  /* 0x0000001ffff47819 */ /* 0x000fe20000011402 */
[----:B----4-:R-:W-:-:S04]  /*15080*/  IMAD R17, R17, R16, RZ ;  /* 0x0000001011117224 */ /* 0x010fc800078e02ff */
        /* <DEDUP_REMOVED lines=8> */
[----:B------:R-:W2:Y:S01]  /*15110*/  LDG.E.128 R16, desc[UR36][R16.64] ;  /* 0x0000002410107981 */ /* 0x000ea2000c1e1d00 */
[----:B------:R-:W-:-:S04]  /*15120*/  LEA R244, P2, R2, UR34, 0x2 ;  /* 0x0000002202f47c11 */ /* 0x000fc8000f8410ff */
[----:B------:R-:W-:Y:S02]  /*15130*/  LEA.HI.X R245, R2, UR35, R245, 0x2, P2 ;  /* 0x0000002302f57c11 */ /* 0x000fe400090f14f5 */
[----:B------:R-:W3:Y:S01]  /*15140*/  LDL R2, [R1+0x3e0] ;  /* 0x0003e00001027983 */ /* 0x000ee20000100800 */
[----:B--2---:R-:W-:Y:S01]  /*15150*/  FADD.FTZ R17, R252, R17 ;  /* 0x00000011fc117221 */ /* 0x004fe20000010000 */
[----:B------:R-:W-:Y:S01]  /*15160*/  FADD.FTZ R18, R247, R18 ;  /* 0x00000012f7127221 */ /* 0x000fe20000010000 */
[----:B------:R-:W-:Y:S01]  /*15170*/  FADD.FTZ R19, R246, R19 ;  /* 0x00000013f6137221 */ /* 0x000fe20000010000 */
[----:B---3--:R-:W-:-:S05]  /*15180*/  FADD.FTZ R16, R2, R16 ;  /* 0x0000001002107221 */ /* 0x008fca0000010000 */
[----:B------:R3:W-:Y:S02]  /*15190*/  STG.E.128 desc[UR36][R244.64], R16 ;  /* 0x00000010f4007986 */ /* 0x0007e4000c101d24 */
.L_x_1097:
[----:B------:R-:W-:Y:S05]  /*151a0*/  BSYNC.RECONVERGENT B2 ;  /* 0x0000000000027941 */ /* 0x000fea0003800200 */
.L_x_1096:
[----:B------:R-:W-:Y:S04]  /*151b0*/  BSSY.RECONVERGENT B2, `(.L_x_1098) ;  /* 0x0000053000027945 */ /* 0x000fe80003800200 */
[----:B------:R-:W-:Y:S05]  /*151c0*/  @P1 BRA `(.L_x_1099) ;  /* 0x0000000400441947 */ /* 0x000fea0003800000 */
[----:B------:R-:W4:Y:S01]  /*151d0*/  S2UR UR44, SR_CTAID.Y ;  /* 0x00000000002c79c3 */ /* 0x000f220000002600 */
[----:B------:R-:W0:Y:S01]  /*151e0*/  LDCU.64 UR34, c[0x0][0x3c8] ;  /* 0x00007900ff2277ac */ /* 0x000e220008000a00 */
[----:B-----5:R1:W-:Y:S04]  /*151f0*/  STL [R1+0x7a4], R9 ;  /* 0x0007a40901007387 */ /* 0x0203e80000100800 */
[----:B-1----:R-:W2:Y:S04]  /*15200*/  LDL R9, [R1+0x3d0] ;  /* 0x0003d00001097983 */ /* 0x002ea80000100800 */
[----:B------:R1:W-:Y:S01]  /*15210*/  STL [R1+0x7a0], R8 ;  /* 0x0007a00801007387 */ /* 0x0003e20000100800 */
[----:B----4-:R-:W-:-:S03]  /*15220*/  IMAD R20, R0, UR44, RZ ;  /* 0x0000002c00147c24 */ /* 0x010fc6000f8e02ff */
[----:B-1----:R-:W4:Y:S02]  /*15230*/  LDL R8, [R1+0x3d4] ;  /* 0x0003d40001087983 */ /* 0x002f240000100800 */
[C---:B------:R-:W-:Y:S02]  /*15240*/  IADD3 R2, P2, PT, R20.reuse, R3, RZ ;  /* 0x0000000314027210 */ /* 0x040fe40007f5e0ff */
[----:B------:R1:W-:Y:S02]  /*15250*/  STL [R1+0x79c], R7 ;  /* 0x00079c0701007387 */ /* 0x0003e40000100800 */
[----:B------:R-:W-:Y:S02]  /*15260*/  LEA.HI.X.SX32 R20, R20, RZ, 0x1, P2 ;  /* 0x000000ff14147211 */ /* 0x000fe400010f0eff */
[C---:B0-23--:R-:W-:Y:S01]  /*15270*/  LEA R244, P2, R2.reuse, UR34, 0x2 ;  /* 0x0000002202f47c11 */ /* 0x04dfe2000f8410ff */
[----:B------:R-:W0:Y:S03]  /*15280*/  LDCU UR34, c[0x0][0x3f8] ;  /* 0x00007f00ff2277ac */ /* 0x000e260008000800 */
[----:B------:R-:W-:Y:S01]  /*15290*/  LEA.HI.X R245, R2, UR35, R20, 0x2, P2 ;  /* 0x0000002302f57c11 */ /* 0x000fe200090f1414 */
[----:B-1----:R-:W2:Y:S04]  /*152a0*/  LDL R7, [R1+0x3d8] ;  /* 0x0003d80001077983 */ /* 0x002ea80000100800 */
[----:B------:R-:W3:Y:S01]  /*152b0*/  LDG.E R2, desc[UR36][R244.64] ;  /* 0x00000024f4027981 */ /* 0x000ee2000c1e1900 */
[----:B------:R-:W1:Y:S01]  /*152c0*/  S2UR UR35, SR_CTAID.X ;  /* 0x00000000002379c3 */ /* 0x000e620000002500 */
[----:B------:R-:W-:-:S02]  /*152d0*/  IADD3 R20, PT, PT, R3, R0, RZ ;  /* 0x0000000003147210 */ /* 0x000fc40007ffe0ff */
[----:B------:R0:W-:Y:S03]  /*152e0*/  STL [R1+0x798], R6 ;  /* 0x0007980601007387 */ /* 0x0001e60000100800 */
[C---:B------:R-:W-:Y:S01]  /*152f0*/  IMAD R20, R0.reuse, 0x4, R20 ;  /* 0x0000000400147824 */ /* 0x040fe200078e0214 */
[----:B------:R3:W-:Y:S01]  /*15300*/  STL [R1+0x794], R5 ;  /* 0x0007940501007387 */ /* 0x0007e20000100800 */
[C---:B0-----:R-:W-:Y:S02]  /*15310*/  IMAD R21, R0.reuse, UR34, RZ ;  /* 0x0000002200157c24 */ /* 0x041fe4000f8e02ff */
[----:B------:R-:W-:Y:S01]  /*15320*/  IMAD R20, R0, 0x2, R20 ;  /* 0x0000000200147824 */ /* 0x000fe200078e0214 */
[----:B------:R0:W-:Y:S02]  /*15330*/  STL [R1+0x790], R4 ;  /* 0x0007900401007387 */ /* 0x0001e40000100800 */
[----:B------:R-:W-:Y:S01]  /*15340*/  SHF.L.U32 R6, R21, 0x8, RZ ;  /* 0x0000000815067819 */ /* 0x000fe200000006ff */
[----:B------:R-:W-:Y:S01]  /*15350*/  IMAD.SHL.U32 R247, R20, 0x4, RZ ;  /* 0x0000000414f77824 */ /* 0x000fe200078e00ff */
[----:B-1----:R-:W-:Y:S01]  /*15360*/  UIMAD UR44, UR44, UR34, UR35 ;  /* 0x000000222c2c72a4 */ /* 0x002fe2000f8e0223 */
[----:B------:R-:W1:Y:S01]  /*15370*/  LDCU.64 UR34, c[0x0][0x3b8] ;  /* 0x00007700ff2277ac */ /* 0x000e620008000a00 */
[----:B------:R-:W-:-:S05]  /*15380*/  IMAD R252, R0, UR33, RZ ;  /* 0x0000002100fc7c24 */ /* 0x000fca000f8e02ff */
[----:B------:R-:W-:Y:S01]  /*15390*/  SHF.R.S32.HI R22, RZ, 0x1f, R252 ;  /* 0x0000001fff167819 */ /* 0x000fe200000114fc */
[----:B---3--:R-:W-:-:S05]  /*153a0*/  IMAD R21, R2, R6, R247 ;  /* 0x0000000602157224 */ /* 0x008fca00078e02f7 */
[----:B------:R-:W-:-:S04]  /*153b0*/  IADD3 R2, P2, PT, R252, R21, RZ ;  /* 0x00000015fc027210 */ /* 0x000fc80007f5e0ff */
[----:B------:R-:W-:Y:S02]  /*153c0*/  LEA.HI.X.SX32 R21, R21, R22, 0x1, P2 ;  /* 0x0000001615157211 */ /* 0x000fe400010f0eff */
[----:B-1----:R-:W-:-:S04]  /*153d0*/  LEA R20, P2, R2, UR34, 0x2 ;  /* 0x0000002202147c11 */ /* 0x002fc8000f8410ff */
[----:B------:R-:W-:Y:S01]  /*153e0*/  LEA.HI.X R21, R2, UR35, R21, 0x2, P2 ;  /* 0x0000002302157c11 */ /* 0x000fe200090f1415 */
[----:B------:R-:W-:-:S04]  /*153f0*/  IMAD R2, R0, UR44, RZ ;  /* 0x0000002c00027c24 */ /* 0x000fc8000f8e02ff */
[----:B------:R-:W-:Y:S01]  /*15400*/  IMAD.SHL.U32 R5, R2, 0x100, RZ ;  /* 0x0000010002057824 */ /* 0x000fe200078e00ff */
[----:B------:R-:W3:Y:S04]  /*15410*/  LDG.E.128 R20, desc[UR36][R20.64] ;  /* 0x0000002414147981 */ /* 0x000ee8000c1e1d00 */
[----:B0-----:R-:W-:Y:S02]  /*15420*/  SHF.R.S32.HI R4, RZ, 0x1f, R5 ;  /* 0x0000001fff047819 */ /* 0x001fe40000011405 */
[----:B------:R-:W-:-:S04]  /*15430*/  IADD3 R2, P2, PT, R5, R247, RZ ;  /* 0x000000f705027210 */ /* 0x000fc80007f5e0ff */
[----:B------:R-:W-:Y:S02]  /*15440*/  LEA.HI.X.SX32 R247, R247, R4, 0x1, P2 ;  /* 0x00000004f7f77211 */ /* 0x000fe400010f0eff */
[----:B------:R-:W-:-:S04]  /*15450*/  LEA R246, P2, R2, UR34, 0x2 ;  /* 0x0000002202f67c11 */ /* 0x000fc8000f8410ff */
[----:B------:R-:W-:Y:S02]  /*15460*/  LEA.HI.X R247, R2, UR35, R247, 0x2, P2 ;  /* 0x0000002302f77c11 */ /* 0x000fe400090f14f7 */
[----:B------:R-:W2:Y:S01]  /*15470*/  LDL R2, [R1+0x3dc] ;  /* 0x0003dc0001027983 */ /* 0x000ea20000100800 */
[----:B---3--:R-:W-:Y:S01]  /*15480*/  FADD.FTZ R20, R9, R20 ;  /* 0x0000001409147221 */ /* 0x008fe20000010000 */
[----:B----4-:R-:W-:Y:S01]  /*15490*/  FADD.FTZ R21, R8, R21 ;  /* 0x0000001508157221 */ /* 0x010fe20000010000 */
[----:B--2---:R-:W-:Y:S01]  /*154a0*/  FADD.FTZ R22, R7, R22 ;  /* 0x0000001607167221 */ /* 0x004fe20000010000 */
[----:B------:R4:W5:Y:S04]  /*154b0*/  LDL.LU R9, [R1+0x7a4] ;  /* 0x0007a40001097983 */ /* 0x0009680000300800 */
[----:B------:R4:W5:Y:S04]  /*154c0*/  LDL.LU R8, [R1+0x7a0] ;  /* 0x0007a00001087983 */ /* 0x0009680000300800 */
[----:B------:R4:W5:Y:S01]  /*154d0*/  LDL.LU R7, [R1+0x79c] ;  /* 0x00079c0001077983 */ /* 0x0009620000300800 */
[----:B------:R-:W-:-:S03]  /*154e0*/  FADD.FTZ R23, R2, R23 ;  /* 0x0000001702177221 */ /* 0x000fc60000010000 */
[----:B------:R-:W-:Y:S04]  /*154f0*/  STL [R1], R20 ;  /* 0x0000001401007387 */ /* 0x000fe80000100800 */
[----:B------:R0:W-:Y:S04]  /*15500*/  STG.E.128 desc[UR36][R246.64], R20 ;  /* 0x00000014f6007986 */ /* 0x0001e8000c101d24 */
[----:B0-----:R-:W2:Y:S01]  /*15510*/  LDG.E R20, desc[UR36][R244.64] ;  /* 0x00000024f4147981 */ /* 0x001ea2000c1e1900 */
[----:B------:R-:W-:-:S05]  /*15520*/  LEA R2, R0, R3, 0x3 ;  /* 0x0000000300027211 */ /* 0x000fca00078e18ff */
        /* <DEDUP_REMOVED lines=27> */
.L_x_1099:
[----:B------:R-:W-:Y:S05]  /*156e0*/  BSYNC.RECONVERGENT B2 ;  /* 0x0000000000027941 */ /* 0x000fea0003800200 */
.L_x_1098:
[----:B------:R-:W-:Y:S04]  /*156f0*/  BSSY.RECONVERGENT B2, `(.L_x_1100) ;  /* 0x000002d000027945 */ /* 0x000fe80003800200 */
[----:B------:R-:W-:Y:S05]  /*15700*/  @P1 BRA `(.L_x_1101) ;  /* 0x0000000000ac1947 */ /* 0x000fea0003800000 */
[----:B------:R-:W4:Y:S01]  /*15710*/  S2UR UR44, SR_CTAID.Y ;  /* 0x00000000002c79c3 */ /* 0x000f220000002600 */
[----:B------:R-:W0:Y:S01]  /*15720*/  LDCU.64 UR34, c[0x0][0x3c8] ;  /* 0x00007900ff2277ac */ /* 0x000e220008000a00 */
[----:B------:R-:W2:Y:S04]  /*15730*/  LDL R252, [R1+0x3b4] ;  /* 0x0003b40001fc7983 */ /* 0x000ea80000100800 */
[----:B------:R-:W2:Y:S04]  /*15740*/  LDL R247, [R1+0x3b8] ;  /* 0x0003b80001f77983 */ /* 0x000ea80000100800 */
[----:B------:R-:W2:Y:S01]  /*15750*/  LDL R246, [R1+0x3bc] ;  /* 0x0003bc0001f67983 */ /* 0x000ea20000100800 */
[----:B----4-:R-:W-:-:S05]  /*15760*/  IMAD R25, R0, UR44, RZ ;  /* 0x0000002c00197c24 */ /* 0x010fca000f8e02ff */
[----:B------:R-:W-:-:S04]  /*15770*/  IADD3 R2, P2, PT, R25, R3, RZ ;  /* 0x0000000319027210 */ /* 0x000fc80007f5e0ff */
[----:B------:R-:W-:Y:S02]  /*15780*/  LEA.HI.X.SX32 R25, R25, RZ, 0x1, P2 ;  /* 0x000000ff19197211 */ /* 0x000fe400010f0eff */
[C---:B0-----:R-:W-:Y:S01]  /*15790*/  LEA R24, P2, R2.reuse, UR34, 0x2 ;  /* 0x0000002202187c11 */ /* 0x041fe2000f8410ff */
[----:B------:R-:W0:Y:S03]  /*157a0*/  LDCU UR34, c[0x0][0x3f8] ;  /* 0x00007f00ff2277ac */ /* 0x000e260008000800 */
[----:B------:R-:W-:-:S05]  /*157b0*/  LEA.HI.X R25, R2, UR35, R25, 0x2, P2 ;  /* 0x0000002302197c11 */ /* 0x000fca00090f1419 */
[----:B------:R0:W4:Y:S01]  /*157c0*/  LDG.E R24, desc[UR36][R24.64] ;  /* 0x0000002418187981 */ /* 0x000122000c1e1900 */
[----:B------:R-:W3:Y:S01]  /*157d0*/  S2UR UR35, SR_CTAID.X ;  /* 0x00000000002379c3 */ /* 0x000ee20000002500 */
[----:B------:R-:W-:Y:S02]  /*157e0*/  IMAD.IADD R2, R3, 0x1, R0 ;  /* 0x0000000103027824 */ /* 0x000fe400078e0200 */
[----:B------:R-:W-:-:S03]  /*157f0*/  IMAD R26, R0, UR33, RZ ;  /* 0x00000021001a7c24 */ /* 0x000fc6000f8e02ff */
[C---:B------:R-:W-:Y:S01]  /*15800*/  LEA R2, R0.reuse, R2, 0x2 ;  /* 0x0000000200027211 */ /* 0x040fe200078e10ff */
[----:B0-----:R-:W-:-:S04]  /*15810*/  IMAD R25, R0, UR34, RZ ;  /* 0x0000002200197c24 */ /* 0x001fc8000f8e02ff */
[----:B------:R-:W-:-:S04]  /*15820*/  IMAD R2, R0, 0x2, R2 ;  /* 0x0000000200027824 */ /* 0x000fc800078e0202 */
[----:B------:R-:W-:-:S05]  /*15830*/  IMAD R2, R0, 0x2, R2 ;  /* 0x0000000200027824 */ /* 0x000fca00078e0202 */
[----:B------:R-:W-:Y:S01]  /*15840*/  SHF.L.U32 R2, R2, 0x2, RZ ;  /* 0x0000000202027819 */ /* 0x000fe200000006ff */
[----:B---3--:R-:W-:Y:S01]  /*15850*/  UIMAD UR44, UR44, UR34, UR35 ;  /* 0x000000222c2c72a4 */ /* 0x008fe2000f8e0223 */
        /* <DEDUP_REMOVED lines=22> */
.L_x_1101:
[----:B------:R-:W-:Y:S05]  /*159c0*/  BSYNC.RECONVERGENT B2 ;  /* 0x0000000000027941 */ /* 0x000fea0003800200 */
.L_x_1100:
[----:B------:R-:W-:Y:S04]  /*159d0*/  BSSY.RECONVERGENT B2, `(.L_x_1102) ;  /* 0x000002e000027945 */ /* 0x000fe80003800200 */
[----:B------:R-:W-:Y:S05]  /*159e0*/  @P1 BRA `(.L_x_1103) ;  /* 0x0000000000b01947 */ /* 0x000fea0003800000 */
[----:B------:R-:W0:Y:S01]  /*159f0*/  S2UR UR44, SR_CTAID.Y ;  /* 0x00000000002c79c3 */ /* 0x000e220000002600 */
[----:B------:R-:W1:Y:S01]  /*15a00*/  LDCU.64 UR34, c[0x0][0x3c8] ;  /* 0x00007900ff2277ac */ /* 0x000e620008000a00 */
[----:B------:R-:W2:Y:S04]  /*15a10*/  LDL R252, [R1+0x3a4] ;  /* 0x0003a40001fc7983 */ /* 0x000ea80000100800 */
[----:B------:R-:W2:Y:S04]  /*15a20*/  LDL R247, [R1+0x3a8] ;  /* 0x0003a80001f77983 */ /* 0x000ea80000100800 */
[----:B------:R-:W2:Y:S01]  /*15a30*/  LDL R246, [R1+0x3ac] ;  /* 0x0003ac0001f67983 */ /* 0x000ea20000100800 */
[----:B0-----:R-:W-:-:S05]  /*15a40*/  IMAD R29, R0, UR44, RZ ;  /* 0x0000002c001d7c24 */ /* 0x001fca000f8e02ff */
[----:B------:R-:W-:-:S04]  /*15a50*/  IADD3 R2, P2, PT, R29, R3, RZ ;  /* 0x000000031d027210 */ /* 0x000fc80007f5e0ff */
[----:B------:R-:W-:Y:S02]  /*15a60*/  LEA.HI.X.SX32 R29, R29, RZ, 0x1, P2 ;  /* 0x000000ff1d1d7211 */ /* 0x000fe400010f0eff */
[C---:B-1----:R-:W-:Y:S01]  /*15a70*/  LEA R28, P2, R2.reuse, UR34, 0x2 ;  /* 0x00000022021c7c11 */ /* 0x042fe2000f8410ff */
[----:B------:R-:W0:Y:S03]  /*15a80*/  LDCU UR34, c[0x0][0x3f8] ;  /* 0x00007f00ff2277ac */ /* 0x000e260008000800 */
[----:B------:R-:W-:-:S05]  /*15a90*/  LEA.HI.X R29, R2, UR35, R29, 0x2, P2 ;  /* 0x00000023021d7c11 */ /* 0x000fca00090f141d */
[----:B------:R0:W2:Y:S01]  /*15aa0*/  LDG.E R28, desc[UR36][R28.64] ;  /* 0x000000241c1c7981 */ /* 0x0000a2000c1e1900 */
[----:B------:R-:W1:Y:S01]  /*15ab0*/  S2UR UR35, SR_CTAID.X ;  /* 0x00000000002379c3 */ /* 0x000e620000002500 */
[----:B------:R-:W-:Y:S01]  /*15ac0*/  IADD3 R2, PT, PT, R3, R0, RZ ;  /* 0x0000000003027210 */ /* 0x000fe20007ffe0ff */
[----:B------:R-:W-:-:S04]  /*15ad0*/  IMAD R30, R0, UR33, RZ ;  /* 0x00000021001e7c24 */ /* 0x000fc8000f8e02ff */
[C---:B------:R-:W-:Y:S02]  /*15ae0*/  IMAD R2, R0.reuse, 0x4, R2 ;  /* 0x0000000400027824 */ /* 0x040fe400078e0202 */
[C---:B0-----:R-:W-:Y:S02]  /*15af0*/  IMAD R29, R0.reuse, UR34, RZ ;  /* 0x00000022001d7c24 */ /* 0x041fe4000f8e02ff */
[----:B------:R-:W-:-:S05]  /*15b00*/  IMAD R2, R0, 0x2, R2 ;  /* 0x0000000200027824 */ /* 0x000fca00078e0202 */
[----:B------:R-:W-:-:S05]  /*15b10*/  LEA R2, R0, R2, 0x1 ;  /* 0x0000000200027211 */ /* 0x000fca00078e08ff */
[----:B------:R-:W-:Y:S01]  /*15b20*/  IMAD.IADD R2, R2, 0x1, R0 ;  /* 0x0000000102027824 */ /* 0x000fe200078e0200 */
[----:B-1----:R-:W-:-:S03]  /*15b30*/  UIMAD UR44, UR44, UR34, UR35 ;  /* 0x000000222c2c72a4 */ /* 0x002fc6000f8e0223 */
[----:B------:R-:W-:Y:S01]  /*15b40*/  IMAD.SHL.U32 R2, R2, 0x4, RZ ;  /* 0x0000000402027824 */ /* 0x000fe200078e00ff */
[----:B------:R-:W0:Y:S02]  /*15b50*/  LDCU.64 UR34, c[0x0][0x3b8] ;  /* 0x00007700ff2277ac */ /* 0x000e240008000a00 */
[----:B--234-:R-:W-:-:S04]  /*15b60*/  IMAD R245, R0, UR44, RZ ;  /* 0x0000002c00f57c24 */ /* 0x01cfc8000f8e02ff */
[----:B------:R-:W-:Y:S01]  /*15b70*/  IMAD.SHL.U32 R245, R245, 0x100, RZ ;  /* 0x00000100f5f57824 */ /* 0x000fe200078e00ff */
[----:B------:R-:W-:Y:S01]  /*15b80*/  SHF.R.S32.HI R244, RZ, 0x1f, R2 ;  /* 0x0000001ffff47819 */ /* 0x000fe20000011402 */
[----:B------:R-:W-:-:S05]  /*15b90*/  IMAD R29, R29, R28, RZ ;  /* 0x0000001c1d1d7224 */ /* 0x000fca00078e02ff */
[----:B------:R-:W-:-:S04]  /*15ba0*/  LEA R29, R29, R2, 0x8 ;  /* 0x000000021d1d7211 */ /* 0x000fc800078e40ff */
        /* <DEDUP_REMOVED lines=16> */
.L_x_1103:
[----:B------:R-:W-:Y:S05]  /*15cb0*/  BSYNC.RECONVERGENT B2 ;  /* 0x0000000000027941 */ /* 0x000fea0003800200 */
.L_x_1102:
[----:B------:R-:W-:Y:S04]  /*15cc0*/  BSSY.RECONVERGENT B2, `(.L_x_1104) ;  /* 0x000002e000027945 */ /* 0x000fe80003800200 */
[----:B------:R-:W-:Y:S05]  /*15cd0*/  @P1 BRA `(.L_x_1105) ;  /* 0x0000000000b01947 */ /* 0x000fea0003800000 */
[----:B------:R-:W1:Y:S01]  /*15ce0*/  S2UR UR44, SR_CTAID.Y ;  /* 0x00000000002c79c3 */ /* 0x000e620000002600 */
[----:B------:R-:W2:Y:S01]  /*15cf0*/  LDCU.64 UR34, c[0x0][0x3c8] ;  /* 0x00007900ff2277ac */ /* 0x000ea20008000a00 */
[----:B------:R-:W3:Y:S04]  /*15d00*/  LDL R252, [R1+0x394] ;  /* 0x0003940001fc7983 */ /* 0x000ee80000100800 */
[----:B------:R-:W3:Y:S04]  /*15d10*/  LDL R247, [R1+0x398] ;  /* 0x0003980001f77983 */ /* 0x000ee80000100800 */
[----:B------:R-:W3:Y:S01]  /*15d20*/  LDL R246, [R1+0x39c] ;  /* 0x00039c0001f67983 */ /* 0x000ee20000100800 */
[----:B-1----:R-:W-:-:S05]  /*15d30*/  IMAD R33, R0, UR44, RZ ;  /* 0x0000002c00217c24 */ /* 0x002fca000f8e02ff */
[----:B------:R-:W-:-:S04]  /*15d40*/  IADD3 R2, P2, PT, R33, R3, RZ ;  /* 0x0000000321027210 */ /* 0x000fc80007f5e0ff */
[----:B------:R-:W-:Y:S02]  /*15d50*/  LEA.HI.X.SX32 R33, R33, RZ, 0x1, P2 ;  /* 0x000000ff21217211 */ /* 0x000fe400010f0eff */
[C---:B--2---:R-:W-:Y:S01]  /*15d60*/  LEA R32, P2, R2.reuse, UR34, 0x2 ;  /* 0x0000002202207c11 */ /* 0x044fe2000f8410ff */
[----:B------:R-:W1:Y:S03]  /*15d70*/  LDCU UR34, c[0x0][0x3f8] ;  /* 0x00007f00ff2277ac */ /* 0x000e660008000800 */
[----:B------:R-:W-:-:S05]  /*15d80*/  LEA.HI.X R33, R2, UR35, R33, 0x2, P2 ;  /* 0x0000002302217c11 */ /* 0x000fca00090f1421 */
[----:B------:R1:W2:Y:S01]  /*15d90*/  LDG.E R32, desc[UR36][R32.64] ;  /* 0x0000002420207981 */ /* 0x0002a2000c1e1900 */
[----:B------:R-:W4:Y:S01]  /*15da0*/  S2UR UR35, SR_CTAID.X ;  /* 0x00000000002379c3 */ /* 0x000f220000002500 */
[----:B------:R-:W-:Y:S02]  /*15db0*/  IMAD.IADD R2, R3, 0x1, R0 ;  /* 0x0000000103027824 */ /* 0x000fe400078e0200 */
[----:B------:R-:W-:-:S03]  /*15dc0*/  IMAD R34, R0, UR33, RZ ;  /* 0x0000002100227c24 */ /* 0x000fc6000f8e02ff */
[C---:B------:R-:W-:Y:S01]  /*15dd0*/  LEA R2, R0.reuse, R2, 0x2 ;  /* 0x0000000200027211 */ /* 0x040fe200078e10ff */
[----:B-1----:R-:W-:-:S04]  /*15de0*/  IMAD R33, R0, UR34, RZ ;  /* 0x0000002200217c24 */ /* 0x002fc8000f8e02ff */
[----:B------:R-:W-:-:S04]  /*15df0*/  IMAD R2, R0, 0x2, R2 ;  /* 0x0000000200027824 */ /* 0x000fc800078e0202 */
[----:B------:R-:W-:-:S05]  /*15e00*/  IMAD R2, R0, 0x2, R2 ;  /* 0x0000000200027824 */ /* 0x000fca00078e0202 */
[----:B------:R-:W-:Y:S01]  /*15e10*/  LEA R2, R0, R2, 0x1 ;  /* 0x0000000200027211 */ /* 0x000fe200078e08ff */
[----:B----4-:R-:W-:-:S04]  /*15e20*/  UIMAD UR44, UR44, UR34, UR35 ;  /* 0x000000222c2c72a4 */ /* 0x010fc8000f8e0223 */
[----:B------:R-:W-:Y:S01]  /*15e30*/  IMAD.SHL.U32 R2, R2, 0x4, RZ ;  /* 0x0000000402027824 */ /* 0x000fe200078e00ff */
[----:B------:R-:W1:Y:S01]  /*15e40*/  LDCU.64 UR34, c[0x0][0x3b8] ;  /* 0x00007700ff2277ac */ /* 0x000e620008000a00 */
[----:B0--3--:R-:W-:-:S03]  /*15e50*/  IMAD R245, R0, UR44, RZ ;  /* 0x0000002c00f57c24 */ /* 0x009fc6000f8e02ff */
[----:B------:R-:W-:Y:S02]  /*15e60*/  SHF.R.S32.HI R244, RZ, 0x1f, R2 ;  /* 0x0000001ffff47819 */ /* 0x000fe40000011402 */
[----:B------:R-:W-:Y:S01]  /*15e70*/  SHF.L.U32 R245, R245, 0x8, RZ ;  /* 0x00000008f5f57819 */ /* 0x000fe200000006ff */
[----:B--2---:R-:W-:-:S04]  /*15e80*/  IMAD R33, R33, R32, RZ ;  /* 0x0000002021217224 */ /* 0x004fc800078e02ff */
[----:B------:R-:W-:-:S05]  /*15e90*/  IMAD R33, R33, 0x100, R2 ;  /* 0x0000010021217824 */ /* 0x000fca00078e0202 */
[----:B------:R-:W-:Y:S02]  /*15ea0*/  SHF.R.S32.HI R32, RZ, 0x1f, R33 ;  /* 0x0000001fff207819 */ /* 0x000fe40000011421 */
        /* <DEDUP_REMOVED lines=15> */
.L_x_1105:
[----:B------:R-:W-:Y:S05]  /*15fa0*/  BSYNC.RECONVERGENT B2 ;  /* 0x0000000000027941 */ /* 0x000fea0003800200 */
.L_x_1104:
        /* <DEDUP_REMOVED lines=16> */
[C---:B------:R-:W-:Y:S02]  /*160b0*/  IMAD R38, R0.reuse, UR33, RZ ;  /* 0x0000002100267c24 */ /* 0x040fe4000f8e02ff */
[C---:B------:R-:W-:Y:S02]  /*160c0*/  IMAD R2, R0.reuse, 0x4, R2 ;  /* 0x0000000400027824 */ /* 0x040fe400078e0202 */
[----:B-1----:R-:W-:-:S03]  /*160d0*/  IMAD R37, R0, UR34, RZ ;  /* 0x0000002200257c24 */ /* 0x002fc6000f8e02ff */
[----:B------:R-:W-:-:S05]  /*160e0*/  LEA R2, R0, R2, 0x1 ;  /* 0x0000000200027211 */ /* 0x000fca00078e08ff */
[----:B------:R-:W-:-:S04]  /*160f0*/  IMAD R2, R0, 0x2, R2 ;  /* 0x0000000200027824 */ /* 0x000fc800078e0202 */
[----:B------:R-:W-:-:S05]  /*16100*/  IMAD R2, R0, 0x2, R2 ;  /* 0x0000000200027824 */ /* 0x000fca00078e0202 */
[----:B------:R-:W-:Y:S01]  /*16110*/  IADD3 R2, PT, PT, R2, R0, RZ ;  /* 0x0000000002027210 */ /* 0x000fe20007ffe0ff */
[----:B----4-:R-:W-:Y:S01]  /*16120*/  UIMAD UR44, UR44, UR34, UR35 ;  /* 0x000000222c2c72a4 */ /* 0x010fe2000f8e0223 */
[----:B------:R-:W1:Y:S03]  /*16130*/  LDCU.64 UR34, c[0x0][0x3b8] ;  /* 0x00007700ff2277ac */ /* 0x000e660008000a00 */
[----:B------:R-:W-:Y:S02]  /*16140*/  IMAD.SHL.U32 R2, R2, 0x4, RZ ;  /* 0x0000000402027824 */ /* 0x000fe400078e00ff */
[----:B0--3--:R-:W-:-:S05]  /*16150*/  IMAD R245, R0, UR44, RZ ;  /* 0x0000002c00f57c24 */ /* 0x009fca000f8e02ff */
[----:B------:R-:W-:Y:S02]  /*16160*/  SHF.L.U32 R245, R245, 0x8, RZ ;  /* 0x00000008f5f57819 */ /* 0x000fe400000006ff */
[----:B------:R-:W-:Y:S01]  /*16170*/  SHF.R.S32.HI R244, RZ, 0x1f, R2 ;  /* 0x0000001ffff47819 */ /* 0x000fe20000011402 */
        /* <DEDUP_REMOVED lines=18> */
.L_x_1107:
[----:B------:R-:W-:Y:S05]  /*162a0*/  BSYNC.RECONVERGENT B2 ;  /* 0x0000000000027941 */ /* 0x000fea0003800200 */
.L_x_1106:
        /* <DEDUP_REMOVED lines=22> */
[----:B------:R-:W-:Y:S01]  /*16410*/  LEA R2, R0, R2, 0x1 ;  /* 0x0000000200027211 */ /* 0x000fe200078e08ff */
        /* <DEDUP_REMOVED lines=24> */
.L_x_1109:
[----:B------:R-:W-:Y:S05]  /*165a0*/  BSYNC.RECONVERGENT B2 ;  /* 0x0000000000027941 */ /* 0x000fea0003800200 */
.L_x_1108:
        /* <DEDUP_REMOVED lines=14> */
[----:B------:R-:W-:Y:S01]  /*16690*/  IMAD.IADD R2, R3, 0x1, R0 ;  /* 0x0000000103027824 */ /* 0x000fe200078e0200 */
[----:B------:R-:W4:Y:S01]  /*166a0*/  S2UR UR35, SR_CTAID.X ;  /* 0x00000000002379c3 */ /* 0x000f220000002500 */
[C---:B------:R-:W-:Y:S02]  /*166b0*/  IMAD R46, R0.reuse, UR33, RZ ;  /* 0x00000021002e7c24 */ /* 0x040fe4000f8e02ff */
[----:B------:R-:W-:-:S05]  /*166c0*/  IMAD R2, R0, 0x4, R2 ;  /* 0x0000000400027824 */ /* 0x000fca00078e0202 */
[C---:B------:R-:W-:Y:S01]  /*166d0*/  LEA R2, R0.reuse, R2, 0x1 ;  /* 0x0000000200027211 */ /* 0x040fe200078e08ff */
[----:B-1----:R-:W-:-:S04]  /*166e0*/  IMAD R45, R0, UR34, RZ ;  /* 0x00000022002d7c24 */ /* 0x002fc8000f8e02ff */
[----:B------:R-:W-:-:S04]  /*166f0*/  IMAD R2, R0, 0x2, R2 ;  /* 0x0000000200027824 */ /* 0x000fc800078e0202 */
[----:B------:R-:W-:-:S05]  /*16700*/  IMAD R2, R0, 0x2, R2 ;  /* 0x0000000200027824 */ /* 0x000fca00078e0202 */
[----:B------:R-:W-:Y:S01]  /*16710*/  LEA R2, R0, R2, 0x1 ;  /* 0x0000000200027211 */ /* 0x000fe200078e08ff */
[----:B----4-:R-:W-:Y:S01]  /*16720*/  UIMAD UR44, UR44, UR34, UR35 ;  /* 0x000000222c2c72a4 */ /* 0x010fe2000f8e0223 */
[----:B------:R-:W1:Y:S03]  /*16730*/  LDCU.64 UR34, c[0x0][0x3b8] ;  /* 0x00007700ff2277ac */ /* 0x000e660008000a00 */
[----:B------:R-:W-:-:S04]  /*16740*/  IMAD.IADD R2, R2, 0x1, R0 ;  /* 0x0000000102027824 */ /* 0x000fc800078e0200 */
[----:B------:R-:W-:Y:S02]  /*16750*/  IMAD.SHL.U32 R2, R2, 0x4, RZ ;  /* 0x0000000402027824 */ /* 0x000fe400078e00ff */
[----:B0--3--:R-:W-:-:S04]  /*16760*/  IMAD R245, R0, UR44, RZ ;  /* 0x0000002c00f57c24 */ /* 0x009fc8000f8e02ff */
[----:B------:R-:W-:Y:S01]  /*16770*/  IMAD.SHL.U32 R245, R245, 0x100, RZ ;  /* 0x00000100f5f57824 */ /* 0x000fe200078e00ff */
[----:B------:R-:W-:Y:S01]  /*16780*/  SHF.R.S32.HI R244, RZ, 0x1f, R2 ;  /* 0x0000001ffff47819 */ /* 0x000fe20000011402 */
[----:B--2---:R-:W-:-:S05]  /*16790*/  IMAD R45, R45, R44, RZ ;  /* 0x0000002c2d2d7224 */ /* 0x004fca00078e02ff */
[----:B------:R-:W-:-:S04]  /*167a0*/  LEA R45, R45, R2, 0x8 ;  /* 0x000000022d2d7211 */ /* 0x000fc800078e40ff */
        /* <DEDUP_REMOVED lines=16> */
.L_x_1111:
[----:B------:R-:W-:Y:S05]  /*168b0*/  BSYNC.RECONVERGENT B2 ;  /* 0x0000000000027941 */ /* 0x000fea0003800200 */
.L_x_1110:
[----:B------:R-:W-:Y:S04]  /*168c0*/  BSSY.RECONVERGENT B2, `(.L_x_1112) ;  /* 0x000004c000027945 */ /* 0x000fe80003800200 */
[----:B------:R-:W-:Y:S05]  /*168d0*/  @P1 BRA `(.L_x_1113) ;  /* 0x0000000400281947 */ /* 0x000fea0003800000 */
[----:B------:R-:W0:Y:S01]  /*168e0*/  S2UR UR44, SR_CTAID.Y ;  /* 0x00000000002c79c3 */ /* 0x000e220000002600 */
[----:B------:R-:W0:Y:S01]  /*168f0*/  LDCU.64 UR34, c[0x0][0x3c8] ;  /* 0x00007900ff2277ac */ /* 0x000e220008000a00 */
[----:B-----5:R0:W-:Y:S02]  /*16900*/  STL [R1+0x798], R6 ;  /* 0x0007980601007387 */ /* 0x0201e40000100800 */
[C---:B01234-:R-:W-:Y:S02]  /*16910*/  IMAD R244, R0.reuse, UR33, RZ ;  /* 0x0000002100f47c24 */ /* 0x05ffe4000f8e02ff */
[----:B------:R-:W-:Y:S01]  /*16920*/  IMAD R48, R0, UR44, RZ ;  /* 0x0000002c00307c24 */ /* 0x000fe2000f8e02ff */
[----:B------:R-:W2:Y:S04]  /*16930*/  LDL R6, [R1+0x350] ;  /* 0x0003500001067983 */ /* 0x000ea80000100800 */
[C---:B------:R-:W-:Y:S01]  /*16940*/  IADD3 R2, P2, PT, R48.reuse, R3, RZ ;  /* 0x0000000330027210 */ /* 0x040fe20007f5e0ff */
[----:B------:R0:W-:Y:S03]  /*16950*/  STL [R1+0x794], R5 ;  /* 0x0007940501007387 */ /* 0x0001e60000100800 */
[----:B------:R-:W-:-:S02]  /*16960*/  LEA.HI.X.SX32 R48, R48, RZ, 0x1, P2 ;  /* 0x000000ff30307211 */ /* 0x000fc400010f0eff */
[C---:B------:R-:W-:Y:S01]  /*16970*/  LEA R52, P2, R2.reuse, UR34, 0x2 ;  /* 0x0000002202347c11 */ /* 0x040fe2000f8410ff */
[----:B------:R-:W1:Y:S03]  /*16980*/  LDCU UR34, c[0x0][0x3f8] ;  /* 0x00007f00ff2277ac */ /* 0x000e660008000800 */
[----:B------:R-:W-:Y:S01]  /*16990*/  LEA.HI.X R53, R2, UR35, R48, 0x2, P2 ;  /* 0x0000002302357c11 */ /* 0x000fe200090f1430 */
[----:B0-----:R-:W3:Y:S04]  /*169a0*/  LDL R5, [R1+0x354] ;  /* 0x0003540001057983 */ /* 0x001ee80000100800 */
[----:B------:R-:W4:Y:S01]  /*169b0*/  LDG.E R2, desc[UR36][R52.64] ;  /* 0x0000002434027981 */ /* 0x000f22000c1e1900 */
[----:B------:R-:W-:Y:S01]  /*169c0*/  IMAD.IADD R48, R3, 0x1, R0 ;  /* 0x0000000103307824 */ /* 0x000fe200078e0200 */
[----:B------:R-:W0:Y:S01]  /*169d0*/  S2UR UR35, SR_CTAID.X ;  /* 0x00000000002379c3 */ /* 0x000e220000002500 */
[----:B------:R-:W-:Y:S01]  /*169e0*/  SHF.R.S32.HI R245, RZ, 0x1f, R244 ;  /* 0x0000001ffff57819 */ /* 0x000fe200000114f4 */
[----:B------:R1:W-:Y:S02]  /*169f0*/  STL [R1+0x790], R4 ;  /* 0x0007900401007387 */ /* 0x0003e40000100800 */
[----:B------:R-:W-:-:S05]  /*16a00*/  LEA R48, R0, R48, 0x2 ;  /* 0x0000003000307211 */ /* 0x000fca00078e10ff */
[C---:B------:R-:W-:Y:S02]  /*16a10*/  IMAD R48, R0.reuse, 0x2, R48 ;  /* 0x0000000200307824 */ /* 0x040fe400078e0230 */
[C---:B-1----:R-:W-:Y:S01]  /*16a20*/  IMAD R49, R0.reuse, UR34, RZ ;  /* 0x0000002200317c24 */ /* 0x042fe2000f8e02ff */
[----:B------:R-:W3:Y:S01]  /*16a30*/  LDL R4, [R1+0x358] ;  /* 0x0003580001047983 */ /* 0x000ee20000100800 */
[----:B------:R-:W-:-:S05]  /*16a40*/  IMAD R48, R0, 0x2, R48 ;  /* 0x0000000200307824 */ /* 0x000fca00078e0230 */
[----:B------:R-:W-:-:S05]  /*16a50*/  LEA R48, R0, R48, 0x1 ;  /* 0x0000003000307211 */ /* 0x000fca00078e08ff */
[C---:B------:R-:W-:Y:S01]  /*16a60*/  IMAD R48, R0.reuse, 0x2, R48 ;  /* 0x0000000200307824 */ /* 0x040fe200078e0230 */
[----:B0-----:R-:W-:Y:S01]  /*16a70*/  UIMAD UR44, UR44, UR34, UR35 ;  /* 0x000000222c2c72a4 */ /* 0x001fe2000f8e0223 */
[----:B------:R-:W0:Y:S02]  /*16a80*/  LDCU.64 UR34, c[0x0][0x3b8] ;  /* 0x00007700ff2277ac */ /* 0x000e240008000a00 */
[----:B------:R-:W-:Y:S01]  /*16a90*/  IMAD R48, R0, 0x2, R48 ;  /* 0x0000000200307824 */ /* 0x000fe200078e0230 */
[----:B------:R-:W-:-:S03]  /*16aa0*/  SHF.L.U32 R252, R49, 0x8, RZ ;  /* 0x0000000831fc7819 */ /* 0x000fc600000006ff */
[----:B------:R-:W-:-:S04]  /*16ab0*/  IMAD.SHL.U32 R55, R48, 0x4, RZ ;  /* 0x0000000430377824 */ /* 0x000fc800078e00ff */
        /* <DEDUP_REMOVED lines=8> */
[----:B------:R-:W-:Y:S02]  /*16b40*/  SHF.R.S32.HI R247, RZ, 0x1f, R246 ;  /* 0x0000001ffff77819 */ /* 0x000fe400000114f6 */
        /* <DEDUP_REMOVED lines=11> */
[----:B----4-:R-:W-:-:S05]  /*16c00*/  FADD.FTZ R51, R2, R51 ;  /* 0x0000003302337221 */ /* 0x010fca0000010000 */
[----:B------:R1:W-:Y:S04]  /*16c10*/  STG.E.128 desc[UR36][R54.64], R48 ;  /* 0x0000003036007986 */ /* 0x0003e8000c101d24 */
[----:B------:R-:W2:Y:S01]  /*16c20*/  LDG.E R52, desc[UR36][R52.64] ;  /* 0x0000002434347981 */ /* 0x000ea2000c1e1900 */
[----:B------:R-:W-:-:S05]  /*16c30*/  LEA R2, R0, R3, 0x4 ;  /* 0x0000000300027211 */ /* 0x000fca00078e20ff */
[----:B------:R-:W-:-:S04]  /*16c40*/  IMAD.SHL.U32 R2, R2, 0x4, RZ ;  /* 0x0000000402027824 */ /* 0x000fc800078e00ff */
[----:B--2---:R-:W-:Y:S02]  /*16c50*/  IMAD R52, R52, R252, R2 ;  /* 0x000000fc34347224 */ /* 0x004fe400078e0202 */
[----:B------:R-:W2:Y:S03]  /*16c60*/  LDL R252, [R1+0x34c] ;  /* 0x00034c0001fc7983 */ /* 0x000ea60000100800 */
[----:B------:R-:W-:-:S04]  /*16c70*/  IADD3 R53, P2, PT, R244, R52, RZ ;  /* 0x00000034f4357210 */ /* 0x000fc80007f5e0ff */
[----:B-1----:R-:W-:Y:S02]  /*16c80*/  LEA.HI.X.SX32 R54, R52, R245, 0x1, P2 ;  /* 0x000000f534367211 */ /* 0x002fe400010f0eff */
[----:B------:R-:W-:-:S04]  /*16c90*/  LEA R52, P2, R53, UR34, 0x2 ;  /* 0x0000002235347c11 */ /* 0x000fc8000f8410ff */
[----:B------:R-:W-:Y:S02]  /*16ca0*/  LEA.HI.X R53, R53, UR35, R54, 0x2, P2 ;  /* 0x0000002335357c11 */ /* 0x000fe400090f1436 */
[----:B------:R-:W-:Y:S02]  /*16cb0*/  IADD3 R245, P2, PT, R246, R2, RZ ;  /* 0x00000002f6f57210 */ /* 0x000fe40007f5e0ff */
[----:B------:R-:W3:Y:S02]  /*16cc0*/  LDL R246, [R1+0x348] ;  /* 0x0003480001f67983 */ /* 0x000ee40000100800 */
[----:B------:R-:W-:Y:S02]  /*16cd0*/  LEA.HI.X.SX32 R2, R2, R247, 0x1, P2 ;  /* 0x000000f702027211 */ /* 0x000fe400010f0eff */
[C---:B------:R-:W-:Y:S01]  /*16ce0*/  LEA R244, P2, R245.reuse, UR34, 0x2 ;  /* 0x00000022f5f47c11 */ /* 0x040fe2000f8410ff */
[----:B------:R-:W3:Y:S03]  /*16cf0*/  LDG.E.128 R52, desc[UR36][R52.64] ;  /* 0x0000002434347981 */ /* 0x000ee6000c1e1d00 */
[----:B------:R-:W-:Y:S01]  /*16d00*/  LEA.HI.X R245, R245, UR35, R2, 0x2, P2 ;  /* 0x00000023f5f57c11 */ /* 0x000fe200090f1402 */
[----:B------:R-:W4:Y:S04]  /*16d10*/  LDL R247, [R1+0x344] ;  /* 0x0003440001f77983 */ /* 0x000f280000100800 */
[----:B------:R-:W4:Y:S01]  /*16d20*/  LDL R2, [R1+0x340] ;  /* 0x0003400001027983 */ /* 0x000f220000100800 */
[----:B---3--:R-:W-:Y:S01]  /*16d30*/  FADD.FTZ R54, R246, R54 ;  /* 0x00000036f6367221 */ /* 0x008fe20000010000 */
[----:B--2---:R-:W-:Y:S01]  /*16d40*/  FADD.FTZ R55, R252, R55 ;  /* 0x00000037fc377221 */ /* 0x004fe20000010000 */
[----:B----4-:R-:W-:Y:S01]  /*16d50*/  FADD.FTZ R53, R247, R53 ;  /* 0x00000035f7357221 */ /* 0x010fe20000010000 */
[----:B------:R-:W-:-:S05]  /*16d60*/  FADD.FTZ R52, R2, R52 ;  /* 0x0000003402347221 */ /* 0x000fca0000010000 */
[----:B------:R0:W-:Y:S02]  /*16d70*/  STG.E.128 desc[UR36][R244.64], R52 ;  /* 0x00000034f4007986 */ /* 0x0001e4000c101d24 */
.L_x_1113:
[----:B------:R-:W-:Y:S05]  /*16d80*/  BSYNC.RECONVERGENT B2 ;  /* 0x0000000000027941 */ /* 0x000fea0003800200 */
.L_x_1112:
        /* <DEDUP_REMOVED lines=16> */
[----:B------:R-:W-:-:S03]  /*16e90*/  IMAD R58, R0, UR33, RZ ;  /* 0x00000021003a7c24 */ /* 0x000fc6000f8e02ff */
[C---:B------:R-:W-:Y:S01]  /*16ea0*/  LEA R2, R0.reuse, R2, 0x2 ;  /* 0x0000000200027211 */ /* 0x040fe200078e10ff */
[----:B-1----:R-:W-:-:S04]  /*16eb0*/  IMAD R57, R0, UR34, RZ ;  /* 0x0000002200397c24 */ /* 0x002fc8000f8e02ff */
[----:B------:R-:W-:-:S04]  /*16ec0*/  IMAD R2, R0, 0x2, R2 ;  /* 0x0000000200027824 */ /* 0x000fc800078e0202 */
[----:B------:R-:W-:-:S05]  /*16ed0*/  IMAD R2, R0, 0x2, R2 ;  /* 0x0000000200027824 */ /* 0x000fca00078e0202 */
[----:B------:R-:W-:-:S05]  /*16ee0*/  LEA R2, R0, R2, 0x1 ;  /* 0x0000000200027211 */ /* 0x000fca00078e08ff */
[C---:B------:R-:W-:Y:S01]  /*16ef0*/  IMAD R2, R0.reuse, 0x2, R2 ;  /* 0x0000000200027824 */ /* 0x040fe200078e0202 */
[----:B----4-:R-:W-:Y:S01]  /*16f00*/  UIMAD UR44, UR44, UR34, UR35 ;  /* 0x000000222c2c72a4 */ /* 0x010fe2000f8e0223 */
[----:B------:R-:W1:Y:S02]  /*16f10*/  LDCU.64 UR34, c[0x0][0x3b8] ;  /* 0x00007700ff2277ac */ /* 0x000e640008000a00 */
[----:B------:R-:W-:-:S05]  /*16f20*/  IMAD R2, R0, 0x2, R2 ;  /* 0x0000000200027824 */ /* 0x000fca00078e0202 */
[----:B------:R-:W-:-:S05]  /*16f30*/  LEA R2, R0, R2, 0x1 ;  /* 0x0000000200027211 */ /* 0x000fca00078e08ff */
        /* <DEDUP_REMOVED lines=22> */
.L_x_1115:
[----:B------:R-:W-:Y:S05]  /*170a0*/  BSYNC.RECONVERGENT B2 ;  /* 0x0000000000027941 */ /* 0x000fea0003800200 */
.L_x_1114:
        /* <DEDUP_REMOVED lines=22> */
[C---:B------:R-:W-:Y:S01]  /*17210*/  LEA R2, R0.reuse, R2, 0x1 ;  /* 0x0000000200027211 */ /* 0x040fe200078e08ff */
[----:B----4-:R-:W-:Y:S01]  /*17220*/  UIMAD UR44, UR44, UR34, UR35 ;  /* 0x000000222c2c72a4 */ /* 0x010fe2000f8e0223 */
[----:B------:R-:W1:Y:S03]  /*17230*/  LDCU.64 UR34, c[0x0][0x3b8] ;  /* 0x00007700ff2277ac */ /* 0x000e660008000a00 */
[----:B------:R-:W-:-:S04]  /*17240*/  IMAD R2, R0, 0x2, R2 ;  /* 0x0000000200027824 */ /* 0x000fc800078e0202 */
[----:B------:R-:W-:-:S05]  /*17250*/  IMAD R2, R0, 0x2, R2 ;  /* 0x0000000200027824 */ /* 0x000fca00078e0202 */
[----:B------:R-:W-:-:S05]  /*17260*/  IADD3 R2, PT, PT, R2, R0, RZ ;  /* 0x0000000002027210 */ /* 0x000fca0007ffe0ff */
        /* <DEDUP_REMOVED lines=22> */
.L_x_1117:
[----:B------:R-:W-:Y:S05]  /*173d0*/  BSYNC.RECONVERGENT B2 ;  /* 0x0000000000027941 */ /* 0x000fea0003800200 */
.L_x_1116:
        /* <DEDUP_REMOVED lines=25> */
[----:B------:R-:W-:-:S05]  /*17570*/  IMAD R2, R0, 0x2, R2 ;  /* 0x0000000200027824 */ /* 0x000fca00078e0202 */
[----:B------:R-:W-:-:S05]  /*17580*/  LEA R2, R0, R2, 0x1 ;  /* 0x0000000200027211 */ /* 0x000fca00078e08ff */
[----:B------:R-:W-:-:S05]  /*17590*/  IMAD R2, R0, 0x2, R2 ;  /* 0x0000000200027824 */ /* 0x000fca00078e0202 */
[----:B------:R-:W-:Y:S01]  /*175a0*/  SHF.L.U32 R2, R2, 0x2, RZ ;  /* 0x0000000202027819 */ /* 0x000fe200000006ff */
        /* <DEDUP_REMOVED lines=21> */
.L_x_1119:
[----:B------:R-:W-:Y:S05]  /*17700*/  BSYNC.RECONVERGENT B2 ;  /* 0x0000000000027941 */ /* 0x000fea0003800200 */
.L_x_1118:
        /* <DEDUP_REMOVED lines=19> */
[----:B------:R-:W-:-:S05]  /*17840*/  IMAD R2, R0, 0x2, R2 ;  /* 0x0000000200027824 */ /* 0x000fca00078e0202 */
[----:B------:R-:W-:-:S05]  /*17850*/  LEA R2, R0, R2, 0x1 ;  /* 0x0000000200027211 */ /* 0x000fca00078e08ff */
[----:B------:R-:W-:Y:S01]  /*17860*/  IMAD R2, R0, 0x2, R2 ;  /* 0x0000000200027824 */ /* 0x000fe200078e0202 */
[----:B----4-:R-:W-:-:S04]  /*17870*/  UIMAD UR44, UR44, UR34, UR35 ;  /* 0x000000222c2c72a4 */ /* 0x010fc8000f8e0223 */
[C---:B------:R-:W-:Y:S01]  /*17880*/  LEA R2, R0.reuse, R2, 0x1 ;  /* 0x0000000200027211 */ /* 0x040fe200078e08ff */
[----:B------:R-:W1:Y:S04]  /*17890*/  LDCU.64 UR34, c[0x0][0x3b8] ;  /* 0x00007700ff2277ac */ /* 0x000e680008000a00 */
[----:B------:R-:W-:-:S05]  /*178a0*/  IMAD R2, R0, 0x2, R2 ;  /* 0x0000000200027824 */ /* 0x000fca00078e0202 */
[----:B------:R-:W-:-:S05]  /*178b0*/  LEA R2, R0, R2, 0x1 ;  /* 0x0000000200027211 */ /* 0x000fca00078e08ff */
[----:B------:R-:W-:-:S05]  /*178c0*/  IMAD R2, R0, 0x2, R2 ;  /* 0x0000000200027824 */ /* 0x000fca00078e0202 */
[----:B------:R-:W-:-:S05]  /*178d0*/  IADD3 R2, PT, PT, R2, R0, RZ ;  /* 0x0000000002027210 */ /* 0x000fca0007ffe0ff */
        /* <DEDUP_REMOVED lines=22> */
.L_x_1121:
[----:B------:R-:W-:Y:S05]  /*17a40*/  BSYNC.RECONVERGENT B2 ;  /* 0x0000000000027941 */ /* 0x000fea0003800200 */
.L_x_1120:
        /* <DEDUP_REMOVED lines=14> */
[----:B------:R-:W-:Y:S01]  /*17b30*/  IADD3 R2, PT, PT, R3, R0, RZ ;  /* 0x0000000003027210 */ /* 0x000fe20007ffe0ff */
[----:B------:R-:W4:Y:S01]  /*17b40*/  S2UR UR35, SR_CTAID.X ;  /* 0x00000000002379c3 */ /* 0x000f220000002500 */
[----:B------:R-:W-:-:S03]  /*17b50*/  IMAD R74, R0, UR33, RZ ;  /* 0x00000021004a7c24 */ /* 0x000fc6000f8e02ff */
[C---:B------:R-:W-:Y:S02]  /*17b60*/  IMAD R2, R0.reuse, 0x4, R2 ;  /* 0x0000000400027824 */ /* 0x040fe400078e0202 */
[----:B-1----:R-:W-:-:S03]  /*17b70*/  IMAD R73, R0, UR34, RZ ;  /* 0x0000002200497c24 */ /* 0x002fc6000f8e02ff */
[----:B------:R-:W-:-:S05]  /*17b80*/  LEA R2, R0, R2, 0x1 ;  /* 0x0000000200027211 */ /* 0x000fca00078e08ff */
[----:B------:R-:W-:-:S05]  /*17b90*/  IMAD R2, R0, 0x2, R2 ;  /* 0x0000000200027824 */ /* 0x000fca00078e0202 */
[----:B------:R-:W-:-:S05]  /*17ba0*/  LEA R2, R0, R2, 0x1 ;  /* 0x0000000200027211 */ /* 0x000fca00078e08ff */
[C---:B------:R-:W-:Y:S01]  /*17bb0*/  IMAD R2, R0.reuse, 0x2, R2 ;  /* 0x0000000200027824 */ /* 0x040fe200078e0202 */
[----:B----4-:R-:W-:Y:S01]  /*17bc0*/  UIMAD UR44, UR44, UR34, UR35 ;  /* 0x000000222c2c72a4 */ /* 0x010fe2000f8e0223 */
[----:B------:R-:W1:Y:S03]  /*17bd0*/  LDCU.64 UR34, c[0x0][0x3b8] ;  /* 0x00007700ff2277ac */ /* 0x000e660008000a00 */
[----:B------:R-:W-:-:S05]  /*17be0*/  LEA R2, R0, R2, 0x1 ;  /* 0x0000000200027211 */ /* 0x000fca00078e08ff */
        /* <DEDUP_REMOVED lines=25> */
.L_x_1123:
[----:B------:R-:W-:Y:S05]  /*17d80*/  BSYNC.RECONVERGENT B2 ;  /* 0x0000000000027941 */ /* 0x000fea0003800200 */
.L_x_1122:
        /* <DEDUP_REMOVED lines=28> */
[----:B------:R-:W-:-:S05]  /*17f50*/  LEA R2, R0, R2, 0x1 ;  /* 0x0000000200027211 */ /* 0x000fca00078e08ff */
[----:B------:R-:W-:-:S05]  /*17f60*/  IMAD.IADD R2, R2, 0x1, R0 ;  /* 0x0000000102027824 */ /* 0x000fca00078e0200 */
        /* <DEDUP_REMOVED lines=22> */
.L_x_1125:
[----:B------:R-:W-:Y:S05]  /*180d0*/  BSYNC.RECONVERGENT B2 ;  /* 0x0000000000027941 */ /* 0x000fea0003800200 */
.L_x_1124:
        /* <DEDUP_REMOVED lines=52> */
.L_x_1127:
[----:B------:R-:W-:Y:S05]  /*18420*/  BSYNC.RECONVERGENT B2 ;  /* 0x0000000000027941 */ /* 0x000fea0003800200 */
.L_x_1126:
        /* <DEDUP_REMOVED lines=53> */
.L_x_1129:
[----:B------:R-:W-:Y:S05]  /*18780*/  BSYNC.RECONVERGENT B2 ;  /* 0x0000000000027941 */ /* 0x000fea0003800200 */
.L_x_1128:
        /* <DEDUP_REMOVED lines=53> */
.L_x_1131:
[----:B------:R-:W-:Y:S05]  /*18ae0*/  BSYNC.RECONVERGENT B2 ;  /* 0x0000000000027941 */ /* 0x000fea0003800200 */
.L_x_1130:
        /* <DEDUP_REMOVED lines=54> */
.L_x_1133:
[----:B------:R-:W-:Y:S05]  /*18e50*/  BSYNC.RECONVERGENT B2 ;  /* 0x0000000000027941 */ /* 0x000fea0003800200 */
.L_x_1132:
        /* <DEDUP_REMOVED lines=54> */
.L_x_1135:
[----:B------:R-:W-:Y:S05]  /*191c0*/  BSYNC.RECONVERGENT B2 ;  /* 0x0000000000027941 */ /* 0x000fea0003800200 */
.L_x_1134:
        /* <DEDUP_REMOVED lines=55> */
.L_x_1137:
[----:B------:R-:W-:Y:S05]  /*19540*/  BSYNC.RECONVERGENT B2 ;  /* 0x0000000000027941 */ /* 0x000fea0003800200 */
.L_x_1136:
        /* <DEDUP_REMOVED lines=55> */
.L_x_1139:
[----:B------:R-:W-:Y:S05]  /*198c0*/  BSYNC.RECONVERGENT B2 ;  /* 0x0000000000027941 */ /* 0x000fea0003800200 */
.L_x_1138:
        /* <DEDUP_REMOVED lines=56> */
.L_x_1141:
[----:B------:R-:W-:Y:S05]  /*19c50*/  BSYNC.RECONVERGENT B2 ;  /* 0x0000000000027941 */ /* 0x000fea0003800200 */
.L_x_1140:
[----:B------:R-:W-:Y:S01]  /*19c60*/  IMAD.IADD R2, R3, 0x1, R0 ;  /* 0x0000000103027824 */ /* 0x000fe200078e0200 */
[----:B------:R-:W-:Y:S04]  /*19c70*/  BSSY.RECONVERGENT B2, `(.L_x_1142) ;  /* 0x0000057000027945 */ /* 0x000fe80003800200 */
        /* <DEDUP_REMOVED lines=13> */
[----:B------:R-:W-:Y:S01]  /*19d50*/  IMAD R246, R0, 0x2, R2 ;  /* 0x0000000200f67824 */ /* 0x000fe200078e0202 */
[----:B------:R-:W-:Y:S06]  /*19d60*/  @P1 BRA `(.L_x_1143) ;  /* 0x00000004001c1947 */ /* 0x000fec0003800000 */
[----:B------:R-:W0:Y:S01]  /*19d70*/  S2UR UR44, SR_CTAID.Y ;  /* 0x00000000002c79c3 */ /* 0x000e220000002600 */
[----:B------:R-:W2:Y:S01]  /*19d80*/  LDCU.64 UR34, c[0x0][0x3c8] ;  /* 0x00007900ff2277ac */ /* 0x000ea20008000a00 */
[----:B-----5:R1:W-:Y:S01]  /*19d90*/  STL [R1+0x7a0], R8 ;  /* 0x0007a00801007387 */ /* 0x0203e20000100800 */
[----:B------:R-:W-:-:S03]  /*19da0*/  IMAD.SHL.U32 R118, R246, 0x4, RZ ;  /* 0x00000004f6767824 */ /* 0x000fc600078e00ff */
[----:B-1----:R-:W3:Y:S04]  /*19db0*/  LDL R8, [R1+0x250] ;  /* 0x0002500001087983 */ /* 0x002ee80000100800 */
[----:B------:R1:W-:Y:S01]  /*19dc0*/  STL [R1+0x79c], R7 ;  /* 0x00079c0701007387 */ /* 0x0003e20000100800 */
[----:B0-----:R-:W-:-:S03]  /*19dd0*/  IMAD R112, R0, UR44, RZ ;  /* 0x0000002c00707c24 */ /* 0x001fc6000f8e02ff */
[----:B-1----:R-:W3:Y:S02]  /*19de0*/  LDL R7, [R1+0x254] ;  /* 0x0002540001077983 */ /* 0x002ee40000100800 */
[C---:B------:R-:W-:Y:S02]  /*19df0*/  IADD3 R2, P2, PT, R112.reuse, R3, RZ ;  /* 0x0000000370027210 */ /* 0x040fe40007f5e0ff */
[----:B------:R0:W-:Y:S02]  /*19e00*/  STL [R1+0x798], R6 ;  /* 0x0007980601007387 */ /* 0x0001e40000100800 */
[----:B------:R-:W-:Y:S02]  /*19e10*/  LEA.HI.X.SX32 R112, R112, RZ, 0x1, P2 ;  /* 0x000000ff70707211 */ /* 0x000fe400010f0eff */
[C---:B--2---:R-:W-:Y:S01]  /*19e20*/  LEA R116, P2, R2.reuse, UR34, 0x2 ;  /* 0x0000002202747c11 */ /* 0x044fe2000f8410ff */
[----:B------:R-:W1:Y:S03]  /*19e30*/  LDCU UR34, c[0x0][0x3f8] ;  /* 0x00007f00ff2277ac */ /* 0x000e660008000800 */
[----:B------:R-:W-:Y:S01]  /*19e40*/  LEA.HI.X R117, R2, UR35, R112, 0x2, P2 ;  /* 0x0000002302757c11 */ /* 0x000fe200090f1470 */
[----:B0-----:R-:W2:Y:S04]  /*19e50*/  LDL R6, [R1+0x258] ;  /* 0x0002580001067983 */ /* 0x001ea80000100800 */
[----:B------:R-:W2:Y:S01]  /*19e60*/  LDG.E R2, desc[UR36][R116.64] ;  /* 0x0000002474027981 */ /* 0x000ea2000c1e1900 */
[----:B------:R-:W0:Y:S03]  /*19e70*/  S2UR UR35, SR_CTAID.X ;  /* 0x00000000002379c3 */ /* 0x000e260000002500 */
[----:B------:R1:W-:Y:S01]  /*19e80*/  STL [R1+0x794], R5 ;  /* 0x0007940501007387 */ /* 0x0003e20000100800 */
[----:B---34-:R-:W-:-:S03]  /*19e90*/  IMAD R244, R0, UR33, RZ ;  /* 0x0000002100f47c24 */ /* 0x018fc6000f8e02ff */
[----:B------:R3:W-:Y:S01]  /*19ea0*/  STL [R1+0x790], R4 ;  /* 0x0007900401007387 */ /* 0x0007e20000100800 */
[----:B-1----:R-:W-:-:S05]  /*19eb0*/  IMAD R112, R0, UR34, RZ ;  /* 0x0000002200707c24 */ /* 0x002fca000f8e02ff */
[----:B------:R-:W-:Y:S01]  /*19ec0*/  SHF.L.U32 R5, R112, 0x8, RZ ;  /* 0x0000000870057819 */ /* 0x000fe200000006ff */
[----:B0-----:R-:W-:Y:S01]  /*19ed0*/  UIMAD UR44, UR44, UR34, UR35 ;  /* 0x000000222c2c72a4 */ /* 0x001fe2000f8e0223 */
[----:B------:R-:W-:Y:S01]  /*19ee0*/  SHF.R.S32.HI R245, RZ, 0x1f, R244 ;  /* 0x0000001ffff57819 */ /* 0x000fe200000114f4 */
[----:B------:R-:W0:Y:S01]  /*19ef0*/  LDCU.64 UR34, c[0x0][0x3b8] ;  /* 0x00007700ff2277ac */ /* 0x000e220008000a00 */
[----:B---3--:R-:W3:Y:S01]  /*19f00*/  LDL R4, [R1+0x240] ;  /* 0x0002400001047983 */ /* 0x008ee20000100800 */
[----:B--2---:R-:W-:-:S05]  /*19f10*/  IMAD R113, R2, R5, R118 ;  /* 0x0000000502717224 */ /* 0x004fca00078e0276 */
[----:B------:R-:W-:-:S04]  /*19f20*/  IADD3 R2, P2, PT, R244, R113, RZ ;  /* 0x00000071f4027210 */ /* 0x000fc80007f5e0ff */
[----:B------:R-:W-:Y:S02]  /*19f30*/  LEA.HI.X.SX32 R113, R113, R245, 0x1, P2 ;  /* 0x000000f571717211 */ /* 0x000fe400010f0eff */
[----:B0-----:R-:W-:-:S04]  /*19f40*/  LEA R112, P2, R2, UR34, 0x2 ;  /* 0x0000002202707c11 */ /* 0x001fc8000f8410ff */
[----:B------:R-:W-:Y:S01]  /*19f50*/  LEA.HI.X R113, R2, UR35, R113, 0x2, P2 ;  /* 0x0000002302717c11 */ /* 0x000fe200090f1471 */
[----:B------:R-:W-:-:S05]  /*19f60*/  IMAD R2, R0, UR44, RZ ;  /* 0x0000002c00027c24 */ /* 0x000fca000f8e02ff */
[----:B------:R-:W-:Y:S01]  /*19f70*/  SHF.L.U32 R247, R2, 0x8, RZ ;  /* 0x0000000802f77819 */ /* 0x000fe200000006ff */
[----:B------:R-:W2:Y:S03]  /*19f80*/  LDG.E.128 R112, desc[UR36][R112.64] ;  /* 0x0000002470707981 */ /* 0x000ea6000c1e1d00 */
[----:B------:R-:W-:Y:S02]  /*19f90*/  SHF.R.S32.HI R252, RZ, 0x1f, R247 ;  /* 0x0000001ffffc7819 */ /* 0x000fe400000114f7 */
[----:B------:R-:W-:-:S04]  /*19fa0*/  IADD3 R2, P2, PT, R247, R118, RZ ;  /* 0x00000076f7027210 */ /* 0x000fc80007f5e0ff */
[----:B------:R-:W-:Y:S02]  /*19fb0*/  LEA.HI.X.SX32 R119, R118, R252, 0x1, P2 ;  /* 0x000000fc76777211 */ /* 0x000fe400010f0eff */
[----:B------:R-:W-:-:S04]  /*19fc0*/  LEA R118, P2, R2, UR34, 0x2 ;  /* 0x0000002202767c11 */ /* 0x000fc8000f8410ff */
[----:B------:R-:W-:Y:S02]  /*19fd0*/  LEA.HI.X R119, R2, UR35, R119, 0x2, P2 ;  /* 0x0000002302777c11 */ /* 0x000fe400090f1477 */
[----:B------:R-:W4:Y:S01]  /*19fe0*/  LDL R2, [R1+0x25c] ;  /* 0x00025c0001027983 */ /* 0x000f220000100800 */
[----:B--2---:R-:W-:Y:S01]  /*19ff0*/  FADD.FTZ R112, R8, R112 ;  /* 0x0000007008707221 */ /* 0x004fe20000010000 */
[----:B------:R-:W-:Y:S01]  /*1a000*/  FADD.FTZ R113, R7, R113 ;  /* 0x0000007107717221 */ /* 0x000fe20000010000 */
[----:B------:R-:W-:Y:S01]  /*1a010*/  FADD.FTZ R114, R6, R114 ;  /* 0x0000007206727221 */ /* 0x000fe20000010000 */
[----:B------:R0:W5:Y:S04]  /*1a020*/  LDL.LU R8, [R1+0x7a0] ;  /* 0x0007a00001087983 */ /* 0x0001680000300800 */
[----:B------:R0:W5:Y:S04]  /*1a030*/  LDL.LU R7, [R1+0x79c] ;  /* 0x00079c0001077983 */ /* 0x0001680000300800 */
[----:B------:R0:W5:Y:S01]  /*1a040*/  LDL.LU R6, [R1+0x798] ;  /* 0x0007980001067983 */ /* 0x0001620000300800 */
[----:B----4-:R-:W-:-:S05]  /*1a050*/  FADD.FTZ R115, R2, R115 ;  /* 0x0000007302737221 */ /* 0x010fca0000010000 */
[----:B------:R1:W-:Y:S04]  /*1a060*/  STG.E.128 desc[UR36][R118.64], R112 ;  /* 0x0000007076007986 */ /* 0x0003e8000c101d24 */
[----:B------:R-:W2:Y:S01]  /*1a070*/  LDG.E R116, desc[UR36][R116.64] ;  /* 0x0000002474747981 */ /* 0x000ea2000c1e1900 */
[----:B------:R-:W-:-:S05]  /*1a080*/  IMAD R2, R0, 0x20, R3 ;  /* 0x0000002000027824 */ /* 0x000fca00078e0203 */
[----:B------:R-:W-:-:S05]  /*1a090*/  SHF.L.U32 R2, R2, 0x2, RZ ;  /* 0x0000000202027819 */ /* 0x000fca00000006ff */
[----:B--2---:R-:W-:Y:S02]  /*1a0a0*/  IMAD R116, R116, R5, R2 ;  /* 0x0000000574747224 */ /* 0x004fe400078e0202 */
[----:B------:R0:W5:Y:S03]  /*1a0b0*/  LDL.LU R5, [R1+0x794] ;  /* 0x0007940001057983 */ /* 0x0001660000300800 */
[----:B------:R-:W-:-:S04]  /*1a0c0*/  IADD3 R117, P2, PT, R244, R116, RZ ;  /* 0x00000074f4757210 */ /* 0x000fc80007f5e0ff */
[----:B-1----:R-:W-:Y:S02]  /*1a0d0*/  LEA.HI.X.SX32 R118, R116, R245, 0x1, P2 ;  /* 0x000000f574767211 */ /* 0x002fe400010f0eff */
[----:B------:R-:W-:-:S04]  /*1a0e0*/  LEA R116, P2, R117, UR34, 0x2 ;  /* 0x0000002275747c11 */ /* 0x000fc8000f8410ff */
[----:B------:R-:W-:-:S06]  /*1a0f0*/  LEA.HI.X R117, R117, UR35, R118, 0x2, P2 ;  /* 0x0000002375757c11 */ /* 0x000fcc00090f1476 */
[----:B------:R-:W3:Y:S01]  /*1a100*/  LDG.E.128 R116, desc[UR36][R116.64] ;  /* 0x0000002474747981 */ /* 0x000ee2000c1e1d00 */
[----:B------:R-:W-:-:S03]  /*1a110*/  IADD3 R245, P2, PT, R247, R2, RZ ;  /* 0x00000002f7f57210 */ /* 0x000fc60007f5e0ff */
[----:B------:R-:W2:Y:S01]  /*1a120*/  LDL R247, [R1+0x24c] ;  /* 0x00024c0001f77983 */ /* 0x000ea20000100800 */
[----:B------:R-:W-:Y:S02]  /*1a130*/  LEA.HI.X.SX32 R2, R2, R252, 0x1, P2 ;  /* 0x000000fc02027211 */ /* 0x000fe400010f0eff */
[C---:B------:R-:W-:Y:S01]  /*1a140*/  LEA R244, P2, R245.reuse, UR34, 0x2 ;  /* 0x00000022f5f47c11 */ /* 0x040fe2000f8410ff */
[----:B------:R-:W4:Y:S03]  /*1a150*/  LDL R252, [R1+0x248] ;  /* 0x0002480001fc7983 */ /* 0x000f260000100800 */
[----:B------:R-:W-:Y:S02]  /*1a160*/  LEA.HI.X R245, R245, UR35, R2, 0x2, P2 ;  /* 0x00000023f5f57c11 */ /* 0x000fe400090f1402 */
[----:B------:R-:W4:Y:S01]  /*1a170*/  LDL R2, [R1+0x244] ;  /* 0x0002440001027983 */ /* 0x000f220000100800 */
[----:B---3--:R-:W-:-:S03]  /*1a180*/  FADD.FTZ R116, R4, R116 ;  /* 0x0000007404747221 */ /* 0x008fc60000010000 */
[----:B------:R0:W5:Y:S01]  /*1a190*/  LDL.LU R4, [R1+0x790] ;  /* 0x0007900001047983 */ /* 0x0001620000300800 */
[----:B--2---:R-:W-:Y:S01]  /*1a1a0*/  FADD.FTZ R119, R247, R119 ;  /* 0x00000077f7777221 */ /* 0x004fe20000010000 */
[----:B----4-:R-:W-:Y:S01]  /*1a1b0*/  FADD.FTZ R118, R252, R118 ;  /* 0x00000076fc767221 */ /* 0x010fe20000010000 */
[----:B------:R-:W-:-:S05]  /*1a1c0*/  FADD.FTZ R117, R2, R117 ;  /* 0x0000007502757221 */ /* 0x000fca0000010000 */
[----:B------:R0:W-:Y:S02]  /*1a1d0*/  STG.E.128 desc[UR36][R244.64], R116 ;  /* 0x00000074f4007986 */ /* 0x0001e4000c101d24 */
.L_x_1143:
[----:B------:R-:W-:Y:S05]  /*1a1e0*/  BSYNC.RECONVERGENT B2 ;  /* 0x0000000000027941 */ /* 0x000fea0003800200 */
.L_x_1142:
[----:B------:R-:W-:Y:S01]  /*1a1f0*/  BSSY.RECONVERGENT B2, `(.L_x_1144) ;  /* 0x000002c000027945 */ /* 0x000fe20003800200 */
[----:B------:R-:W-:-:S03]  /*1a200*/  IMAD R2, R0, 0x2, R246 ;  /* 0x0000000200027824 */ /* 0x000fc600078e02f6 */
[----:B------:R-:W-:Y:S05]  /*1a210*/  @P1 BRA `(.L_x_1145) ;  /* 0x0000000000a41947 */ /* 0x000fea0003800000 */
[----:B------:R-:W0:Y:S01]  /*1a220*/  S2UR UR44, SR_CTAID.Y ;  /* 0x00000000002c79c3 */ /* 0x000e220000002600 */
[----:B------:R-:W0:Y:S01]  /*1a230*/  LDCU.64 UR34, c[0x0][0x3c8] ;  /* 0x00007900ff2277ac */ /* 0x000e220008000a00 */
[----:B-----5:R0:W-:Y:S02]  /*1a240*/  STL [R1+0x790], R4 ;  /* 0x0007900401007387 */ /* 0x0201e40000100800 */
[----:B01234-:R-:W-:Y:S02]  /*1a250*/  SHF.L.U32 R245, R2, 0x2, RZ ;  /* 0x0000000202f57819 */ /* 0x01ffe400000006ff */
[----:B------:R-:W2:Y:S04]  /*1a260*/  LDL R252, [R1+0x238] ;  /* 0x0002380001fc7983 */ /* 0x000ea80000100800 */
[----:B------:R-:W3:Y:S04]  /*1a270*/  LDL R247, [R1+0x23c] ;  /* 0x00023c0001f77983 */ /* 0x000ee80000100800 */
[----:B------:R-:W4:Y:S01]  /*1a280*/  LDL R4, [R1+0x230] ;  /* 0x0002300001047983 */ /* 0x000f220000100800 */
[----:B------:R-:W-:-:S05]  /*1a290*/  IMAD R122, R0, UR44, RZ ;  /* 0x0000002c007a7c24 */ /* 0x000fca000f8e02ff */
[----:B------:R-:W-:-:S04]  /*1a2a0*/  IADD3 R121, P2, PT, R122, R3, RZ ;  /* 0x000000037a797210 */ /* 0x000fc80007f5e0ff */
[----:B------:R-:W-:Y:S02]  /*1a2b0*/  LEA.HI.X.SX32 R122, R122, RZ, 0x1, P2 ;  /* 0x000000ff7a7a7211 */ /* 0x000fe400010f0eff */
[C---:B------:R-:W-:Y:S01]  /*1a2c0*/  LEA R120, P2, R121.reuse, UR34, 0x2 ;  /* 0x0000002279787c11 */ /* 0x040fe2000f8410ff */
[----:B------:R-:W0:Y:S03]  /*1a2d0*/  LDCU UR34, c[0x0][0x3f8] ;  /* 0x00007f00ff2277ac */ /* 0x000e260008000800 */
[----:B------:R-:W-:-:S05]  /*1a2e0*/  LEA.HI.X R121, R121, UR35, R122, 0x2, P2 ;  /* 0x0000002379797c11 */ /* 0x000fca00090f147a */
[----:B------:R0:W2:Y:S01]  /*1a2f0*/  LDG.E R120, desc[UR36][R120.64] ;  /* 0x0000002478787981 */ /* 0x0000a2000c1e1900 */
[----:B------:R-:W1:Y:S01]  /*1a300*/  S2UR UR35, SR_CTAID.X ;  /* 0x00000000002379c3 */ /* 0x000e620000002500 */
[C---:B0-----:R-:W-:Y:S02]  /*1a310*/  IMAD R121, R0.reuse, UR34, RZ ;  /* 0x0000002200797c24 */ /* 0x041fe4000f8e02ff */
[----:B------:R-:W-:Y:S01]  /*1a320*/  IMAD R122, R0, UR33, RZ ;  /* 0x00000021007a7c24 */ /* 0x000fe2000f8e02ff */
[----:B-1----:R-:W-:Y:S01]  /*1a330*/  UIMAD UR44, UR44, UR34, UR35 ;  /* 0x000000222c2c72a4 */ /* 0x002fe2000f8e0223 */
[----:B------:R-:W0:Y:S01]  /*1a340*/  LDCU.64 UR34, c[0x0][0x3b8] ;  /* 0x00007700ff2277ac */ /* 0x000e220008000a00 */
[----:B--2---:R-:W-:-:S04]  /*1a350*/  IMAD R121, R121, R120, RZ ;  /* 0x0000007879797224 */ /* 0x004fc800078e02ff */
[----:B------:R-:W-:-:S05]  /*1a360*/  IMAD R121, R121, 0x100, R245 ;  /* 0x0000010079797824 */ /* 0x000fca00078e02f5 */
[----:B------:R-:W-:Y:S02]  /*1a370*/  SHF.R.S32.HI R120, RZ, 0x1f, R121 ;  /* 0x0000001fff787819 */ /* 0x000fe40000011479 */
[----:B------:R-:W-:-:S04]  /*1a380*/  IADD3 R121, P2, PT, R122, R121, RZ ;  /* 0x000000797a797210 */ /* 0x000fc80007f5e0ff */
[----:B------:R-:W-:Y:S02]  /*1a390*/  LEA.HI.X.SX32 R122, R122, R120, 0x1, P2 ;  /* 0x000000787a7a7211 */ /* 0x000fe400010f0eff */
[----:B0-----:R-:W-:-:S04]  /*1a3a0*/  LEA R120, P2, R121, UR34, 0x2 ;  /* 0x0000002279787c11 */ /* 0x001fc8000f8410ff */
[----:B------:R-:W-:-:S06]  /*1a3b0*/  LEA.HI.X R121, R121, UR35, R122, 0x2, P2 ;  /* 0x0000002379797c11 */ /* 0x000fcc00090f147a */
[----:B------:R-:W4:Y:S01]  /*1a3c0*/  LDG.E.128 R120, desc[UR36][R120.64] ;  /* 0x0000002478787981 */ /* 0x000f22000c1e1d00 */
[----:B------:R-:W-:Y:S01]  /*1a3d0*/  IMAD R244, R0, UR44, RZ ;  /* 0x0000002c00f47c24 */ /* 0x000fe2000f8e02ff */
[----:B------:R-:W-:-:S04]  /*1a3e0*/  SHF.R.S32.HI R246, RZ, 0x1f, R245 ;  /* 0x0000001ffff67819 */ /* 0x000fc800000114f5 */
[----:B------:R-:W-:-:S04]  /*1a3f0*/  SHF.L.U32 R244, R244, 0x8, RZ ;  /* 0x00000008f4f47819 */ /* 0x000fc800000006ff */
[----:B------:R-:W-:-:S04]  /*1a400*/  IADD3 R245, P2, PT, R244, R245, RZ ;  /* 0x000000f5f4f57210 */ /* 0x000fc80007f5e0ff */
[----:B------:R-:W-:Y:S02]  /*1a410*/  LEA.HI.X.SX32 R246, R244, R246, 0x1, P2 ;  /* 0x000000f6f4f67211 */ /* 0x000fe400010f0eff */
[----:B------:R-:W-:-:S04]  /*1a420*/  LEA R244, P2, R245, UR34, 0x2 ;  /* 0x00000022f5f47c11 */ /* 0x000fc8000f8410ff */
[----:B------:R-:W-:Y:S02]  /*1a430*/  LEA.HI.X R245, R245, UR35, R246, 0x2, P2 ;  /* 0x00000023f5f57c11 */ /* 0x000fe400090f14f6 */
[----:B------:R-:W2:Y:S01]  /*1a440*/  LDL R246, [R1+0x234] ;  /* 0x0002340001f67983 */ /* 0x000ea20000100800 */
[----:B----4-:R-:W-:-:S03]  /*1a450*/  FADD.FTZ R120, R4, R120 ;  /* 0x0000007804787221 */ /* 0x010fc60000010000 */
[----:B------:R0:W5:Y:S01]  /*1a460*/  LDL.LU R4, [R1+0x790] ;  /* 0x0007900001047983 */ /* 0x0001620000300800 */
[----:B------:R-:W-:Y:S01]  /*1a470*/  FADD.FTZ R122, R252, R122 ;  /* 0x0000007afc7a7221 */ /* 0x000fe20000010000 */
[----:B---3--:R-:W-:Y:S01]  /*1a480*/  FADD.FTZ R123, R247, R123 ;  /* 0x0000007bf77b7221 */ /* 0x008fe20000010000 */
[----:B--2---:R-:W-:-:S05]  /*1a490*/  FADD.FTZ R121, R246, R121 ;  /* 0x00000079f6797221 */ /* 0x004fca0000010000 */
[----:B------:R0:W-:Y:S02]  /*1a4a0*/  STG.E.128 desc[UR36][R244.64], R120 ;  /* 0x00000078f4007986 */ /* 0x0001e4000c101d24 */
.L_x_1145:
[----:B------:R-:W-:Y:S05]  /*1a4b0*/  BSYNC.RECONVERGENT B2 ;  /* 0x0000000000027941 */ /* 0x000fea0003800200 */
.L_x_1144:
[----:B------:R-:W-:Y:S01]  /*1a4c0*/  BSSY.RECONVERGENT B2, `(.L_x_1146) ;  /* 0x000002c000027945 */ /* 0x000fe20003800200 */
[----:B------:R-:W-:-:S03]  /*1a4d0*/  IMAD.IADD R2, R2, 0x1, R0 ;  /* 0x0000000102027824 */ /* 0x000fc600078e0200 */
        /* <DEDUP_REMOVED lines=42> */
.L_x_1147:
[----:B------:R-:W-:Y:S05]  /*1a780*/  BSYNC.RECONVERGENT B2 ;  /* 0x0000000000027941 */ /* 0x000fea0003800200 */
.L_x_1146:
        /* <DEDUP_REMOVED lines=44> */
.L_x_1149:
[----:B------:R-:W-:Y:S05]  /*1aa50*/  BSYNC.RECONVERGENT B2 ;  /* 0x0000000000027941 */ /* 0x000fea0003800200 */
.L_x_1148:
        /* <DEDUP_REMOVED lines=44> */
.L_x_1151:
[----:B------:R-:W-:Y:S05]  /*1ad20*/  BSYNC.RECONVERGENT B2 ;  /* 0x0000000000027941 */ /* 0x000fea0003800200 */
.L_x_1150:
        /* <DEDUP_REMOVED lines=44> */
.L_x_1153:
[----:B------:R-:W-:Y:S05]  /*1aff0*/  BSYNC.RECONVERGENT B2 ;  /* 0x0000000000027941 */ /* 0x000fea0003800200 */
.L_x_1152:
        /* <DEDUP_REMOVED lines=44> */
.L_x_1155:
[----:B------:R-:W-:Y:S05]  /*1b2c0*/  BSYNC.RECONVERGENT B2 ;  /* 0x0000000000027941 */ /* 0x000fea0003800200 */
.L_x_1154:
        /* <DEDUP_REMOVED lines=44> */
.L_x_1157:
[----:B------:R-:W-:Y:S05]  /*1b590*/  BSYNC.RECONVERGENT B2 ;  /* 0x0000000000027941 */ /* 0x000fea0003800200 */
.L_x_1156:
        /* <DEDUP_REMOVED lines=44> */
.L_x_1159:
[----:B------:R-:W-:Y:S05]  /*1b860*/  BSYNC.RECONVERGENT B2 ;  /* 0x0000000000027941 */ /* 0x000fea0003800200 */
.L_x_1158:
        /* <DEDUP_REMOVED lines=44> */
.L_x_1161:
[----:B------:R-:W-:Y:S05]  /*1bb30*/  BSYNC.RECONVERGENT B2 ;  /* 0x0000000000027941 */ /* 0x000fea0003800200 */
.L_x_1160:
        /* <DEDUP_REMOVED lines=44> */
.L_x_1163:
[----:B------:R-:W-:Y:S05]  /*1be00*/  BSYNC.RECONVERGENT B2 ;  /* 0x0000000000027941 */ /* 0x000fea0003800200 */
.L_x_1162:
        /* <DEDUP_REMOVED lines=44> */
.L_x_1165:
[----:B------:R-:W-:Y:S05]  /*1c0d0*/  BSYNC.RECONVERGENT B2 ;  /* 0x0000000000027941 */ /* 0x000fea0003800200 */
.L_x_1164:
        /* <DEDUP_REMOVED lines=44> */
.L_x_1167:
[----:B------:R-:W-:Y:S05]  /*1c3a0*/  BSYNC.RECONVERGENT B2 ;  /* 0x0000000000027941 */ /* 0x000fea0003800200 */
.L_x_1166:
        /* <DEDUP_REMOVED lines=44> */
.L_x_1169:
[----:B------:R-:W-:Y:S05]  /*1c670*/  BSYNC.RECONVERGENT B2 ;  /* 0x0000000000027941 */ /* 0x000fea0003800200 */
.L_x_1168:
        /* <DEDUP_REMOVED lines=44> */
.L_x_1171:
[----:B------:R-:W-:Y:S05]  /*1c940*/  BSYNC.RECONVERGENT B2 ;  /* 0x0000000000027941 */ /* 0x000fea0003800200 */
.L_x_1170:
        /* <DEDUP_REMOVED lines=44> */
.L_x_1173:
[----:B------:R-:W-:Y:S05]  /*1cc10*/  BSYNC.RECONVERGENT B2 ;  /* 0x0000000000027941 */ /* 0x000fea0003800200 */
.L_x_1172:
        /* <DEDUP_REMOVED lines=44> */
.L_x_1175:
[----:B------:R-:W-:Y:S05]  /*1cee0*/  BSYNC.RECONVERGENT B2 ;  /* 0x0000000000027941 */ /* 0x000fea0003800200 */
.L_x_1174:
        /* <DEDUP_REMOVED lines=44> */
.L_x_1177:
[----:B------:R-:W-:Y:S05]  /*1d1b0*/  BSYNC.RECONVERGENT B2 ;  /* 0x0000000000027941 */ /* 0x000fea0003800200 */
.L_x_1176:
        /* <DEDUP_REMOVED lines=44> */
.L_x_1179:
[----:B------:R-:W-:Y:S05]  /*1d480*/  BSYNC.RECONVERGENT B2 ;  /* 0x0000000000027941 */ /* 0x000fea0003800200 */
.L_x_1178:
        /* <DEDUP_REMOVED lines=44> */
.L_x_1181:
[----:B------:R-:W-:Y:S05]  /*1d750*/  BSYNC.RECONVERGENT B2 ;  /* 0x0000000000027941 */ /* 0x000fea0003800200 */
.L_x_1180:
        /* <DEDUP_REMOVED lines=44> */
.L_x_1183:
[----:B------:R-:W-:Y:S05]  /*1da20*/  BSYNC.RECONVERGENT B2 ;  /* 0x0000000000027941 */ /* 0x000fea0003800200 */
.L_x_1182:
        /* <DEDUP_REMOVED lines=44> */
.L_x_1185:
[----:B------:R-:W-:Y:S05]  /*1dcf0*/  BSYNC.RECONVERGENT B2 ;  /* 0x0000000000027941 */ /* 0x000fea0003800200 */
.L_x_1184:
        /* <DEDUP_REMOVED lines=44> */
.L_x_1187:
[----:B------:R-:W-:Y:S05]  /*1dfc0*/  BSYNC.RECONVERGENT B2 ;  /* 0x0000000000027941 */ /* 0x000fea0003800200 */
.L_x_1186:
        /* <DEDUP_REMOVED lines=44> */
.L_x_1189:
[----:B------:R-:W-:Y:S05]  /*1e290*/  BSYNC.RECONVERGENT B2 ;  /* 0x0000000000027941 */ /* 0x000fea0003800200 */
.L_x_1188:
        /* <DEDUP_REMOVED lines=44> */
.L_x_1191:
[----:B------:R-:W-:Y:S05]  /*1e560*/  BSYNC.RECONVERGENT B2 ;  /* 0x0000000000027941 */ /* 0x000fea0003800200 */
.L_x_1190:
        /* <DEDUP_REMOVED lines=44> */
.L_x_1193:
[----:B------:R-:W-:Y:S05]  /*1e830*/  BSYNC.RECONVERGENT B2 ;  /* 0x0000000000027941 */ /* 0x000fea0003800200 */
.L_x_1192:
        /* <DEDUP_REMOVED lines=44> */
.L_x_1195:
[----:B------:R-:W-:Y:S05]  /*1eb00*/  BSYNC.RECONVERGENT B2 ;  /* 0x0000000000027941 */ /* 0x000fea0003800200 */
.L_x_1194:
        /* <DEDUP_REMOVED lines=44> */
.L_x_1197:
[----:B------:R-:W-:Y:S05]  /*1edd0*/  BSYNC.RECONVERGENT B2 ;  /* 0x0000000000027941 */ /* 0x000fea0003800200 */
.L_x_1196:
        /* <DEDUP_REMOVED lines=44> */
.L_x_1199:
[----:B------:R-:W-:Y:S05]  /*1f0a0*/  BSYNC.RECONVERGENT B2 ;  /* 0x0000000000027941 */ /* 0x000fea0003800200 */
.L_x_1198:
        /* <DEDUP_REMOVED lines=44> */
.L_x_1201:
[----:B------:R-:W-:Y:S05]  /*1f370*/  BSYNC.RECONVERGENT B2 ;  /* 0x0000000000027941 */ /* 0x000fea0003800200 */
.L_x_1200:
        /* <DEDUP_REMOVED lines=44> */
.L_x_1203:
[----:B------:R-:W-:Y:S05]  /*1f640*/  BSYNC.RECONVERGENT B2 ;  /* 0x0000000000027941 */ /* 0x000fea0003800200 */
.L_x_1202:
[----:B------:R-:W-:Y:S05]  /*1f650*/  @P1 BRA `(.L_x_1087) ;  /* 0x0000006c00741947 */ /* 0x000fea0003800000 */
[----:B------:R-:W0:Y:S01]  /*1f660*/  S2UR UR44, SR_CTAID.Y ;  /* 0x00000000002c79c3 */ /* 0x000e220000002600 */
[----:B------:R-:W0:Y:S01]  /*1f670*/  LDCU.64 UR34, c[0x0][0x3c8] ;  /* 0x00007900ff2277ac */ /* 0x000e220008000a00 */
[----:B------:R-:W2:Y:S04]  /*1f680*/  LDL R252, [R1+0x50] ;  /* 0x0000500001fc7983 */ /* 0x000ea80000100800 */
[----:B------:R-:W2:Y:S04]  /*1f690*/  LDL R247, [R1+0x54] ;  /* 0x0000540001f77983 */ /* 0x000ea80000100800 */
[----:B------:R-:W2:Y:S04]  /*1f6a0*/  LDL R246, [R1+0x58] ;  /* 0x0000580001f67983 */ /* 0x000ea80000100800 */
[----:B01234-:R-:W2:Y:S01]  /*1f6b0*/  LDL R245, [R1+0x5c] ;  /* 0x00005c0001f57983 */ /* 0x01fea20000100800 */
[----:B------:R-:W-:-:S05]  /*1f6c0*/  IMAD R241, R0, UR44, RZ ;  /* 0x0000002c00f17c24 */ /* 0x000fca000f8e02ff */
[----:B------:R-:W-:-:S04]  /*1f6d0*/  IADD3 R3, P2, PT, R241, R3, RZ ;  /* 0x00000003f1037210 */ /* 0x000fc80007f5e0ff */
[----:B------:R-:W-:Y:S02]  /*1f6e0*/  LEA.HI.X.SX32 R241, R241, RZ, 0x1, P2 ;  /* 0x000000fff1f17211 */ /* 0x000fe400010f0eff */
[C---:B------:R-:W-:Y:S01]  /*1f6f0*/  LEA R240, P2, R3.reuse, UR34, 0x2 ;  /* 0x0000002203f07c11 */ /* 0x040fe2000f8410ff */
[----:B------:R-:W0:Y:S03]  /*1f700*/  LDCU UR34, c[0x0][0x3f8] ;  /* 0x00007f00ff2277ac */ /* 0x000e260008000800 */
[----:B------:R-:W-:-:S05]  /*1f710*/  LEA.HI.X R241, R3, UR35, R241, 0x2, P2 ;  /* 0x0000002303f17c11 */ /* 0x000fca00090f14f1 */
[----:B------:R0:W3:Y:S01]  /*1f720*/  LDG.E R3, desc[UR36][R240.64] ;  /* 0x00000024f0037981 */ /* 0x0000e2000c1e1900 */
[----:B------:R-:W1:Y:S01]  /*1f730*/  S2UR UR35, SR_CTAID.X ;  /* 0x00000000002379c3 */ /* 0x000e620000002500 */
[----:B------:R-:W-:Y:S02]  /*1f740*/  IMAD.IADD R2, R2, 0x1, R0 ;  /* 0x0000000102027824 */ /* 0x000fe400078e0200 */
[C---:B0-----:R-:W-:Y:S02]  /*1f750*/  IMAD R240, R0.reuse, UR34, RZ ;  /* 0x0000002200f07c24 */ /* 0x041fe4000f8e02ff */
[----:B------:R-:W-:Y:S01]  /*1f760*/  IMAD R241, R0, UR33, RZ ;  /* 0x0000002100f17c24 */ /* 0x000fe2000f8e02ff */
[----:B-1----:R-:W-:Y:S01]  /*1f770*/  UIMAD UR44, UR44, UR34, UR35 ;  /* 0x000000222c2c72a4 */ /* 0x002fe2000f8e0223 */
[----:B------:R-:W0:Y:S01]  /*1f780*/  LDCU.64 UR34, c[0x0][0x3b8] ;  /* 0x00007700ff2277ac */ /* 0x000e220008000a00 */
[----:B---3--:R-:W-:Y:S01]  /*1f790*/  IMAD R240, R240, R3, RZ ;  /* 0x00000003f0f07224 */ /* 0x008fe200078e02ff */
[----:B------:R-:W-:-:S05]  /*1f7a0*/  SHF.L.U32 R3, R2, 0x2, RZ ;  /* 0x0000000202037819 */ /* 0x000fca00000006ff */
[----:B------:R-:W-:-:S05]  /*1f7b0*/  IMAD R2, R240, 0x100, R3 ;  /* 0x00000100f0027824 */ /* 0x000fca00078e0203 */
[----:B------:R-:W-:Y:S02]  /*1f7c0*/  SHF.R.S32.HI R240, RZ, 0x1f, R2 ;  /* 0x0000001ffff07819 */ /* 0x000fe40000011402 */
[----:B------:R-:W-:-:S04]  /*1f7d0*/  IADD3 R2, P2, PT, R241, R2, RZ ;  /* 0x00000002f1027210 */ /* 0x000fc80007f5e0ff */
[----:B------:R-:W-:Y:S02]  /*1f7e0*/  LEA.HI.X.SX32 R241, R241, R240, 0x1, P2 ;  /* 0x000000f0f1f17211 */ /* 0x000fe400010f0eff */
[----:B0-----:R-:W-:-:S04]  /*1f7f0*/  LEA R240, P2, R2, UR34, 0x2 ;  /* 0x0000002202f07c11 */ /* 0x001fc8000f8410ff */
[----:B------:R-:W-:-:S06]  /*1f800*/  LEA.HI.X R241, R2, UR35, R241, 0x2, P2 ;  /* 0x0000002302f17c11 */ /* 0x000fcc00090f14f1 */
[----:B------:R-:W3:Y:S01]  /*1f810*/  LDG.E.128 R240, desc[UR36][R240.64] ;  /* 0x00000024f0f07981 */ /* 0x000ee2000c1e1d00 */
[----:B------:R-:W-:Y:S01]  /*1f820*/  IMAD R2, R0, UR44, RZ ;  /* 0x0000002c00027c24 */ /* 0x000fe2000f8e02ff */
[----:B------:R-:W-:-:S04]  /*1f830*/  SHF.R.S32.HI R244, RZ, 0x1f, R3 ;  /* 0x0000001ffff47819 */ /* 0x000fc80000011403 */
[----:B------:R-:W-:-:S04]  /*1f840*/  SHF.L.U32 R2, R2, 0x8, RZ ;  /* 0x0000000802027819 */ /* 0x000fc800000006ff */
[----:B------:R-:W-:-:S04]  /*1f850*/  IADD3 R3, P2, PT, R2, R3, RZ ;  /* 0x0000000302037210 */ /* 0x000fc80007f5e0ff */
[----:B------:R-:W-:Y:S02]  /*1f860*/  LEA.HI.X.SX32 R244, R2, R244, 0x1, P2 ;  /* 0x000000f402f47211 */ /* 0x000fe400010f0eff */
[----:B------:R-:W-:-:S04]  /*1f870*/  LEA R2, P2, R3, UR34, 0x2 ;  /* 0x0000002203027c11 */ /* 0x000fc8000f8410ff */
[----:B------:R-:W-:Y:S01]  /*1f880*/  LEA.HI.X R3, R3, UR35, R244, 0x2, P2 ;  /* 0x0000002303037c11 */ /* 0x000fe200090f14f4 */
[----:B---3--:R-:W-:Y:S01]  /*1f890*/  FADD.FTZ R240, R252, R240 ;  /* 0x000000f0fcf07221 */ /* 0x008fe20000010000 */
[----:B------:R-:W-:Y:S01]  /*1f8a0*/  FADD.FTZ R241, R247, R241 ;  /* 0x000000f1f7f17221 */ /* 0x000fe20000010000 */
[----:B------:R-:W-:Y:S01]  /*1f8b0*/  FADD.FTZ R242, R246, R242 ;  /* 0x000000f2f6f27221 */ /* 0x000fe20000010000 */
[----:B--2---:R-:W-:-:S05]  /*1f8c0*/  FADD.FTZ R243, R245, R243 ;  /* 0x000000f3f5f37221 */ /* 0x004fca0000010000 */
[----:B------:R0:W-:Y:S01]  /*1f8d0*/  STG.E.128 desc[UR36][R2.64], R240 ;  /* 0x000000f002007986 */ /* 0x0001e2000c101d24 */
[----:B------:R-:W-:Y:S05]  /*1f8e0*/  BRA `(.L_x_1087) ;  /* 0x0000006800d07947 */ /* 0x000fea0003800000 */
.L_x_969:
[----:B------:R-:W2:Y:S01]  /*1f8f0*/  LDL R2, [R1+0x20] ;  /* 0x0000200001027983 */ /* 0x000ea20000100800 */
[----:B------:R-:W-:Y:S01]  /*1f900*/  BSSY.RECONVERGENT B2, `(.L_x_1204) ;  /* 0x0000018000027945 */ /* 0x000fe20003800200 */
[----:B--2---:R-:W-:-:S13]  /*1f910*/  ISETP.GE.AND P1, PT, R2, UR41, PT ;  /* 0x0000002902007c0c */ /* 0x004fda000bf26270 */
[----:B------:R-:W-:Y:S05]  /*1f920*/  @P1 BRA `(.L_x_1205) ;  /* 0x0000000000541947 */ /* 0x000fea0003800000 */
[----:B------:R-:W0:Y:S01]  /*1f930*/  S2UR UR44, SR_CTAID.Y ;  /* 0x00000000002c79c3 */ /* 0x000e220000002600 */
[----:B------:R-:W1:Y:S01]  /*1f940*/  LDCU.64 UR34, c[0x0][0x3c8] ;  /* 0x00007900ff2277ac */ /* 0x000e620008000a00 */
[----:B0-----:R-:W-:-:S05]  /*1f950*/  IMAD R245, R0, UR44, RZ ;  /* 0x0000002c00f57c24 */ /* 0x001fca000f8e02ff */
[----:B------:R-:W-:-:S04]  /*1f960*/  IADD3 R2, P2, PT, R245, R3, RZ ;  /* 0x00000003f5027210 */ /* 0x000fc80007f5e0ff */
[----:B------:R-:W-:Y:S02]  /*1f970*/  LEA.HI.X.SX32 R245, R245, RZ, 0x1, P2 ;  /* 0x000000fff5f57211 */ /* 0x000fe400010f0eff */
[C---:B-1----:R-:W-:Y:S01]  /*1f980*/  LEA R244, P2, R2.reuse, UR34, 0x2 ;  /* 0x0000002202f47c11 */ /* 0x042fe2000f8410ff */
[----:B------:R-:W0:Y:S03]  /*1f990*/  LDCU UR34, c[0x0][0x3f8] ;  /* 0x00007f00ff2277ac */ /* 0x000e260008000800 */
[----:B------:R-:W-:-:S05]  /*1f9a0*/  LEA.HI.X R245, R2, UR35, R245, 0x2, P2 ;  /* 0x0000002302f57c11 */ /* 0x000fca00090f14f5 */
[----:B------:R0:W2:Y:S02]  /*1f9b0*/  LDG.E R2, desc[UR36][R244.64] ;  /* 0x00000024f4027981 */ /* 0x0000a4000c1e1900 */
[C---:B0-----:R-:W-:Y:S01]  /*1f9c0*/  IMAD R244, R0.reuse, UR34, RZ ;  /* 0x0000002200f47c24 */ /* 0x041fe2000f8e02ff */
[----:B------:R-:W0:Y:S01]  /*1f9d0*/  LDCU.64 UR34, c[0x0][0x3b8] ;  /* 0x00007700ff2277ac */ /* 0x000e220008000a00 */
[----:B------:R-:W-:Y:S02]  /*1f9e0*/  IMAD R245, R0, UR33, RZ ;  /* 0x0000002100f57c24 */ /* 0x000fe4000f8e02ff */
[----:B--2---:R-:W-:-:S04]  /*1f9f0*/  IMAD R2, R244, R2, RZ ;  /* 0x00000002f4027224 */ /* 0x004fc800078e02ff */
[----:B------:R-:W-:-:S05]  /*1fa00*/  IMAD R2, R2, 0x40, R3 ;  /* 0x0000004002027824 */ /* 0x000fca00078e0203 */
[----:B------:R-:W-:-:S04]  /*1fa10*/  SHF.L.U32 R2, R2, 0x2, RZ ;  /* 0x0000000202027819 */ /* 0x000fc800000006ff */
[----:B------:R-:W-:Y:S02]  /*1fa20*/  SHF.R.S32.HI R244, RZ, 0x1f, R2 ;  /* 0x0000001ffff47819 */ /* 0x000fe40000011402 */
[----:B------:R-:W-:-:S04]  /*1fa30*/  IADD3 R2, P2, PT, R245, R2, RZ ;  /* 0x00000002f5027210 */ /* 0x000fc80007f5e0ff */
[----:B------:R-:W-:Y:S02]  /*1fa40*/  LEA.HI.X.SX32 R245, R245, R244, 0x1, P2 ;  /* 0x000000f4f5f57211 */ /* 0x000fe400010f0eff */
[----:B0-----:R-:W-:-:S04]  /*1fa50*/  LEA R244, P2, R2, UR34, 0x2 ;  /* 0x0000002202f47c11 */ /* 0x001fc8000f8410ff */
[----:B------:R-:W-:-:S05]  /*1fa60*/  LEA.HI.X R245, R2, UR35, R245, 0x2, P2 ;  /* 0x0000002302f57c11 */ /* 0x000fca00090f14f5 */
[----:B------:R0:W5:Y:S04]  /*1fa70*/  LDG.E.128 R248, desc[UR36][R244.64] ;  /* 0x00000024f4f87981 */ /* 0x000168000c1e1d00 */
.L_x_1205:
[----:B------:R-:W-:Y:S05]  /*1fa80*/  BSYNC.RECONVERGENT B2 ;  /* 0x0000000000027941 */ /* 0x000fea0003800200 */
.L_x_1204:
[----:B------:R-:W-:Y:S04]  /*1fa90*/  BSSY.RECONVERGENT B2, `(.L_x_1206) ;  /* 0x0000021000027945 */ /* 0x000fe80003800200 */
[----:B------:R-:W-:Y:S05]  /*1faa0*/  @P1 BRA `(.L_x_1207) ;  /* 0x00000000007c1947 */ /* 0x000fea0003800000 */
[----:B------:R-:W1:Y:S01]  /*1fab0*/  S2UR UR44, SR_CTAID.Y ;  /* 0x00000000002c79c3 */ /* 0x000e620000002600 */
[----:B------:R-:W2:Y:S01]  /*1fac0*/  LDCU.64 UR34, c[0x0][0x3c8] ;  /* 0x00007900ff2277ac */ /* 0x000ea20008000a00 */
        /* <DEDUP_REMOVED lines=8> */
[C---:B-1----:R-:W-:Y:S01]  /*1fb50*/  IMAD R4, R0.reuse, UR34, RZ ;  /* 0x0000002200047c24 */ /* 0x042fe2000f8e02ff */
[----:B------:R-:W1:Y:S01]  /*1fb60*/  LDCU.64 UR34, c[0x0][0x3b8] ;  /* 0x00007700ff2277ac */ /* 0x000e620008000a00 */
[----:B------:R-:W-:Y:S02]  /*1fb70*/  IMAD R5, R0, 0x2, R3 ;  /* 0x0000000200057824 */ /* 0x000fe400078e0203 */
[----:B--2---:R-:W-:-:S04]  /*1fb80*/  IMAD R2, R4, R2, RZ ;  /* 0x0000000204027224 */ /* 0x004fc800078e02ff */
[----:B------:R-:W-:-:S04]  /*1fb90*/  IMAD.SHL.U32 R2, R2, 0x100, RZ ;  /* 0x0000010002027824 */ /* 0x000fc800078e00ff */
[----:B------:R-:W-:Y:S01]  /*1fba0*/  IMAD.U32 R5, R5, 0x4, R2 ;  /* 0x0000000405057824 */ /* 0x000fe200078e0002 */
[----:B------:R-:W-:Y:S01]  /*1fbb0*/  LEA R7, R7, R2, 0x2 ;  /* 0x0000000207077211 */ /* 0x000fe200078e10ff */
[----:B------:R-:W-:-:S05]  /*1fbc0*/  IMAD R2, R0, UR33, RZ ;  /* 0x0000002100027c24 */ /* 0x000fca000f8e02ff */
[----:B------:R-:W-:Y:S02]  /*1fbd0*/  SHF.R.S32.HI R6, RZ, 0x1f, R2 ;  /* 0x0000001fff067819 */ /* 0x000fe40000011402 */
[C---:B------:R-:W-:Y:S02]  /*1fbe0*/  IADD3 R4, P2, PT, R2.reuse, R7, RZ ;  /* 0x0000000702047210 */ /* 0x040fe40007f5e0ff */
[----:B------:R-:W-:Y:S02]  /*1fbf0*/  IADD3 R2, P4, PT, R2, R5, RZ ;  /* 0x0000000502027210 */ /* 0x000fe40007f9e0ff */
[-C--:B------:R-:W-:Y:S02]  /*1fc00*/  LEA.HI.X.SX32 R7, R7, R6.reuse, 0x1, P2 ;  /* 0x0000000607077211 */ /* 0x080fe400010f0eff */
[----:B------:R-:W-:Y:S02]  /*1fc10*/  LEA.HI.X.SX32 R5, R5, R6, 0x1, P4 ;  /* 0x0000000605057211 */ /* 0x000fe400020f0eff */
[----:B-1----:R-:W-:-:S04]  /*1fc20*/  LEA R6, P2, R4, UR34, 0x2 ;  /* 0x0000002204067c11 */ /* 0x002fc8000f8410ff */
[----:B------:R-:W-:Y:S02]  /*1fc30*/  LEA.HI.X R7, R4, UR35, R7, 0x2, P2 ;  /* 0x0000002304077c11 */ /* 0x000fe400090f1407 */
[----:B------:R-:W-:-:S03]  /*1fc40*/  LEA R4, P2, R2, UR34, 0x2 ;  /* 0x0000002202047c11 */ /* 0x000fc6000f8410ff */
[----:B0-----:R-:W2:Y:S01]  /*1fc50*/  LDG.E.128 R244, desc[UR36][R6.64] ;  /* 0x0000002406f47981 */ /* 0x001ea2000c1e1d00 */
[----:B------:R-:W-:-:S06]  /*1fc60*/  LEA.HI.X R5, R2, UR35, R5, 0x2, P2 ;  /* 0x0000002302057c11 */ /* 0x000fcc00090f1405 */
[----:B------:R-:W5:Y:S04]  /*1fc70*/  LDG.E.128 R4, desc[UR36][R4.64] ;  /* 0x0000002404047981 */ /* 0x000f68000c1e1d00 */
[----:B--2---:R1:W-:Y:S04]  /*1fc80*/  STL.64 [R1+0x40], R244 ;  /* 0x000040f401007387 */ /* 0x0043e80000100a00 */
[----:B------:R1:W-:Y:S02]  /*1fc90*/  STL.64 [R1+0x48], R246 ;  /* 0x000048f601007387 */ /* 0x0003e40000100a00 */
.L_x_1207:
[----:B------:R-:W-:Y:S05]  /*1fca0*/  BSYNC.RECONVERGENT B2 ;  /* 0x0000000000027941 */ /* 0x000fea0003800200 */
.L_x_1206:
[----:B------:R-:W-:Y:S04]  /*1fcb0*/  BSSY.RECONVERGENT B2, `(.L_x_1208) ;  /* 0x0000023000027945 */ /* 0x000fe80003800200 */
[----:B------:R-:W-:Y:S05]  /*1fcc0*/  @P1 BRA `(.L_x_1209) ;  /* 0x0000000000841947 */ /* 0x000fea0003800000 */
[----:B------:R-:W2:Y:S01]  /*1fcd0*/  S2UR UR44, SR_CTAID.Y ;  /* 0x00000000002c79c3 */ /* 0x000ea20000002600 */
[----:B------:R-:W3:Y:S01]  /*1fce0*/  LDCU.64 UR34, c[0x0][0x3c8] ;  /* 0x00007900ff2277ac */ /* 0x000ee20008000a00 */
[----:B--2---:R-:W-:-:S05]  /*1fcf0*/  IMAD R9, R0, UR44, RZ ;  /* 0x0000002c00097c24 */ /* 0x004fca000f8e02ff */
[----:B------:R-:W-:-:S04]  /*1fd00*/  IADD3 R2, P2, PT, R9, R3, RZ ;  /* 0x0000000309027210 */ /* 0x000fc80007f5e0ff */
[----:B------:R-:W-:Y:S02]  /*1fd10*/  LEA.HI.X.SX32 R9, R9, RZ, 0x1, P2 ;  /* 0x000000ff09097211 */ /* 0x000fe400010f0eff */
[C---:B---3--:R-:W-:Y:S01]  /*1fd20*/  LEA R8, P2, R2.reuse, UR34, 0x2 ;  /* 0x0000002202087c11 */ /* 0x048fe2000f8410ff */
[----:B------:R-:W2:Y:S03]  /*1fd30*/  LDCU UR34, c[0x0][0x3f8] ;  /* 0x00007f00ff2277ac */ /* 0x000ea60008000800 */
[----:B------:R-:W-:-:S05]  /*1fd40*/  LEA.HI.X R9, R2, UR35, R9, 0x2, P2 ;  /* 0x0000002302097c11 */ /* 0x000fca00090f1409 */
[----:B------:R2:W3:Y:S01]  /*1fd50*/  LDG.E R2, desc[UR36][R8.64] ;  /* 0x0000002408027981 */ /* 0x0004e2000c1e1900 */
[----:B------:R-:W-:-:S05]  /*1fd60*/  IADD3 R11, PT, PT, R3, R0, RZ ;  /* 0x00000000030b7210 */ /* 0x000fca0007ffe0ff */
[C---:B------:R-:W-:Y:S02]  /*1fd70*/  IMAD R11, R0.reuse, 0x2, R11 ;  /* 0x00000002000b7824 */ /* 0x040fe400078e020b */
[C---:B--2---:R-:W-:Y:S01]  /*1fd80*/  IMAD R8, R0.reuse, UR34, RZ ;  /* 0x0000002200087c24 */ /* 0x044fe2000f8e02ff */
[----:B------:R-:W2:Y:S01]  /*1fd90*/  LDCU.64 UR34, c[0x0][0x3b8] ;  /* 0x00007700ff2277ac */ /* 0x000ea20008000a00 */
[----:B------:R-:W-:Y:S02]  /*1fda0*/  LEA R9, R0, R3, 0x2 ;  /* 0x0000000300097211 */ /* 0x000fe400078e10ff */
[----:B---3--:R-:W-:-:S04]  /*1fdb0*/  IMAD R2, R8, R2, RZ ;  /* 0x0000000208027224 */ /* 0x008fc800078e02ff */
[C---:B------:R-:W-:Y:S01]  /*1fdc0*/  IMAD R11, R2.reuse, 0x40, R11 ;  /* 0x00000040020b7824 */ /* 0x040fe200078e020b */
[----:B------:R-:W-:Y:S01]  /*1fdd0*/  LEA R9, R2, R9, 0x6 ;  /* 0x0000000902097211 */ /* 0x000fe200078e30ff */
[----:B------:R-:W-:Y:S02]  /*1fde0*/  IMAD R2, R0, UR33, RZ ;  /* 0x0000002100027c24 */ /* 0x000fe4000f8e02ff */
[----:B------:R-:W-:Y:S01]  /*1fdf0*/  IMAD.SHL.U32 R11, R11, 0x4, RZ ;  /* 0x000000040b0b7824 */ /* 0x000fe200078e00ff */
[----:B------:R-:W-:Y:S02]  /*1fe00*/  SHF.L.U32 R9, R9, 0x2, RZ ;  /* 0x0000000209097819 */ /* 0x000fe400000006ff */
[----:B------:R-:W-:Y:S02]  /*1fe10*/  SHF.R.S32.HI R10, RZ, 0x1f, R2 ;  /* 0x0000001fff0a7819 */ /* 0x000fe40000011402 */
[C---:B------:R-:W-:Y:S02]  /*1fe20*/  IADD3 R8, P2, PT, R2.reuse, R11, RZ ;  /* 0x0000000b02087210 */ /* 0x040fe40007f5e0ff */
[----:B------:R-:W-:-:S02]  /*1fe30*/  IADD3 R2, P4, PT, R2, R9, RZ ;  /* 0x0000000902027210 */ /* 0x000fc40007f9e0ff */
[-C--:B------:R-:W-:Y:S02]  /*1fe40*/  LEA.HI.X.SX32 R11, R11, R10.reuse, 0x1, P2 ;  /* 0x0000000a0b0b7211 */ /* 0x080fe400010f0eff */
[----:B------:R-:W-:Y:S02]  /*1fe50*/  LEA.HI.X.SX32 R9, R9, R10, 0x1, P4 ;  /* 0x0000000a09097211 */ /* 0x000fe400020f0eff */
[----:B--2---:R-:W-:-:S04]  /*1fe60*/  LEA R10, P2, R8, UR34, 0x2 ;  /* 0x00000022080a7c11 */ /* 0x004fc8000f8410ff */
[----:B------:R-:W-:Y:S02]  /*1fe70*/  LEA.HI.X R11, R8, UR35, R11, 0x2, P2 ;  /* 0x00000023080b7c11 */ /* 0x000fe400090f140b */
[----:B------:R-:W-:-:S03]  /*1fe80*/  LEA R8, P2, R2, UR34, 0x2 ;  /* 0x0000002202087c11 */ /* 0x000fc6000f8410ff */
[----:B01----:R-:W2:Y:S01]  /*1fe90*/  LDG.E.128 R244, desc[UR36][R10.64] ;  /* 0x000000240af47981 */ /* 0x003ea2000c1e1d00 */
[----:B------:R-:W-:-:S06]  /*1fea0*/  LEA.HI.X R9, R2, UR35, R9, 0x2, P2 ;  /* 0x0000002302097c11 */ /* 0x000fcc00090f1409 */
[----:B------:R-:W5:Y:S04]  /*1feb0*/  LDG.E.128 R8, desc[UR36][R8.64] ;  /* 0x0000002408087981 */ /* 0x000f68000c1e1d00 */
[----:B--2---:R2:W-:Y:S04]  /*1fec0*/  STL.64 [R1+0x30], R244 ;  /* 0x000030f401007387 */ /* 0x0045e80000100a00 */
[----:B------:R2:W-:Y:S02]  /*1fed0*/  STL.64 [R1+0x38], R246 ;  /* 0x000038f601007387 */ /* 0x0005e40000100a00 */
.L_x_1209:
[----:B------:R-:W-:Y:S05]  /*1fee0*/  BSYNC.RECONVERGENT B2 ;  /* 0x0000000000027941 */ /* 0x000fea0003800200 */
.L_x_1208:
[----:B------:R-:W-:Y:S04]  /*1fef0*/  BSSY.RECONVERGENT B2, `(.L_x_1210) ;  /* 0x0000019000027945 */ /* 0x000fe80003800200 */
[----:B------:R-:W-:Y:S05]  /*1ff00*/  @P1 BRA `(.L_x_1211) ;  /* 0x00000000005c1947 */ /* 0x000fea0003800000 */
[----:B------:R-:W3:Y:S01]  /*1ff10*/  S2UR UR44, SR_CTAID.Y ;  /* 0x00000000002c79c3 */ /* 0x000ee20000002600 */
[----:B------:R-:W4:Y:S01]  /*1ff20*/  LDCU.64 UR34, c[0x0][0x3c8] ;  /* 0x00007900ff2277ac */ /* 0x000f220008000a00 */
[----:B---3--:R-:W-:-:S05]  /*1ff30*/  IMAD R13, R0, UR44, RZ ;  /* 0x0000002c000d7c24 */ /* 0x008fca000f8e02ff */
[----:B------:R-:W-:-:S04]  /*1ff40*/  IADD3 R2, P2, PT, R13, R3, RZ ;  /* 0x000000030d027210 */ /* 0x000fc80007f5e0ff */
[----:B------:R-:W-:Y:S02]  /*1ff50*/  LEA.HI.X.SX32 R13, R13, RZ, 0x1, P2 ;  /* 0x000000ff0d0d7211 */ /* 0x000fe400010f0eff */
[C---:B----4-:R-:W-:Y:S01]  /*1ff60*/  LEA R12, P2, R2.reuse, UR34, 0x2 ;  /* 0x00000022020c7c11 */ /* 0x050fe2000f8410ff */
[----:B------:R-:W3:Y:S03]  /*1ff70*/  LDCU UR34, c[0x0][0x3f8] ;  /* 0x00007f00ff2277ac */ /* 0x000ee60008000800 */
[----:B------:R-:W-:-:S05]  /*1ff80*/  LEA.HI.X R13, R2, UR35, R13, 0x2, P2 ;  /* 0x00000023020d7c11 */ /* 0x000fca00090f140d */
[----:B------:R3:W4:Y:S02]  /*1ff90*/  LDG.E R2, desc[UR36][R12.64] ;  /* 0x000000240c027981 */ /* 0x000724000c1e1900 */
[C---:B---3--:R-:W-:Y:S01]  /*1ffa0*/  IMAD R12, R0.reuse, UR34, RZ ;  /* 0x00000022000c7c24 */ /* 0x048fe2000f8e02ff */
[----:B------:R-:W3:Y:S01]  /*1ffb0*/  LDCU.64 UR34, c[0x0][0x3b8] ;  /* 0x00007700ff2277ac */ /* 0x000ee20008000a00 */
[----:B------:R-:W-:Y:S02]  /*1ffc0*/  IMAD R13, R0, UR33, RZ ;  /* 0x00000021000d7c24 */ /* 0x000fe4000f8e02ff */
[----:B----4-:R-:W-:Y:S02]  /*1ffd0*/  IMAD R2, R12, R2, RZ ;  /* 0x000000020c027224 */ /* 0x010fe400078e02ff */
[----:B------:R-:W-:-:S05]  /*1ffe0*/  IMAD.IADD R12, R3, 0x1, R0 ;  /* 0x00000001030c7824 */ /* 0x000fca00078e0200 */
[----:B------:R-:W-:-:S05]  /*1fff0*/  LEA R12, R0, R12, 0x2 ;  /* 0x0000000c000c7211 */ /* 0x000fca00078e10ff */
[----:B------:R-:W-:-:S05]  /*20000*/  IMAD R2, R2, 0x40, R12 ;  /* 0x0000004002027824 */ /* 0x000fca00078e020c */
[----:B------:R-:W-:-:S04]  /*20010*/  SHF.L.U32 R2, R2, 0x2, RZ ;  /* 0x0000000202027819 */ /* 0x000fc800000006ff */
[----:B------:R-:W-:Y:S02]  /*20020*/  SHF.R.S32.HI R12, RZ, 0x1f, R2 ;  /* 0x0000001fff0c7819 */ /* 0x000fe40000011402 */
[----:B------:R-:W-:-:S04]  /*20030*/  IADD3 R2, P2, PT, R13, R2, RZ ;  /* 0x000000020d027210 */ /* 0x000fc80007f5e0ff */
[----:B------:R-:W-:Y:S02]  /*20040*/  LEA.HI.X.SX32 R13, R13, R12, 0x1, P2 ;  /* 0x0000000c0d0d7211 */ /* 0x000fe400010f0eff */
[----:B---3--:R-:W-:-:S04]  /*20050*/  LEA R12, P2, R2, UR34, 0x2 ;  /* 0x00000022020c7c11 */ /* 0x008fc8000f8410ff */
[----:B------:R-:W-:-:S06]  /*20060*/  LEA.HI.X R13, R2, UR35, R13, 0x2, P2 ;  /* 0x00000023020d7c11 */ /* 0x000fcc00090f140d */
[----:B------:R-:W5:Y:S03]  /*20070*/  LDG.E.128 R12, desc[UR36][R12.64] ;  /* 0x000000240c0c7981 */ /* 0x000f66000c1e1d00 */
.L_x_1211:
[----:B------:R-:W-:Y:S05]  /*20080*/  BSYNC.RECONVERGENT B2 ;  /* 0x0000000000027941 */ /* 0x000fea0003800200 */
.L_x_1210:
        /* <DEDUP_REMOVED lines=10> */
[----:B------:R4:W2:Y:S02]  /*20130*/  LDG.E R2, desc[UR36][R16.64] ;  /* 0x0000002410027981 */ /* 0x0008a4000c1e1900 */
[----:B----4-:R-:W-:Y:S02]  /*20140*/  IMAD.IADD R16, R3, 0x1, R0 ;  /* 0x0000000103107824 */ /* 0x010fe400078e0200 */
[C---:B---3--:R-:W-:Y:S01]  /*20150*/  IMAD R17, R0.reuse, UR34, RZ ;  /* 0x0000002200117c24 */ /* 0x048fe2000f8e02ff */
[----:B------:R-:W3:Y:S02]  /*20160*/  LDCU.64 UR34, c[0x0][0x3b8] ;  /* 0x00007700ff2277ac */ /* 0x000ee40008000a00 */
[----:B------:R-:W-:-:S05]  /*20170*/  LEA R16, R0, R16, 0x2 ;  /* 0x0000001000107211 */ /* 0x000fca00078e10ff */
[----:B------:R-:W-:Y:S02]  /*20180*/  IMAD.IADD R16, R16, 0x1, R0 ;  /* 0x0000000110107824 */ /* 0x000fe400078e0200 */
[----:B--2---:R-:W-:Y:S02]  /*20190*/  IMAD R2, R17, R2, RZ ;  /* 0x0000000211027224 */ /* 0x004fe400078e02ff */
[----:B------:R-:W-:-:S03]  /*201a0*/  IMAD R17, R0, UR33, RZ ;  /* 0x0000002100117c24 */ /* 0x000fc6000f8e02ff */
[----:B------:R-:W-:-:S05]  /*201b0*/  LEA R2, R2, R16, 0x6 ;  /* 0x0000001002027211 */ /* 0x000fca00078e30ff */
[----:B------:R-:W-:-:S05]  /*201c0*/  IMAD.SHL.U32 R2, R2, 0x4, RZ ;  /* 0x0000000402027824 */ /* 0x000fca00078e00ff */
[----:B------:R-:W-:Y:S02]  /*201d0*/  SHF.R.S32.HI R16, RZ, 0x1f, R2 ;  /* 0x0000001fff107819 */ /* 0x000fe40000011402 */
[----:B------:R-:W-:-:S04]  /*201e0*/  IADD3 R2, P2, PT, R17, R2, RZ ;  /* 0x0000000211027210 */ /* 0x000fc80007f5e0ff */
[----:B------:R-:W-:Y:S02]  /*201f0*/  LEA.HI.X.SX32 R17, R17, R16, 0x1, P2 ;  /* 0x0000001011117211 */ /* 0x000fe400010f0eff */
[----:B---3--:R-:W-:-:S04]  /*20200*/  LEA R16, P2, R2, UR34, 0x2 ;  /* 0x0000002202107c11 */ /* 0x008fc8000f8410ff */
[----:B------:R-:W-:-:S06]  /*20210*/  LEA.HI.X R17, R2, UR35, R17, 0x2, P2 ;  /* 0x0000002302117c11 */ /* 0x000fcc00090f1411 */
[----:B------:R-:W5:Y:S03]  /*20220*/  LDG.E.128 R16, desc[UR36][R16.64] ;  /* 0x0000002410107981 */ /* 0x000f66000c1e1d00 */
.L_x_1213:
[----:B------:R-:W-:Y:S05]  /*20230*/  BSYNC.RECONVERGENT B2 ;  /* 0x0000000000027941 */ /* 0x000fea0003800200 */
.L_x_1212:
        /* <DEDUP_REMOVED lines=13> */
[----:B------:R-:W-:Y:S02]  /*20310*/  LEA R21, R0, R3, 0x3 ;  /* 0x0000000300157211 */ /* 0x000fe400078e18ff */
[----:B----4-:R-:W-:Y:S01]  /*20320*/  IMAD R2, R20, R2, RZ ;  /* 0x0000000214027224 */ /* 0x010fe200078e02ff */
[----:B------:R-:W-:-:S03]  /*20330*/  IADD3 R20, PT, PT, R3, R0, RZ ;  /* 0x0000000003147210 */ /* 0x000fc60007ffe0ff */
[----:B------:R-:W-:Y:S02]  /*20340*/  IMAD.SHL.U32 R2, R2, 0x100, RZ ;  /* 0x0000010002027824 */ /* 0x000fe400078e00ff */
[----:B------:R-:W-:-:S03]  /*20350*/  IMAD R20, R0, 0x4, R20 ;  /* 0x0000000400147824 */ /* 0x000fc600078e0214 */
[----:B------:R-:W-:Y:S02]  /*20360*/  LEA R21, R21, R2, 0x2 ;  /* 0x0000000215157211 */ /* 0x000fe400078e10ff */
[----:B------:R-:W-:-:S05]  /*20370*/  LEA R23, R0, R20, 0x1 ;  /* 0x0000001400177211 */ /* 0x000fca00078e08ff */
[----:B------:R-:W-:Y:S02]  /*20380*/  IMAD R23, R23, 0x4, R2 ;  /* 0x0000000417177824 */ /* 0x000fe400078e0202 */
[----:B------:R-:W-:-:S05]  /*20390*/  IMAD R2, R0, UR33, RZ ;  /* 0x0000002100027c24 */ /* 0x000fca000f8e02ff */
[----:B------:R-:W-:Y:S02]  /*203a0*/  SHF.R.S32.HI R22, RZ, 0x1f, R2 ;  /* 0x0000001fff167819 */ /* 0x000fe40000011402 */
[C---:B------:R-:W-:Y:S02]  /*203b0*/  IADD3 R20, P2, PT, R2.reuse, R23, RZ ;  /* 0x0000001702147210 */ /* 0x040fe40007f5e0ff */
[----:B------:R-:W-:Y:S02]  /*203c0*/  IADD3 R2, P4, PT, R2, R21, RZ ;  /* 0x0000001502027210 */ /* 0x000fe40007f9e0ff */
[-C--:B------:R-:W-:Y:S02]  /*203d0*/  LEA.HI.X.SX32 R23, R23, R22.reuse, 0x1, P2 ;  /* 0x0000001617177211 */ /* 0x080fe400010f0eff */
[----:B------:R-:W-:Y:S02]  /*203e0*/  LEA.HI.X.SX32 R21, R21, R22, 0x1, P4 ;  /* 0x0000001615157211 */ /* 0x000fe400020f0eff */
[----:B---3--:R-:W-:-:S04]  /*203f0*/  LEA R22, P2, R20, UR34, 0x2 ;  /* 0x0000002214167c11 */ /* 0x008fc8000f8410ff */
[----:B------:R-:W-:Y:S02]  /*20400*/  LEA.HI.X R23, R20, UR35, R23, 0x2, P2 ;  /* 0x0000002314177c11 */ /* 0x000fe400090f1417 */
[----:B------:R-:W-:-:S03]  /*20410*/  LEA R20, P2, R2, UR34, 0x2 ;  /* 0x0000002202147c11 */ /* 0x000fc6000f8410ff */
[----:B012---:R-:W2:Y:S01]  /*20420*/  LDG.E.128 R244, desc[UR36][R22.64] ;  /* 0x0000002416f47981 */ /* 0x007ea2000c1e1d00 */
[----:B------:R-:W-:-:S06]  /*20430*/  LEA.HI.X R21, R2, UR35, R21, 0x2, P2 ;  /* 0x0000002302157c11 */ /* 0x000fcc00090f1415 */
[----:B------:R-:W5:Y:S04]  /*20440*/  LDG.E.128 R20, desc[UR36][R20.64] ;  /* 0x0000002414147981 */ /* 0x000f68000c1e1d00 */
[----:B--2---:R3:W-:Y:S04]  /*20450*/  STL.64 [R1], R244 ;  /* 0x000000f401007387 */ /* 0x0047e80000100a00 */
[----:B------:R3:W-:Y:S02]  /*20460*/  STL.64 [R1+0x8], R246 ;  /* 0x000008f601007387 */ /* 0x0007e40000100a00 */
.L_x_1215:
[----:B------:R-:W-:Y:S05]  /*20470*/  BSYNC.RECONVERGENT B2 ;  /* 0x0000000000027941 */ /* 0x000fea0003800200 */
.L_x_1214:
[----:B------:R-:W-:Y:S04]  /*20480*/  BSSY.RECONVERGENT B2, `(.L_x_1216) ;  /* 0x000001b000027945 */ /* 0x000fe80003800200 */
[----:B------:R-:W-:Y:S05]  /*20490*/  @P1 BRA `(.L_x_1217) ;  /* 0x0000000000641947 */ /* 0x000fea0003800000 */
[----:B------:R-:W4:Y:S01]  /*204a0*/  S2UR UR44, SR_CTAID.Y ;  /* 0x00000000002c79c3 */ /* 0x000f220000002600 */
[----:B------:R-:W0:Y:S01]  /*204b0*/  LDCU.64 UR34, c[0x0][0x3c8] ;  /* 0x00007900ff2277ac */ /* 0x000e220008000a00 */
[----:B----4-:R-:W-:-:S05]  /*204c0*/  IMAD R25, R0, UR44, RZ ;  /* 0x0000002c00197c24 */ /* 0x010fca000f8e02ff */
[----:B------:R-:W-:-:S04]  /*204d0*/  IADD3 R2, P2, PT, R25, R3, RZ ;  /* 0x0000000319027210 */ /* 0x000fc80007f5e0ff */
[----:B------:R-:W-:Y:S02]  /*204e0*/  LEA.HI.X.SX32 R25, R25, RZ, 0x1, P2 ;  /* 0x000000ff19197211 */ /* 0x000fe400010f0eff */
[C---:B0-----:R-:W-:Y:S01]  /*204f0*/  LEA R24, P2, R2.reuse, UR34, 0x2 ;  /* 0x0000002202187c11 */ /* 0x041fe2000f8410ff */
[----:B------:R-:W0:Y:S03]  /*20500*/  LDCU UR34, c[0x0][0x3f8] ;  /* 0x00007f00ff2277ac */ /* 0x000e260008000800 */
[----:B------:R-:W-:-:S05]  /*20510*/  LEA.HI.X R25, R2, UR35, R25, 0x2, P2 ;  /* 0x0000002302197c11 */ /* 0x000fca00090f1419 */
[----:B------:R4:W2:Y:S02]  /*20520*/  LDG.E R2, desc[UR36][R24.64] ;  /* 0x0000002418027981 */ /* 0x0008a4000c1e1900 */
[----:B----4-:R-:W-:Y:S02]  /*20530*/  IMAD.IADD R24, R3, 0x1, R0 ;  /* 0x0000000103187824 */ /* 0x010fe400078e0200 */
[C---:B0-----:R-:W-:Y:S01]  /*20540*/  IMAD R25, R0.reuse, UR34, RZ ;  /* 0x0000002200197c24 */ /* 0x041fe2000f8e02ff */
[----:B------:R-:W0:Y:S02]  /*20550*/  LDCU.64 UR34, c[0x0][0x3b8] ;  /* 0x00007700ff2277ac */ /* 0x000e240008000a00 */
[----:B------:R-:W-:-:S05]  /*20560*/  LEA R24, R0, R24, 0x2 ;  /* 0x0000001800187211 */ /* 0x000fca00078e10ff */
[----:B------:R-:W-:-:S05]  /*20570*/  IMAD R24, R0, 0x2, R24 ;  /* 0x0000000200187824 */ /* 0x000fca00078e0218 */
[C---:B------:R-:W-:Y:S01]  /*20580*/  LEA R24, R0.reuse, R24, 0x1 ;  /* 0x0000001800187211 */ /* 0x040fe200078e08ff */
[----:B--2---:R-:W-:Y:S02]  /*20590*/  IMAD R2, R25, R2, RZ ;  /* 0x0000000219027224 */ /* 0x004fe400078e02ff */
[----:B------:R-:W-:Y:S02]  /*205a0*/  IMAD R25, R0, UR33, RZ ;  /* 0x0000002100197c24 */ /* 0x000fe4000f8e02ff */
[----:B------:R-:W-:-:S05]  /*205b0*/  IMAD R2, R2, 0x40, R24 ;  /* 0x0000004002027824 */ /* 0x000fca00078e0218 */
[----:B------:R-:W-:-:S04]  /*205c0*/  SHF.L.U32 R2, R2, 0x2, RZ ;  /* 0x0000000202027819 */ /* 0x000fc800000006ff */
[----:B------:R-:W-:Y:S02]  /*205d0*/  SHF.R.S32.HI R24, RZ, 0x1f, R2 ;  /* 0x0000001fff187819 */ /* 0x000fe40000011402 */
[----:B------:R-:W-:-:S04]  /*205e0*/  IADD3 R2, P2, PT, R25, R2, RZ ;  /* 0x0000000219027210 */ /* 0x000fc80007f5e0ff */
[----:B------:R-:W-:Y:S02]  /*205f0*/  LEA.HI.X.SX32 R25, R25, R24, 0x1, P2 ;  /* 0x0000001819197211 */ /* 0x000fe400010f0eff */
[----:B0-----:R-:W-:-:S04]  /*20600*/  LEA R24, P2, R2, UR34, 0x2 ;  /* 0x0000002202187c11 */ /* 0x001fc8000f8410ff */
[----:B------:R-:W-:-:S06]  /*20610*/  LEA.HI.X R25, R2, UR35, R25, 0x2, P2 ;  /* 0x0000002302197c11 */ /* 0x000fcc00090f1419 */
[----:B------:R-:W5:Y:S03]  /*20620*/  LDG.E.128 R24, desc[UR36][R24.64] ;  /* 0x0000002418187981 */ /* 0x000f66000c1e1d00 */
.L_x_1217:
[----:B------:R-:W-:Y:S05]  /*20630*/  BSYNC.RECONVERGENT B2 ;  /* 0x0000000000027941 */ /* 0x000fea0003800200 */
.L_x_1216:
        /* <DEDUP_REMOVED lines=25> */
[----:B0-----:R-:W-:-:S04]  /*207d0*/  LEA R28, P2, R2, UR34, 0x2 ;  /* 0x00000022021c7c11 */ /* 0x001fc8000f8410ff */
[----:B------:R-:W-:-:S06]  /*207e0*/  LEA.HI.X R29, R2, UR35, R29, 0x2, P2 ;  /* 0x00000023021d7c11 */ /* 0x000fcc00090f141d */
[----:B------:R-:W5:Y:S03]  /*207f0*/  LDG.E.128 R28, desc[UR36][R28.64] ;  /* 0x000000241c1c7981 */ /* 0x000f66000c1e1d00 */
.L_x_1219:
[----:B------:R-:W-:Y:S05]  /*20800*/  BSYNC.RECONVERGENT B2 ;  /* 0x0000000000027941 */ /* 0x000fea0003800200 */
.L_x_1218:
        /* <DEDUP_REMOVED lines=11> */
[----:B----4-:R-:W-:Y:S01]  /*208c0*/  IADD3 R32, PT, PT, R3, R0, RZ ;  /* 0x0000000003207210 */ /* 0x010fe20007ffe0ff */
[C---:B0-----:R-:W-:Y:S01]  /*208d0*/  IMAD R33, R0.reuse, UR34, RZ ;  /* 0x0000002200217c24 */ /* 0x041fe2000f8e02ff */
[----:B------:R-:W0:Y:S03]  /*208e0*/  LDCU.64 UR34, c[0x0][0x3b8] ;  /* 0x00007700ff2277ac */ /* 0x000e260008000a00 */
[----:B------:R-:W-:-:S05]  /*208f0*/  IMAD R32, R0, 0x4, R32 ;  /* 0x0000000400207824 */ /* 0x000fca00078e0220 */
        /* <DEDUP_REMOVED lines=13> */
.L_x_1221:
[----:B------:R-:W-:Y:S05]  /*209d0*/  BSYNC.RECONVERGENT B2 ;  /* 0x0000000000027941 */ /* 0x000fea0003800200 */
.L_x_1220:
        /* <DEDUP_REMOVED lines=17> */
[----:B------:R-:W-:-:S05]  /*20af0*/  IMAD R36, R0, 0x2, R36 ;  /* 0x0000000200247824 */ /* 0x000fca00078e0224 */
[----:B------:R-:W-:Y:S01]  /*20b00*/  IADD3 R36, PT, PT, R36, R0, RZ ;  /* 0x0000000024247210 */ /* 0x000fe20007ffe0ff */
        /* <DEDUP_REMOVED lines=10> */
.L_x_1223:
[----:B------:R-:W-:Y:S05]  /*20bb0*/  BSYNC.RECONVERGENT B2 ;  /* 0x0000000000027941 */ /* 0x000fea0003800200 */
.L_x_1222:
        /* <DEDUP_REMOVED lines=29> */
.L_x_1225:
[----:B------:R-:W-:Y:S05]  /*20d90*/  BSYNC.RECONVERGENT B2 ;  /* 0x0000000000027941 */ /* 0x000fea0003800200 */
.L_x_1224:
        /* <DEDUP_REMOVED lines=30> */
.L_x_1227:
[----:B------:R-:W-:Y:S05]  /*20f80*/  BSYNC.RECONVERGENT B2 ;  /* 0x0000000000027941 */ /* 0x000fea0003800200 */
.L_x_1226:
        /* <DEDUP_REMOVED lines=10> */
[----:B------:R0:W4:Y:S01]  /*21030*/  LDG.E R48, desc[UR36][R48.64] ;  /* 0x0000002430307981 */ /* 0x000122000c1e1900 */
[----:B------:R-:W-:Y:S02]  /*21040*/  IADD3 R2, PT, PT, R3, R0, RZ ;  /* 0x0000000003027210 */ /* 0x000fe40007ffe0ff */
[----:B------:R-:W-:-:S03]  /*21050*/  LEA R50, R0, R3, 0x4 ;  /* 0x0000000300327211 */ /* 0x000fc600078e20ff */
[C---:B------:R-:W-:Y:S02]  /*21060*/  IMAD R2, R0.reuse, 0x4, R2 ;  /* 0x0000000400027824 */ /* 0x040fe400078e0202 */
[----:B0-----:R-:W-:-:S03]  /*21070*/  IMAD R49, R0, UR34, RZ ;  /* 0x0000002200317c24 */ /* 0x001fc6000f8e02ff */
[C---:B------:R-:W-:Y:S01]  /*21080*/  LEA R2, R0.reuse, R2, 0x1 ;  /* 0x0000000200027211 */ /* 0x040fe200078e08ff */
[----:B------:R-:W0:Y:S04]  /*21090*/  LDCU.64 UR34, c[0x0][0x3b8] ;  /* 0x00007700ff2277ac */ /* 0x000e280008000a00 */
[----:B------:R-:W-:-:S05]  /*210a0*/  IMAD R2, R0, 0x2, R2 ;  /* 0x0000000200027824 */ /* 0x000fca00078e0202 */
[----:B------:R-:W-:-:S05]  /*210b0*/  LEA R2, R0, R2, 0x1 ;  /* 0x0000000200027211 */ /* 0x000fca00078e08ff */
[----:B------:R-:W-:-:S05]  /*210c0*/  IMAD R2, R0, 0x2, R2 ;  /* 0x0000000200027824 */ /* 0x000fca00078e0202 */
[----:B------:R-:W-:Y:S01]  /*210d0*/  LEA R51, R0, R2, 0x1 ;  /* 0x0000000200337211 */ /* 0x000fe200078e08ff */
[----:B----4-:R-:W-:-:S04]  /*210e0*/  IMAD R48, R49, R48, RZ ;  /* 0x0000003031307224 */ /* 0x010fc800078e02ff */
[----:B------:R-:W-:-:S04]  /*210f0*/  IMAD.SHL.U32 R2, R48, 0x100, RZ ;  /* 0x0000010030027824 */ /* 0x000fc800078e00ff */
[----:B------:R-:W-:Y:S01]  /*21100*/  IMAD R51, R51, 0x4, R2 ;  /* 0x0000000433337824 */ /* 0x000fe200078e0202 */
[----:B------:R-:W-:Y:S01]  /*21110*/  LEA R50, R50, R2, 0x2 ;  /* 0x0000000232327211 */ /* 0x000fe200078e10ff */
[----:B------:R-:W-:-:S05]  /*21120*/  IMAD R2, R0, UR33, RZ ;  /* 0x0000002100027c24 */ /* 0x000fca000f8e02ff */
[----:B------:R-:W-:Y:S02]  /*21130*/  SHF.R.S32.HI R48, RZ, 0x1f, R2 ;  /* 0x0000001fff307819 */ /* 0x000fe40000011402 */
[C---:B------:R-:W-:Y:S02]  /*21140*/  IADD3 R49, P2, PT, R2.reuse, R51, RZ ;  /* 0x0000003302317210 */ /* 0x040fe40007f5e0ff */
[----:B------:R-:W-:Y:S02]  /*21150*/  IADD3 R2, P4, PT, R2, R50, RZ ;  /* 0x0000003202027210 */ /* 0x000fe40007f9e0ff */
[-C--:B------:R-:W-:Y:S02]  /*21160*/  LEA.HI.X.SX32 R51, R51, R48.reuse, 0x1, P2 ;  /* 0x0000003033337211 */ /* 0x080fe400010f0eff */
[----:B------:R-:W-:Y:S02]  /*21170*/  LEA.HI.X.SX32 R50, R50, R48, 0x1, P4 ;  /* 0x0000003032327211 */ /* 0x000fe400020f0eff */
[----:B0-----:R-:W-:-:S04]  /*21180*/  LEA R48, P2, R49, UR34, 0x2 ;  /* 0x0000002231307c11 */ /* 0x001fc8000f8410ff */
[----:B------:R-:W-:Y:S02]  /*21190*/  LEA.HI.X R49, R49, UR35, R51, 0x2, P2 ;  /* 0x0000002331317c11 */ /* 0x000fe400090f1433 */
[----:B------:R-:W-:-:S04]  /*211a0*/  LEA R52, P2, R2, UR34, 0x2 ;  /* 0x0000002202347c11 */ /* 0x000fc8000f8410ff */
[----:B------:R-:W-:Y:S02]  /*211b0*/  LEA.HI.X R53, R2, UR35, R50, 0x2, P2 ;  /* 0x0000002302357c11 */ /* 0x000fe400090f1432 */
[----:B------:R-:W5:Y:S04]  /*211c0*/  LDG.E.128 R48, desc[UR36][R48.64] ;  /* 0x0000002430307981 */ /* 0x000f68000c1e1d00 */
[----:B------:R-:W5:Y:S03]  /*211d0*/  LDG.E.128 R52, desc[UR36][R52.64] ;  /* 0x0000002434347981 */ /* 0x000f66000c1e1d00 */
.L_x_1229:
[----:B------:R-:W-:Y:S05]  /*211e0*/  BSYNC.RECONVERGENT B2 ;  /* 0x0000000000027941 */ /* 0x000fea0003800200 */
.L_x_1228:
        /* <DEDUP_REMOVED lines=31> */
.L_x_1231:
[----:B------:R-:W-:Y:S05]  /*213e0*/  BSYNC.RECONVERGENT B2 ;  /* 0x0000000000027941 */ /* 0x000fea0003800200 */
.L_x_1230:
        /* <DEDUP_REMOVED lines=32> */
.L_x_1233:
[----:B------:R-:W-:Y:S05]  /*215f0*/  BSYNC.RECONVERGENT B2 ;  /* 0x0000000000027941 */ /* 0x000fea0003800200 */
.L_x_1232:
        /* <DEDUP_REMOVED lines=32> */
.L_x_1235:
[----:B------:R-:W-:Y:S05]  /*21800*/  BSYNC.RECONVERGENT B2 ;  /* 0x0000000000027941 */ /* 0x000fea0003800200 */
.L_x_1234:
        /* <DEDUP_REMOVED lines=33> */
.L_x_1237:
[----:B------:R-:W-:Y:S05]  /*21a20*/  BSYNC.RECONVERGENT B2 ;  /* 0x0000000000027941 */ /* 0x000fea0003800200 */
.L_x_1236:
        /* <DEDUP_REMOVED lines=33> */
.L_x_1239:
[----:B------:R-:W-:Y:S05]  /*21c40*/  BSYNC.RECONVERGENT B2 ;  /* 0x0000000000027941 */ /* 0x000fea0003800200 */
.L_x_1238:
        /* <DEDUP_REMOVED lines=34> */
.L_x_1241:
[----:B------:R-:W-:Y:S05]  /*21e70*/  BSYNC.RECONVERGENT B2 ;  /* 0x0000000000027941 */ /* 0x000fea0003800200 */
.L_x_1240:
        /* <DEDUP_REMOVED lines=34> */
.L_x_1243:
[----:B------:R-:W-:Y:S05]  /*220a0*/  BSYNC.RECONVERGENT B2 ;  /* 0x0000000000027941 */ /* 0x000fea0003800200 */
.L_x_1242:
        /* <DEDUP_REMOVED lines=35> */
.L_x_1245:
[----:B------:R-:W-:Y:S05]  /*222e0*/  BSYNC.RECONVERGENT B2 ;  /* 0x0000000000027941 */ /* 0x000fea0003800200 */
.L_x_1244:
        /* <DEDUP_REMOVED lines=35> */
.L_x_1247:
[----:B------:R-:W-:Y:S05]  /*22520*/  BSYNC.RECONVERGENT B2 ;  /* 0x0000000000027941 */ /* 0x000fea0003800200 */
.L_x_1246:
        /* <DEDUP_REMOVED lines=36> */
.L_x_1249:
[----:B------:R-:W-:Y:S05]  /*22770*/  BSYNC.RECONVERGENT B2 ;  /* 0x0000000000027941 */ /* 0x000fea0003800200 */
.L_x_1248:
        /* <DEDUP_REMOVED lines=36> */
.L_x_1251:
[----:B------:R-:W-:Y:S05]  /*229c0*/  BSYNC.RECONVERGENT B2 ;  /* 0x0000000000027941 */ /* 0x000fea0003800200 */
.L_x_1250:
        /* <DEDUP_REMOVED lines=37> */
.L_x_1253:
[----:B------:R-:W-:Y:S05]  /*22c20*/  BSYNC.RECONVERGENT B2 ;  /* 0x0000000000027941 */ /* 0x000fea0003800200 */
.L_x_1252:
        /* <DEDUP_REMOVED lines=37> */
.L_x_1255:
[----:B------:R-:W-:Y:S05]  /*22e80*/  BSYNC.RECONVERGENT B2 ;  /* 0x0000000000027941 */ /* 0x000fea0003800200 */
.L_x_1254:
        /* <DEDUP_REMOVED lines=38> */
.L_x_1257:
[----:B------:R-:W-:Y:S05]  /*230f0*/  BSYNC.RECONVERGENT B2 ;  /* 0x0000000000027941 */ /* 0x000fea0003800200 */
.L_x_1256:
[----:B------:R-:W-:Y:S01]  /*23100*/  IADD3 R2, PT, PT, R3, R0, RZ ;  /* 0x0000000003027210 */ /* 0x000fe20007ffe0ff */
[----:B------:R-:W-:Y:S04]  /*23110*/  BSSY.RECONVERGENT B2, `(.L_x_1258) ;  /* 0x000002c000027945 */ /* 0x000fe80003800200 */
        /* <DEDUP_REMOVED lines=13> */
[----:B------:R-:W-:Y:S01]  /*231f0*/  LEA R2, R0, R2, 0x1 ;  /* 0x0000000200027211 */ /* 0x000fe200078e08ff */
[----:B------:R-:W-:Y:S06]  /*23200*/  @P1 BRA `(.L_x_1259) ;  /* 0x0000000000701947 */ /* 0x000fec0003800000 */
        /* <DEDUP_REMOVED lines=9> */
[C---:B------:R-:W-:Y:S01]  /*232a0*/  LEA R115, R0.reuse, R3, 0x5 ;  /* 0x0000000300737211 */ /* 0x040fe200078e28ff */
[C---:B------:R-:W-:Y:S02]  /*232b0*/  IMAD R114, R0.reuse, UR33, RZ ;  /* 0x0000002100727c24 */ /* 0x040fe4000f8e02ff */
[----:B0-----:R-:W-:Y:S01]  /*232c0*/  IMAD R113, R0, UR34, RZ ;  /* 0x0000002200717c24 */ /* 0x001fe2000f8e02ff */
[----:B------:R-:W0:Y:S03]  /*232d0*/  LDCU.64 UR34, c[0x0][0x3b8] ;  /* 0x00007700ff2277ac */ /* 0x000e260008000a00 */
[----:B----4-:R-:W-:-:S04]  /*232e0*/  IMAD R112, R113, R112, RZ ;  /* 0x0000007071707224 */ /* 0x010fc800078e02ff */
[----:B------:R-:W-:-:S04]  /*232f0*/  IMAD.SHL.U32 R112, R112, 0x100, RZ ;  /* 0x0000010070707824 */ /* 0x000fc800078e00ff */
[----:B------:R-:W-:Y:S01]  /*23300*/  IMAD.U32 R115, R115, 0x4, R112 ;  /* 0x0000000473737824 */ /* 0x000fe200078e0070 */
[----:B------:R-:W-:Y:S02]  /*23310*/  LEA R116, R2, R112, 0x2 ;  /* 0x0000007002747211 */ /* 0x000fe400078e10ff */
[----:B------:R-:W-:Y:S02]  /*23320*/  SHF.R.S32.HI R112, RZ, 0x1f, R114 ;  /* 0x0000001fff707819 */ /* 0x000fe40000011472 */
[C---:B------:R-:W-:Y:S02]  /*23330*/  IADD3 R113, P2, PT, R114.reuse, R116, RZ ;  /* 0x0000007472717210 */ /* 0x040fe40007f5e0ff */
[----:B------:R-:W-:Y:S02]  /*23340*/  IADD3 R114, P4, PT, R114, R115, RZ ;  /* 0x0000007372727210 */ /* 0x000fe40007f9e0ff */
[-C--:B------:R-:W-:Y:S02]  /*23350*/  LEA.HI.X.SX32 R116, R116, R112.reuse, 0x1, P2 ;  /* 0x0000007074747211 */ /* 0x080fe400010f0eff */
[----:B------:R-:W-:-:S02]  /*23360*/  LEA.HI.X.SX32 R115, R115, R112, 0x1, P4 ;  /* 0x0000007073737211 */ /* 0x000fc400020f0eff */
[----:B0-----:R-:W-:-:S04]  /*23370*/  LEA R112, P2, R113, UR34, 0x2 ;  /* 0x0000002271707c11 */ /* 0x001fc8000f8410ff */
[----:B------:R-:W-:Y:S02]  /*23380*/  LEA.HI.X R113, R113, UR35, R116, 0x2, P2 ;  /* 0x0000002371717c11 */ /* 0x000fe400090f1474 */
[----:B------:R-:W-:-:S04]  /*23390*/  LEA R116, P2, R114, UR34, 0x2 ;  /* 0x0000002272747c11 */ /* 0x000fc8000f8410ff */
[----:B------:R-:W-:Y:S02]  /*233a0*/  LEA.HI.X R117, R114, UR35, R115, 0x2, P2 ;  /* 0x0000002372757c11 */ /* 0x000fe400090f1473 */
[----:B------:R-:W5:Y:S04]  /*233b0*/  LDG.E.128 R112, desc[UR36][R112.64] ;  /* 0x0000002470707981 */ /* 0x000f68000c1e1d00 */
[----:B------:R-:W5:Y:S03]  /*233c0*/  LDG.E.128 R116, desc[UR36][R116.64] ;  /* 0x0000002474747981 */ /* 0x000f66000c1e1d00 */
.L_x_1259:
[----:B------:R-:W-:Y:S05]  /*233d0*/  BSYNC.RECONVERGENT B2 ;  /* 0x0000000000027941 */ /* 0x000fea0003800200 */
.L_x_1258:
[----:B------:R-:W-:Y:S01]  /*233e0*/  BSSY.RECONVERGENT B2, `(.L_x_1260) ;  /* 0x0000018000027945 */ /* 0x000fe20003800200 */
[----:B------:R-:W-:-:S03]  /*233f0*/  IMAD R2, R0, 0x2, R2 ;  /* 0x0000000200027824 */ /* 0x000fc600078e0202 */
        /* <DEDUP_REMOVED lines=10> */
[C---:B------:R-:W-:Y:S02]  /*234a0*/  IMAD R122, R0.reuse, UR33, RZ ;  /* 0x00000021007a7c24 */ /* 0x040fe4000f8e02ff */
[----:B0-----:R-:W-:Y:S01]  /*234b0*/  IMAD R121, R0, UR34, RZ ;  /* 0x0000002200797c24 */ /* 0x001fe2000f8e02ff */
[----:B------:R-:W0:Y:S03]  /*234c0*/  LDCU.64 UR34, c[0x0][0x3b8] ;  /* 0x00007700ff2277ac */ /* 0x000e260008000a00 */
[----:B----4-:R-:W-:-:S05]  /*234d0*/  IMAD R120, R121, R120, RZ ;  /* 0x0000007879787224 */ /* 0x010fca00078e02ff */
        /* <DEDUP_REMOVED lines=8> */
.L_x_1261:
[----:B------:R-:W-:Y:S05]  /*23560*/  BSYNC.RECONVERGENT B2 ;  /* 0x0000000000027941 */ /* 0x000fea0003800200 */
.L_x_1260:
[----:B------:R-:W-:Y:S01]  /*23570*/  BSSY.RECONVERGENT B2, `(.L_x_1262) ;  /* 0x0000018000027945 */ /* 0x000fe20003800200 */
[----:B------:R-:W-:-:S03]  /*23580*/  IADD3 R2, PT, PT, R2, R0, RZ ;  /* 0x0000000002027210 */ /* 0x000fc60007ffe0ff */
        /* <DEDUP_REMOVED lines=13> */
[----:B----4-:R-:W-:-:S04]  /*23660*/  IMAD R124, R125, R124, RZ ;  /* 0x0000007c7d7c7224 */ /* 0x010fc800078e02ff */
        /* <DEDUP_REMOVED lines=8> */
.L_x_1263:
[----:B------:R-:W-:Y:S05]  /*236f0*/  BSYNC.RECONVERGENT B2 ;  /* 0x0000000000027941 */ /* 0x000fea0003800200 */
.L_x_1262:
[----:B------:R-:W-:Y:S01]  /*23700*/  BSSY.RECONVERGENT B2, `(.L_x_1264) ;  /* 0x0000018000027945 */ /* 0x000fe20003800200 */
[----:B------:R-:W-:-:S03]  /*23710*/  IMAD.IADD R2, R2, 0x1, R0 ;  /* 0x0000000102027824 */ /* 0x000fc600078e0200 */
        /* <DEDUP_REMOVED lines=22> */
.L_x_1265:
[----:B------:R-:W-:Y:S05]  /*23880*/  BSYNC.RECONVERGENT B2 ;  /* 0x0000000000027941 */ /* 0x000fea0003800200 */
.L_x_1264:
        /* <DEDUP_REMOVED lines=24> */
.L_x_1267:
[----:B------:R-:W-:Y:S05]  /*23a10*/  BSYNC.RECONVERGENT B2 ;  /* 0x0000000000027941 */ /* 0x000fea0003800200 */
.L_x_1266:
        /* <DEDUP_REMOVED lines=24> */
.L_x_1269:
[----:B------:R-:W-:Y:S05]  /*23ba0*/  BSYNC.RECONVERGENT B2 ;  /* 0x0000000000027941 */ /* 0x000fea0003800200 */
.L_x_1268:
        /* <DEDUP_REMOVED lines=24> */
.L_x_1271:
[----:B------:R-:W-:Y:S05]  /*23d30*/  BSYNC.RECONVERGENT B2 ;  /* 0x0000000000027941 */ /* 0x000fea0003800200 */
.L_x_1270:
        /* <DEDUP_REMOVED lines=24> */
.L_x_1273:
[----:B------:R-:W-:Y:S05]  /*23ec0*/  BSYNC.RECONVERGENT B2 ;  /* 0x0000000000027941 */ /* 0x000fea0003800200 */
.L_x_1272:
        /* <DEDUP_REMOVED lines=24> */
.L_x_1275:
[----:B------:R-:W-:Y:S05]  /*24050*/  BSYNC.RECONVERGENT B2 ;  /* 0x0000000000027941 */ /* 0x000fea0003800200 */
.L_x_1274:
        /* <DEDUP_REMOVED lines=24> */
.L_x_1277:
[----:B------:R-:W-:Y:S05]  /*241e0*/  BSYNC.RECONVERGENT B2 ;  /* 0x0000000000027941 */ /* 0x000fea0003800200 */
.L_x_1276:
        /* <DEDUP_REMOVED lines=24> */
.L_x_1279:
[----:B------:R-:W-:Y:S05]  /*24370*/  BSYNC.RECONVERGENT B2 ;  /* 0x0000000000027941 */ /* 0x000fea0003800200 */
.L_x_1278:
        /* <DEDUP_REMOVED lines=24> */
.L_x_1281:
[----:B------:R-:W-:Y:S05]  /*24500*/  BSYNC.RECONVERGENT B2 ;  /* 0x0000000000027941 */ /* 0x000fea0003800200 */
.L_x_1280:
        /* <DEDUP_REMOVED lines=24> */
.L_x_1283:
[----:B------:R-:W-:Y:S05]  /*24690*/  BSYNC.RECONVERGENT B2 ;  /* 0x0000000000027941 */ /* 0x000fea0003800200 */
.L_x_1282:
        /* <DEDUP_REMOVED lines=24> */
.L_x_1285:
[----:B------:R-:W-:Y:S05]  /*24820*/  BSYNC.RECONVERGENT B2 ;  /* 0x0000000000027941 */ /* 0x000fea0003800200 */
.L_x_1284:
        /* <DEDUP_REMOVED lines=24> */
.L_x_1287:
[----:B------:R-:W-:Y:S05]  /*249b0*/  BSYNC.RECONVERGENT B2 ;  /* 0x0000000000027941 */ /* 0x000fea0003800200 */
.L_x_1286:
        /* <DEDUP_REMOVED lines=24> */
.L_x_1289:
[----:B------:R-:W-:Y:S05]  /*24b40*/  BSYNC.RECONVERGENT B2 ;  /* 0x0000000000027941 */ /* 0x000fea0003800200 */
.L_x_1288:
        /* <DEDUP_REMOVED lines=24> */
.L_x_1291:
[----:B------:R-:W-:Y:S05]  /*24cd0*/  BSYNC.RECONVERGENT B2 ;  /* 0x0000000000027941 */ /* 0x000fea0003800200 */
.L_x_1290:
        /* <DEDUP_REMOVED lines=24> */
.L_x_1293:
[----:B------:R-:W-:Y:S05]  /*24e60*/  BSYNC.RECONVERGENT B2 ;  /* 0x0000000000027941 */ /* 0x000fea0003800200 */
.L_x_1292:
        /* <DEDUP_REMOVED lines=24> */
.L_x_1295:
[----:B------:R-:W-:Y:S05]  /*24ff0*/  BSYNC.RECONVERGENT B2 ;  /* 0x0000000000027941 */ /* 0x000fea0003800200 */
.L_x_1294:
        /* <DEDUP_REMOVED lines=24> */
.L_x_1297:
[----:B------:R-:W-:Y:S05]  /*25180*/  BSYNC.RECONVERGENT B2 ;  /* 0x0000000000027941 */ /* 0x000fea0003800200 */
.L_x_1296:
        /* <DEDUP_REMOVED lines=24> */
.L_x_1299:
[----:B------:R-:W-:Y:S05]  /*25310*/  BSYNC.RECONVERGENT B2 ;  /* 0x0000000000027941 */ /* 0x000fea0003800200 */
.L_x_1298:
        /* <DEDUP_REMOVED lines=24> */
.L_x_1301:
[----:B------:R-:W-:Y:S05]  /*254a0*/  BSYNC.RECONVERGENT B2 ;  /* 0x0000000000027941 */ /* 0x000fea0003800200 */
.L_x_1300:
        /* <DEDUP_REMOVED lines=24> */
.L_x_1303:
[----:B------:R-:W-:Y:S05]  /*25630*/  BSYNC.RECONVERGENT B2 ;  /* 0x0000000000027941 */ /* 0x000fea0003800200 */
.L_x_1302:
        /* <DEDUP_REMOVED lines=24> */
.L_x_1305:
[----:B------:R-:W-:Y:S05]  /*257c0*/  BSYNC.RECONVERGENT B2 ;  /* 0x0000000000027941 */ /* 0x000fea0003800200 */
.L_x_1304:
        /* <DEDUP_REMOVED lines=24> */
.L_x_1307:
[----:B------:R-:W-:Y:S05]  /*25950*/  BSYNC.RECONVERGENT B2 ;  /* 0x0000000000027941 */ /* 0x000fea0003800200 */
.L_x_1306:
        /* <DEDUP_REMOVED lines=24> */
.L_x_1309:
[----:B------:R-:W-:Y:S05]  /*25ae0*/  BSYNC.RECONVERGENT B2 ;  /* 0x0000000000027941 */ /* 0x000fea0003800200 */
.L_x_1308:
        /* <DEDUP_REMOVED lines=24> */
.L_x_1311:
[----:B------:R-:W-:Y:S05]  /*25c70*/  BSYNC.RECONVERGENT B2 ;  /* 0x0000000000027941 */ /* 0x000fea0003800200 */
.L_x_1310:
        /* <DEDUP_REMOVED lines=24> */
.L_x_1313:
[----:B------:R-:W-:Y:S05]  /*25e00*/  BSYNC.RECONVERGENT B2 ;  /* 0x0000000000027941 */ /* 0x000fea0003800200 */
.L_x_1312:
        /* <DEDUP_REMOVED lines=24> */
.L_x_1315:
[----:B------:R-:W-:Y:S05]  /*25f90*/  BSYNC.RECONVERGENT B2 ;  /* 0x0000000000027941 */ /* 0x000fea0003800200 */
.L_x_1314:
        /* <DEDUP_REMOVED lines=24> */
.L_x_1317:
[----:B------:R-:W-:Y:S05]  /*26120*/  BSYNC.RECONVERGENT B2 ;  /* 0x0000000000027941 */ /* 0x000fea0003800200 */
.L_x_1316:
        /* <DEDUP_REMOVED lines=24> */
.L_x_1319:
[----:B------:R-:W-:Y:S05]  /*262b0*/  BSYNC.RECONVERGENT B2 ;  /* 0x0000000000027941 */ /* 0x000fea0003800200 */
.L_x_1318:
        /* <DEDUP_REMOVED lines=10> */
[----:B------:R-:W-:Y:S02]  /*26360*/  IMAD.IADD R2, R2, 0x1, R0 ;  /* 0x0000000102027824 */ /* 0x000fe400078e0200 */
[----:B0-----:R-:W-:Y:S01]  /*26370*/  IMAD R240, R0, UR34, RZ ;  /* 0x0000002200f07c24 */ /* 0x001fe2000f8e02ff */
[----:B------:R-:W0:Y:S03]  /*26380*/  LDCU.64 UR34, c[0x0][0x3b8] ;  /* 0x00007700ff2277ac */ /* 0x000e260008000a00 */
[----:B----4-:R-:W-:-:S05]  /*26390*/  IMAD R3, R240, R3, RZ ;  /* 0x00000003f0037224 */ /* 0x010fca00078e02ff */
[----:B------:R-:W-:Y:S01]  /*263a0*/  LEA R2, R3, R2, 0x6 ;  /* 0x0000000203027211 */ /* 0x000fe200078e30ff */
[----:B------:R-:W-:-:S04]  /*263b0*/  IMAD R3, R0, UR33, RZ ;  /* 0x0000002100037c24 */ /* 0x000fc8000f8e02ff */
[----:B------:R-:W-:-:S05]  /*263c0*/  IMAD.SHL.U32 R2, R2, 0x4, RZ ;  /* 0x0000000402027824 */ /* 0x000fca00078e00ff */
[----:B------:R-:W-:Y:S02]  /*263d0*/  SHF.R.S32.HI R240, RZ, 0x1f, R2 ;  /* 0x0000001ffff07819 */ /* 0x000fe40000011402 */
[----:B------:R-:W-:-:S04]  /*263e0*/  IADD3 R2, P2, PT, R3, R2, RZ ;  /* 0x0000000203027210 */ /* 0x000fc80007f5e0ff */
[----:B------:R-:W-:Y:S02]  /*263f0*/  LEA.HI.X.SX32 R3, R3, R240, 0x1, P2 ;  /* 0x000000f003037211 */ /* 0x000fe400010f0eff */
[----:B0-----:R-:W-:-:S04]  /*26400*/  LEA R240, P2, R2, UR34, 0x2 ;  /* 0x0000002202f07c11 */ /* 0x001fc8000f8410ff */
[----:B------:R-:W-:-:S06]  /*26410*/  LEA.HI.X R241, R2, UR35, R3, 0x2, P2 ;  /* 0x0000002302f17c11 */ /* 0x000fcc00090f1403 */
[----:B------:R-:W5:Y:S03]  /*26420*/  LDG.E.128 R240, desc[UR36][R240.64] ;  /* 0x00000024f0f07981 */ /* 0x000f66000c1e1d00 */
.L_x_1087:
[----:B------:R-:W-:Y:S05]  /*26430*/  BSYNC.RECONVERGENT B0 ;  /* 0x0000000000007941 */ /* 0x000fea0003800200 */
.L_x_968:
[----:B------:R-:W-:Y:S04]  /*26440*/  BSSY.RECONVERGENT B0, `(.L_x_1320) ;  /* 0x0000233000007945 */ /* 0x000fe80003800200 */
[----:B------:R-:W-:Y:S05]  /*26450*/  @P1 BRA `(.L_x_1321) ;  /* 0x0000002000c41947 */ /* 0x000fea0003800000 */
[----:B0-----:R-:W4:Y:S01]  /*26460*/  LDL R3, [R1+0x44] ;  /* 0x0000440001037983 */ /* 0x001f220000100800 */
[----:B------:R-:W0:Y:S03]  /*26470*/  LDCU.64 UR34, c[0x0][0x448] ;  /* 0x00008900ff2277ac */ /* 0x000e260008000a00 */
[----:B------:R-:W4:Y:S01]  /*26480*/  LDL R2, [R1+0x40] ;  /* 0x0000400001027983 */ /* 0x000f220000100800 */
[----:B------:R-:W0:Y:S03]  /*26490*/  LDCU.64 UR44, c[0x0][0x438] ;  /* 0x00008700ff2c77ac */ /* 0x000e260008000a00 */
[----:B-123--:R-:W2:Y:S04]  /*264a0*/  LDL R247, [R1] ;  /* 0x0000000001f77983 */ /* 0x00eea80000100800 */
[----:B------:R-:W3:Y:S04]  /*264b0*/  LDL R252, [R1+0x744] ;  /* 0x0007440001fc7983 */ /* 0x000ee80000100800 */
[----:B-----5:R1:W-:Y:S04]  /*264c0*/  STL [R1+0x800], R187 ;  /* 0x000800bb01007387 */ /* 0x0203e80000100800 */
[----:B-1----:R-:W2:Y:S04]  /*264d0*/  LDL R187, [R1+0x734] ;  /* 0x0007340001bb7983 */ /* 0x002ea80000100800 */
[----:B------:R1:W-:Y:S04]  /*264e0*/  STL [R1+0x7fc], R194 ;  /* 0x0007fcc201007387 */ /* 0x0003e80000100800 */
        /* <DEDUP_REMOVED lines=8> */
[----:B-1----:R-:W3:Y:S04]  /*26570*/  LDL R202, [R1+0x764] ;  /* 0x0007640001ca7983 */ /* 0x002ee80000100800 */
[----:B------:R1:W-:Y:S04]  /*26580*/  STL [R1+0x7e8], R199 ;  /* 0x0007e8c701007387 */ /* 0x0003e80000100800 */
[----:B-1----:R-:W2:Y:S04]  /*26590*/  LDL R199, [R1+0x760] ;  /* 0x0007600001c77983 */ /* 0x002ea80000100800 */
[----:B------:R1:W-:Y:S04]  /*265a0*/  STL [R1+0x7e4], R206 ;  /* 0x0007e4ce01007387 */ /* 0x0003e80000100800 */
[----:B-1----:R-:W3:Y:S04]  /*265b0*/  LDL R206, [R1+0x754] ;  /* 0x0007540001ce7983 */ /* 0x002ee80000100800 */
[----:B------:R-:W-:Y:S04]  /*265c0*/  STL [R1+0x7e0], R203 ;  /* 0x0007e0cb01007387 */ /* 0x000fe80000100800 */
[----:B------:R1:W-:Y:S04]  /*265d0*/  STL [R1+0x7dc], R210 ;  /* 0x0007dcd201007387 */ /* 0x0003e80000100800 */
[----:B-1----:R-:W2:Y:S04]  /*265e0*/  LDL R210, [R1+0x750] ;  /* 0x0007500001d27983 */ /* 0x002ea80000100800 */
[----:B------:R-:W-:Y:S04]  /*265f0*/  STL [R1+0x7d8], R207 ;  /* 0x0007d8cf01007387 */ /* 0x000fe80000100800 */
[----:B------:R1:W-:Y:S04]  /*26600*/  STL [R1+0x7d4], R214 ;  /* 0x0007d4d601007387 */ /* 0x0003e80000100800 */
[----:B-1----:R-:W2:Y:S01]  /*26610*/  LDL R214, [R1+0x454] ;  /* 0x0004540001d67983 */ /* 0x002ea20000100800 */
[----:B0-----:R-:W-:Y:S01]  /*26620*/  ISETP.NE.U32.AND P1, PT, RZ, UR34, PT ;  /* 0x00000022ff007c0c */ /* 0x001fe2000bf25070 */
[----:B------:R-:W0:Y:S01]  /*26630*/  LDCU UR34, c[0x0][0x408] ;  /* 0x00008100ff2277ac */ /* 0x000e220008000800 */
[----:B------:R-:W-:Y:S01]  /*26640*/  ISETP.NE.U32.AND P2, PT, RZ, UR44, PT ;  /* 0x0000002cff007c0c */ /* 0x000fe2000bf45070 */
[----:B------:R-:W-:Y:S01]  /*26650*/  STL [R1+0x7d0], R211 ;  /* 0x0007d0d301007387 */ /* 0x000fe20000100800 */
[----:B------:R-:W-:-:S03]  /*26660*/  ISETP.NE.AND.EX P1, PT, RZ, UR35, PT, P1 ;  /* 0x00000023ff007c0c */ /* 0x000fc6000bf25310 */
[----:B------:R-:W-:Y:S01]  /*26670*/  STL [R1+0x7cc], R218 ;  /* 0x0007ccda01007387 */ /* 0x000fe20000100800 */
[----:B------:R-:W-:-:S03]  /*26680*/  ISETP.NE.AND.EX P2, PT, RZ, UR45, PT, P2 ;  /* 0x0000002dff007c0c */ /* 0x000fc6000bf45320 */
[----:B------:R-:W-:Y:S04]  /*26690*/  STL [R1+0x7c8], R215 ;  /* 0x0007c8d701007387 */ /* 0x000fe80000100800 */
[----:B------:R-:W-:Y:S04]  /*266a0*/  STL [R1+0x7c4], R222 ;  /* 0x0007c4de01007387 */ /* 0x000fe80000100800 */
[----:B------:R-:W-:Y:S02]  /*266b0*/  STL [R1+0x7c0], R219 ;  /* 0x0007c0db01007387 */ /* 0x000fe40000100800 */
[----:B----4-:R-:W1:Y:S02]  /*266c0*/  @P2 LDC.64 R244, c[0x0][0x438] ;  /* 0x00010e00fff42b82 */ /* 0x010e640000000a00 */
[----:B------:R-:W-:Y:S04]  /*266d0*/  STL [R1+0x7bc], R226 ;  /* 0x0007bce201007387 */ /* 0x000fe80000100800 */
[----:B------:R-:W-:Y:S04]  /*266e0*/  STL [R1+0x7b8], R223 ;  /* 0x0007b8df01007387 */ /* 0x000fe80000100800 */
[----:B------:R-:W-:Y:S04]  /*266f0*/  STL [R1+0x7b4], R230 ;  /* 0x0007b4e601007387 */ /* 0x000fe80000100800 */
[----:B------:R-:W-:Y:S04]  /*26700*/  STL [R1+0x7b0], R227 ;  /* 0x0007b0e301007387 */ /* 0x000fe80000100800 */
[----:B------:R-:W-:Y:S04]  /*26710*/  STL [R1+0x7ac], R234 ;  /* 0x0007acea01007387 */ /* 0x000fe80000100800 */
[----:B------:R-:W-:Y:S04]  /*26720*/  STL [R1+0x7a8], R231 ;  /* 0x0007a8e701007387 */ /* 0x000fe80000100800 */
[----:B------:R-:W-:Y:S04]  /*26730*/  STL [R1+0x7a4], R238 ;  /* 0x0007a4ee01007387 */ /* 0x000fe80000100800 */
[----:B------:R-:W-:Y:S04]  /*26740*/  STL [R1+0x7a0], R235 ;  /* 0x0007a0eb01007387 */ /* 0x000fe80000100800 */
[----:B------:R4:W-:Y:S01]  /*26750*/  STL [R1+0x79c], R242 ;  /* 0x00079cf201007387 */ /* 0x0009e20000100800 */
[----:B------:R-:W0:Y:S03]  /*26760*/  @P1 S2R R246, SR_CTAID.X ;  /* 0x0000000000f61919 */ /* 0x000e260000002500 */
[----:B------:R1:W-:Y:S04]  /*26770*/  STL [R1+0x798], R239 ;  /* 0x000798ef01007387 */ /* 0x0003e80000100800 */
[----:B------:R-:W-:Y:S04]  /*26780*/  STL [R1+0x794], R243 ;  /* 0x000794f301007387 */ /* 0x000fe80000100800 */
[----:B------:R0:W-:Y:S04]  /*26790*/  STL [R1+0x790], R0 ;  /* 0x0007900001007387 */ /* 0x0001e80000100800 */
[----:B----4-:R-:W4:Y:S04]  /*267a0*/  LDL R242, [R1+0x720] ;  /* 0x0007200001f27983 */ /* 0x010f280000100800 */
[----:B------:R-:W4:Y:S04]  /*267b0*/  LDL R238, [R1+0x710] ;  /* 0x0007100001ee7983 */ /* 0x000f280000100800 */
[----:B------:R-:W4:Y:S04]  /*267c0*/  LDL R234, [R1+0x700] ;  /* 0x0007000001ea7983 */ /* 0x000f280000100800 */
[----:B------:R-:W4:Y:S04]  /*267d0*/  LDL R230, [R1+0x6f0] ;  /* 0x0006f00001e67983 */ /* 0x000f280000100800 */
[----:B------:R-:W4:Y:S04]  /*267e0*/  LDL R226, [R1+0x6e0] ;  /* 0x0006e00001e27983 */ /* 0x000f280000100800 */
[----:B------:R-:W4:Y:S04]  /*267f0*/  LDL R222, [R1+0x6d0] ;  /* 0x0006d00001de7983 */ /* 0x000f280000100800 */
[----:B------:R-:W4:Y:S04]  /*26800*/  LDL R218, [R1+0x6c0] ;  /* 0x0006c00001da7983 */ /* 0x000f280000100800 */
[----:B-1----:R-:W4:Y:S04]  /*26810*/  LDL R239, [R1+0x724] ;  /* 0x0007240001ef7983 */ /* 0x002f280000100800 */
[----:B------:R-:W4:Y:S04]  /*26820*/  LDL R235, [R1+0x714] ;  /* 0x0007140001eb7983 */ /* 0x000f280000100800 */
[----:B------:R-:W4:Y:S04]  /*26830*/  LDL R231, [R1+0x704] ;  /* 0x0007040001e77983 */ /* 0x000f280000100800 */
[----:B------:R-:W4:Y:S04]  /*26840*/  LDL R227, [R1+0x6f4] ;  /* 0x0006f40001e37983 */ /* 0x000f280000100800 */
[----:B------:R-:W4:Y:S04]  /*26850*/  LDL R223, [R1+0x6e4] ;  /* 0x0006e40001df7983 */ /* 0x000f280000100800 */
[----:B------:R-:W4:Y:S04]  /*26860*/  LDL R219, [R1+0x6d4] ;  /* 0x0006d40001db7983 */ /* 0x000f280000100800 */
[----:B------:R-:W4:Y:S04]  /*26870*/  LDL R215, [R1+0x6c4] ;  /* 0x0006c40001d77983 */ /* 0x000f280000100800 */
[----:B------:R-:W4:Y:S04]  /*26880*/  LDL R211, [R1+0x6b4] ;  /* 0x0006b40001d37983 */ /* 0x000f280000100800 */
[----:B0-----:R-:W4:Y:S01]  /*26890*/  LDL R0, [R1+0x654] ;  /* 0x0006540001007983 */ /* 0x001f220000100800 */
[----:B------:R-:W-:-:S03]  /*268a0*/  MOV R203, R3 ;  /* 0x0000000300cb7202 */ /* 0x000fc60000000f00 */
[----:B------:R-:W4:Y:S01]  /*268b0*/  LDL R243, [R1+0x620] ;  /* 0x0006200001f37983 */ /* 0x000f220000100800 */
[----:B------:R-:W-:Y:S02]  /*268c0*/  IMAD.MOV.U32 R207, RZ, RZ, R2 ;  /* 0x000000ffffcf7224 */ /* 0x000fe400078e0002 */
[----:B------:R-:W0:Y:S02]  /*268d0*/  @P1 LDC.64 R2, c[0x0][0x448] ;  /* 0x00011200ff021b82 */ /* 0x000e240000000a00 */
[----:B0-----:R-:W-:Y:S02]  /*268e0*/  @P1 IMAD.WIDE.U32 R2, R246, 0x4, R2 ;  /* 0x00000004f6021825 */ /* 0x001fe400078e0002 */
[----:B------:R-:W4:Y:S04]  /*268f0*/  LDL R246, [R1+0x634] ;  /* 0x0006340001f67983 */ /* 0x000f280000100800 */
[----:B------:R3:W4:Y:S02]  /*26900*/  @P1 LDG.E R2, desc[UR36][R2.64] ;  /* 0x0000002402021981 */ /* 0x000724000c1e1900 */
[----:B---3--:R-:W-:-:S02]  /*26910*/  FMUL.FTZ R3, R206, R203 ;  /* 0x000000cbce037220 */ /* 0x008fc40000410000 */
[----:B------:R-:W3:Y:S02]  /*26920*/  LDL R206, [R1+0x690] ;  /* 0x0006900001ce7983 */ /* 0x000ee40000100800 */
[----:B------:R-:W-:Y:S02]  /*26930*/  FFMA.FTZ R3, R202, R249, R3 ;  /* 0x000000f9ca037223 */ /* 0x000fe40000010003 */
[----:B------:R-:W3:Y:S02]  /*26940*/  LDL R202, [R1+0x680] ;  /* 0x0006800001ca7983 */ /* 0x000ee40000100800 */
[----:B------:R-:W-:Y:S02]  /*26950*/  FFMA.FTZ R3, R252, R5, R3 ;  /* 0x00000005fc037223 */ /* 0x000fe40000010003 */
[----:B------:R-:W3:Y:S02]  /*26960*/  LDL R203, [R1+0x694] ;  /* 0x0006940001cb7983 */ /* 0x000ee40000100800 */
[----:B--2---:R-:W-:-:S02]  /*26970*/  FFMA.FTZ R3, R187, R194, R3 ;  /* 0x000000c2bb037223 */ /* 0x004fc40000010003 */
[----:B------:R-:W2:Y:S01]  /*26980*/  LDL R194, [R1+0x660] ;  /* 0x0006600001c27983 */ /* 0x000ea20000100800 */
[----:B------:R-:W-:-:S03]  /*26990*/  @P2 IMAD.WIDE R244, R214, 0x4, R244 ;  /* 0x00000004d6f42825 */ /* 0x000fc600078e02f4 */
[----:B------:R-:W2:Y:S04]  /*269a0*/  LDL R187, [R1+0x650] ;  /* 0x0006500001bb7983 */ /* 0x000ea80000100800 */
[----:B------:R-:W3:Y:S04]  /*269b0*/  LDL R214, [R1+0x6b0] ;  /* 0x0006b00001d67983 */ /* 0x000ee80000100800 */
[----:B------:R0:W2:Y:S02]  /*269c0*/  @P2 LDG.E R245, desc[UR36][R244.64] ;  /* 0x00000024f4f52981 */ /* 0x0000a4000c1e1900 */
[----:B0-----:R-:W-:-:S02]  /*269d0*/  FMUL.FTZ R244, R210, R207 ;  /* 0x000000cfd2f47220 */ /* 0x001fc40000410000 */
[----:B------:R-:W2:Y:S02]  /*269e0*/  LDL R210, [R1+0x6a0] ;  /* 0x0006a00001d27983 */ /* 0x000ea40000100800 */
[----:B------:R-:W-:Y:S01]  /*269f0*/  FFMA.FTZ R244, R199, R248, R244 ;  /* 0x000000f8c7f47223 */ /* 0x000fe200000100f4 */
[----:B------:R-:W-:Y:S01]  /*26a00*/  MOV R252, R247 ;  /* 0x000000f700fc7202 */ /* 0x000fe20000000f00 */
[----:B------:R-:W2:Y:S02]  /*26a10*/  LDL R207, [R1+0x6a4] ;  /* 0x0006a40001cf7983 */ /* 0x000ea40000100800 */
[----:B------:R-:W-:Y:S02]  /*26a20*/  FFMA.FTZ R244, R195, R4, R244 ;  /* 0x00000004c3f47223 */ /* 0x000fe400000100f4 */
[----:B------:R-:W2:Y:S02]  /*26a30*/  LDL R247, [R1+0x4] ;  /* 0x0000040001f77983 */ /* 0x000ea40000100800 */
[----:B------:R-:W-:-:S02]  /*26a40*/  FFMA.FTZ R244, R191, R198, R244 ;  /* 0x000000c6bff47223 */ /* 0x000fc400000100f4 */
[----:B------:R-:W2:Y:S04]  /*26a50*/  LDL R198, [R1+0x670] ;  /* 0x0006700001c67983 */ /* 0x000ea80000100800 */
[----:B------:R-:W2:Y:S04]  /*26a60*/  LDL R199, [R1+0x684] ;  /* 0x0006840001c77983 */ /* 0x000ea80000100800 */
[----:B------:R-:W2:Y:S04]  /*26a70*/  LDL R195, [R1+0x674] ;  /* 0x0006740001c37983 */ /* 0x000ea80000100800 */
[----:B------:R-:W2:Y:S01]  /*26a80*/  LDL R191, [R1+0x664] ;  /* 0x0006640001bf7983 */ /* 0x000ea20000100800 */
[----:B----4-:R-:W-:-:S03]  /*26a90*/  FFMA.FTZ R244, R242, R8, R244 ;  /* 0x00000008f2f47223 */ /* 0x010fc600000100f4 */
[----:B------:R-:W4:Y:S01]  /*26aa0*/  LDL R242, [R1+0x624] ;  /* 0x0006240001f27983 */ /* 0x000f220000100800 */
[----:B------:R-:W-:-:S03]  /*26ab0*/  FFMA.FTZ R244, R238, R12, R244 ;  /* 0x0000000ceef47223 */ /* 0x000fc600000100f4 */
        /* <DEDUP_REMOVED lines=16> */
[----:B------:R-:W4:Y:S04]  /*26bc0*/  LDL R231, [R1+0x5f0] ;  /* 0x0005f00001e77983 */ /* 0x000f280000100800 */
[----:B------:R-:W4:Y:S01]  /*26bd0*/  LDL R218, [R1+0x5c4] ;  /* 0x0005c40001da7983 */ /* 0x000f220000100800 */
[----:B---3--:R-:W-:-:S03]  /*26be0*/  FFMA.FTZ R244, R214, R32, R244 ;  /* 0x00000020d6f47223 */ /* 0x008fc600000100f4 */
[----:B------:R-:W3:Y:S01]  /*26bf0*/  LDL R214, [R1+0x5b4] ;  /* 0x0005b40001d67983 */ /* 0x000ee20000100800 */
[----:B--2---:R-:W-:-:S03]  /*26c00*/  FFMA.FTZ R244, R210, R36, R244 ;  /* 0x00000024d2f47223 */ /* 0x004fc600000100f4 */
[----:B------:R-:W2:Y:S01]  /*26c10*/  LDL R210, [R1+0x5a4] ;  /* 0x0005a40001d27983 */ /* 0x000ea20000100800 */
[----:B------:R-:W-:-:S03]  /*26c20*/  FFMA.FTZ R244, R206, R40, R244 ;  /* 0x00000028cef47223 */ /* 0x000fc600000100f4 */
[----:B------:R-:W2:Y:S01]  /*26c30*/  LDL R206, [R1+0x594] ;  /* 0x0005940001ce7983 */ /* 0x000ea20000100800 */
[----:B------:R-:W-:Y:S01]  /*26c40*/  FFMA.FTZ R244, R202, R44, R244 ;  /* 0x0000002ccaf47223 */ /* 0x000fe200000100f4 */
[----:B------:R-:W-:Y:S02]  /*26c50*/  FFMA.FTZ R3, R227, R247, R3 ;  /* 0x000000f7e3037223 */ /* 0x000fe40000010003 */
[----:B------:R-:W2:Y:S01]  /*26c60*/  LDL R202, [R1+0x584] ;  /* 0x0005840001ca7983 */ /* 0x000ea20000100800 */
[----:B------:R-:W-:-:S03]  /*26c70*/  FFMA.FTZ R244, R198, R48, R244 ;  /* 0x00000030c6f47223 */ /* 0x000fc600000100f4 */
[----:B------:R-:W2:Y:S01]  /*26c80*/  LDL R247, [R1+0x630] ;  /* 0x0006300001f77983 */ /* 0x000ea20000100800 */
[----:B------:R-:W-:-:S03]  /*26c90*/  FFMA.FTZ R244, R194, R52, R244 ;  /* 0x00000034c2f47223 */ /* 0x000fc600000100f4 */
[----:B------:R-:W2:Y:S01]  /*26ca0*/  LDL R227, [R1+0x5e0] ;  /* 0x0005e00001e37983 */ /* 0x000ea20000100800 */
[----:B------:R-:W-:-:S03]  /*26cb0*/  FFMA.FTZ R244, R187, R56, R244 ;  /* 0x00000038bbf47223 */ /* 0x000fc600000100f4 */
[----:B------:R-:W3:Y:S01]  /*26cc0*/  LDL R187, [R1+0x640] ;  /* 0x0006400001bb7983 */ /* 0x000ee20000100800 */
[----:B------:R-:W-:-:S03]  /*26cd0*/  FFMA.FTZ R3, R223, R21, R3 ;  /* 0x00000015df037223 */ /* 0x000fc60000010003 */
[----:B------:R-:W2:Y:S01]  /*26ce0*/  LDL R223, [R1+0x5d0] ;  /* 0x0005d00001df7983 */ /* 0x000ea20000100800 */
        /* <DEDUP_REMOVED lines=15> */
[----:B------:R-:W2:Y:S04]  /*26de0*/  LDL R195, [R1+0x560] ;  /* 0x0005600001c37983 */ /* 0x000ea80000100800 */
[----:B------:R-:W2:Y:S04]  /*26df0*/  LDL R194, [R1+0x564] ;  /* 0x0005640001c27983 */ /* 0x000ea80000100800 */
[----:B------:R-:W2:Y:S01]  /*26e00*/  LDL R191, [R1+0x550] ;  /* 0x0005500001bf7983 */ /* 0x000ea20000100800 */
[----:B------:R-:W-:-:S03]  /*26e10*/  FFMA.FTZ R3, R0, R57, R3 ;  /* 0x0000003900037223 */ /* 0x000fc60000010003 */
[----:B------:R-:W2:Y:S01]  /*26e20*/  LDL R0, [R1+0x554] ;  /* 0x0005540001007983 */ /* 0x000ea20000100800 */
[----:B----4-:R-:W-:-:S04]  /*26e30*/  FFMA.FTZ R3, R252, R61, R3 ;  /* 0x0000003dfc037223 */ /* 0x010fc80000010003 */
[----:B------:R-:W-:-:S04]  /*26e40*/  FFMA.FTZ R3, R246, R65, R3 ;  /* 0x00000041f6037223 */ /* 0x000fc80000010003 */
[----:B------:R-:W-:-:S04]  /*26e50*/  FFMA.FTZ R3, R242, R69, R3 ;  /* 0x00000045f2037223 */ /* 0x000fc80000010003 */
[----:B------:R-:W-:-:S04]  /*26e60*/  FFMA.FTZ R3, R238, R73, R3 ;  /* 0x00000049ee037223 */ /* 0x000fc80000010003 */
[----:B------:R-:W-:-:S04]  /*26e70*/  FFMA.FTZ R3, R234, R77, R3 ;  /* 0x0000004dea037223 */ /* 0x000fc80000010003 */
[----:B------:R-:W-:-:S04]  /*26e80*/  FFMA.FTZ R3, R230, R81, R3 ;  /* 0x00000051e6037223 */ /* 0x000fc80000010003 */
[----:B------:R-:W-:-:S04]  /*26e90*/  FFMA.FTZ R3, R226, R85, R3 ;  /* 0x00000055e2037223 */ /* 0x000fc80000010003 */
[----:B------:R-:W-:-:S04]  /*26ea0*/  FFMA.FTZ R3, R222, R89, R3 ;  /* 0x00000059de037223 */ /* 0x000fc80000010003 */
[----:B------:R-:W-:Y:S01]  /*26eb0*/  FFMA.FTZ R3, R218, R93, R3 ;  /* 0x0000005dda037223 */ /* 0x000fe20000010003 */
[----:B---3--:R-:W-:-:S03]  /*26ec0*/  FFMA.FTZ R244, R187, R60, R244 ;  /* 0x0000003cbbf47223 */ /* 0x008fc600000100f4 */
[----:B------:R-:W-:Y:S01]  /*26ed0*/  FFMA.FTZ R3, R214, R97, R3 ;  /* 0x00000061d6037223 */ /* 0x000fe20000010003 */
[----:B------:R-:W3:Y:S01]  /*26ee0*/  LDL.LU R187, [R1+0x800] ;  /* 0x0008000001bb7983 */ /* 0x000ee20000300800 */
[----:B--2---:R-:W-:Y:S02]  /*26ef0*/  FFMA.FTZ R244, R247, R64, R244 ;  /* 0x00000040f7f47223 */ /* 0x004fe400000100f4 */
[----:B------:R-:W-:Y:S01]  /*26f00*/  FFMA.FTZ R3, R210, R101, R3 ;  /* 0x00000065d2037223 */ /* 0x000fe20000010003 */
[----:B------:R-:W2:Y:S01]  /*26f10*/  LDL R252, [R1+0x520] ;  /* 0x0005200001fc7983 */ /* 0x000ea20000100800 */
[----:B------:R-:W-:Y:S02]  /*26f20*/  FFMA.FTZ R244, R243, R68, R244 ;  /* 0x00000044f3f47223 */ /* 0x000fe400000100f4 */
[----:B------:R-:W-:Y:S01]  /*26f30*/  FFMA.FTZ R3, R206, R105, R3 ;  /* 0x00000069ce037223 */ /* 0x000fe20000010003 */
[----:B------:R-:W4:Y:S01]  /*26f40*/  LDL R247, [R1+0x524] ;  /* 0x0005240001f77983 */ /* 0x000f220000100800 */
[----:B------:R-:W-:-:S02]  /*26f50*/  FFMA.FTZ R244, R239, R72, R244 ;  /* 0x00000048eff47223 */ /* 0x000fc400000100f4 */
[----:B------:R-:W-:Y:S01]  /*26f60*/  FFMA.FTZ R3, R202, R109, R3 ;  /* 0x0000006dca037223 */ /* 0x000fe20000010003 */
[----:B------:R-:W3:Y:S01]  /*26f70*/  LDL R246, [R1+0x510] ;  /* 0x0005100001f67983 */ /* 0x000ee20000100800 */
        /* <DEDUP_REMOVED lines=8> */
[----:B------:R-:W-:Y:S01]  /*27000*/  FFMA.FTZ R244, R219, R92, R244 ;  /* 0x0000005cdbf47223 */ /* 0x000fe200000100f4 */
[----:B------:R-:W-:Y:S02]  /*27010*/  FFMA.FTZ R3, R198, R113, R3 ;  /* 0x00000071c6037223 */ /* 0x000fe40000010003 */
[----:B------:R-:W4:Y:S01]  /*27020*/  LDL R235, [R1+0x4f4] ;  /* 0x0004f40001eb7983 */ /* 0x000f220000100800 */
[----:B------:R-:W-:-:S03]  /*27030*/  FFMA.FTZ R244, R215, R96, R244 ;  /* 0x00000060d7f47223 */ /* 0x000fc600000100f4 */
[----:B------:R-:W2:Y:S01]  /*27040*/  LDL R198, [R1+0x530] ;  /* 0x0005300001c67983 */ /* 0x000ea20000100800 */
[----:B------:R-:W-:Y:S01]  /*27050*/  FFMA.FTZ R244, R211, R100, R244 ;  /* 0x00000064d3f47223 */ /* 0x000fe200000100f4 */
[----:B------:R-:W-:Y:S02]  /*27060*/  FFMA.FTZ R3, R194, R117, R3 ;  /* 0x00000075c2037223 */ /* 0x000fe40000010003 */
[----:B------:R-:W4:Y:S01]  /*27070*/  LDL R234, [R1+0x4e0] ;  /* 0x0004e00001ea7983 */ /* 0x000f220000100800 */
[----:B------:R-:W-:-:S03]  /*27080*/  FFMA.FTZ R244, R207, R104, R244 ;  /* 0x00000068cff47223 */ /* 0x000fc600000100f4 */
        /* <DEDUP_REMOVED lines=22> */
[----:B------:R-:W-:-:S03]  /*271f0*/  FFMA.FTZ R3, R0, R121, R3 ;  /* 0x0000007900037223 */ /* 0x000fc60000010003 */
[----:B------:R-:W4:Y:S04]  /*27200*/  LDL R202, [R1+0x460] ;  /* 0x0004600001ca7983 */ /* 0x000f280000100800 */
[----:B------:R-:W4:Y:S04]  /*27210*/  LDL R199, [R1+0x464] ;  /* 0x0004640001c77983 */ /* 0x000f280000100800 */
[----:B------:R-:W4:Y:S01]  /*27220*/  LDL R0, [R1+0x780] ;  /* 0x0007800001007983 */ /* 0x000f220000100800 */
[----:B---3--:R-:W-:-:S03]  /*27230*/  FFMA.FTZ R244, R194, R124, R244 ;  /* 0x0000007cc2f47223 */ /* 0x008fc600000100f4 */
[----:B------:R-:W3:Y:S01]  /*27240*/  LDL.LU R194, [R1+0x7fc] ;  /* 0x0007fc0001c27983 */ /* 0x000ee20000300800 */
[----:B--2---:R-:W-:-:S04]  /*27250*/  FFMA.FTZ R244, R198, R128, R244 ;  /* 0x00000080c6f47223 */ /* 0x004fc800000100f4 */
[----:B------:R-:W-:Y:S01]  /*27260*/  FFMA.FTZ R244, R252, R132, R244 ;  /* 0x00000084fcf47223 */ /* 0x000fe200000100f4 */
[----:B----4-:R-:W-:-:S03]  /*27270*/  FFMA.FTZ R3, R191, R125, R3 ;  /* 0x0000007dbf037223 */ /* 0x010fc60000010003 */
[----:B------:R-:W-:Y:S01]  /*27280*/  FFMA.FTZ R244, R246, R136, R244 ;  /* 0x00000088f6f47223 */ /* 0x000fe200000100f4 */
[----:B------:R-:W2:Y:S01]  /*27290*/  LDL.LU R191, [R1+0x7f8] ;  /* 0x0007f80001bf7983 */ /* 0x000ea20000300800 */
[----:B------:R-:W-:Y:S02]  /*272a0*/  FFMA.FTZ R3, R195, R129, R3 ;  /* 0x00000081c3037223 */ /* 0x000fe40000010003 */
[----:B------:R-:W-:Y:S01]  /*272b0*/  FFMA.FTZ R244, R242, R140, R244 ;  /* 0x0000008cf2f47223 */ /* 0x000fe200000100f4 */
[----:B------:R-:W4:Y:S01]  /*272c0*/  LDL.LU R198, [R1+0x7f4] ;  /* 0x0007f40001c67983 */ /* 0x000f220000300800 */
[----:B------:R-:W-:Y:S02]  /*272d0*/  FFMA.FTZ R3, R247, R133, R3 ;  /* 0x00000085f7037223 */ /* 0x000fe40000010003 */
[----:B------:R-:W-:Y:S01]  /*272e0*/  FFMA.FTZ R244, R238, R144, R244 ;  /* 0x00000090eef47223 */ /* 0x000fe200000100f4 */
[----:B------:R-:W2:Y:S01]  /*272f0*/  LDL.LU R195, [R1+0x7f0] ;  /* 0x0007f00001c37983 */ /* 0x000ea20000300800 */
[----:B------:R-:W-:-:S04]  /*27300*/  FFMA.FTZ R3, R243, R137, R3 ;  /* 0x00000089f3037223 */ /* 0x000fc80000010003 */
[----:B------:R-:W-:Y:S01]  /*27310*/  FFMA.FTZ R3, R239, R141, R3 ;  /* 0x0000008def037223 */ /* 0x000fe20000010003 */
[----:B------:R-:W-:-:S03]  /*27320*/  FFMA.FTZ R244, R234, R148, R244 ;  /* 0x00000094eaf47223 */ /* 0x000fc600000100f4 */
        /* <DEDUP_REMOVED lines=12> */
[----:B------:R-:W-:Y:S02]  /*273f0*/  FFMA.FTZ R3, R211, R169, R3 ;  /* 0x000000a9d3037223 */ /* 0x000fe40000010003 */
[----:B------:R-:W0:Y:S02]  /*27400*/  LDC R211, c[0x0][0x430] ;  /* 0x00010c00ffd37b82 */ /* 0x000e240000000800 */
[----:B------:R-:W-:Y:S01]  /*27410*/  FFMA.FTZ R3, R207, R173, R3 ;  /* 0x000000adcf037223 */ /* 0x000fe20000010003 */
[----:B------:R-:W-:Y:S01]  /*27420*/  FFMA.FTZ R244, R206, R176, R244 ;  /* 0x000000b0cef47223 */ /* 0x000fe200000100f4 */
[----:B------:R-:W3:Y:S04]  /*27430*/  LDL.LU R207, [R1+0x20] ;  /* 0x0000200001cf7983 */ /* 0x000ee80000300800 */
[----:B------:R-:W4:Y:S04]  /*27440*/  LDL R210, [R1+0x48] ;  /* 0x0000480001d27983 */ /* 0x000f280000100800 */
[----:B------:R-:W4:Y:S01]  /*27450*/  LDL R206, [R1+0x758] ;  /* 0x0007580001ce7983 */ /* 0x000f220000100800 */
[----:B------:R-:W-:Y:S01]  /*27460*/  FFMA.FTZ R3, R203, R177, R3 ;  /* 0x000000b1cb037223 */ /* 0x000fe20000010003 */
[----:B------:R-:W-:-:S02]  /*27470*/  FFMA.FTZ R244, R202, R180, R244 ;  /* 0x000000b4caf47223 */ /* 0x000fc400000100f4 */
[----:B------:R-:W2:Y:S01]  /*27480*/  LDL R203, [R1+0x768] ;  /* 0x0007680001cb7983 */ /* 0x000ea20000100800 */
[----:B------:R-:W-:Y:S01]  /*27490*/  FFMA.FTZ R3, R199, R181, R3 ;  /* 0x000000b5c7037223 */ /* 0x000fe20000010003 */
[----:B------:R-:W-:Y:S02]  /*274a0*/  FFMA.FTZ R244, R0, R184, R244 ;  /* 0x000000b800f47223 */ /* 0x000fe400000100f4 */
[----:B------:R-:W3:Y:S01]  /*274b0*/  LDL R199, [R1+0x4c] ;  /* 0x00004c0001c77983 */ /* 0x000ee20000100800 */
[----:B------:R-:W-:Y:S01]  /*274c0*/  FFMA.FTZ R3, R185, UR74, R3 ;  /* 0x0000004ab9037c23 */ /* 0x000fe20008010003 */
[----:B------:R-:W-:Y:S02]  /*274d0*/  FFMA.FTZ R244, R188, UR71, R244 ;  /* 0x00000047bcf47c23 */ /* 0x000fe400080100f4 */
[----:B------:R-:W3:Y:S01]  /*274e0*/  LDL R0, [R1+0x75c] ;  /* 0x00075c0001007983 */ /* 0x000ee20000100800 */
[----:B------:R-:W-:Y:S01]  /*274f0*/  FFMA.FTZ R3, R189, UR70, R3 ;  /* 0x00000046bd037c23 */ /* 0x000fe20008010003 */
[----:B------:R-:W-:-:S02]  /*27500*/  FFMA.FTZ R244, R192, UR67, R244 ;  /* 0x00000043c0f47c23 */ /* 0x000fc400080100f4 */
[----:B------:R-:W3:Y:S01]  /*27510*/  LDL R235, [R1+0x76c] ;  /* 0x00076c0001eb7983 */ /* 0x000ee20000100800 */
[----:B------:R-:W-:Y:S01]  /*27520*/  FFMA.FTZ R3, R193, UR66, R3 ;  /* 0x00000042c1037c23 */ /* 0x000fe20008010003 */
[----:B------:R-:W-:Y:S02]  /*27530*/  FFMA.FTZ R244, R196, UR63, R244 ;  /* 0x0000003fc4f47c23 */ /* 0x000fe400080100f4 */
        /* <DEDUP_REMOVED lines=34> */
[----:B------:R-:W-:-:S03]  /*27760*/  FFMA.FTZ R3, R241, UR31, R3 ;  /* 0x0000001ff1037c23 */ /* 0x000fc60008010003 */
[----:B------:R-:W3:Y:S01]  /*27770*/  LDL R218, [R1+0x6fc] ;  /* 0x0006fc0001da7983 */ /* 0x000ee20000100800 */
[----:B------:R-:W-:Y:S01]  /*27780*/  FADD.FTZ R246, R244, R3 ;  /* 0x00000003f4f67221 */ /* 0x000fe20000010000 */
[----:B0-----:R-:W-:Y:S01]  /*27790*/  VIADD R211, R211, UR34 ;  /* 0x00000022d3d37c36 */ /* 0x001fe20008000000 */
[----:B------:R-:W0:Y:S01]  /*277a0*/  LDCU UR34, c[0x0][0x410] ;  /* 0x00008200ff2277ac */ /* 0x000e220008000800 */
[----:B------:R-:W3:Y:S04]  /*277b0*/  LDL R219, [R1+0x6e8] ;  /* 0x0006e80001db7983 */ /* 0x000ee80000100800 */
[----:B------:R-:W3:Y:S04]  /*277c0*/  LDL R214, [R1+0x6ec] ;  /* 0x0006ec0001d67983 */ /* 0x000ee80000100800 */
[----:B------:R-:W3:Y:S04]  /*277d0*/  LDL R215, [R1+0x6d8] ;  /* 0x0006d80001d77983 */ /* 0x000ee80000100800 */
[----:B------:R-:W3:Y:S04]  /*277e0*/  LDL R243, [R1+0x648] ;  /* 0x0006480001f37983 */ /* 0x000ee80000100800 */
[----:B------:R-:W3:Y:S01]  /*277f0*/  LDL R242, [R1+0x65c] ;  /* 0x00065c0001f27983 */ /* 0x000ee20000100800 */
[----:B----4-:R-:W-:-:S03]  /*27800*/  FMUL.FTZ R3, R206, R210 ;  /* 0x000000d2ce037220 */ /* 0x010fc60000410000 */
[----:B------:R-:W4:Y:S01]  /*27810*/  LDL R206, [R1+0x74c] ;  /* 0x00074c0001ce7983 */ /* 0x000f220000100800 */
[----:B--2---:R-:W-:-:S03]  /*27820*/  FFMA.FTZ R244, R203, R250, R3 ;  /* 0x000000facbf47223 */ /* 0x004fc60000010003 */
[----:B------:R-:W2:Y:S01]  /*27830*/  LDL R210, [R1+0x6dc] ;  /* 0x0006dc0001d27983 */ /* 0x000ea20000100800 */
[----:B---3--:R-:W-:-:S03]  /*27840*/  @P1 ISETP.GE.AND P4, PT, R207, R211, PT ;  /* 0x000000d3cf00120c */ /* 0x008fc60003f86270 */
[----:B------:R-:W3:Y:S01]  /*27850*/  LDL R211, [R1+0x6c8] ;  /* 0x0006c80001d37983 */ /* 0x000ee20000100800 */
[----:B------:R-:W-:-:S03]  /*27860*/  FMUL.FTZ R3, R0, R199 ;  /* 0x000000c700037220 */ /* 0x000fc60000410000 */
[----:B------:R-:W2:Y:S04]  /*27870*/  LDL R0, [R1+0x73c] ;  /* 0x00073c0001007983 */ /* 0x000ea80000100800 */
[----:B------:R-:W3:Y:S01]  /*27880*/  LDL R199, [R1+0x728] ;  /* 0x0007280001c77983 */ /* 0x000ee20000100800 */
[----:B------:R-:W-:-:S03]  /*27890*/  FFMA.FTZ R3, R235, R251, R3 ;  /* 0x000000fbeb037223 */ /* 0x000fc60000010003 */
[----:B------:R-:W3:Y:S04]  /*278a0*/  LDL R207, [R1+0x6b8] ;  /* 0x0006b80001cf7983 */ /* 0x000ee80000100800 */
[----:B------:R-:W3:Y:S01]  /*278b0*/  LDL R203, [R1+0x6a8] ;  /* 0x0006a80001cb7983 */ /* 0x000ee20000100800 */
[----:B------:R-:W-:-:S03]  /*278c0*/  FFMA.FTZ R244, R239, R6, R244 ;  /* 0x00000006eff47223 */ /* 0x000fc600000100f4 */
[----:B------:R-:W3:Y:S01]  /*278d0*/  LDL R239, [R1+0x638] ;  /* 0x0006380001ef7983 */ /* 0x000ee20000100800 */
[----:B------:R-:W-:-:S03]  /*278e0*/  FFMA.FTZ R244, R234, R238, R244 ;  /* 0x000000eeeaf47223 */ /* 0x000fc600000100f4 */
[----:B------:R-:W3:Y:S04]  /*278f0*/  LDL R235, [R1+0x628] ;  /* 0x0006280001eb7983 */ /* 0x000ee80000100800 */
[----:B------:R-:W3:Y:S04]  /*27900*/  LDL R238, [R1+0x64c] ;  /* 0x00064c0001ee7983 */ /* 0x000ee80000100800 */
[----:B------:R-:W3:Y:S01]  /*27910*/  LDL R234, [R1+0x63c] ;  /* 0x00063c0001ea7983 */ /* 0x000ee20000100800 */
[----:B----4-:R-:W-:-:S03]  /*27920*/  FFMA.FTZ R3, R206, R7, R3 ;  /* 0x00000007ce037223 */ /* 0x010fc60000010003 */
[----:B------:R-:W4:Y:S01]  /*27930*/  LDL R206, [R1+0x6cc] ;  /* 0x0006cc0001ce7983 */ /* 0x000f220000100800 */
[----:B--2---:R-:W-:-:S03]  /*27940*/  FFMA.FTZ R3, R0, R202, R3 ;  /* 0x000000ca00037223 */ /* 0x004fc60000010003 */
[----:B------:R-:W2:Y:S04]  /*27950*/  LDL R202, [R1+0x698] ;  /* 0x0006980001ca7983 */ /* 0x000ea80000100800 */
[----:B------:R-:W2:Y:S01]  /*27960*/  LDL R0, [R1+0x6bc] ;  /* 0x0006bc0001007983 */ /* 0x000ea20000100800 */
[----:B---3--:R-:W-:-:S03]  /*27970*/  FFMA.FTZ R244, R199, R10, R244 ;  /* 0x0000000ac7f47223 */ /* 0x008fc600000100f4 */
[----:B------:R-:W3:Y:S01]  /*27980*/  LDL R199, [R1+0x6ac] ;  /* 0x0006ac0001c77983 */ /* 0x000ee20000100800 */
[----:B------:R-:W-:Y:S01]  /*27990*/  FFMA.FTZ R3, R230, R11, R3 ;  /* 0x0000000be6037223 */ /* 0x000fe20000010003 */
[----:B------:R-:W-:Y:S02]  /*279a0*/  FFMA.FTZ R244, R231, R14, R244 ;  /* 0x0000000ee7f47223 */ /* 0x000fe400000100f4 */
[----:B------:R-:W3:Y:S01]  /*279b0*/  LDL R231, [R1+0x618] ;  /* 0x0006180001e77983 */ /* 0x000ee20000100800 */
[----:B------:R-:W-:Y:S01]  /*279c0*/  FFMA.FTZ R3, R226, R15, R3 ;  /* 0x0000000fe2037223 */ /* 0x000fe20000010003 */
[----:B------:R-:W-:Y:S02]  /*279d0*/  FFMA.FTZ R244, R227, R18, R244 ;  /* 0x00000012e3f47223 */ /* 0x000fe400000100f4 */
[----:B------:R-:W3:Y:S01]  /*279e0*/  LDL R227, [R1+0x608] ;  /* 0x0006080001e37983 */ /* 0x000ee20000100800 */
[----:B------:R-:W-:Y:S01]  /*279f0*/  FFMA.FTZ R3, R222, R19, R3 ;  /* 0x00000013de037223 */ /* 0x000fe20000010003 */
[----:B------:R-:W-:-:S02]  /*27a00*/  FFMA.FTZ R244, R223, R252, R244 ;  /* 0x000000fcdff47223 */ /* 0x000fc400000100f4 */
[----:B------:R-:W3:Y:S01]  /*27a10*/  LDL R252, [R1+0x658] ;  /* 0x0006580001fc7983 */ /* 0x000ee20000100800 */
[----:B------:R-:W-:Y:S01]  /*27a20*/  FFMA.FTZ R3, R218, R247, R3 ;  /* 0x000000f7da037223 */ /* 0x000fe20000010003 */
[----:B------:R-:W-:Y:S02]  /*27a30*/  FFMA.FTZ R244, R219, R22, R244 ;  /* 0x00000016dbf47223 */ /* 0x000fe400000100f4 */
[----:B------:R-:W3:Y:S01]  /*27a40*/  LDL R247, [R1+0x66c] ;  /* 0x00066c0001f77983 */ /* 0x000ee20000100800 */
[----:B------:R-:W-:Y:S01]  /*27a50*/  FFMA.FTZ R3, R214, R23, R3 ;  /* 0x00000017d6037223 */ /* 0x000fe20000010003 */
[----:B------:R-:W-:Y:S02]  /*27a60*/  FFMA.FTZ R244, R215, R26, R244 ;  /* 0x0000001ad7f47223 */ /* 0x000fe400000100f4 */
[----:B------:R-:W3:Y:S01]  /*27a70*/  LDL R223, [R1+0x5f8] ;  /* 0x0005f80001df7983 */ /* 0x000ee20000100800 */
[----:B------:R-:W-:-:S03]  /*27a80*/  FFMA.FTZ R3, R210, R27, R3 ;  /* 0x0000001bd2037223 */ /* 0x000fc60000010003 */
[----:B------:R-:W3:Y:S01]  /*27a90*/  LDL R210, [R1+0x688] ;  /* 0x0006880001d27983 */ /* 0x000ee20000100800 */
[----:B------:R-:W-:-:S03]  /*27aa0*/  FFMA.FTZ R244, R211, R30, R244 ;  /* 0x0000001ed3f47223 */ /* 0x000fc600000100f4 */
[----:B------:R-:W3:Y:S01]  /*27ab0*/  LDL R230, [R1+0x62c] ;  /* 0x00062c0001e67983 */ /* 0x000ee20000100800 */
[----:B------:R-:W-:-:S03]  /*27ac0*/  FFMA.FTZ R244, R207, R34, R244 ;  /* 0x00000022cff47223 */ /* 0x000fc600000100f4 */
[----:B------:R-:W3:Y:S01]  /*27ad0*/  LDL R207, [R1+0x69c] ;  /* 0x00069c0001cf7983 */ /* 0x000ee20000100800 */
[----:B------:R-:W-:-:S03]  /*27ae0*/  FFMA.FTZ R244, R203, R38, R244 ;  /* 0x00000026cbf47223 */ /* 0x000fc600000100f4 */
[----:B------:R-:W3:Y:S04]  /*27af0*/  LDL R203, [R1+0x68c] ;  /* 0x00068c0001cb7983 */ /* 0x000ee80000100800 */
[----:B------:R-:W3:Y:S04]  /*27b00*/  LDL R226, [R1+0x61c] ;  /* 0x00061c0001e27983 */ /* 0x000ee80000100800 */
[----:B------:R-:W3:Y:S04]  /*27b10*/  LDL R219, [R1+0x5e8] ;  /* 0x0005e80001db7983 */ /* 0x000ee80000100800 */
[----:B------:R-:W3:Y:S04]  /*27b20*/  LDL R222, [R1+0x60c] ;  /* 0x00060c0001de7983 */ /* 0x000ee80000100800 */
[----:B------:R-:W3:Y:S04]  /*27b30*/  LDL R215, [R1+0x5d8] ;  /* 0x0005d80001d77983 */ /* 0x000ee80000100800 */
[----:B------:R-:W3:Y:S04]  /*27b40*/  LDL R218, [R1+0x5fc] ;  /* 0x0005fc0001da7983 */ /* 0x000ee80000100800 */
[----:B------:R-:W3:Y:S04]  /*27b50*/  LDL R214, [R1+0x5c8] ;  /* 0x0005c80001d67983 */ /* 0x000ee80000100800 */
[----:B------:R-:W3:Y:S01]  /*27b60*/  LDL R211, [R1+0x5dc] ;  /* 0x0005dc0001d37983 */ /* 0x000ee20000100800 */
[----:B----4-:R-:W-:-:S03]  /*27b70*/  FFMA.FTZ R3, R206, R31, R3 ;  /* 0x0000001fce037223 */ /* 0x010fc60000010003 */
[----:B------:R-:W4:Y:S01]  /*27b80*/  LDL R206, [R1+0x678] ;  /* 0x0006780001ce7983 */ /* 0x000f220000100800 */
[----:B--2---:R-:W-:-:S03]  /*27b90*/  FFMA.FTZ R244, R202, R42, R244 ;  /* 0x0000002acaf47223 */ /* 0x004fc600000100f4 */
[----:B------:R-:W2:Y:S01]  /*27ba0*/  LDL R202, [R1+0x668] ;  /* 0x0006680001ca7983 */ /* 0x000ea20000100800 */
[----:B------:R-:W-:-:S03]  /*27bb0*/  FFMA.FTZ R3, R0, R35, R3 ;  /* 0x0000002300037223 */ /* 0x000fc60000010003 */
[----:B------:R-:W2:Y:S01]  /*27bc0*/  LDL R0, [R1+0x5ec] ;  /* 0x0005ec0001007983 */ /* 0x000ea20000100800 */
[----:B---3--:R-:W-:-:S03]  /*27bd0*/  FFMA.FTZ R3, R199, R39, R3 ;  /* 0x00000027c7037223 */ /* 0x008fc60000010003 */
[----:B------:R-:W3:Y:S01]  /*27be0*/  LDL R199, [R1+0x67c] ;  /* 0x00067c0001c77983 */ /* 0x000ee20000100800 */
[----:B------:R-:W-:-:S03]  /*27bf0*/  FFMA.FTZ R244, R210, R46, R244 ;  /* 0x0000002ed2f47223 */ /* 0x000fc600000100f4 */
[----:B------:R-:W3:Y:S01]  /*27c00*/  LDL R210, [R1+0x5b8] ;  /* 0x0005b80001d27983 */ /* 0x000ee20000100800 */
[----:B------:R-:W-:-:S03]  /*27c10*/  FFMA.FTZ R3, R207, R43, R3 ;  /* 0x0000002bcf037223 */ /* 0x000fc60000010003 */
[----:B------:R-:W3:Y:S01]  /*27c20*/  LDL R207, [R1+0x5cc] ;  /* 0x0005cc0001cf7983 */ /* 0x000ee20000100800 */
[----:B------:R-:W-:-:S03]  /*27c30*/  FFMA.FTZ R3, R203, R47, R3 ;  /* 0x0000002fcb037223 */ /* 0x000fc60000010003 */
[----:B------:R-:W3:Y:S01]  /*27c40*/  LDL R203, [R1+0x5bc] ;  /* 0x0005bc0001cb7983 */ /* 0x000ee20000100800 */
[----:B----4-:R-:W-:-:S03]  /*27c50*/  FFMA.FTZ R244, R206, R50, R244 ;  /* 0x00000032cef47223 */ /* 0x010fc600000100f4 */
[----:B------:R-:W4:Y:S01]  /*27c60*/  LDL R206, [R1+0x5a8] ;  /* 0x0005a80001ce7983 */ /* 0x000f220000100800 */
[----:B--2---:R-:W-:-:S03]  /*27c70*/  FFMA.FTZ R244, R202, R54, R244 ;  /* 0x00000036caf47223 */ /* 0x004fc600000100f4 */
[----:B------:R-:W2:Y:S01]  /*27c80*/  LDL.LU R202, [R1+0x7ec] ;  /* 0x0007ec0001ca7983 */ /* 0x000ea20000300800 */
[----:B------:R-:W-:Y:S01]  /*27c90*/  FFMA.FTZ R244, R252, R58, R244 ;  /* 0x0000003afcf47223 */ /* 0x000fe200000100f4 */
[----:B---3--:R-:W-:-:S03]  /*27ca0*/  FFMA.FTZ R3, R199, R51, R3 ;  /* 0x00000033c7037223 */ /* 0x008fc60000010003 */
[----:B------:R-:W-:Y:S01]  /*27cb0*/  FFMA.FTZ R244, R243, R62, R244 ;  /* 0x0000003ef3f47223 */ /* 0x000fe200000100f4 */
[----:B------:R-:W3:Y:S01]  /*27cc0*/  LDL.LU R199, [R1+0x7e8] ;  /* 0x0007e80001c77983 */ /* 0x000ee20000300800 */
[----:B------:R-:W-:Y:S02]  /*27cd0*/  FFMA.FTZ R3, R247, R55, R3 ;  /* 0x00000037f7037223 */ /* 0x000fe40000010003 */
[----:B------:R-:W-:Y:S01]  /*27ce0*/  FFMA.FTZ R244, R239, R66, R244 ;  /* 0x00000042eff47223 */ /* 0x000fe200000100f4 */
[----:B------:R-:W2:Y:S01]  /*27cf0*/  LDL R247, [R1+0x558] ;  /* 0x0005580001f77983 */ /* 0x000ea20000100800 */
[----:B------:R-:W-:Y:S02]  /*27d00*/  FFMA.FTZ R3, R242, R59, R3 ;  /* 0x0000003bf2037223 */ /* 0x000fe40000010003 */
[----:B------:R-:W-:Y:S01]  /*27d10*/  FFMA.FTZ R244, R235, R70, R244 ;  /* 0x00000046ebf47223 */ /* 0x000fe200000100f4 */
[----:B------:R-:W3:Y:S01]  /*27d20*/  LDL R252, [R1+0x57c] ;  /* 0x00057c0001fc7983 */ /* 0x000ee20000100800 */
[----:B------:R-:W-:-:S02]  /*27d30*/  FFMA.FTZ R3, R238, R63, R3 ;  /* 0x0000003fee037223 */ /* 0x000fc40000010003 */
[----:B------:R-:W-:Y:S01]  /*27d40*/  FFMA.FTZ R244, R231, R74, R244 ;  /* 0x0000004ae7f47223 */ /* 0x000fe200000100f4 */
[----:B------:R-:W2:Y:S01]  /*27d50*/  LDL R242, [R1+0x548] ;  /* 0x0005480001f27983 */ /* 0x000ea20000100800 */
[----:B------:R-:W-:Y:S02]  /*27d60*/  FFMA.FTZ R3, R234, R67, R3 ;  /* 0x00000043ea037223 */ /* 0x000fe40000010003 */
[----:B------:R-:W-:Y:S01]  /*27d70*/  FFMA.FTZ R244, R227, R78, R244 ;  /* 0x0000004ee3f47223 */ /* 0x000fe200000100f4 */
[----:B------:R-:W2:Y:S01]  /*27d80*/  LDL R243, [R1+0x56c] ;  /* 0x00056c0001f37983 */ /* 0x000ea20000100800 */
[----:B------:R-:W-:Y:S02]  /*27d90*/  FFMA.FTZ R3, R230, R71, R3 ;  /* 0x00000047e6037223 */ /* 0x000fe40000010003 */
[----:B------:R-:W-:Y:S01]  /*27da0*/  FFMA.FTZ R244, R223, R82, R244 ;  /* 0x00000052dff47223 */ /* 0x000fe200000100f4 */
[----:B------:R-:W2:Y:S01]  /*27db0*/  LDL R238, [R1+0x538] ;  /* 0x0005380001ee7983 */ /* 0x000ea20000100800 */
        /* <DEDUP_REMOVED lines=12> */
[----:B------:R-:W-:-:S03]  /*27e80*/  FFMA.FTZ R3, R211, R91, R3 ;  /* 0x0000005bd3037223 */ /* 0x000fc60000010003 */
[----:B------:R-:W2:Y:S01]  /*27e90*/  LDL R210, [R1+0x588] ;  /* 0x0005880001d27983 */ /* 0x000ea20000100800 */
[----:B------:R-:W-:-:S03]  /*27ea0*/  FFMA.FTZ R3, R207, R95, R3 ;  /* 0x0000005fcf037223 */ /* 0x000fc60000010003 */
[----:B------:R-:W3:Y:S01]  /*27eb0*/  LDL R207, [R1+0x59c] ;  /* 0x00059c0001cf7983 */ /* 0x000ee20000100800 */
[----:B------:R-:W-:-:S03]  /*27ec0*/  FFMA.FTZ R3, R203, R99, R3 ;  /* 0x00000063cb037223 */ /* 0x000fc60000010003 */
[----:B------:R-:W2:Y:S04]  /*27ed0*/  LDL R203, [R1+0x5ac] ;  /* 0x0005ac0001cb7983 */ /* 0x000ea80000100800 */
[----:B------:R-:W3:Y:S04]  /*27ee0*/  LDL R211, [R1+0x58c] ;  /* 0x00058c0001d37983 */ /* 0x000ee80000100800 */
        /* <DEDUP_REMOVED lines=12> */
[----:B--2---:R-:W-:-:S04]  /*27fb0*/  FFMA.FTZ R3, R203, R103, R3 ;  /* 0x00000067cb037223 */ /* 0x004fc80000010003 */
[----:B---3--:R-:W-:-:S04]  /*27fc0*/  FFMA.FTZ R3, R207, R107, R3 ;  /* 0x0000006bcf037223 */ /* 0x008fc80000010003 */
[----:B------:R-:W-:-:S04]  /*27fd0*/  FFMA.FTZ R3, R211, R111, R3 ;  /* 0x0000006fd3037223 */ /* 0x000fc80000010003 */
        /* <DEDUP_REMOVED lines=8> */
[----:B----4-:R-:W-:Y:S02]  /*28060*/  FFMA.FTZ R244, R206, R106, R244 ;  /* 0x0000006acef47223 */ /* 0x010fe400000100f4 */
[----:B------:R-:W2:Y:S02]  /*28070*/  LDL.LU R206, [R1+0x7e4] ;  /* 0x0007e40001ce7983 */ /* 0x000ea40000300800 */
[----:B------:R-:W-:Y:S02]  /*28080*/  FFMA.FTZ R244, R210, R110, R244 ;  /* 0x0000006ed2f47223 */ /* 0x000fe400000100f4 */
[----:B------:R-:W3:Y:S02]  /*28090*/  LDL.LU R203, [R1+0x7e0] ;  /* 0x0007e00001cb7983 */ /* 0x000ee40000300800 */
[----:B------:R-:W-:Y:S02]  /*280a0*/  FFMA.FTZ R244, R214, R114, R244 ;  /* 0x00000072d6f47223 */ /* 0x000fe400000100f4 */
[----:B------:R-:W4:Y:S02]  /*280b0*/  LDL.LU R210, [R1+0x7dc] ;  /* 0x0007dc0001d27983 */ /* 0x000f240000300800 */
[----:B------:R-:W-:-:S02]  /*280c0*/  FFMA.FTZ R244, R218, R118, R244 ;  /* 0x00000076daf47223 */ /* 0x000fc400000100f4 */
[----:B------:R-:W3:Y:S02]  /*280d0*/  LDL.LU R207, [R1+0x7d8] ;  /* 0x0007d80001cf7983 */ /* 0x000ee40000300800 */
[----:B------:R-:W-:Y:S02]  /*280e0*/  FFMA.FTZ R244, R247, R122, R244 ;  /* 0x0000007af7f47223 */ /* 0x000fe400000100f4 */
[----:B------:R-:W3:Y:S02]  /*280f0*/  LDL.LU R214, [R1+0x7d4] ;  /* 0x0007d40001d67983 */ /* 0x000ee40000300800 */
[----:B------:R-:W-:Y:S02]  /*28100*/  FFMA.FTZ R244, R242, R126, R244 ;  /* 0x0000007ef2f47223 */ /* 0x000fe400000100f4 */
[----:B------:R-:W3:Y:S02]  /*28110*/  LDL.LU R211, [R1+0x7d0] ;  /* 0x0007d00001d37983 */ /* 0x000ee40000300800 */
[----:B------:R-:W-:-:S02]  /*28120*/  FFMA.FTZ R244, R238, R130, R244 ;  /* 0x00000082eef47223 */ /* 0x000fc400000100f4 */
[----:B------:R-:W3:Y:S02]  /*28130*/  LDL.LU R218, [R1+0x7cc] ;  /* 0x0007cc0001da7983 */ /* 0x000ee40000300800 */
[----:B------:R-:W-:Y:S02]  /*28140*/  FFMA.FTZ R244, R234, R134, R244 ;  /* 0x00000086eaf47223 */ /* 0x000fe400000100f4 */
[----:B------:R-:W2:Y:S02]  /*28150*/  LDL R219, [R1+0x4c8] ;  /* 0x0004c80001db7983 */ /* 0x000ea40000100800 */
[----:B------:R-:W-:Y:S02]  /*28160*/  FFMA.FTZ R244, R230, R138, R244 ;  /* 0x0000008ae6f47223 */ /* 0x000fe400000100f4 */
[----:B------:R-:W4:Y:S02]  /*28170*/  LDL R223, [R1+0x4b8] ;  /* 0x0004b80001df7983 */ /* 0x000f240000100800 */
[----:B------:R-:W-:-:S02]  /*28180*/  FFMA.FTZ R244, R226, R142, R244 ;  /* 0x0000008ee2f47223 */ /* 0x000fc400000100f4 */
[----:B------:R-:W3:Y:S02]  /*28190*/  LDL R226, [R1+0x4dc] ;  /* 0x0004dc0001e27983 */ /* 0x000ee40000100800 */
[----:B------:R-:W-:Y:S02]  /*281a0*/  FFMA.FTZ R244, R222, R146, R244 ;  /* 0x00000092def47223 */ /* 0x000fe400000100f4 */
[----:B------:R-:W2:Y:S02]  /*281b0*/  LDL R222, [R1+0x4ec] ;  /* 0x0004ec0001de7983 */ /* 0x000ea40000100800 */
[----:B------:R-:W-:Y:S02]  /*281c0*/  FFMA.FTZ R244, R215, R150, R244 ;  /* 0x00000096d7f47223 */ /* 0x000fe400000100f4 */
[----:B------:R-:W4:Y:S04]  /*281d0*/  LDL R215, [R1+0x4d8] ;  /* 0x0004d80001d77983 */ /* 0x000f280000100800 */
[----:B------:R-:W3:Y:S04]  /*281e0*/  LDL R230, [R1+0x4cc] ;  /* 0x0004cc0001e67983 */ /* 0x000ee80000100800 */
[----:B------:R-:W3:Y:S04]  /*281f0*/  LDL R227, [R1+0x4a8] ;  /* 0x0004a80001e37983 */ /* 0x000ee80000100800 */
[----:B------:R-:W3:Y:S04]  /*28200*/  LDL R234, [R1+0x4bc] ;  /* 0x0004bc0001ea7983 */ /* 0x000ee80000100800 */
[----:B------:R-:W3:Y:S04]  /*28210*/  LDL R231, [R1+0x498] ;  /* 0x0004980001e77983 */ /* 0x000ee80000100800 */
[----:B------:R-:W3:Y:S04]  /*28220*/  LDL R238, [R1+0x4ac] ;  /* 0x0004ac0001ee7983 */ /* 0x000ee80000100800 */
[----:B------:R-:W3:Y:S04]  /*28230*/  LDL R235, [R1+0x488] ;  /* 0x0004880001eb7983 */ /* 0x000ee80000100800 */
[----:B------:R-:W3:Y:S01]  /*28240*/  LDL R242, [R1+0x49c] ;  /* 0x00049c0001f27983 */ /* 0x000ee20000100800 */
[----:B------:R-:W-:-:S03]  /*28250*/  FFMA.FTZ R3, R0, R147, R3 ;  /* 0x0000009300037223 */ /* 0x000fc60000010003 */
[----:B------:R-:W3:Y:S04]  /*28260*/  LDL R239, [R1+0x478] ;  /* 0x0004780001ef7983 */ /* 0x000ee80000100800 */
[----:B------:R-:W3:Y:S04]  /*28270*/  LDL R0, [R1+0x468] ;  /* 0x0004680001007983 */ /* 0x000ee80000100800 */
[----:B------:R-:W3:Y:S04]  /*28280*/  LDL R243, [R1+0x48c] ;  /* 0x00048c0001f37983 */ /* 0x000ee80000100800 */
[----:B------:R-:W3:Y:S04]  /*28290*/  LDL R252, [R1+0x47c] ;  /* 0x00047c0001fc7983 */ /* 0x000ee80000100800 */
[----:B------:R-:W3:Y:S01]  /*282a0*/  LDL R247, [R1+0x46c] ;  /* 0x00046c0001f77983 */ /* 0x000ee20000100800 */
[----:B--2---:R-:W-:Y:S01]  /*282b0*/  FFMA.FTZ R3, R222, R151, R3 ;  /* 0x00000097de037223 */ /* 0x004fe20000010003 */
[----:B----4-:R-:W-:-:S02]  /*282c0*/  FFMA.FTZ R244, R215, R154, R244 ;  /* 0x0000009ad7f47223 */ /* 0x010fc400000100f4 */
[----:B------:R-:W2:Y:S01]  /*282d0*/  LDL.LU R215, [R1+0x7c8] ;  /* 0x0007c80001d77983 */ /* 0x000ea20000300800 */
[----:B---3--:R-:W-:Y:S01]  /*282e0*/  FFMA.FTZ R3, R226, R155, R3 ;  /* 0x0000009be2037223 */ /* 0x008fe20000010003 */
[----:B------:R-:W-:Y:S02]  /*282f0*/  FFMA.FTZ R244, R219, R158, R244 ;  /* 0x0000009edbf47223 */ /* 0x000fe400000100f4 */
[----:B------:R-:W3:Y:S04]  /*28300*/  LDL.LU R222, [R1+0x7c4] ;  /* 0x0007c40001de7983 */ /* 0x000ee80000300800 */
[----:B------:R-:W4:Y:S01]  /*28310*/  LDL.LU R219, [R1+0x7c0] ;  /* 0x0007c00001db7983 */ /* 0x000f220000300800 */
[----:B------:R-:W-:-:S03]  /*28320*/  FFMA.FTZ R244, R223, R162, R244 ;  /* 0x000000a2dff47223 */ /* 0x000fc600000100f4 */
[----:B------:R-:W2:Y:S01]  /*28330*/  LDL.LU R226, [R1+0x7bc] ;  /* 0x0007bc0001e27983 */ /* 0x000ea20000300800 */
[----:B------:R-:W-:-:S03]  /*28340*/  FFMA.FTZ R3, R230, R159, R3 ;  /* 0x0000009fe6037223 */ /* 0x000fc60000010003 */
[----:B------:R-:W4:Y:S01]  /*28350*/  LDL.LU R223, [R1+0x7b8] ;  /* 0x0007b80001df7983 */ /* 0x000f220000300800 */
        /* <DEDUP_REMOVED lines=11> */
[----:B------:R-:W4:Y:S04]  /*28410*/  LDL.LU R235, [R1+0x7a0] ;  /* 0x0007a00001eb7983 */ /* 0x000f280000300800 */
[----:B------:R-:W4:Y:S01]  /*28420*/  LDL.LU R242, [R1+0x79c] ;  /* 0x00079c0001f27983 */ /* 0x000f220000300800 */
[----:B------:R-:W-:-:S03]  /*28430*/  FFMA.FTZ R244, R239, R178, R244 ;  /* 0x000000b2eff47223 */ /* 0x000fc600000100f4 */
[----:B------:R-:W4:Y:S01]  /*28440*/  LDL.LU R239, [R1+0x798] ;  /* 0x0007980001ef7983 */ /* 0x000f220000300800 */
[----:B------:R-:W-:-:S04]  /*28450*/  FFMA.FTZ R244, R0, R182, R244 ;  /* 0x000000b600f47223 */ /* 0x000fc800000100f4 */
[----:B------:R-:W-:-:S04]  /*28460*/  FFMA.FTZ R244, R186, UR73, R244 ;  /* 0x00000049baf47c23 */ /* 0x000fc800080100f4 */
[----:B------:R-:W-:-:S04]  /*28470*/  FFMA.FTZ R244, R190, UR69, R244 ;  /* 0x00000045bef47c23 */ /* 0x000fc800080100f4 */
[----:B------:R-:W-:-:S04]  /*28480*/  FFMA.FTZ R244, R194, UR65, R244 ;  /* 0x00000041c2f47c23 */ /* 0x000fc800080100f4 */
[----:B------:R-:W-:-:S04]  /*28490*/  FFMA.FTZ R244, R198, UR61, R244 ;  /* 0x0000003dc6f47c23 */ /* 0x000fc800080100f4 */
[----:B------:R-:W-:-:S04]  /*284a0*/  FFMA.FTZ R244, R202, UR57, R244 ;  /* 0x00000039caf47c23 */ /* 0x000fc800080100f4 */
[----:B------:R-:W-:-:S04]  /*284b0*/  FFMA.FTZ R244, R206, UR53, R244 ;  /* 0x00000035cef47c23 */ /* 0x000fc800080100f4 */
[----:B------:R-:W-:-:S04]  /*284c0*/  FFMA.FTZ R244, R210, UR49, R244 ;  /* 0x00000031d2f47c23 */ /* 0x000fc800080100f4 */
[----:B------:R-:W-:-:S04]  /*284d0*/  FFMA.FTZ R244, R214, UR43, R244 ;  /* 0x0000002bd6f47c23 */ /* 0x000fc800080100f4 */
[----:B------:R-:W-:Y:S01]  /*284e0*/  FFMA.FTZ R244, R218, UR6, R244 ;  /* 0x00000006daf47c23 */ /* 0x000fe200080100f4 */
[----:B------:R-:W-:Y:S02]  /*284f0*/  FFMA.FTZ R3, R243, R175, R3 ;  /* 0x000000aff3037223 */ /* 0x000fe40000010003 */
[----:B------:R-:W4:Y:S04]  /*28500*/  LDL.LU R243, [R1+0x794] ;  /* 0x0007940001f37983 */ /* 0x000f280000300800 */
[----:B------:R1:W5:Y:S01]  /*28510*/  LDL.LU R0, [R1+0x790] ;  /* 0x0007900001007983 */ /* 0x0003620000300800 */
[----:B------:R-:W-:-:S03]  /*28520*/  FFMA.FTZ R3, R252, R179, R3 ;  /* 0x000000b3fc037223 */ /* 0x000fc60000010003 */
[----:B------:R-:W4:Y:S01]  /*28530*/  LDL R252, [R1+0x458] ;  /* 0x0004580001fc7983 */ /* 0x000f220000100800 */
[----:B------:R-:W-:-:S03]  /*28540*/  FFMA.FTZ R3, R247, R183, R3 ;  /* 0x000000b7f7037223 */ /* 0x000fc60000010003 */
[----:B------:R-:W4:Y:S01]  /*28550*/  LDL R247, [R1+0x45c] ;  /* 0x00045c0001f77983 */ /* 0x000f220000100800 */
[----:B---3--:R-:W-:-:S04]  /*28560*/  FFMA.FTZ R244, R222, UR10, R244 ;  /* 0x0000000adef47c23 */ /* 0x008fc800080100f4 */
[----:B--2---:R-:W-:-:S04]  /*28570*/  FFMA.FTZ R244, R226, UR14, R244 ;  /* 0x0000000ee2f47c23 */ /* 0x004fc800080100f4 */
[----:B----4-:R-:W-:-:S04]  /*28580*/  FFMA.FTZ R244, R230, UR18, R244 ;  /* 0x00000012e6f47c23 */ /* 0x010fc800080100f4 */
[----:B------:R-:W-:-:S04]  /*28590*/  FFMA.FTZ R244, R234, UR22, R244 ;  /* 0x00000016eaf47c23 */ /* 0x000fc800080100f4 */
[----:B------:R-:W-:-:S04]  /*285a0*/  FFMA.FTZ R244, R238, UR26, R244 ;  /* 0x0000001aeef47c23 */ /* 0x000fc800080100f4 */
[----:B------:R-:W-:-:S04]  /*285b0*/  FFMA.FTZ R244, R242, UR30, R244 ;  /* 0x0000001ef2f47c23 */ /* 0x000fc800080100f4 */
[----:B------:R-:W-:Y:S02]  /*285c0*/  FADD.FTZ R244, R244, R246 ;  /* 0x000000f6f4f47221 */ /* 0x000fe40000010000 */
[----:B------:R-:W2:Y:S01]  /*285d0*/  LDL R246, [R1+0x24] ;  /* 0x0000240001f67983 */ /* 0x000ea20000100800 */
        /* <DEDUP_REMOVED lines=15> */
[----:B------:R-:W-:Y:S01]  /*286d0*/  FADD.FTZ R244, R3, R244 ;  /* 0x000000f403f47221 */ /* 0x000fe20000010000 */
[----:B------:R-:W-:-:S03]  /*286e0*/  @P1 SEL R3, RZ, UR38, P4 ;  /* 0x00000026ff031c07 */ /* 0x000fc6000a000000 */
[----:B0-----:R-:W-:-:S04]  /*286f0*/  FMUL.FTZ R244, R244, UR34 ;  /* 0x00000022f4f47c20 */ /* 0x001fc80008410000 */
[----:B------:R-:W-:Y:S01]  /*28700*/  @P2 FADD.FTZ R244, R244, R245 ;  /* 0x000000f5f4f42221 */ /* 0x000fe20000010000 */
[----:B--2---:R-:W-:-:S04]  /*28710*/  @P1 IADD3 R3, PT, PT, R246, -UR42, R3 ;  /* 0x8000002af6031c10 */ /* 0x004fc8000fffe003 */
[----:B------:R-:W-:-:S05]  /*28720*/  @P1 I2FP.F32.S32 R3, R3 ;  /* 0x0000000300031245 */ /* 0x000fca0000201400 */
[----:B------:R-:W-:-:S05]  /*28730*/  @P1 FFMA.FTZ R244, R3, R2, R244 ;  /* 0x0000000203f41223 */ /* 0x000fca00000100f4 */
[----:B------:R-:W-:Y:S01]  /*28740*/  @!P3 FMNMX.FTZ R247, R247, R244, !PT ;  /* 0x000000f4f7f7b209 */ /* 0x000fe20007810000 */
[----:B------:R1:W-:Y:S04]  /*28750*/  STS [R252], R244 ;  /* 0x000000f4fc007388 */ /* 0x0003e80000000800 */
[----:B------:R1:W-:Y:S02]  /*28760*/  @!P3 STL [R1+0x45c], R247 ;  /* 0x00045cf70100b387 */ /* 0x0003e40000100800 */
.L_x_1321:
[----:B------:R-:W-:Y:S05]  /*28770*/  BSYNC.RECONVERGENT B0 ;  /* 0x0000000000007941 */ /* 0x000fea0003800200 */
.L_x_1320:
[----:B0-----:R-:W4:Y:S04]  /*28780*/  LDL.LU R2, [R1+0x458] ;  /* 0x0004580001027983 */ /* 0x001f280000300800 */
[----:B-1----:R-:W4:Y:S04]  /*28790*/  LDL R252, [R1+0x774] ;  /* 0x0007740001fc7983 */ /* 0x002f280000100800 */
[----:B--23--:R-:W2:Y:S04]  /*287a0*/  LDL.LU R247, [R1+0x450] ;  /* 0x0004500001f77983 */ /* 0x00cea80000300800 */
[----:B------:R-:W3:Y:S04]  /*287b0*/  LDL.LU R246, [R1+0x24] ;  /* 0x0000240001f67983 */ /* 0x000ee80000300800 */
[----:B----4-:R-:W4:Y:S04]  /*287c0*/  LDL.LU R244, [R1+0x454] ;  /* 0x0004540001f47983 */ /* 0x010f280000300800 */
[----:B------:R-:W4:Y:S01]  /*287d0*/  LDL.LU R3, [R1+0x28] ;  /* 0x0000280001037983 */ /* 0x000f220000300800 */
[----:B------:R-:W-:-:S05]  /*287e0*/  MOV R245, R2 ;  /* 0x0000000200f57202 */ /* 0x000fca0000000f00 */
[----:B------:R-:W-:Y:S01]  /*287f0*/  VIADD R245, R245, 0x400 ;  /* 0x00000400f5f57836 */ /* 0x000fe20000000000 */
[----:B--2---:R-:W-:Y:S01]  /*28800*/  IADD3 R247, P2, PT, R247, 0x100, RZ ;  /* 0x00000100f7f77810 */ /* 0x004fe20007f5e0ff */
[----:B---3--:R-:W-:-:S04]  /*28810*/  VIADD R2, R246, 0xff ;  /* 0x000000fff6027836 */ /* 0x008fc80000000000 */
[----:B------:R1:W-:Y:S01]  /*28820*/  STL [R1+0x450], R247 ;  /* 0x000450f701007387 */ /* 0x0003e20000100800 */
[----:B------:R-:W-:Y:S02]  /*28830*/  ISETP.GE.AND P1, PT, R2, R252, PT ;  /* 0x000000fc0200720c */ /* 0x000fe40003f26270 */
[----:B------:R-:W-:Y:S01]  /*28840*/  IADD3 R2, PT, PT, R246, 0x100, RZ ;  /* 0x00000100f6027810 */ /* 0x000fe20007ffe0ff */
[----:B----4-:R-:W-:Y:S01]  /*28850*/  IMAD.X R3, RZ, RZ, R3, P2 ;  /* 0x000000ffff037224 */ /* 0x010fe200010e0603 */
[----:B------:R-:W-:Y:S01]  /*28860*/  IADD3 R244, PT, PT, R244, 0x100, RZ ;  /* 0x00000100f4f47810 */ /* 0x000fe20007ffe0ff */
[----:B------:R1:W-:Y:S04]  /*28870*/  STL [R1+0x458], R245 ;  /* 0x000458f501007387 */ /* 0x0003e80000100800 */
[----:B------:R1:W-:Y:S04]  /*28880*/  STL [R1+0x24], R2 ;  /* 0x0000240201007387 */ /* 0x0003e80000100800 */
[----:B------:R1:W-:Y:S04]  /*28890*/  STL [R1+0x454], R244 ;  /* 0x000454f401007387 */ /* 0x0003e80000100800 */
[----:B------:R1:W-:Y:S01]  /*288a0*/  STL [R1+0x28], R3 ;  /* 0x0000280301007387 */ /* 0x0003e20000100800 */
[----:B------:R-:W-:Y:S05]  /*288b0*/  @!P1 BRA `(.L_x_1322) ;  /* 0xfffffdb800009947 */ /* 0x000fea000383ffff */
.L_x_967:
[----:B------:R-:W-:Y:S05]  /*288c0*/  BSYNC.RECONVERGENT B1 ;  /* 0x0000000000017941 */ /* 0x000fea0003800200 */
.L_x_966:
[----:B-1----:R-:W2:Y:S01]  /*288d0*/  LDL.LU R3, [R1+0x45c] ;  /* 0x00045c0001037983 */ /* 0x002ea20000300800 */
[----:B------:R-:W0:Y:S01]  /*288e0*/  S2UR UR8, SR_CgaCtaId ;  /* 0x00000000000879c3 */ /* 0x000e220000008800 */
[----:B------:R-:W-:Y:S01]  /*288f0*/  UMOV UR7, 0x400 ;  /* 0x0000040000077882 */ /* 0x000fe20000000000 */
[----:B------:R-:W-:Y:S06]  /*28900*/  BSSY.RECONVERGENT B0, `(.L_x_1323) ;  /* 0x000016d000007945 */ /* 0x000fec0003800200 */
[----:B------:R-:W1:Y:S01]  /*28910*/  S2UR UR6, SR_CTAID.Y ;  /* 0x00000000000679c3 */ /* 0x000e620000002600 */
[----:B0-----:R-:W-:Y:S01]  /*28920*/  ULEA UR9, UR8, UR7, 0x18 ;  /* 0x0000000708097291 */ /* 0x001fe2000f8ec0ff */
[----:B--2---:R-:W0:Y:S02]  /*28930*/  SHFL.BFLY PT, R2, R3, 0x10, 0x1f ;  /* 0x0e001f0003027f89 */ /* 0x004e2400000e0000 */
[----:B0-----:R-:W-:-:S05]  /*28940*/  FMNMX.FTZ R3, R2, R3, !PT ;  /* 0x0000000302037209 */ /* 0x001fca0007810000 */
[----:B------:R-:W0:Y:S02]  /*28950*/  SHFL.BFLY PT, R2, R3, 0x8, 0x1f ;  /* 0x0d001f0003027f89 */ /* 0x000e2400000e0000 */
[----:B0----5:R-:W-:Y:S02]  /*28960*/  FMNMX.FTZ R4, R3, R2, !PT ;  /* 0x0000000203047209 */ /* 0x021fe40007810000 */
[----:B------:R-:W0:Y:S03]  /*28970*/  S2R R2, SR_TID.X ;  /* 0x0000000000027919 */ /* 0x000e260000002100 */
[----:B------:R-:W2:Y:S02]  /*28980*/  SHFL.BFLY PT, R5, R4, 0x4, 0x1f ;  /* 0x0c801f0004057f89 */ /* 0x000ea400000e0000 */
[----:B--2---:R-:W-:Y:S02]  /*28990*/  FMNMX.FTZ R5, R4, R5, !PT ;  /* 0x0000000504057209 */ /* 0x004fe40007810000 */
[----:B0-----:R-:W-:-:S03]  /*289a0*/  LOP3.LUT P1, R35, R2, 0x1f, RZ, 0xc0, !PT ;  /* 0x0000001f02237812 */ /* 0x001fc6000782c0ff */
[----:B------:R-:W0:Y:S01]  /*289b0*/  SHFL.BFLY PT, R6, R5, 0x2, 0x1f ;  /* 0x0c401f0005067f89 */ /* 0x000e2200000e0000 */
[C---:B------:R-:W-:Y:S02]  /*289c0*/  ISETP.GT.U32.AND P0, PT, R35.reuse, 0x7, PT ;  /* 0x000000072300780c */ /* 0x040fe40003f04070 */
[----:B------:R-:W-:-:S07]  /*289d0*/  LEA R37, R35, UR9, 0x2 ;  /* 0x0000000923257c11 */ /* 0x000fce000f8e10ff */
[----:B------:R-:W-:Y:S02]  /*289e0*/  @!P1 LEA.HI R3, R2, UR9, RZ, 0x1d ;  /* 0x0000000902039c11 */ /* 0x000fe4000f8fe8ff */
[----:B0-----:R-:W-:Y:S02]  /*289f0*/  FMNMX.FTZ R6, R5, R6, !PT ;  /* 0x0000000605067209 */ /* 0x001fe40007810000 */
[----:B------:R-:W-:-:S03]  /*28a00*/  MOV R5, 0xff7fffff ;  /* 0xff7fffff00057802 */ /* 0x000fc60000000f00 */
[----:B------:R-:W0:Y:S02]  /*28a10*/  SHFL.BFLY PT, R7, R6, 0x1, 0x1f ;  /* 0x0c201f0006077f89 */ /* 0x000e2400000e0000 */
[----:B0-----:R-:W-:-:S05]  /*28a20*/  FMNMX.FTZ R8, R6, R7, !PT ;  /* 0x0000000706087209 */ /* 0x001fca0007810000 */
[----:B------:R1:W-:Y:S01]  /*28a30*/  @!P1 STS [R3], R8 ;  /* 0x0000000803009388 */ /* 0x0003e20000000800 */
[----:B------:R-:W-:Y:S01]  /*28a40*/  BAR.SYNC.DEFER_BLOCKING 0x0 ;  /* 0x0000000000007b1d */ /* 0x000fe20000010000 */
[----:B-1----:R-:W-:Y:S02]  /*28a50*/  IMAD R3, R0, UR6, RZ ;  /* 0x0000000600037c24 */ /* 0x002fe4000f8e02ff */
[----:B------:R-:W-:-:S03]  /*28a60*/  IMAD.SHL.U32 R0, R2, 0x4, RZ ;  /* 0x0000000402007824 */ /* 0x000fc600078e00ff */
[----:B------:R-:W-:Y:S01]  /*28a70*/  SHF.R.S32.HI R8, RZ, 0x1f, R3 ;  /* 0x0000001fff087819 */ /* 0x000fe20000011403 */
[----:B------:R-:W0:Y:S04]  /*28a80*/  @!P0 LDS R5, [R37] ;  /* 0x0000000025058984 */ /* 0x000e280000000800 */
[----:B0-----:R-:W0:Y:S02]  /*28a90*/  SHFL.BFLY PT, R4, R5, 0x4, 0x1f ;  /* 0x0c801f0005047f89 */ /* 0x001e2400000e0000 */
[----:B0-----:R-:W-:Y:S01]  /*28aa0*/  FMNMX.FTZ R6, R4, R5, !PT ;  /* 0x0000000504067209 */ /* 0x001fe20007810000 */
[----:B------:R-:W-:-:S04]  /*28ab0*/  HFMA2 R5, -RZ, RZ, 0, 0 ;  /* 0x00000000ff057431 */ /* 0x000fc800000001ff */
[----:B------:R-:W0:Y:S02]  /*28ac0*/  SHFL.BFLY PT, R7, R6, 0x2, 0x1f ;  /* 0x0c401f0006077f89 */ /* 0x000e2400000e0000 */
[----:B0-----:R-:W-:-:S05]  /*28ad0*/  FMNMX.FTZ R7, R6, R7, !PT ;  /* 0x0000000706077209 */ /* 0x001fca0007810000 */
[----:B------:R-:W0:Y:S02]  /*28ae0*/  SHFL.BFLY PT, R4, R7, 0x1, 0x1f ;  /* 0x0c201f0007047f89 */ /* 0x000e2400000e0000 */
[----:B0-----:R-:W-:Y:S01]  /*28af0*/  FMNMX.FTZ R9, R7, R4, !PT ;  /* 0x0000000407097209 */ /* 0x001fe20007810000 */
[----:B------:R-:W-:-:S04]  /*28b00*/  VIADD R4, R2, UR75 ;  /* 0x0000004b02047c36 */ /* 0x000fc80008000000 */
[----:B------:R0:W1:Y:S01]  /*28b10*/  SHFL.IDX PT, R38, R9, RZ, 0x1f ;  /* 0x00001fff09267589 */ /* 0x00006200000e0000 */
[----:B------:R-:W-:-:S13]  /*28b20*/  ISETP.GE.AND P0, PT, R4, UR42, PT ;  /* 0x0000002a04007c0c */ /* 0x000fda000bf06270 */
[----:B0-----:R-:W-:Y:S05]  /*28b30*/  @P0 BRA `(.L_x_1324) ;  /* 0x0000001400240947 */ /* 0x001fea0003800000 */
[----:B------:R-:W0:Y:S02]  /*28b40*/  LDC.64 R6, c[0x0][0x420] ;  /* 0x00010800ff067b82 */ /* 0x000e240000000a00 */
[----:B0-----:R-:W-:-:S04]  /*28b50*/  ISETP.NE.U32.AND P0, PT, R6, RZ, PT ;  /* 0x000000ff0600720c */ /* 0x001fc80003f05070 */
[----:B------:R-:W-:-:S13]  /*28b60*/  ISETP.NE.AND.EX P0, PT, R7, RZ, PT, P0 ;  /* 0x000000ff0700720c */ /* 0x000fda0003f05300 */
[----:B------:R-:W-:Y:S05]  /*28b70*/  @P0 BRA `(.L_x_1325) ;  /* 0x0000000c00980947 */ /* 0x000fea0003800000 */
[----:B------:R-:W-:Y:S01]  /*28b80*/  MOV R5, 0x100 ;  /* 0x0000010000057802 */ /* 0x000fe20000000f00 */
[----:B------:R-:W-:Y:S01]  /*28b90*/  BSSY.RECONVERGENT B1, `(.L_x_1326) ;  /* 0x000001d000017945 */ /* 0x000fe20003800200 */
[----:B------:R-:W-:Y:S02]  /*28ba0*/  LOP3.LUT R6, RZ, R2, RZ, 0x33, !PT ;  /* 0x00000002ff067212 */ /* 0x000fe400078e33ff */
[----:B------:R-:W-:-:S04]  /*28bb0*/  VIADDMNMX R5, R4, R5, UR42, !PT ;  /* 0x0000002a04057e46 */ /* 0x000fc8000f800105 */
[----:B------:R-:W-:Y:S02]  /*28bc0*/  IADD3 R7, PT, PT, R5, -UR75, R6 ;  /* 0x8000004b05077c10 */ /* 0x000fe4000fffe006 */
[----:B------:R-:W-:Y:S02]  /*28bd0*/  MOV R6, R4 ;  /* 0x0000000400067202 */ /* 0x000fe40000000f00 */
[C---:B------:R-:W-:Y:S02]  /*28be0*/  LOP3.LUT R5, R7.reuse, 0x300, RZ, 0xc0, !PT ;  /* 0x0000030007057812 */ /* 0x040fe400078ec0ff */
[----:B------:R-:W-:Y:S02]  /*28bf0*/  ISETP.GE.U32.AND P1, PT, R7, 0x300, PT ;  /* 0x000003000700780c */ /* 0x000fe40003f26070 */
[----:B------:R-:W-:Y:S01]  /*28c00*/  ISETP.NE.AND P0, PT, R5, 0x300, PT ;  /* 0x000003000500780c */ /* 0x000fe20003f05270 */
[----:B------:R-:W-:-:S12]  /*28c10*/  IMAD.MOV.U32 R5, RZ, RZ, RZ ;  /* 0x000000ffff057224 */ /* 0x000fd800078e00ff */
[----:B------:R-:W-:Y:S05]  /*28c20*/  @!P0 BRA `(.L_x_1327) ;  /* 0x00000000004c8947 */ /* 0x000fea0003800000 */
[----:B------:R-:W-:Y:S01]  /*28c30*/  UIADD3 UR4, UPT, UPT, UR7, 0x840, URZ ;  /* 0x0000084007047890 */ /* 0x000fe2000fffe0ff */
[----:B------:R-:W-:Y:S02]  /*28c40*/  LEA.HI R5, R7, 0x1, RZ, 0x18 ;  /* 0x0000000107057811 */ /* 0x000fe400078fc0ff */
[----:B------:R-:W-:Y:S01]  /*28c50*/  MOV R6, R4 ;  /* 0x0000000400067202 */ /* 0x000fe20000000f00 */
[----:B------:R-:W-:Y:S01]  /*28c60*/  ULEA UR4, UR8, UR4, 0x18 ;  /* 0x0000000408047291 */ /* 0x000fe2000f8ec0ff */
[----:B------:R-:W-:Y:S01]  /*28c70*/  LOP3.LUT R7, R5, 0x3, RZ, 0xc0, !PT ;  /* 0x0000000305077812 */ /* 0x000fe200078ec0ff */
[----:B------:R-:W-:-:S04]  /*28c80*/  IMAD.MOV.U32 R5, RZ, RZ, RZ ;  /* 0x000000ffff057224 */ /* 0x000fc800078e00ff */
[----:B------:R-:W-:Y:S01]  /*28c90*/  IMAD.MOV R9, RZ, RZ, -R7 ;  /* 0x000000ffff097224 */ /* 0x000fe200078e0a07 */
[----:B------:R-:W-:-:S07]  /*28ca0*/  IADD3 R7, PT, PT, R0, UR4, RZ ;  /* 0x0000000400077c10 */ /* 0x000fce000fffe0ff */
.L_x_1328:
[----:B------:R-:W1:Y:S01]  /*28cb0*/  LDS R10, [R7] ;  /* 0x00000000070a7984 */ /* 0x000e620000000800 */
[----:B------:R-:W-:Y:S01]  /*28cc0*/  VIADD R9, R9, 0x1 ;  /* 0x0000000109097836 */ /* 0x000fe20000000000 */
[----:B------:R-:W-:-:S04]  /*28cd0*/  IADD3 R6, PT, PT, R6, 0x100, RZ ;  /* 0x0000010006067810 */ /* 0x000fc80007ffe0ff */
[----:B------:R-:W-:Y:S01]  /*28ce0*/  ISETP.NE.AND P0, PT, R9, RZ, PT ;  /* 0x000000ff0900720c */ /* 0x000fe20003f05270 */
[----:B-1----:R-:W-:-:S04]  /*28cf0*/  FADD.FTZ R10, -R38, R10 ;  /* 0x0000000a260a7221 */ /* 0x002fc80000010100 */
[----:B------:R-:W-:-:S06]  /*28d00*/  FMUL.FTZ R10, R10, 1.4426950216293334961 ;  /* 0x3fb8aa3b0a0a7820 */ /* 0x000fcc0000410000 */
[----:B------:R-:W0:Y:S02]  /*28d10*/  MUFU.EX2 R10, R10 ;  /* 0x0000000a000a7308 */ /* 0x000e240000000800 */
[----:B0-----:R0:W-:Y:S01]  /*28d20*/  STS [R7], R10 ;  /* 0x0000000a07007388 */ /* 0x0011e20000000800 */
[----:B------:R-:W-:Y:S01]  /*28d30*/  FADD.FTZ R5, R10, R5 ;  /* 0x000000050a057221 */ /* 0x000fe20000010000 */
[----:B0-----:R-:W-:Y:S01]  /*28d40*/  VIADD R7, R7, 0x400 ;  /* 0x0000040007077836 */ /* 0x001fe20000000000 */
[----:B------:R-:W-:Y:S06]  /*28d50*/  @P0 BRA `(.L_x_1328) ;  /* 0xfffffffc00d40947 */ /* 0x000fec000383ffff */
.L_x_1327:
[----:B------:R-:W-:Y:S05]  /*28d60*/  BSYNC.RECONVERGENT B1 ;  /* 0x0000000000017941 */ /* 0x000fea0003800200 */
.L_x_1326:
[----:B------:R-:W-:Y:S05]  /*28d70*/  @!P1 BRA `(.L_x_1324) ;  /* 0x0000001000949947 */ /* 0x000fea0003800000 */
[----:B------:R-:W-:Y:S01]  /*28d80*/  IADD3 R7, PT, PT, -R6, UR42, RZ ;  /* 0x0000002a06077c10 */ /* 0x000fe2000fffe1ff */
[----:B------:R-:W-:Y:S01]  /*28d90*/  UIADD3 UR4, UPT, UPT, UR7, 0x840, URZ ;  /* 0x0000084007047890 */ /* 0x000fe2000fffe0ff */
[----:B------:R-:W-:Y:S01]  /*28da0*/  BSSY.RECONVERGENT B1, `(.L_x_1329) ;  /* 0x0000070000017945 */ /* 0x000fe20003800200 */
[----:B------:R-:W-:Y:S01]  /*28db0*/  USHF.L.U32 UR5, UR75, 0x2, URZ ;  /* 0x000000024b057899 */ /* 0x000fe200080006ff */
[----:B------:R-:W-:Y:S01]  /*28dc0*/  ISETP.GT.AND P1, PT, R7, 0xc00, PT ;  /* 0x00000c000700780c */ /* 0x000fe20003f24270 */
[----:B------:R-:W-:Y:S01]  /*28dd0*/  ULEA UR4, UR8, UR4, 0x18 ;  /* 0x0000000408047291 */ /* 0x000fe2000f8ec0ff */
[----:B------:R-:W-:-:S03]  /*28de0*/  PLOP3.LUT P0, PT, PT, PT, PT, 0x80, 0x8 ;  /* 0x000000000008781c */ /* 0x000fc60003f0f070 */
[----:B------:R-:W-:Y:S02]  /*28df0*/  LEA R7, R6, -UR5, 0x2 ;  /* 0x8000000506077c11 */ /* 0x000fe4000f8e10ff */
[----:B------:R-:W-:-:S04]  /*28e00*/  MOV R10, UR4 ;  /* 0x00000004000a7c02 */ /* 0x000fc80008000f00 */
[----:B------:R-:W-:Y:S02]  /*28e10*/  IADD3 R7, PT, PT, R7, 0x800, R10 ;  /* 0x0000080007077810 */ /* 0x000fe40007ffe00a */
[----:B------:R-:W-:Y:S05]  /*28e20*/  @!P1 BRA `(.L_x_1330) ;  /* 0x00000004009c9947 */ /* 0x000fea0003800000 */
[----:B------:R-:W-:Y:S01]  /*28e30*/  IMAD.U32 R33, RZ, RZ, UR42 ;  /* 0x0000002aff217e24 */ /* 0x000fe2000f8e00ff */
[----:B------:R-:W-:-:S04]  /*28e40*/  PLOP3.LUT P0, PT, PT, PT, PT, 0x8, 0x80 ;  /* 0x000000000080781c */ /* 0x000fc80003f0e170 */
[----:B------:R-:W-:-:S09]  /*28e50*/  IADD3 R33, PT, PT, R33, -0xc00, RZ ;  /* 0xfffff40021217810 */ /* 0x000fd20007ffe0ff */
.L_x_1331:
[----:B------:R-:W1:Y:S01]  /*28e60*/  LDS R9, [R7+-0x800] ;  /* 0xfff8000007097984 */ /* 0x000e620000000800 */
[----:B------:R-:W-:-:S03]  /*28e70*/  VIADD R6, R6, 0x1000 ;  /* 0x0000100006067836 */ /* 0x000fc60000000000 */
[----:B------:R-:W0:Y:S02]  /*28e80*/  LDS R10, [R7+-0x400] ;  /* 0xfffc0000070a7984 */ /* 0x000e240000000800 */
[----:B------:R-:W-:Y:S02]  /*28e90*/  ISETP.GE.AND P1, PT, R6, R33, PT ;  /* 0x000000210600720c */ /* 0x000fe40003f26270 */
        /* <DEDUP_REMOVED lines=9> */
[C---:B-1----:R-:W-:Y:S01]  /*28f30*/  FADD.FTZ R9, -R38.reuse, R9 ;  /* 0x0000000926097221 */ /* 0x042fe20000010100 */
[----:B0-----:R-:W-:-:S02]  /*28f40*/  FADD.FTZ R10, -R38, R10 ;  /* 0x0000000a260a7221 */ /* 0x001fc40000010100 */
[----:B------:R-:W0:Y:S01]  /*28f50*/  LDS R27, [R7+0x2400] ;  /* 0x00240000071b7984 */ /* 0x000e220000000800 */
[----:B------:R-:W-:Y:S01]  /*28f60*/  FMUL.FTZ R9, R9, 1.4426950216293334961 ;  /* 0x3fb8aa3b09097820 */ /* 0x000fe20000410000 */
[----:B--2---:R-:W-:Y:S01]  /*28f70*/  FADD.FTZ R12, -R38, R11 ;  /* 0x0000000b260c7221 */ /* 0x004fe20000010100 */
[----:B------:R-:W-:Y:S01]  /*28f80*/  FMUL.FTZ R11, R10, 1.4426950216293334961 ;  /* 0x3fb8aa3b0a0b7820 */ /* 0x000fe20000410000 */
[----:B------:R-:W1:Y:S01]  /*28f90*/  LDS R29, [R7+0x2800] ;  /* 0x00280000071d7984 */ /* 0x000e620000000800 */
[----:B------:R2:W2:Y:S01]  /*28fa0*/  MUFU.EX2 R10, R9 ;  /* 0x00000009000a7308 */ /* 0x0004a20000000800 */
[----:B---3--:R-:W-:Y:S01]  /*28fb0*/  FADD.FTZ R14, -R38, R13 ;  /* 0x0000000d260e7221 */ /* 0x008fe20000010100 */
[----:B------:R-:W-:Y:S01]  /*28fc0*/  FMUL.FTZ R13, R12, 1.4426950216293334961 ;  /* 0x3fb8aa3b0c0d7820 */ /* 0x000fe20000410000 */
[----:B------:R-:W3:Y:S01]  /*28fd0*/  LDS R30, [R7+0x2c00] ;  /* 0x002c0000071e7984 */ /* 0x000ee20000000800 */
[----:B------:R2:W2:Y:S01]  /*28fe0*/  MUFU.EX2 R12, R11 ;  /* 0x0000000b000c7308 */ /* 0x0004a20000000800 */
[----:B----4-:R-:W-:Y:S01]  /*28ff0*/  FADD.FTZ R16, -R38, R15 ;  /* 0x0000000f26107221 */ /* 0x010fe20000010100 */
[----:B------:R-:W-:Y:S01]  /*29000*/  FMUL.FTZ R15, R14, 1.4426950216293334961 ;  /* 0x3fb8aa3b0e0f7820 */ /* 0x000fe20000410000 */
[----:B------:R-:W4:Y:S01]  /*29010*/  LDS R31, [R7+0x3000] ;  /* 0x00300000071f7984 */ /* 0x000f220000000800 */
[----:B------:R-:W2:Y:S01]  /*29020*/  MUFU.EX2 R14, R13 ;  /* 0x0000000d000e7308 */ /* 0x000ea20000000800 */
[----:B-----5:R-:W-:Y:S01]  /*29030*/  FADD.FTZ R18, -R38, R17 ;  /* 0x0000001126127221 */ /* 0x020fe20000010100 */
[----:B------:R-:W-:Y:S01]  /*29040*/  FMUL.FTZ R17, R16, 1.4426950216293334961 ;  /* 0x3fb8aa3b10117820 */ /* 0x000fe20000410000 */
[----:B------:R-:W5:Y:S01]  /*29050*/  LDS R32, [R7+0x3400] ;  /* 0x0034000007207984 */ /* 0x000f620000000800 */
[----:B------:R-:W0:Y:S01]  /*29060*/  MUFU.EX2 R16, R15 ;  /* 0x0000000f00107308 */ /* 0x000e220000000800 */
[----:B--2---:R-:W-:Y:S01]  /*29070*/  FMUL.FTZ R9, R18, 1.4426950216293334961 ;  /* 0x3fb8aa3b12097820 */ /* 0x004fe20000410000 */
[----:B------:R-:W-:Y:S01]  /*29080*/  FADD.FTZ R5, R10, R5 ;  /* 0x000000050a057221 */ /* 0x000fe20000010000 */
[C---:B------:R-:W-:Y:S01]  /*29090*/  FADD.FTZ R19, -R38.reuse, R19 ;  /* 0x0000001326137221 */ /* 0x040fe20000010100 */
[----:B------:R-:W2:Y:S01]  /*290a0*/  MUFU.EX2 R18, R17 ;  /* 0x0000001100127308 */ /* 0x000ea20000000800 */
[C---:B------:R-:W-:Y:S01]  /*290b0*/  FADD.FTZ R11, -R38.reuse, R20 ;  /* 0x00000014260b7221 */ /* 0x040fe20000010100 */
[----:B------:R-:W-:Y:S01]  /*290c0*/  FADD.FTZ R5, R5, R12 ;  /* 0x0000000c05057221 */ /* 0x000fe20000010000 */
[----:B------:R-:W-:Y:S01]  /*290d0*/  FMUL.FTZ R19, R19, 1.4426950216293334961 ;  /* 0x3fb8aa3b13137820 */ /* 0x000fe20000410000 */
[----:B------:R-:W2:Y:S01]  /*290e0*/  MUFU.EX2 R20, R9 ;  /* 0x0000000900147308 */ /* 0x000ea20000000800 */
[C---:B------:R-:W-:Y:S01]  /*290f0*/  FADD.FTZ R21, -R38.reuse, R21 ;  /* 0x0000001526157221 */ /* 0x040fe20000010100 */
[----:B------:R-:W-:Y:S01]  /*29100*/  FADD.FTZ R5, R5, R14 ;  /* 0x0000000e05057221 */ /* 0x000fe20000010000 */
[----:B------:R-:W-:Y:S01]  /*29110*/  FMUL.FTZ R11, R11, 1.4426950216293334961 ;  /* 0x3fb8aa3b0b0b7820 */ /* 0x000fe20000410000 */
[----:B------:R-:W1:Y:S01]  /*29120*/  MUFU.EX2 R22, R19 ;  /* 0x0000001300167308 */ /* 0x000e620000000800 */
[C---:B------:R-:W-:Y:S01]  /*29130*/  FADD.FTZ R23, -R38.reuse, R23 ;  /* 0x0000001726177221 */ /* 0x040fe20000010100 */
[----:B0-----:R-:W-:Y:S01]  /*29140*/  FADD.FTZ R5, R5, R16 ;  /* 0x0000001005057221 */ /* 0x001fe20000010000 */
[----:B------:R-:W-:Y:S01]  /*29150*/  FMUL.FTZ R21, R21, 1.4426950216293334961 ;  /* 0x3fb8aa3b15157820 */ /* 0x000fe20000410000 */
[----:B------:R-:W0:Y:S01]  /*29160*/  MUFU.EX2 R24, R11 ;  /* 0x0000000b00187308 */ /* 0x000e220000000800 */
[C---:B------:R-:W-:Y:S01]  /*29170*/  FADD.FTZ R25, -R38.reuse, R25 ;  /* 0x0000001926197221 */ /* 0x040fe20000010100 */
[----:B--2---:R-:W-:Y:S01]  /*29180*/  FADD.FTZ R5, R5, R18 ;  /* 0x0000001205057221 */ /* 0x004fe20000010000 */
[----:B------:R-:W-:Y:S01]  /*29190*/  FMUL.FTZ R23, R23, 1.4426950216293334961 ;  /* 0x3fb8aa3b17177820 */ /* 0x000fe20000410000 */
[----:B------:R-:W2:Y:S01]  /*291a0*/  MUFU.EX2 R26, R21 ;  /* 0x00000015001a7308 */ /* 0x000ea20000000800 */
[----:B------:R-:W-:Y:S01]  /*291b0*/  FMUL.FTZ R25, R25, 1.4426950216293334961 ;  /* 0x3fb8aa3b19197820 */ /* 0x000fe20000410000 */
[----:B------:R-:W-:Y:S01]  /*291c0*/  FADD.FTZ R5, R5, R20 ;  /* 0x0000001405057221 */ /* 0x000fe20000010000 */
[C---:B------:R-:W-:Y:S01]  /*291d0*/  FADD.FTZ R27, -R38.reuse, R27 ;  /* 0x0000001b261b7221 */ /* 0x040fe20000010100 */
[----:B------:R-:W4:Y:S01]  /*291e0*/  MUFU.EX2 R28, R23 ;  /* 0x00000017001c7308 */ /* 0x000f220000000800 */
[----:B------:R2:W-:Y:S01]  /*291f0*/  STS [R7+-0x800], R10 ;  /* 0xfff8000a07007388 */ /* 0x0005e20000000800 */
[----:B-1----:R-:W-:Y:S01]  /*29200*/  FADD.FTZ R5, R5, R22 ;  /* 0x0000001605057221 */ /* 0x002fe20000010000 */
[C---:B------:R-:W-:Y:S01]  /*29210*/  FADD.FTZ R29, -R38.reuse, R29 ;  /* 0x0000001d261d7221 */ /* 0x040fe20000010100 */
[----:B------:R-:W-:Y:S01]  /*29220*/  FMUL.FTZ R27, R27, 1.4426950216293334961 ;  /* 0x3fb8aa3b1b1b7820 */ /* 0x000fe20000410000 */
[----:B------:R1:W-:Y:S01]  /*29230*/  STS [R7+-0x400], R12 ;  /* 0xfffc000c07007388 */ /* 0x0003e20000000800 */
[----:B0-----:R-:W-:Y:S01]  /*29240*/  FADD.FTZ R5, R5, R24 ;  /* 0x0000001805057221 */ /* 0x001fe20000010000 */
[----:B---3--:R-:W-:Y:S01]  /*29250*/  FADD.FTZ R30, -R38, R30 ;  /* 0x0000001e261e7221 */ /* 0x008fe20000010100 */
[----:B------:R-:W-:Y:S01]  /*29260*/  FMUL.FTZ R29, R29, 1.4426950216293334961 ;  /* 0x3fb8aa3b1d1d7820 */ /* 0x000fe20000410000 */
[----:B------:R-:W-:Y:S01]  /*29270*/  STS [R7], R14 ;  /* 0x0000000e07007388 */ /* 0x000fe20000000800 */
[----:B--2---:R-:W-:Y:S01]  /*29280*/  FADD.FTZ R5, R5, R26 ;  /* 0x0000001a05057221 */ /* 0x004fe20000010000 */
[----:B------:R-:W0:Y:S01]  /*29290*/  MUFU.EX2 R10, R25 ;  /* 0x00000019000a7308 */ /* 0x000e220000000800 */
[----:B------:R-:W-:Y:S01]  /*292a0*/  FMUL.FTZ R9, R30, 1.4426950216293334961 ;  /* 0x3fb8aa3b1e097820 */ /* 0x000fe20000410000 */
[C---:B----4-:R-:W-:Y:S01]  /*292b0*/  FADD.FTZ R31, -R38.reuse, R31 ;  /* 0x0000001f261f7221 */ /* 0x050fe20000010100 */
[----:B------:R-:W-:Y:S01]  /*292c0*/  FADD.FTZ R5, R5, R28 ;  /* 0x0000001c05057221 */ /* 0x000fe20000010000 */
[----:B-1----:R-:W1:Y:S01]  /*292d0*/  MUFU.EX2 R12, R27 ;  /* 0x0000001b000c7308 */ /* 0x002e620000000800 */
[----:B-----5:R-:W-:Y:S01]  /*292e0*/  FADD.FTZ R11, -R38, R32 ;  /* 0x00000020260b7221 */ /* 0x020fe20000010100 */
[----:B------:R-:W-:Y:S01]  /*292f0*/  FMUL.FTZ R31, R31, 1.4426950216293334961 ;  /* 0x3fb8aa3b1f1f7820 */ /* 0x000fe20000410000 */
[----:B------:R-:W-:Y:S01]  /*29300*/  STS [R7+0x400], R16 ;  /* 0x0004001007007388 */ /* 0x000fe20000000800 */
[----:B------:R-:W2:Y:S01]  /*29310*/  MUFU.EX2 R30, R29 ;  /* 0x0000001d001e7308 */ /* 0x000ea20000000800 */
[----:B------:R-:W-:-:S02]  /*29320*/  FMUL.FTZ R11, R11, 1.4426950216293334961 ;  /* 0x3fb8aa3b0b0b7820 */ /* 0x000fc40000410000 */
[----:B------:R-:W-:Y:S01]  /*29330*/  STS [R7+0x800], R18 ;  /* 0x0008001207007388 */ /* 0x000fe20000000800 */
[----:B------:R-:W3:Y:S01]  /*29340*/  MUFU.EX2 R32, R9 ;  /* 0x0000000900207308 */ /* 0x000ee20000000800 */
[----:B0-----:R-:W-:Y:S02]  /*29350*/  FADD.FTZ R5, R5, R10 ;  /* 0x0000000a05057221 */ /* 0x001fe40000010000 */
[----:B------:R-:W-:Y:S01]  /*29360*/  STS [R7+0xc00], R20 ;  /* 0x000c001407007388 */ /* 0x000fe20000000800 */
[----:B------:R-:W0:Y:S01]  /*29370*/  MUFU.EX2 R34, R31 ;  /* 0x0000001f00227308 */ /* 0x000e220000000800 */
[----:B-1----:R-:W-:Y:S02]  /*29380*/  FADD.FTZ R5, R5, R12 ;  /* 0x0000000c05057221 */ /* 0x002fe40000010000 */
[----:B------:R-:W-:Y:S01]  /*29390*/  STS [R7+0x1000], R22 ;  /* 0x0010001607007388 */ /* 0x000fe20000000800 */
[----:B------:R-:W1:Y:S01]  /*293a0*/  MUFU.EX2 R36, R11 ;  /* 0x0000000b00247308 */ /* 0x000e620000000800 */
[----:B--2---:R-:W-:-:S02]  /*293b0*/  FADD.FTZ R5, R5, R30 ;  /* 0x0000001e05057221 */ /* 0x004fc40000010000 */
[----:B------:R-:W-:Y:S02]  /*293c0*/  STS [R7+0x1400], R24 ;  /* 0x0014001807007388 */ /* 0x000fe40000000800 */
[----:B---3--:R-:W-:Y:S02]  /*293d0*/  FADD.FTZ R5, R5, R32 ;  /* 0x0000002005057221 */ /* 0x008fe40000010000 */
[----:B------:R-:W-:Y:S02]  /*293e0*/  STS [R7+0x1800], R26 ;  /* 0x0018001a07007388 */ /* 0x000fe40000000800 */
[----:B0-----:R-:W-:Y:S02]  /*293f0*/  FADD.FTZ R5, R5, R34 ;  /* 0x0000002205057221 */ /* 0x001fe40000010000 */
[----:B------:R-:W-:Y:S02]  /*29400*/  STS [R7+0x1c00], R28 ;  /* 0x001c001c07007388 */ /* 0x000fe40000000800 */
[----:B-1----:R-:W-:-:S02]  /*29410*/  FADD.FTZ R5, R5, R36 ;  /* 0x0000002405057221 */ /* 0x002fc40000010000 */
        /* <DEDUP_REMOVED lines=8> */
.L_x_1330:
[----:B------:R-:W-:Y:S05]  /*294a0*/  BSYNC.RECONVERGENT B1 ;  /* 0x0000000000017941 */ /* 0x000fea0003800200 */
.L_x_1329:
[----:B------:R-:W-:Y:S01]  /*294b0*/  IADD3 R9, PT, PT, -R6, UR42, RZ ;  /* 0x0000002a06097c10 */ /* 0x000fe2000fffe1ff */
[----:B------:R-:W-:Y:S03]  /*294c0*/  BSSY.RECONVERGENT B1, `(.L_x_1332) ;  /* 0x0000036000017945 */ /* 0x000fe60003800200 */
[----:B------:R-:W-:-:S13]  /*294d0*/  ISETP.GT.AND P1, PT, R9, 0x400, PT ;  /* 0x000004000900780c */ /* 0x000fda0003f24270 */
[----:B------:R-:W-:Y:S05]  /*294e0*/  @!P1 BRA `(.L_x_1333) ;  /* 0x0000000000cc9947 */ /* 0x000fea0003800000 */
[----:B------:R-:W1:Y:S01]  /*294f0*/  LDS R9, [R7+-0x800] ;  /* 0xfff8000007097984 */ /* 0x000e620000000800 */
[----:B------:R-:W-:Y:S01]  /*29500*/  PLOP3.LUT P0, PT, PT, PT, PT, 0x8, 0x80 ;  /* 0x000000000080781c */ /* 0x000fe20003f0e170 */
[----:B------:R-:W-:Y:S02]  /*29510*/  VIADD R6, R6, 0x800 ;  /* 0x0000080006067836 */ /* 0x000fe40000000000 */
[----:B------:R-:W0:Y:S04]  /*29520*/  LDS R10, [R7+-0x400] ;  /* 0xfffc0000070a7984 */ /* 0x000e280000000800 */
[----:B------:R-:W2:Y:S04]  /*29530*/  LDS R11, [R7] ;  /* 0x00000000070b7984 */ /* 0x000ea80000000800 */
[----:B------:R-:W3:Y:S04]  /*29540*/  LDS R13, [R7+0x400] ;  /* 0x00040000070d7984 */ /* 0x000ee80000000800 */
[----:B------:R-:W4:Y:S04]  /*29550*/  LDS R15, [R7+0x800] ;  /* 0x00080000070f7984 */ /* 0x000f280000000800 */
[----:B------:R-:W5:Y:S04]  /*29560*/  LDS R17, [R7+0xc00] ;  /* 0x000c000007117984 */ /* 0x000f680000000800 */
[----:B------:R-:W5:Y:S04]  /*29570*/  LDS R19, [R7+0x1000] ;  /* 0x0010000007137984 */ /* 0x000f680000000800 */
[----:B------:R-:W5:Y:S01]  /*29580*/  LDS R20, [R7+0x1400] ;  /* 0x0014000007147984 */ /* 0x000f620000000800 */
[C---:B-1----:R-:W-:Y:S01]  /*29590*/  FADD.FTZ R9, -R38.reuse, R9 ;  /* 0x0000000926097221 */ /* 0x042fe20000010100 */
[----:B0-----:R-:W-:-:S03]  /*295a0*/  FADD.FTZ R10, -R38, R10 ;  /* 0x0000000a260a7221 */ /* 0x001fc60000010100 */
[----:B------:R-:W-:Y:S01]  /*295b0*/  FMUL.FTZ R9, R9, 1.4426950216293334961 ;  /* 0x3fb8aa3b09097820 */ /* 0x000fe20000410000 */
[----:B--2---:R-:W-:Y:S01]  /*295c0*/  FADD.FTZ R12, -R38, R11 ;  /* 0x0000000b260c7221 */ /* 0x004fe20000010100 */
[----:B------:R-:W-:Y:S02]  /*295d0*/  FMUL.FTZ R11, R10, 1.4426950216293334961 ;  /* 0x3fb8aa3b0a0b7820 */ /* 0x000fe40000410000 */
[----:B------:R0:W1:Y:S01]  /*295e0*/  MUFU.EX2 R10, R9 ;  /* 0x00000009000a7308 */ /* 0x0000620000000800 */
[----:B---3--:R-:W-:Y:S01]  /*295f0*/  FADD.FTZ R14, -R38, R13 ;  /* 0x0000000d260e7221 */ /* 0x008fe20000010100 */
[----:B------:R-:W-:Y:S02]  /*29600*/  FMUL.FTZ R13, R12, 1.4426950216293334961 ;  /* 0x3fb8aa3b0c0d7820 */ /* 0x000fe40000410000 */
[----:B------:R-:W2:Y:S01]  /*29610*/  MUFU.EX2 R12, R11 ;  /* 0x0000000b000c7308 */ /* 0x000ea20000000800 */
[----:B----4-:R-:W-:Y:S01]  /*29620*/  FADD.FTZ R16, -R38, R15 ;  /* 0x0000000f26107221 */ /* 0x010fe20000010100 */
[----:B------:R-:W-:-:S02]  /*29630*/  FMUL.FTZ R15, R14, 1.4426950216293334961 ;  /* 0x3fb8aa3b0e0f7820 */ /* 0x000fc40000410000 */
[----:B------:R-:W3:Y:S01]  /*29640*/  MUFU.EX2 R14, R13 ;  /* 0x0000000d000e7308 */ /* 0x000ee20000000800 */
[----:B-----5:R-:W-:Y:S01]  /*29650*/  FADD.FTZ R18, -R38, R17 ;  /* 0x0000001126127221 */ /* 0x020fe20000010100 */
[----:B------:R-:W-:Y:S02]  /*29660*/  FMUL.FTZ R17, R16, 1.4426950216293334961 ;  /* 0x3fb8aa3b10117820 */ /* 0x000fe40000410000 */
[----:B------:R-:W4:Y:S01]  /*29670*/  MUFU.EX2 R16, R15 ;  /* 0x0000000f00107308 */ /* 0x000f220000000800 */
[----:B0-----:R-:W-:Y:S01]  /*29680*/  FMUL.FTZ R9, R18, 1.4426950216293334961 ;  /* 0x3fb8aa3b12097820 */ /* 0x001fe20000410000 */
[----:B-1----:R-:W-:Y:S01]  /*29690*/  FADD.FTZ R5, R5, R10 ;  /* 0x0000000a05057221 */ /* 0x002fe20000010000 */
[C---:B------:R-:W-:Y:S01]  /*296a0*/  FADD.FTZ R19, -R38.reuse, R19 ;  /* 0x0000001326137221 */ /* 0x040fe20000010100 */
[----:B------:R-:W0:Y:S01]  /*296b0*/  MUFU.EX2 R18, R17 ;  /* 0x0000001100127308 */ /* 0x000e220000000800 */
[----:B------:R-:W-:Y:S01]  /*296c0*/  FADD.FTZ R21, -R38, R20 ;  /* 0x0000001426157221 */ /* 0x000fe20000010100 */
[----:B--2---:R-:W-:Y:S01]  /*296d0*/  FADD.FTZ R5, R5, R12 ;  /* 0x0000000c05057221 */ /* 0x004fe20000010000 */
[----:B------:R-:W-:Y:S01]  /*296e0*/  FMUL.FTZ R19, R19, 1.4426950216293334961 ;  /* 0x3fb8aa3b13137820 */ /* 0x000fe20000410000 */
[----:B------:R-:W1:Y:S01]  /*296f0*/  MUFU.EX2 R20, R9 ;  /* 0x0000000900147308 */ /* 0x000e620000000800 */
[----:B------:R-:W-:Y:S01]  /*29700*/  FMUL.FTZ R21, R21, 1.4426950216293334961 ;  /* 0x3fb8aa3b15157820 */ /* 0x000fe20000410000 */
[----:B---3--:R-:W-:Y:S01]  /*29710*/  FADD.FTZ R5, R5, R14 ;  /* 0x0000000e05057221 */ /* 0x008fe20000010000 */
[----:B------:R-:W-:Y:S01]  /*29720*/  STS [R7+-0x800], R10 ;  /* 0xfff8000a07007388 */ /* 0x000fe20000000800 */
[----:B------:R-:W2:Y:S02]  /*29730*/  MUFU.EX2 R22, R19 ;  /* 0x0000001300167308 */ /* 0x000ea40000000800 */
[----:B----4-:R-:W-:Y:S01]  /*29740*/  FADD.FTZ R5, R5, R16 ;  /* 0x0000001005057221 */ /* 0x010fe20000010000 */
[----:B------:R-:W-:Y:S01]  /*29750*/  STS [R7+-0x400], R12 ;  /* 0xfffc000c07007388 */ /* 0x000fe20000000800 */
[----:B------:R-:W3:Y:S02]  /*29760*/  MUFU.EX2 R24, R21 ;  /* 0x0000001500187308 */ /* 0x000ee40000000800 */
[----:B0-----:R-:W-:Y:S01]  /*29770*/  FADD.FTZ R5, R5, R18 ;  /* 0x0000001205057221 */ /* 0x001fe20000010000 */
[----:B------:R-:W-:Y:S03]  /*29780*/  STS [R7], R14 ;  /* 0x0000000e07007388 */ /* 0x000fe60000000800 */
[----:B-1----:R-:W-:Y:S01]  /*29790*/  FADD.FTZ R5, R5, R20 ;  /* 0x0000001405057221 */ /* 0x002fe20000010000 */
[----:B------:R-:W-:Y:S03]  /*297a0*/  STS [R7+0x400], R16 ;  /* 0x0004001007007388 */ /* 0x000fe60000000800 */
[----:B--2---:R-:W-:Y:S01]  /*297b0*/  FADD.FTZ R5, R5, R22 ;  /* 0x0000001605057221 */ /* 0x004fe20000010000 */
[----:B------:R-:W-:Y:S03]  /*297c0*/  STS [R7+0x800], R18 ;  /* 0x0008001207007388 */ /* 0x000fe60000000800 */
[----:B---3--:R-:W-:Y:S01]  /*297d0*/  FADD.FTZ R5, R5, R24 ;  /* 0x0000001805057221 */ /* 0x008fe20000010000 */
[----:B------:R-:W-:Y:S04]  /*297e0*/  STS [R7+0xc00], R20 ;  /* 0x000c001407007388 */ /* 0x000fe80000000800 */
[----:B------:R-:W-:Y:S04]  /*297f0*/  STS [R7+0x1000], R22 ;  /* 0x0010001607007388 */ /* 0x000fe80000000800 */
[----:B------:R0:W-:Y:S02]  /*29800*/  STS [R7+0x1400], R24 ;  /* 0x0014001807007388 */ /* 0x0001e40000000800 */
[----:B0-----:R-:W-:-:S07]  /*29810*/  IADD3 R7, PT, PT, R7, 0x2000, RZ ;  /* 0x0000200007077810 */ /* 0x001fce0007ffe0ff */
.L_x_1333:
[----:B------:R-:W-:Y:S05]  /*29820*/  BSYNC.RECONVERGENT B1 ;  /* 0x0000000000017941 */ /* 0x000fea0003800200 */
.L_x_1332:
        /* <DEDUP_REMOVED lines=27> */
.L_x_1325:
[----:B------:R-:W-:Y:S01]  /*299e0*/  IMAD.MOV.U32 R5, RZ, RZ, 0x100 ;  /* 0x00000100ff057424 */ /* 0x000fe200078e00ff */
[----:B------:R-:W-:Y:S01]  /*299f0*/  LOP3.LUT R10, RZ, R2, RZ, 0x33, !PT ;  /* 0x00000002ff0a7212 */ /* 0x000fe200078e33ff */
[----:B------:R-:W-:Y:S03]  /*29a00*/  BSSY.RECONVERGENT B1, `(.L_x_1334) ;  /* 0x0000024000017945 */ /* 0x000fe60003800200 */
[----:B------:R-:W-:-:S04]  /*29a10*/  VIADDMNMX R5, R4, R5, UR42, !PT ;  /* 0x0000002a04057e46 */ /* 0x000fc8000f800105 */
[----:B------:R-:W-:Y:S01]  /*29a20*/  IADD3 R9, PT, PT, R5, -UR75, R10 ;  /* 0x8000004b05097c10 */ /* 0x000fe2000fffe00a */
[----:B------:R-:W-:-:S03]  /*29a30*/  IMAD.MOV.U32 R10, RZ, RZ, R4 ;  /* 0x000000ffff0a7224 */ /* 0x000fc600078e0004 */
[C---:B------:R-:W-:Y:S02]  /*29a40*/  LOP3.LUT R5, R9.reuse, 0x300, RZ, 0xc0, !PT ;  /* 0x0000030009057812 */ /* 0x040fe400078ec0ff */
[----:B------:R-:W-:Y:S02]  /*29a50*/  ISETP.GE.U32.AND P0, PT, R9, 0x300, PT ;  /* 0x000003000900780c */ /* 0x000fe40003f06070 */
[----:B------:R-:W-:Y:S01]  /*29a60*/  ISETP.NE.AND P1, PT, R5, 0x300, PT ;  /* 0x000003000500780c */ /* 0x000fe20003f25270 */
[----:B------:R-:W-:-:S12]  /*29a70*/  HFMA2 R5, -RZ, RZ, 0, 0 ;  /* 0x00000000ff057431 */ /* 0x000fd800000001ff */
[----:B------:R-:W-:Y:S05]  /*29a80*/  @!P1 BRA `(.L_x_1335) ;  /* 0x00000000006c9947 */ /* 0x000fea0003800000 */
[----:B------:R-:W-:Y:S01]  /*29a90*/  UIADD3 UR4, UPT, UPT, UR7, 0x840, URZ ;  /* 0x0000084007047890 */ /* 0x000fe2000fffe0ff */
[----:B------:R-:W-:Y:S01]  /*29aa0*/  LEA.HI R5, R9, 0x1, RZ, 0x18 ;  /* 0x0000000109057811 */ /* 0x000fe200078fc0ff */
[--C-:B------:R-:W-:Y:S01]  /*29ab0*/  IMAD.MOV.U32 R10, RZ, RZ, R4.reuse ;  /* 0x000000ffff0a7224 */ /* 0x100fe200078e0004 */
[----:B------:R-:W-:Y:S01]  /*29ac0*/  IADD3 R14, P1, P2, R3, R6, R4 ;  /* 0x00000006030e7210 */ /* 0x000fe20007a3e004 */
[----:B------:R-:W-:Y:S01]  /*29ad0*/  ULEA UR4, UR8, UR4, 0x18 ;  /* 0x0000000408047291 */ /* 0x000fe2000f8ec0ff */
[----:B------:R-:W-:Y:S02]  /*29ae0*/  LOP3.LUT R6, R5, 0x3, RZ, 0xc0, !PT ;  /* 0x0000000305067812 */ /* 0x000fe400078ec0ff */
[----:B------:R-:W-:Y:S02]  /*29af0*/  IADD3.X R7, PT, PT, R8, R7, RZ, P1, P2 ;  /* 0x0000000708077210 */ /* 0x000fe40000fe44ff */
[----:B------:R-:W-:Y:S01]  /*29b00*/  MOV R5, RZ ;  /* 0x000000ff00057202 */ /* 0x000fe20000000f00 */
[----:B------:R-:W-:Y:S01]  /*29b10*/  VIADD R9, R0, UR4 ;  /* 0x0000000400097c36 */ /* 0x000fe20008000000 */
[----:B------:R-:W-:-:S07]  /*29b20*/  IADD3 R11, PT, PT, -R6, RZ, RZ ;  /* 0x000000ff060b7210 */ /* 0x000fce0007ffe1ff */
.L_x_1336:
[----:B------:R-:W-:-:S06]  /*29b30*/  MOV R6, R14 ;  /* 0x0000000e00067202 */ /* 0x000fcc0000000f00 */
[----:B------:R0:W2:Y:S01]  /*29b40*/  LDG.E.U8 R6, desc[UR36][R6.64] ;  /* 0x0000002406067981 */ /* 0x0000a2000c1e1100 */
[----:B------:R-:W-:Y:S01]  /*29b50*/  IADD3 R11, PT, PT, R11, 0x1, RZ ;  /* 0x000000010b0b7810 */ /* 0x000fe20007ffe0ff */
[----:B------:R-:W-:Y:S01]  /*29b60*/  VIADD R10, R10, 0x100 ;  /* 0x000001000a0a7836 */ /* 0x000fe20000000000 */
[----:B------:R-:W-:-:S04]  /*29b70*/  IADD3 R14, P2, PT, R14, 0x100, RZ ;  /* 0x000001000e0e7810 */ /* 0x000fc80007f5e0ff */
[----:B0-----:R-:W-:Y:S02]  /*29b80*/  IADD3.X R7, PT, PT, RZ, R7, RZ, P2, !PT ;  /* 0x00000007ff077210 */ /* 0x001fe400017fe4ff */
        /* <DEDUP_REMOVED lines=11> */
.L_x_1335:
[----:B------:R-:W-:Y:S05]  /*29c40*/  BSYNC.RECONVERGENT B1 ;  /* 0x0000000000017941 */ /* 0x000fea0003800200 */
.L_x_1334:
[----:B------:R-:W-:Y:S05]  /*29c50*/  @!P0 BRA `(.L_x_1324) ;  /* 0x0000000000dc8947 */ /* 0x000fea0003800000 */
[----:B------:R-:W0:Y:S01]  /*29c60*/  S2R R12, SR_CgaCtaId ;  /* 0x00000000000c7919 */ /* 0x000e220000008800 */
[----:B------:R-:W2:Y:S01]  /*29c70*/  LDCU.64 UR10, c[0x0][0x420] ;  /* 0x00008400ff0a77ac */ /* 0x000ea20008000a00 */
[----:B------:R-:W-:Y:S01]  /*29c80*/  MOV R6, 0x400 ;  /* 0x0000040000067802 */ /* 0x000fe20000000f00 */
[----:B------:R-:W-:-:S03]  /*29c90*/  USHF.L.U32 UR4, UR75, 0x2, URZ ;  /* 0x000000024b047899 */ /* 0x000fc600080006ff */
[----:B------:R-:W-:-:S03]  /*29ca0*/  IADD3 R7, PT, PT, R6, 0x840, RZ ;  /* 0x0000084006077810 */ /* 0x000fc60007ffe0ff */
[----:B------:R-:W-:Y:S02]  /*29cb0*/  LEA R6, R10, -UR4, 0x2 ;  /* 0x800000040a067c11 */ /* 0x000fe4000f8e10ff */
[----:B--2---:R-:W-:-:S04]  /*29cc0*/  IADD3 R11, P0, P1, R3, UR10, R10 ;  /* 0x0000000a030b7c10 */ /* 0x004fc8000f91e00a */
[----:B------:R-:W-:Y:S02]  /*29cd0*/  IADD3 R11, P2, PT, R11, 0x200, RZ ;  /* 0x000002000b0b7810 */ /* 0x000fe40007f5e0ff */
[----:B0-----:R-:W-:Y:S02]  /*29ce0*/  LEA R9, R12, R7, 0x18 ;  /* 0x000000070c097211 */ /* 0x001fe400078ec0ff */
[----:B------:R-:W-:Y:S02]  /*29cf0*/  IADD3.X R7, PT, PT, R8, UR11, RZ, P0, P1 ;  /* 0x0000000b08077c10 */ /* 0x000fe400087e24ff */
[----:B------:R-:W-:-:S03]  /*29d00*/  IADD3 R9, PT, PT, R6, 0x800, R9 ;  /* 0x0000080006097810 */ /* 0x000fc60007ffe009 */
[----:B------:R-:W-:-:S07]  /*29d10*/  IMAD.X R7, RZ, RZ, R7, P2 ;  /* 0x000000ffff077224 */ /* 0x000fce00010e0607 */
.L_x_1337:
[----:B------:R-:W-:-:S05]  /*29d20*/  MOV R6, R11 ;  /* 0x0000000b00067202 */ /* 0x000fca0000000f00 */
[----:B------:R-:W2:Y:S04]  /*29d30*/  LDG.E.U8 R14, desc[UR36][R6.64+-0x200] ;  /* 0xfffe0024060e7981 */ /* 0x000ea8000c1e1100 */
[----:B------:R-:W3:Y:S04]  /*29d40*/  LDG.E.U8 R11, desc[UR36][R6.64+-0x100] ;  /* 0xffff0024060b7981 */ /* 0x000ee8000c1e1100 */
[----:B------:R-:W4:Y:S04]  /*29d50*/  LDG.E.U8 R12, desc[UR36][R6.64] ;  /* 0x00000024060c7981 */ /* 0x000f28000c1e1100 */
[----:B------:R-:W5:Y:S01]  /*29d60*/  LDG.E.U8 R13, desc[UR36][R6.64+0x100] ;  /* 0x00010024060d7981 */ /* 0x000f62000c1e1100 */
[----:B------:R-:W-:Y:S01]  /*29d70*/  IMAD.MOV.U32 R16, RZ, RZ, RZ ;  /* 0x000000ffff107224 */ /* 0x000fe200078e00ff */
[----:B------:R-:W-:Y:S01]  /*29d80*/  MOV R18, RZ ;  /* 0x000000ff00127202 */ /* 0x000fe20000000f00 */
[----:B------:R-:W-:Y:S01]  /*29d90*/  VIADD R10, R10, 0x400 ;  /* 0x000004000a0a7836 */ /* 0x000fe20000000000 */
[----:B--2---:R-:W-:Y:S01]  /*29da0*/  ISETP.NE.AND P0, PT, R14, RZ, PT ;  /* 0x000000ff0e00720c */ /* 0x004fe20003f05270 */
[----:B------:R-:W-:Y:S01]  /*29db0*/  HFMA2 R14, -RZ, RZ, 0, 0 ;  /* 0x00000000ff0e7431 */ /* 0x000fe200000001ff */
[----:B---3--:R-:W-:-:S02]  /*29dc0*/  ISETP.NE.AND P1, PT, R11, RZ, PT ;  /* 0x000000ff0b00720c */ /* 0x008fc40003f25270 */
[----:B----4-:R-:W-:Y:S01]  /*29dd0*/  ISETP.NE.AND P2, PT, R12, RZ, PT ;  /* 0x000000ff0c00720c */ /* 0x010fe20003f45270 */
[----:B------:R-:W-:Y:S01]  /*29de0*/  IMAD.MOV.U32 R12, RZ, RZ, RZ ;  /* 0x000000ffff0c7224 */ /* 0x000fe200078e00ff */
[----:B-----5:R-:W-:-:S07]  /*29df0*/  ISETP.NE.AND P3, PT, R13, RZ, PT ;  /* 0x000000ff0d00720c */ /* 0x020fce0003f65270 */
[----:B------:R-:W1:Y:S04]  /*29e00*/  @!P0 LDS R11, [R9+-0x800] ;  /* 0xfff80000090b8984 */ /* 0x000e680000000800 */
[----:B------:R-:W0:Y:S04]  /*29e10*/  @!P1 LDS R13, [R9+-0x400] ;  /* 0xfffc0000090d9984 */ /* 0x000e280000000800 */
[----:B------:R-:W2:Y:S04]  /*29e20*/  @!P2 LDS R15, [R9] ;  /* 0x00000000090fa984 */ /* 0x000ea80000000800 */
[----:B------:R-:W3:Y:S01]  /*29e30*/  @!P3 LDS R17, [R9+0x400] ;  /* 0x000400000911b984 */ /* 0x000ee20000000800 */
[----:B-1----:R-:W-:-:S04]  /*29e40*/  @!P0 FADD.FTZ R11, -R38, R11 ;  /* 0x0000000b260b8221 */ /* 0x002fc80000010100 */
[----:B------:R-:W-:Y:S01]  /*29e50*/  @!P0 FMUL.FTZ R11, R11, 1.4426950216293334961 ;  /* 0x3fb8aa3b0b0b8820 */ /* 0x000fe20000410000 */
[----:B0-----:R-:W-:-:S03]  /*29e60*/  @!P1 FADD.FTZ R13, -R38, R13 ;  /* 0x0000000d260d9221 */ /* 0x001fc60000010100 */
[----:B------:R0:W1:Y:S01]  /*29e70*/  @!P0 MUFU.EX2 R12, R11 ;  /* 0x0000000b000c8308 */ /* 0x0000620000000800 */
[----:B------:R-:W-:Y:S01]  /*29e80*/  @!P1 FMUL.FTZ R13, R13, 1.4426950216293334961 ;  /* 0x3fb8aa3b0d0d9820 */ /* 0x000fe20000410000 */
[----:B--2---:R-:W-:Y:S01]  /*29e90*/  @!P2 FADD.FTZ R15, -R38, R15 ;  /* 0x0000000f260fa221 */ /* 0x004fe20000010100 */
[----:B------:R-:W-:Y:S01]  /*29ea0*/  ISETP.GE.AND P0, PT, R10, UR42, PT ;  /* 0x0000002a0a007c0c */ /* 0x000fe2000bf06270 */
[----:B---3--:R-:W-:Y:S01]  /*29eb0*/  @!P3 FADD.FTZ R17, -R38, R17 ;  /* 0x000000112611b221 */ /* 0x008fe20000010100 */
[----:B------:R-:W2:Y:S01]  /*29ec0*/  @!P1 MUFU.EX2 R14, R13 ;  /* 0x0000000d000e9308 */ /* 0x000ea20000000800 */
        /* <DEDUP_REMOVED lines=16> */
.L_x_1324:
[----:B------:R-:W-:Y:S05]  /*29fd0*/  BSYNC.RECONVERGENT B0 ;  /* 0x0000000000007941 */ /* 0x000fea0003800200 */
.L_x_1323:
[----:B0-----:R-:W0:Y:S01]  /*29fe0*/  SHFL.BFLY PT, R6, R5, 0x10, 0x1f ;  /* 0x0e001f0005067f89 */ /* 0x001e2200000e0000 */
[C---:B------:R-:W-:Y:S01]  /*29ff0*/  ISETP.NE.AND P0, PT, R35.reuse, RZ, PT ;  /* 0x000000ff2300720c */ /* 0x040fe20003f05270 */
[----:B------:R-:W2:Y:S01]  /*2a000*/  LDCU.U8 UR10, c[0x0][0x48c] ;  /* 0x00009180ff0a77ac */ /* 0x000ea20008000000 */
[----:B------:R-:W-:Y:S01]  /*2a010*/  ISETP.GT.U32.AND P1, PT, R35, 0x7, PT ;  /* 0x000000072300780c */ /* 0x000fe20003f24070 */
[----:B------:R-:W-:Y:S01]  /*2a020*/  UMOV UR4, URZ ;  /* 0x000000ff00047c82 */ /* 0x000fe20008000000 */
[----:B------:R-:W-:Y:S01]  /*2a030*/  UMOV UR5, URZ ;  /* 0x000000ff00057c82 */ /* 0x000fe20008000000 */
[----:B--2---:R-:W-:Y:S01]  /*2a040*/  UISETP.NE.AND UP0, UPT, UR10, URZ, UPT ;  /* 0x000000ff0a00728c */ /* 0x004fe2000bf05270 */
[----:B0-----:R-:W-:-:S07]  /*2a050*/  FADD.FTZ R6, R6, R5 ;  /* 0x0000000506067221 */ /* 0x001fce0000010000 */
[----:B------:R-:W-:Y:S01]  /*2a060*/  @!P0 SHF.R.U32.HI R5, RZ, 0x3, R2 ;  /* 0x00000003ff058819 */ /* 0x000fe20000011602 */
[----:B------:R-:W0:Y:S03]  /*2a070*/  SHFL.BFLY PT, R7, R6, 0x8, 0x1f ;  /* 0x0d001f0006077f89 */ /* 0x000e2600000e0000 */
[----:B------:R-:W-:Y:S01]  /*2a080*/  @!P0 LOP3.LUT R11, R5, 0x7c, RZ, 0xc0, !PT ;  /* 0x0000007c050b8812 */ /* 0x000fe200078ec0ff */
[----:B0-----:R-:W-:-:S05]  /*2a090*/  FADD.FTZ R7, R6, R7 ;  /* 0x0000000706077221 */ /* 0x001fca0000010000 */
[----:B------:R-:W0:Y:S02]  /*2a0a0*/  SHFL.BFLY PT, R10, R7, 0x4, 0x1f ;  /* 0x0c801f00070a7f89 */ /* 0x000e2400000e0000 */
[----:B0-----:R-:W-:-:S05]  /*2a0b0*/  FADD.FTZ R10, R7, R10 ;  /* 0x0000000a070a7221 */ /* 0x001fca0000010000 */
[----:B------:R-:W0:Y:S02]  /*2a0c0*/  SHFL.BFLY PT, R9, R10, 0x2, 0x1f ;  /* 0x0c401f000a097f89 */ /* 0x000e2400000e0000 */
[----:B0-----:R-:W-:-:S05]  /*2a0d0*/  FADD.FTZ R9, R10, R9 ;  /* 0x000000090a097221 */ /* 0x001fca0000010000 */
[----:B------:R-:W0:Y:S02]  /*2a0e0*/  SHFL.BFLY PT, R12, R9, 0x1, 0x1f ;  /* 0x0c201f00090c7f89 */ /* 0x000e2400000e0000 */
[----:B0-----:R-:W-:-:S05]  /*2a0f0*/  FADD.FTZ R12, R9, R12 ;  /* 0x0000000c090c7221 */ /* 0x001fca0000010000 */
[----:B------:R-:W-:Y:S01]  /*2a100*/  @!P0 STS [R11+UR9+0x20], R12 ;  /* 0x0000200c0b008988 */ /* 0x000fe20008000809 */
[----:B------:R-:W0:Y:S08]  /*2a110*/  S2UR UR9, SR_CTAID.X ;  /* 0x00000000000979c3 */ /* 0x000e300000002500 */
[----:B------:R-:W-:Y:S01]  /*2a120*/  BAR.SYNC.DEFER_BLOCKING 0x0 ;  /* 0x0000000000007b1d */ /* 0x000fe20000010000 */
[----:B------:R-:W-:-:S05]  /*2a130*/  ISETP.GE.AND P0, PT, R4, UR42, PT ;  /* 0x0000002a04007c0c */ /* 0x000fca000bf06270 */
[----:B------:R-:W2:Y:S04]  /*2a140*/  @!P1 LDS R12, [R37+0x20] ;  /* 0x00002000250c9984 */ /* 0x000ea80000000800 */
[----:B--2---:R-:W2:Y:S02]  /*2a150*/  SHFL.BFLY PT, R5, R12, 0x4, 0x1f ;  /* 0x0c801f000c057f89 */ /* 0x004ea400000e0000 */
[----:B--2---:R-:W-:-:S05]  /*2a160*/  FADD.FTZ R5, R5, R12 ;  /* 0x0000000c05057221 */ /* 0x004fca0000010000 */
[----:B------:R-:W2:Y:S02]  /*2a170*/  SHFL.BFLY PT, R6, R5, 0x2, 0x1f ;  /* 0x0c401f0005067f89 */ /* 0x000ea400000e0000 */
[----:B--2---:R-:W-:-:S05]  /*2a180*/  FADD.FTZ R6, R5, R6 ;  /* 0x0000000605067221 */ /* 0x004fca0000010000 */
[----:B------:R-:W2:Y:S02]  /*2a190*/  SHFL.BFLY PT, R7, R6, 0x1, 0x1f ;  /* 0x0c201f0006077f89 */ /* 0x000ea400000e0000 */
[----:B--2---:R-:W-:-:S06]  /*2a1a0*/  FADD.FTZ R7, R6, R7 ;  /* 0x0000000706077221 */ /* 0x004fcc0000010000 */
[----:B------:R-:W2:Y:S02]  /*2a1b0*/  SHFL.IDX PT, R7, R7, RZ, 0x1f ;  /* 0x00001fff07077589 */ /* 0x000ea400000e0000 */
[----:B--2---:R-:W-:-:S04]  /*2a1c0*/  FADD.FTZ R9, R7, 9.9999999747524270788e-07 ;  /* 0x358637bd07097421 */ /* 0x004fc80000010000 */
[----:B------:R2:W3:Y:S01]  /*2a1d0*/  MUFU.RCP R32, R9 ;  /* 0x0000000900207308 */ /* 0x0004e20000001000 */
[----:B0-----:R-:W-:Y:S05]  /*2a1e0*/  BRA.U !UP0, `(.L_x_1338) ;  /* 0x0000000108207547 */ /* 0x001fea000b800000 */
[----:B------:R-:W0:Y:S01]  /*2a1f0*/  LDCU UR5, c[0x0][0x3f8] ;  /* 0x00007f00ff0577ac */ /* 0x000e220008000800 */
[----:B------:R-:W4:Y:S01]  /*2a200*/  LDCU UR4, c[0x0][0x488] ;  /* 0x00009100ff0477ac */ /* 0x000f220008000800 */
[----:B------:R-:W4:Y:S01]  /*2a210*/  LDCU UR7, c[0x0][0x40c] ;  /* 0x00008180ff0777ac */ /* 0x000f220008000800 */
[----:B------:R-:W5:Y:S01]  /*2a220*/  LDCU UR8, c[0x0][0x3f4] ;  /* 0x00007e80ff0877ac */ /* 0x000f620008000800 */
[----:B0-----:R-:W-:-:S04]  /*2a230*/  UIMAD UR5, UR6, UR5, UR9 ;  /* 0x00000005060572a4 */ /* 0x001fc8000f8e0209 */
[----:B----4-:R-:W-:-:S04]  /*2a240*/  UIMAD UR4, UR5, UR4, UR7 ;  /* 0x00000004050472a4 */ /* 0x010fc8000f8e0207 */
[----:B-----5:R-:W-:-:S04]  /*2a250*/  UIMAD UR4, UR4, UR8, URZ ;  /* 0x00000008040472a4 */ /* 0x020fc8000f8e02ff */
[----:B------:R-:W-:-:S12]  /*2a260*/  USHF.R.S32.HI UR5, URZ, 0x1f, UR4 ;  /* 0x0000001fff057899 */ /* 0x000fd80008011404 */
.L_x_1338:
[----:B------:R-:W-:Y:S04]  /*2a270*/  BSSY.RECONVERGENT B0, `(.L_x_1339) ;  /* 0x0000158000007945 */ /* 0x000fe80003800200 */
[----:B------:R-:W-:Y:S05]  /*2a280*/  @P0 BRA `(.L_x_1340) ;  /* 0x0000001400580947 */ /* 0x000fea0003800000 */
[----:B------:R-:W-:-:S09]  /*2a290*/  UISETP.NE.AND UP0, UPT, UR10, URZ, UPT ;  /* 0x000000ff0a00728c */ /* 0x000fd2000bf05270 */
[----:B------:R-:W-:Y:S05]  /*2a2a0*/  BRA.U UP0, `(.L_x_1341) ;  /* 0x0000000900407547 */ /* 0x000fea000b800000 */
[----:B------:R-:W-:Y:S01]  /*2a2b0*/  HFMA2 R5, -RZ, RZ, 0, 1.52587890625e-05 ;  /* 0x00000100ff057431 */ /* 0x000fe200000001ff */
        /* <DEDUP_REMOVED lines=9> */
[----:B------:R-:W-:Y:S01]  /*2a350*/  LEA.HI R5, R5, 0x1, RZ, 0x18 ;  /* 0x0000000105057811 */ /* 0x000fe200078fc0ff */
[----:B------:R-:W-:Y:S02]  /*2a360*/  UMOV UR7, 0x400 ;  /* 0x0000040000077882 */ /* 0x000fe40000000000 */
[----:B------:R-:W-:Y:S02]  /*2a370*/  UIADD3 UR7, UPT, UPT, UR7, 0x840, URZ ;  /* 0x0000084007077890 */ /* 0x000fe4000fffe0ff */
[C---:B------:R-:W-:Y:S01]  /*2a380*/  IMAD.SHL.U32 R6, R5.reuse, 0x100, RZ ;  /* 0x0000010005067824 */ /* 0x040fe200078e00ff */
[----:B------:R-:W-:-:S04]  /*2a390*/  LOP3.LUT R5, R5, 0x3, RZ, 0xc0, !PT ;  /* 0x0000000305057812 */ /* 0x000fc800078ec0ff */
[----:B------:R-:W-:Y:S02]  /*2a3a0*/  LOP3.LUT R7, R6, 0x300, RZ, 0xc0, !PT ;  /* 0x0000030006077812 */ /* 0x000fe400078ec0ff */
[----:B------:R-:W-:-:S03]  /*2a3b0*/  IADD3 R6, PT, PT, -R5, RZ, RZ ;  /* 0x000000ff05067210 */ /* 0x000fc60007ffe1ff */
[----:B------:R-:W-:Y:S01]  /*2a3c0*/  IMAD.IADD R4, R4, 0x1, R7 ;  /* 0x0000000104047824 */ /* 0x000fe200078e0207 */
[----:B0-----:R-:W-:-:S06]  /*2a3d0*/  ULEA UR7, UR8, UR7, 0x18 ;  /* 0x0000000708077291 */ /* 0x001fcc000f8ec0ff */
[----:B------:R-:W-:-:S07]  /*2a3e0*/  IADD3 R5, PT, PT, R0, UR7, RZ ;  /* 0x0000000700057c10 */ /* 0x000fce000fffe0ff */
.L_x_1344:
[----:B------:R-:W3:Y:S01]  /*2a3f0*/  LDS R7, [R5] ;  /* 0x0000000005077984 */ /* 0x000ee20000000800 */
[----:B------:R-:W-:-:S05]  /*2a400*/  VIADD R6, R6, 0x1 ;  /* 0x0000000106067836 */ /* 0x000fca0000000000 */
[----:B------:R-:W-:Y:S01]  /*2a410*/  ISETP.NE.AND P0, PT, R6, RZ, PT ;  /* 0x000000ff0600720c */ /* 0x000fe20003f05270 */
[----:B---3--:R-:W-:-:S05]  /*2a420*/  FMUL.FTZ R10, R7, R32 ;  /* 0x00000020070a7220 */ /* 0x008fca0000410000 */
[----:B------:R0:W-:Y:S02]  /*2a430*/  STS [R5], R10 ;  /* 0x0000000a05007388 */ /* 0x0001e40000000800 */
[----:B0-----:R-:W-:-:S05]  /*2a440*/  IADD3 R5, PT, PT, R5, 0x400, RZ ;  /* 0x0000040005057810 */ /* 0x001fca0007ffe0ff */
[----:B------:R-:W-:Y:S05]  /*2a450*/  @P0 BRA `(.L_x_1344) ;  /* 0xfffffffc00e40947 */ /* 0x000fea000383ffff */
.L_x_1343:
[----:B------:R-:W-:Y:S05]  /*2a460*/  BSYNC.RECONVERGENT B1 ;  /* 0x0000000000017941 */ /* 0x000fea0003800200 */
.L_x_1342:
[----:B------:R-:W-:Y:S05]  /*2a470*/  @!P1 BRA `(.L_x_1340) ;  /* 0x0000001000dc9947 */ /* 0x000fea0003800000 */
[----:B------:R-:W0:Y:S01]  /*2a480*/  S2R R7, SR_CgaCtaId ;  /* 0x0000000000077919 */ /* 0x000e220000008800 */
[----:B------:R-:W-:Y:S01]  /*2a490*/  IADD3 R6, PT, PT, -R4, UR42, RZ ;  /* 0x0000002a04067c10 */ /* 0x000fe2000fffe1ff */
[----:B------:R-:W-:Y:S01]  /*2a4a0*/  USHF.L.U32 UR7, UR75, 0x2, URZ ;  /* 0x000000024b077899 */ /* 0x000fe200080006ff */
[----:B------:R-:W-:Y:S01]  /*2a4b0*/  MOV R5, 0x400 ;  /* 0x0000040000057802 */ /* 0x000fe20000000f00 */
[----:B------:R-:W-:Y:S01]  /*2a4c0*/  BSSY.RECONVERGENT B1, `(.L_x_1345) ;  /* 0x000003f000017945 */ /* 0x000fe20003800200 */
[----:B------:R-:W-:Y:S02]  /*2a4d0*/  ISETP.GT.AND P1, PT, R6, 0xc00, PT ;  /* 0x00000c000600780c */ /* 0x000fe40003f24270 */
[----:B------:R-:W-:Y:S01]  /*2a4e0*/  PLOP3.LUT P0, PT, PT, PT, PT, 0x80, 0x8 ;  /* 0x000000000008781c */ /* 0x000fe20003f0f070 */
[----:B------:R-:W-:Y:S01]  /*2a4f0*/  VIADD R6, R5, 0x840 ;  /* 0x0000084005067836 */ /* 0x000fe20000000000 */
[----:B------:R-:W-:-:S04]  /*2a500*/  LEA R5, R4, -UR7, 0x2 ;  /* 0x8000000704057c11 */ /* 0x000fc8000f8e10ff */
[----:B0-----:R-:W-:-:S04]  /*2a510*/  LEA R6, R7, R6, 0x18 ;  /* 0x0000000607067211 */ /* 0x001fc800078ec0ff */
[----:B------:R-:W-:Y:S01]  /*2a520*/  IADD3 R5, PT, PT, R5, 0x800, R6 ;  /* 0x0000080005057810 */ /* 0x000fe20007ffe006 */
[----:B------:R-:W-:Y:S06]  /*2a530*/  @!P1 BRA `(.L_x_1346) ;  /* 0x0000000000dc9947 */ /* 0x000fec0003800000 */
[----:B------:R-:W-:Y:S02]  /*2a540*/  MOV R33, UR42 ;  /* 0x0000002a00217c02 */ /* 0x000fe40008000f00 */
[----:B------:R-:W-:-:S03]  /*2a550*/  PLOP3.LUT P0, PT, PT, PT, PT, 0x8, 0x80 ;  /* 0x000000000080781c */ /* 0x000fc60003f0e170 */
[----:B------:R-:W-:-:S10]  /*2a560*/  VIADD R33, R33, 0xfffff400 ;  /* 0xfffff40021217836 */ /* 0x000fd40000000000 */
.L_x_1347:
[----:B------:R-:W3:Y:S01]  /*2a570*/  LDS R6, [R5+-0x800] ;  /* 0xfff8000005067984 */ /* 0x000ee20000000800 */
[----:B------:R-:W-:-:S03]  /*2a580*/  IADD3 R4, PT, PT, R4, 0x1000, RZ ;  /* 0x0000100004047810 */ /* 0x000fc60007ffe0ff */
[----:B------:R-:W0:Y:S01]  /*2a590*/  LDS R7, [R5+-0x400] ;  /* 0xfffc000005077984 */ /* 0x000e220000000800 */
[----:B------:R-:W-:-:S03]  /*2a5a0*/  ISETP.GE.AND P1, PT, R4, R33, PT ;  /* 0x000000210400720c */ /* 0x000fc60003f26270 */
[----:B--2---:R-:W2:Y:S04]  /*2a5b0*/  LDS R9, [R5] ;  /* 0x0000000005097984 */ /* 0x004ea80000000800 */
[----:B------:R-:W4:Y:S04]  /*2a5c0*/  LDS R11, [R5+0x400] ;  /* 0x00040000050b7984 */ /* 0x000f280000000800 */
[----:B------:R-:W5:Y:S04]  /*2a5d0*/  LDS R13, [R5+0x800] ;  /* 0x00080000050d7984 */ /* 0x000f680000000800 */
[----:B------:R-:W1:Y:S04]  /*2a5e0*/  LDS R15, [R5+0xc00] ;  /* 0x000c0000050f7984 */ /* 0x000e680000000800 */
[----:B------:R-:W-:Y:S04]  /*2a5f0*/  LDS R17, [R5+0x1000] ;  /* 0x0010000005117984 */ /* 0x000fe80000000800 */
[----:B------:R-:W1:Y:S04]  /*2a600*/  LDS R19, [R5+0x1400] ;  /* 0x0014000005137984 */ /* 0x000e680000000800 */
[----:B------:R-:W1:Y:S04]  /*2a610*/  LDS R21, [R5+0x1800] ;  /* 0x0018000005157984 */ /* 0x000e680000000800 */
[----:B------:R-:W1:Y:S04]  /*2a620*/  LDS R23, [R5+0x1c00] ;  /* 0x001c000005177984 */ /* 0x000e680000000800 */
[----:B------:R-:W1:Y:S01]  /*2a630*/  LDS R25, [R5+0x2000] ;  /* 0x0020000005197984 */ /* 0x000e620000000800 */
[----:B---3--:R-:W-:-:S03]  /*2a640*/  FMUL.FTZ R6, R32, R6 ;  /* 0x0000000620067220 */ /* 0x008fc60000410000 */
[----:B------:R-:W3:Y:S01]  /*2a650*/  LDS R27, [R5+0x2400] ;  /* 0x00240000051b7984 */ /* 0x000ee20000000800 */
[----:B0-----:R-:W-:-:S03]  /*2a660*/  FMUL.FTZ R10, R32, R7 ;  /* 0x00000007200a7220 */ /* 0x001fc60000410000 */
[----:B------:R-:W0:Y:S01]  /*2a670*/  LDS R28, [R5+0x2800] ;  /* 0x00280000051c7984 */ /* 0x000e220000000800 */
[----:B--2---:R-:W-:-:S03]  /*2a680*/  FMUL.FTZ R12, R32, R9 ;  /* 0x00000009200c7220 */ /* 0x004fc60000410000 */
[----:B------:R-:W2:Y:S01]  /*2a690*/  LDS R29, [R5+0x2c00] ;  /* 0x002c0000051d7984 */ /* 0x000ea20000000800 */
[----:B----4-:R-:W-:-:S03]  /*2a6a0*/  FMUL.FTZ R14, R32, R11 ;  /* 0x0000000b200e7220 */ /* 0x010fc60000410000 */
[----:B------:R-:W4:Y:S01]  /*2a6b0*/  LDS R30, [R5+0x3000] ;  /* 0x00300000051e7984 */ /* 0x000f220000000800 */
[----:B-----5:R-:W-:-:S03]  /*2a6c0*/  FMUL.FTZ R16, R32, R13 ;  /* 0x0000000d20107220 */ /* 0x020fc60000410000 */
[----:B------:R-:W5:Y:S01]  /*2a6d0*/  LDS R31, [R5+0x3400] ;  /* 0x00340000051f7984 */ /* 0x000f620000000800 */
[----:B-1----:R-:W-:-:S03]  /*2a6e0*/  FMUL.FTZ R18, R32, R15 ;  /* 0x0000000f20127220 */ /* 0x002fc60000410000 */
[----:B------:R1:W-:Y:S04]  /*2a6f0*/  STS [R5+-0x800], R6 ;  /* 0xfff8000605007388 */ /* 0x0003e80000000800 */
[----:B------:R3:W-:Y:S01]  /*2a700*/  STS [R5+-0x400], R10 ;  /* 0xfffc000a05007388 */ /* 0x0007e20000000800 */
[----:B------:R-:W-:-:S03]  /*2a710*/  FMUL.FTZ R20, R32, R19 ;  /* 0x0000001320147220 */ /* 0x000fc60000410000 */
[----:B------:R2:W-:Y:S01]  /*2a720*/  STS [R5], R12 ;  /* 0x0000000c05007388 */ /* 0x0005e20000000800 */
[C---:B------:R-:W-:Y:S01]  /*2a730*/  FMUL.FTZ R22, R32.reuse, R21 ;  /* 0x0000001520167220 */ /* 0x040fe20000410000 */
[C---:B-1----:R-:W-:Y:S02]  /*2a740*/  FMUL.FTZ R6, R32.reuse, R17 ;  /* 0x0000001120067220 */ /* 0x042fe40000410000 */
[----:B------:R5:W-:Y:S01]  /*2a750*/  STS [R5+0x400], R14 ;  /* 0x0004000e05007388 */ /* 0x000be20000000800 */
[C---:B------:R-:W-:Y:S01]  /*2a760*/  FMUL.FTZ R24, R32.reuse, R23 ;  /* 0x0000001720187220 */ /* 0x040fe20000410000 */
[C---:B------:R-:W-:Y:S02]  /*2a770*/  FMUL.FTZ R26, R32.reuse, R25 ;  /* 0x00000019201a7220 */ /* 0x040fe40000410000 */
[----:B------:R-:W-:Y:S01]  /*2a780*/  STS [R5+0x800], R16 ;  /* 0x0008001005007388 */ /* 0x000fe20000000800 */
[----:B---3--:R-:W-:-:S03]  /*2a790*/  FMUL.FTZ R10, R32, R27 ;  /* 0x0000001b200a7220 */ /* 0x008fc60000410000 */
[----:B------:R-:W-:Y:S01]  /*2a7a0*/  STS [R5+0xc00], R18 ;  /* 0x000c001205007388 */ /* 0x000fe20000000800 */
[----:B0-----:R-:W-:-:S03]  /*2a7b0*/  FMUL.FTZ R28, R32, R28 ;  /* 0x0000001c201c7220 */ /* 0x001fc60000410000 */
[----:B------:R-:W-:Y:S01]  /*2a7c0*/  STS [R5+0x1000], R6 ;  /* 0x0010000605007388 */ /* 0x000fe20000000800 */
[----:B--2---:R-:W-:-:S03]  /*2a7d0*/  FMUL.FTZ R12, R32, R29 ;  /* 0x0000001d200c7220 */ /* 0x004fc60000410000 */
[----:B------:R-:W-:Y:S01]  /*2a7e0*/  STS [R5+0x1400], R20 ;  /* 0x0014001405007388 */ /* 0x000fe20000000800 */
[----:B----4-:R-:W-:-:S03]  /*2a7f0*/  FMUL.FTZ R30, R32, R30 ;  /* 0x0000001e201e7220 */ /* 0x010fc60000410000 */
[----:B------:R-:W-:Y:S01]  /*2a800*/  STS [R5+0x1800], R22 ;  /* 0x0018001605007388 */ /* 0x000fe20000000800 */
[----:B-----5:R-:W-:-:S03]  /*2a810*/  FMUL.FTZ R14, R32, R31 ;  /* 0x0000001f200e7220 */ /* 0x020fc60000410000 */
        /* <DEDUP_REMOVED lines=9> */
.L_x_1346:
[----:B------:R-:W-:Y:S05]  /*2a8b0*/  BSYNC.RECONVERGENT B1 ;  /* 0x0000000000017941 */ /* 0x000fea0003800200 */
.L_x_1345:
[----:B------:R-:W-:Y:S01]  /*2a8c0*/  IADD3 R6, PT, PT, -R4, UR42, RZ ;  /* 0x0000002a04067c10 */ /* 0x000fe2000fffe1ff */
[----:B------:R-:W-:Y:S03]  /*2a8d0*/  BSSY.RECONVERGENT B1, `(.L_x_1348) ;  /* 0x000001e000017945 */ /* 0x000fe60003800200 */
[----:B------:R-:W-:-:S13]  /*2a8e0*/  ISETP.GT.AND P1, PT, R6, 0x400, PT ;  /* 0x000004000600780c */ /* 0x000fda0003f24270 */
[----:B------:R-:W-:Y:S05]  /*2a8f0*/  @!P1 BRA `(.L_x_1349) ;  /* 0x00000000006c9947 */ /* 0x000fea0003800000 */
[----:B------:R-:W3:Y:S01]  /*2a900*/  LDS R6, [R5+-0x800] ;  /* 0xfff8000005067984 */ /* 0x000ee20000000800 */
[----:B------:R-:W-:Y:S02]  /*2a910*/  PLOP3.LUT P0, PT, PT, PT, PT, 0x8, 0x80 ;  /* 0x000000000080781c */ /* 0x000fe40003f0e170 */
[----:B------:R-:W-:Y:S01]  /*2a920*/  IADD3 R4, PT, PT, R4, 0x800, RZ ;  /* 0x0000080004047810 */ /* 0x000fe20007ffe0ff */
[----:B------:R-:W0:Y:S04]  /*2a930*/  LDS R7, [R5+-0x400] ;  /* 0xfffc000005077984 */ /* 0x000e280000000800 */
[----:B--2---:R-:W2:Y:S04]  /*2a940*/  LDS R9, [R5] ;  /* 0x0000000005097984 */ /* 0x004ea80000000800 */
[----:B------:R-:W4:Y:S04]  /*2a950*/  LDS R11, [R5+0x400] ;  /* 0x00040000050b7984 */ /* 0x000f280000000800 */
[----:B------:R-:W5:Y:S04]  /*2a960*/  LDS R13, [R5+0x800] ;  /* 0x00080000050d7984 */ /* 0x000f680000000800 */
[----:B------:R-:W1:Y:S04]  /*2a970*/  LDS R15, [R5+0xc00] ;  /* 0x000c0000050f7984 */ /* 0x000e680000000800 */
[----:B------:R-:W1:Y:S04]  /*2a980*/  LDS R17, [R5+0x1000] ;  /* 0x0010000005117984 */ /* 0x000e680000000800 */
[----:B------:R-:W1:Y:S01]  /*2a990*/  LDS R19, [R5+0x1400] ;  /* 0x0014000005137984 */ /* 0x000e620000000800 */
[C---:B---3--:R-:W-:Y:S01]  /*2a9a0*/  FMUL.FTZ R6, R32.reuse, R6 ;  /* 0x0000000620067220 */ /* 0x048fe20000410000 */
[----:B0-----:R-:W-:-:S04]  /*2a9b0*/  FMUL.FTZ R10, R32, R7 ;  /* 0x00000007200a7220 */ /* 0x001fc80000410000 */
[----:B------:R-:W-:Y:S01]  /*2a9c0*/  STS [R5+-0x800], R6 ;  /* 0xfff8000605007388 */ /* 0x000fe20000000800 */
[----:B--2---:R-:W-:-:S03]  /*2a9d0*/  FMUL.FTZ R12, R32, R9 ;  /* 0x00000009200c7220 */ /* 0x004fc60000410000 */
[----:B------:R-:W-:Y:S01]  /*2a9e0*/  STS [R5+-0x400], R10 ;  /* 0xfffc000a05007388 */ /* 0x000fe20000000800 */
[----:B----4-:R-:W-:-:S03]  /*2a9f0*/  FMUL.FTZ R14, R32, R11 ;  /* 0x0000000b200e7220 */ /* 0x010fc60000410000 */
[----:B------:R-:W-:Y:S01]  /*2aa00*/  STS [R5], R12 ;  /* 0x0000000c05007388 */ /* 0x000fe20000000800 */
[----:B-----5:R-:W-:-:S03]  /*2aa10*/  FMUL.FTZ R16, R32, R13 ;  /* 0x0000000d20107220 */ /* 0x020fc60000410000 */
[----:B------:R-:W-:Y:S01]  /*2aa20*/  STS [R5+0x400], R14 ;  /* 0x0004000e05007388 */ /* 0x000fe20000000800 */
[----:B-1----:R-:W-:-:S03]  /*2aa30*/  FMUL.FTZ R18, R32, R15 ;  /* 0x0000000f20127220 */ /* 0x002fc60000410000 */
[----:B------:R-:W-:Y:S01]  /*2aa40*/  STS [R5+0x800], R16 ;  /* 0x0008001005007388 */ /* 0x000fe20000000800 */
[----:B------:R-:W-:-:S03]  /*2aa50*/  FMUL.FTZ R20, R32, R17 ;  /* 0x0000001120147220 */ /* 0x000fc60000410000 */
[----:B------:R-:W-:Y:S01]  /*2aa60*/  STS [R5+0xc00], R18 ;  /* 0x000c001205007388 */ /* 0x000fe20000000800 */
[----:B------:R-:W-:-:S03]  /*2aa70*/  FMUL.FTZ R22, R32, R19 ;  /* 0x0000001320167220 */ /* 0x000fc60000410000 */
[----:B------:R-:W-:Y:S04]  /*2aa80*/  STS [R5+0x1000], R20 ;  /* 0x0010001405007388 */ /* 0x000fe80000000800 */
[----:B------:R0:W-:Y:S02]  /*2aa90*/  STS [R5+0x1400], R22 ;  /* 0x0014001605007388 */ /* 0x0001e40000000800 */
[----:B0-----:R-:W-:-:S07]  /*2aaa0*/  VIADD R5, R5, 0x2000 ;  /* 0x0000200005057836 */ /* 0x001fce0000000000 */
.L_x_1349:
[----:B------:R-:W-:Y:S05]  /*2aab0*/  BSYNC.RECONVERGENT B1 ;  /* 0x0000000000017941 */ /* 0x000fea0003800200 */
.L_x_1348:
[----:B------:R-:W-:-:S13]  /*2aac0*/  ISETP.LT.OR P0, PT, R4, UR42, P0 ;  /* 0x0000002a04007c0c */ /* 0x000fda0008701670 */
[----:B------:R-:W-:Y:S05]  /*2aad0*/  @!P0 BRA `(.L_x_1340) ;  /* 0x0000000c00448947 */ /* 0x000fea0003800000 */
[----:B------:R-:W3:Y:S04]  /*2aae0*/  LDS R4, [R5+-0x800] ;  /* 0xfff8000005047984 */ /* 0x000ee80000000800 */
[----:B------:R-:W0:Y:S04]  /*2aaf0*/  LDS R6, [R5+-0x400] ;  /* 0xfffc000005067984 */ /* 0x000e280000000800 */
[----:B------:R-:W4:Y:S04]  /*2ab00*/  LDS R7, [R5] ;  /* 0x0000000005077984 */ /* 0x000f280000000800 */
[----:B--2---:R-:W2:Y:S01]  /*2ab10*/  LDS R9, [R5+0x400] ;  /* 0x0004000005097984 */ /* 0x004ea20000000800 */
[-C--:B---3--:R-:W-:Y:S01]  /*2ab20*/  FMUL.FTZ R4, R4, R32.reuse ;  /* 0x0000002004047220 */ /* 0x088fe20000410000 */
[----:B0-----:R-:W-:-:S04]  /*2ab30*/  FMUL.FTZ R6, R6, R32 ;  /* 0x0000002006067220 */ /* 0x001fc80000410000 */
[----:B------:R0:W-:Y:S01]  /*2ab40*/  STS [R5+-0x800], R4 ;  /* 0xfff8000405007388 */ /* 0x0001e20000000800 */
[----:B----4-:R-:W-:-:S03]  /*2ab50*/  FMUL.FTZ R10, R7, R32 ;  /* 0x00000020070a7220 */ /* 0x010fc60000410000 */
[----:B------:R0:W-:Y:S01]  /*2ab60*/  STS [R5+-0x400], R6 ;  /* 0xfffc000605007388 */ /* 0x0001e20000000800 */
[----:B--2---:R-:W-:-:S03]  /*2ab70*/  FMUL.FTZ R12, R9, R32 ;  /* 0x00000020090c7220 */ /* 0x004fc60000410000 */
[----:B------:R0:W-:Y:S04]  /*2ab80*/  STS [R5], R10 ;  /* 0x0000000a05007388 */ /* 0x0001e80000000800 */
[----:B------:R0:W-:Y:S01]  /*2ab90*/  STS [R5+0x400], R12 ;  /* 0x0004000c05007388 */ /* 0x0001e20000000800 */
[----:B------:R-:W-:Y:S05]  /*2aba0*/  BRA `(.L_x_1340) ;  /* 0x0000000c00107947 */ /* 0x000fea0003800000 */
.L_x_1341:
        /* <DEDUP_REMOVED lines=10> */
[----:B------:R-:W4:Y:S01]  /*2ac50*/  LDCU.64 UR12, c[0x0][0x480] ;  /* 0x00009000ff0c77ac */ /* 0x000f220008000a00 */
[----:B------:R-:W-:Y:S02]  /*2ac60*/  LEA.HI R5, R5, 0x1, RZ, 0x18 ;  /* 0x0000000105057811 */ /* 0x000fe400078fc0ff */
[----:B------:R-:W-:Y:S01]  /*2ac70*/  IADD3 R12, P0, PT, R4, UR4, RZ ;  /* 0x00000004040c7c10 */ /* 0x000fe2000ff1e0ff */
[----:B------:R-:W-:Y:S02]  /*2ac80*/  UMOV UR7, 0x400 ;  /* 0x0000040000077882 */ /* 0x000fe40000000000 */
[----:B------:R-:W-:Y:S01]  /*2ac90*/  UIADD3 UR7, UPT, UPT, UR7, 0x840, URZ ;  /* 0x0000084007077890 */ /* 0x000fe2000fffe0ff */
[C---:B------:R-:W-:Y:S01]  /*2aca0*/  IMAD.SHL.U32 R6, R5.reuse, 0x100, RZ ;  /* 0x0000010005067824 */ /* 0x040fe200078e00ff */
[----:B--2---:R-:W-:Y:S02]  /*2acb0*/  IADD3.X R9, PT, PT, RZ, UR5, RZ, P0, !PT ;  /* 0x00000005ff097c10 */ /* 0x004fe400087fe4ff */
[----:B------:R-:W-:-:S02]  /*2acc0*/  LOP3.LUT R5, R5, 0x3, RZ, 0xc0, !PT ;  /* 0x0000000305057812 */ /* 0x000fc400078ec0ff */
[----:B------:R-:W-:-:S05]  /*2acd0*/  LOP3.LUT R7, R6, 0x300, RZ, 0xc0, !PT ;  /* 0x0000030006077812 */ /* 0x000fca00078ec0ff */
[----:B------:R-:W-:Y:S01]  /*2ace0*/  IMAD.IADD R4, R4, 0x1, R7 ;  /* 0x0000000104047824 */ /* 0x000fe200078e0207 */
[----:B----4-:R-:W-:-:S04]  /*2acf0*/  LEA R11, P0, R12, UR12, 0x2 ;  /* 0x0000000c0c0b7c11 */ /* 0x010fc8000f8010ff */
[----:B------:R-:W-:Y:S01]  /*2ad00*/  LEA.HI.X R12, R12, UR13, R9, 0x2, P0 ;  /* 0x0000000d0c0c7c11 */ /* 0x000fe200080f1409 */
[----:B0-----:R-:W-:Y:S01]  /*2ad10*/  ULEA UR7, UR8, UR7, 0x18 ;  /* 0x0000000708077291 */ /* 0x001fe2000f8ec0ff */
[----:B------:R-:W-:-:S05]  /*2ad20*/  IADD3 R9, PT, PT, -R5, RZ, RZ ;  /* 0x000000ff05097210 */ /* 0x000fca0007ffe1ff */
[----:B------:R-:W-:-:S07]  /*2ad30*/  VIADD R5, R0, UR7 ;  /* 0x0000000700057c36 */ /* 0x000fce0008000000 */
.L_x_1352:
[----:B----4-:R-:W3:Y:S01]  /*2ad40*/  LDS R6, [R5] ;  /* 0x0000000005067984 */ /* 0x010ee20000000800 */
[----:B------:R-:W-:Y:S01]  /*2ad50*/  IMAD.MOV.U32 R7, RZ, RZ, R12 ;  /* 0x000000ffff077224 */ /* 0x000fe200078e000c */
[----:B------:R-:W-:-:S04]  /*2ad60*/  IADD3 R9, PT, PT, R9, 0x1, RZ ;  /* 0x0000000109097810 */ /* 0x000fc80007ffe0ff */
[----:B------:R-:W-:Y:S01]  /*2ad70*/  ISETP.NE.AND P0, PT, R9, RZ, PT ;  /* 0x000000ff0900720c */ /* 0x000fe20003f05270 */
[----:B---3--:R-:W-:Y:S01]  /*2ad80*/  FMUL.FTZ R10, R6, R32 ;  /* 0x00000020060a7220 */ /* 0x008fe20000410000 */
[----:B------:R-:W-:Y:S02]  /*2ad90*/  MOV R6, R11 ;  /* 0x0000000b00067202 */ /* 0x000fe40000000f00 */
[----:B------:R-:W-:Y:S02]  /*2ada0*/  IADD3 R11, P2, PT, R11, 0x400, RZ ;  /* 0x000004000b0b7810 */ /* 0x000fe40007f5e0ff */
[----:B------:R0:W-:Y:S03]  /*2adb0*/  STS [R5], R10 ;  /* 0x0000000a05007388 */ /* 0x0001e60000000800 */
[----:B------:R-:W-:Y:S01]  /*2adc0*/  IMAD.X R12, RZ, RZ, R12, P2 ;  /* 0x000000ffff0c7224 */ /* 0x000fe200010e060c */
[----:B------:R4:W-:Y:S01]  /*2add0*/  STG.E desc[UR36][R6.64], R10 ;  /* 0x0000000a06007986 */ /* 0x0009e2000c101924 */
[----:B0-----:R-:W-:-:S02]  /*2ade0*/  IADD3 R5, PT, PT, R5, 0x400, RZ ;  /* 0x0000040005057810 */ /* 0x001fc40007ffe0ff */
[----:B------:R-:W-:Y:S05]  /*2adf0*/  @P0 BRA `(.L_x_1352) ;  /* 0xfffffffc00d00947 */ /* 0x000fea000383ffff */
.L_x_1351:
[----:B------:R-:W-:Y:S05]  /*2ae00*/  BSYNC.RECONVERGENT B1 ;  /* 0x0000000000017941 */ /* 0x000fea0003800200 */
.L_x_1350:
[----:B------:R-:W-:Y:S05]  /*2ae10*/  @!P1 BRA `(.L_x_1340) ;  /* 0x0000000800749947 */ /* 0x000fea0003800000 */
[----:B----4-:R-:W0:Y:S01]  /*2ae20*/  S2R R10, SR_CgaCtaId ;  /* 0x00000000000a7919 */ /* 0x010e220000008800 */
[----:B------:R-:W2:Y:S01]  /*2ae30*/  LDCU.64 UR12, c[0x0][0x480] ;  /* 0x00009000ff0c77ac */ /* 0x000ea20008000a00 */
[C---:B------:R-:W-:Y:S01]  /*2ae40*/  IADD3 R11, PT, PT, -R4.reuse, UR42, RZ ;  /* 0x0000002a040b7c10 */ /* 0x040fe2000fffe1ff */
[----:B------:R-:W-:Y:S01]  /*2ae50*/  BSSY.RECONVERGENT B1, `(.L_x_1353) ;  /* 0x000005b000017945 */ /* 0x000fe20003800200 */
[----:B------:R-:W-:Y:S01]  /*2ae60*/  IADD3 R6, P0, PT, R4, UR4, RZ ;  /* 0x0000000404067c10 */ /* 0x000fe2000ff1e0ff */
[----:B------:R-:W-:Y:S01]  /*2ae70*/  USHF.L.U32 UR7, UR75, 0x2, URZ ;  /* 0x000000024b077899 */ /* 0x000fe200080006ff */
[----:B------:R-:W-:Y:S02]  /*2ae80*/  ISETP.GT.AND P1, PT, R11, 0xc00, PT ;  /* 0x00000c000b00780c */ /* 0x000fe40003f24270 */
[----:B------:R-:W-:Y:S01]  /*2ae90*/  MOV R5, 0x400 ;  /* 0x0000040000057802 */ /* 0x000fe20000000f00 */
[----:B------:R-:W-:-:S03]  /*2aea0*/  IMAD.X R7, RZ, RZ, UR5, P0 ;  /* 0x00000005ff077e24 */ /* 0x000fc600080e06ff */
[----:B------:R-:W-:Y:S02]  /*2aeb0*/  IADD3 R5, PT, PT, R5, 0x840, RZ ;  /* 0x0000084005057810 */ /* 0x000fe40007ffe0ff */
[----:B--2---:R-:W-:-:S04]  /*2aec0*/  LEA R9, P0, R6, UR12, 0x2 ;  /* 0x0000000c06097c11 */ /* 0x004fc8000f8010ff */
[----:B------:R-:W-:Y:S02]  /*2aed0*/  LEA.HI.X R7, R6, UR13, R7, 0x2, P0 ;  /* 0x0000000d06077c11 */ /* 0x000fe400080f1407 */
[----:B------:R-:W-:-:S05]  /*2aee0*/  IADD3 R6, P0, PT, R9, 0x800, RZ ;  /* 0x0000080009067810 */ /* 0x000fca0007f1e0ff */
[----:B------:R-:W-:Y:S01]  /*2aef0*/  IMAD.X R7, RZ, RZ, R7, P0 ;  /* 0x000000ffff077224 */ /* 0x000fe200000e0607 */
[----:B------:R-:W-:Y:S02]  /*2af00*/  PLOP3.LUT P0, PT, PT, PT, PT, 0x80, 0x8 ;  /* 0x000000000008781c */ /* 0x000fe40003f0f070 */
[----:B0-----:R-:W-:Y:S02]  /*2af10*/  LEA R10, R10, R5, 0x18 ;  /* 0x000000050a0a7211 */ /* 0x001fe400078ec0ff */
[----:B------:R-:W-:-:S04]  /*2af20*/  LEA R5, R4, -UR7, 0x2 ;  /* 0x8000000704057c11 */ /* 0x000fc8000f8e10ff */
[----:B------:R-:W-:Y:S01]  /*2af30*/  IADD3 R5, PT, PT, R5, 0x800, R10 ;  /* 0x0000080005057810 */ /* 0x000fe20007ffe00a */
[----:B------:R-:W-:Y:S06]  /*2af40*/  @!P1 BRA `(.L_x_1354) ;  /* 0x00000004002c9947 */ /* 0x000fec0003800000 */
[----:B------:R-:W-:Y:S02]  /*2af50*/  MOV R25, UR42 ;  /* 0x0000002a00197c02 */ /* 0x000fe40008000f00 */
[----:B------:R-:W-:-:S03]  /*2af60*/  PLOP3.LUT P0, PT, PT, PT, PT, 0x8, 0x80 ;  /* 0x000000000080781c */ /* 0x000fc60003f0e170 */
[----:B------:R-:W-:-:S10]  /*2af70*/  VIADD R25, R25, 0xfffff400 ;  /* 0xfffff40019197836 */ /* 0x000fd40000000000 */
.L_x_1355:
[----:B------:R-:W3:Y:S01]  /*2af80*/  LDS R9, [R5+-0x800] ;  /* 0xfff8000005097984 */ /* 0x000ee20000000800 */
[----:B------:R-:W-:-:S03]  /*2af90*/  IADD3 R4, PT, PT, R4, 0x1000, RZ ;  /* 0x0000100004047810 */ /* 0x000fc60007ffe0ff */
[----:B------:R-:W0:Y:S01]  /*2afa0*/  LDS R10, [R5+-0x400] ;  /* 0xfffc0000050a7984 */ /* 0x000e220000000800 */
[----:B------:R-:W-:-:S03]  /*2afb0*/  ISETP.GE.AND P2, PT, R4, R25, PT ;  /* 0x000000190400720c */ /* 0x000fc60003f46270 */
[----:B------:R-:W2:Y:S04]  /*2afc0*/  LDS R11, [R5] ;  /* 0x00000000050b7984 */ /* 0x000ea80000000800 */
[----:B------:R-:W4:Y:S04]  /*2afd0*/  LDS R12, [R5+0x400] ;  /* 0x00040000050c7984 */ /* 0x000f280000000800 */
[----:B------:R-:W5:Y:S04]  /*2afe0*/  LDS R13, [R5+0x800] ;  /* 0x00080000050d7984 */ /* 0x000f680000000800 */
[----:B------:R-:W1:Y:S04]  /*2aff0*/  LDS R14, [R5+0xc00] ;  /* 0x000c0000050e7984 */ /* 0x000e680000000800 */
[----:B------:R-:W1:Y:S04]  /*2b000*/  LDS R15, [R5+0x1000] ;  /* 0x00100000050f7984 */ /* 0x000e680000000800 */
        /* <DEDUP_REMOVED lines=15> */
[----:B------:R-:W-:Y:S01]  /*2b100*/  STG.E desc[UR36][R6.64+-0x800], R9 ;  /* 0xfff8000906007986 */ /* 0x000fe2000c101924 */
[----:B------:R-:W-:-:S03]  /*2b110*/  FMUL.FTZ R15, R32, R15 ;  /* 0x0000000f200f7220 */ /* 0x000fc60000410000 */
[----:B------:R1:W-:Y:S01]  /*2b120*/  STS [R5+-0x800], R9 ;  /* 0xfff8000905007388 */ /* 0x0003e20000000800 */
[----:B------:R-:W-:-:S03]  /*2b130*/  FMUL.FTZ R16, R32, R16 ;  /* 0x0000001020107220 */ /* 0x000fc60000410000 */
[----:B------:R-:W-:Y:S01]  /*2b140*/  STG.E desc[UR36][R6.64+-0x400], R10 ;  /* 0xfffc000a06007986 */ /* 0x000fe2000c101924 */
[----:B------:R-:W-:-:S03]  /*2b150*/  FMUL.FTZ R17, R32, R17 ;  /* 0x0000001120117220 */ /* 0x000fc60000410000 */
[----:B------:R0:W-:Y:S01]  /*2b160*/  STS [R5+-0x400], R10 ;  /* 0xfffc000a05007388 */ /* 0x0001e20000000800 */
[----:B------:R-:W-:Y:S01]  /*2b170*/  FMUL.FTZ R18, R32, R18 ;  /* 0x0000001220127220 */ /* 0x000fe20000410000 */
[----:B-1----:R-:W-:Y:S01]  /*2b180*/  IADD3 R9, P1, PT, R6, 0x4000, RZ ;  /* 0x0000400006097810 */ /* 0x002fe20007f3e0ff */
[C---:B------:R-:W-:Y:S01]  /*2b190*/  FMUL.FTZ R19, R32.reuse, R19 ;  /* 0x0000001320137220 */ /* 0x040fe20000410000 */
[----:B------:R-:W-:Y:S01]  /*2b1a0*/  STG.E desc[UR36][R6.64], R11 ;  /* 0x0000000b06007986 */ /* 0x000fe2000c101924 */
[----:B---3--:R-:W-:-:S03]  /*2b1b0*/  FMUL.FTZ R20, R32, R20 ;  /* 0x0000001420147220 */ /* 0x008fc60000410000 */
[----:B------:R-:W-:Y:S01]  /*2b1c0*/  STS [R5], R11 ;  /* 0x0000000b05007388 */ /* 0x000fe20000000800 */
[----:B0-----:R-:W-:Y:S02]  /*2b1d0*/  IMAD.X R10, RZ, RZ, R7, P1 ;  /* 0x000000ffff0a7224 */ /* 0x001fe400008e0607 */
[C---:B------:R-:W-:Y:S01]  /*2b1e0*/  FMUL.FTZ R21, R32.reuse, R21 ;  /* 0x0000001520157220 */ /* 0x040fe20000410000 */
[----:B------:R-:W-:Y:S01]  /*2b1f0*/  STG.E desc[UR36][R6.64+0x400], R12 ;  /* 0x0004000c06007986 */ /* 0x000fe2000c101924 */
[----:B--2---:R-:W-:-:S03]  /*2b200*/  FMUL.FTZ R22, R32, R22 ;  /* 0x0000001620167220 */ /* 0x004fc60000410000 */
[----:B------:R-:W-:Y:S01]  /*2b210*/  STS [R5+0x400], R12 ;  /* 0x0004000c05007388 */ /* 0x000fe20000000800 */
[----:B----4-:R-:W-:-:S03]  /*2b220*/  FMUL.FTZ R23, R32, R23 ;  /* 0x0000001720177220 */ /* 0x010fc60000410000 */
[----:B------:R-:W-:Y:S01]  /*2b230*/  STG.E desc[UR36][R6.64+0x800], R13 ;  /* 0x0008000d06007986 */ /* 0x000fe2000c101924 */
[----:B-----5:R-:W-:-:S03]  /*2b240*/  FMUL.FTZ R24, R32, R24 ;  /* 0x0000001820187220 */ /* 0x020fc60000410000 */
[----:B------:R-:W-:Y:S04]  /*2b250*/  STS [R5+0x800], R13 ;  /* 0x0008000d05007388 */ /* 0x000fe80000000800 */
[----:B------:R-:W-:Y:S04]  /*2b260*/  STG.E desc[UR36][R6.64+0xc00], R14 ;  /* 0x000c000e06007986 */ /* 0x000fe8000c101924 */
        /* <DEDUP_REMOVED lines=19> */
[----:B------:R0:W-:Y:S04]  /*2b3a0*/  STG.E desc[UR36][R6.64+0x3400], R24 ;  /* 0x0034001806007986 */ /* 0x0001e8000c101924 */
[----:B------:R1:W-:Y:S01]  /*2b3b0*/  STS [R5+0x3400], R24 ;  /* 0x0034001805007388 */ /* 0x0003e20000000800 */
[----:B0-----:R-:W-:Y:S01]  /*2b3c0*/  IMAD.MOV.U32 R6, RZ, RZ, R9 ;  /* 0x000000ffff067224 */ /* 0x001fe200078e0009 */
[----:B------:R-:W-:-:S02]  /*2b3d0*/  MOV R7, R10 ;  /* 0x0000000a00077202 */ /* 0x000fc40000000f00 */
[----:B-1----:R-:W-:Y:S01]  /*2b3e0*/  IADD3 R5, PT, PT, R5, 0x4000, RZ ;  /* 0x0000400005057810 */ /* 0x002fe20007ffe0ff */
[----:B------:R-:W-:Y:S06]  /*2b3f0*/  @!P2 BRA `(.L_x_1355) ;  /* 0xfffffff800e0a947 */ /* 0x000fec000383ffff */
.L_x_1354:
[----:B------:R-:W-:Y:S05]  /*2b400*/  BSYNC.RECONVERGENT B1 ;  /* 0x0000000000017941 */ /* 0x000fea0003800200 */
.L_x_1353:
        /* <DEDUP_REMOVED lines=8> */
[----:B------:R-:W2:Y:S04]  /*2b490*/  LDS R11, [R5] ;  /* 0x00000000050b7984 */ /* 0x000ea80000000800 */
[----:B------:R-:W4:Y:S04]  /*2b4a0*/  LDS R12, [R5+0x400] ;  /* 0x00040000050c7984 */ /* 0x000f280000000800 */
[----:B------:R-:W5:Y:S04]  /*2b4b0*/  LDS R13, [R5+0x800] ;  /* 0x00080000050d7984 */ /* 0x000f680000000800 */
[----:B------:R-:W1:Y:S04]  /*2b4c0*/  LDS R14, [R5+0xc00] ;  /* 0x000c0000050e7984 */ /* 0x000e680000000800 */
[----:B------:R-:W1:Y:S04]  /*2b4d0*/  LDS R15, [R5+0x1000] ;  /* 0x00100000050f7984 */ /* 0x000e680000000800 */
[----:B------:R-:W1:Y:S01]  /*2b4e0*/  LDS R16, [R5+0x1400] ;  /* 0x0014000005107984 */ /* 0x000e620000000800 */
[C---:B---3--:R-:W-:Y:S01]  /*2b4f0*/  FMUL.FTZ R9, R32.reuse, R9 ;  /* 0x0000000920097220 */ /* 0x048fe20000410000 */
[----:B0-----:R-:W-:-:S04]  /*2b500*/  FMUL.FTZ R10, R32, R10 ;  /* 0x0000000a200a7220 */ /* 0x001fc80000410000 */
[----:B------:R-:W-:Y:S01]  /*2b510*/  STG.E desc[UR36][R6.64+-0x800], R9 ;  /* 0xfff8000906007986 */ /* 0x000fe2000c101924 */
[----:B--2---:R-:W-:-:S03]  /*2b520*/  FMUL.FTZ R11, R32, R11 ;  /* 0x0000000b200b7220 */ /* 0x004fc60000410000 */
[----:B------:R0:W-:Y:S01]  /*2b530*/  STS [R5+-0x800], R9 ;  /* 0xfff8000905007388 */ /* 0x0001e20000000800 */
[----:B----4-:R-:W-:-:S03]  /*2b540*/  FMUL.FTZ R12, R32, R12 ;  /* 0x0000000c200c7220 */ /* 0x010fc60000410000 */
[----:B------:R-:W-:Y:S01]  /*2b550*/  STG.E desc[UR36][R6.64+-0x400], R10 ;  /* 0xfffc000a06007986 */ /* 0x000fe2000c101924 */
[----:B-----5:R-:W-:-:S03]  /*2b560*/  FMUL.FTZ R13, R32, R13 ;  /* 0x0000000d200d7220 */ /* 0x020fc60000410000 */
[----:B------:R2:W-:Y:S01]  /*2b570*/  STS [R5+-0x400], R10 ;  /* 0xfffc000a05007388 */ /* 0x0005e20000000800 */
[----:B0-----:R-:W-:Y:S01]  /*2b580*/  IADD3 R9, P1, PT, R6, 0x2000, RZ ;  /* 0x0000200006097810 */ /* 0x001fe20007f3e0ff */
[C---:B-1----:R-:W-:Y:S02]  /*2b590*/  FMUL.FTZ R14, R32.reuse, R14 ;  /* 0x0000000e200e7220 */ /* 0x042fe40000410000 */
[----:B------:R-:W-:Y:S01]  /*2b5a0*/  STG.E desc[UR36][R6.64], R11 ;  /* 0x0000000b06007986 */ /* 0x000fe2000c101924 */
[----:B------:R-:W-:-:S03]  /*2b5b0*/  FMUL.FTZ R15, R32, R15 ;  /* 0x0000000f200f7220 */ /* 0x000fc60000410000 */
[----:B------:R-:W-:Y:S01]  /*2b5c0*/  STS [R5], R11 ;  /* 0x0000000b05007388 */ /* 0x000fe20000000800 */
[----:B--2---:R-:W-:Y:S02]  /*2b5d0*/  IMAD.X R10, RZ, RZ, R7, P1 ;  /* 0x000000ffff0a7224 */ /* 0x004fe400008e0607 */
[----:B------:R-:W-:Y:S01]  /*2b5e0*/  FMUL.FTZ R16, R32, R16 ;  /* 0x0000001020107220 */ /* 0x000fe20000410000 */
        /* <DEDUP_REMOVED lines=10> */
[----:B0-----:R-:W-:Y:S01]  /*2b690*/  MOV R6, R9 ;  /* 0x0000000900067202 */ /* 0x001fe20000000f00 */
[----:B------:R-:W-:-:S02]  /*2b6a0*/  IMAD.MOV.U32 R7, RZ, RZ, R10 ;  /* 0x000000ffff077224 */ /* 0x000fc400078e000a */
[----:B-1----:R-:W-:-:S07]  /*2b6b0*/  VIADD R5, R5, 0x2000 ;  /* 0x0000200005057836 */ /* 0x002fce0000000000 */
.L_x_1357:
[----:B------:R-:W-:Y:S05]  /*2b6c0*/  BSYNC.RECONVERGENT B1 ;  /* 0x0000000000017941 */ /* 0x000fea0003800200 */
.L_x_1356:
[----:B------:R-:W-:-:S13]  /*2b6d0*/  ISETP.LT.OR P0, PT, R4, UR42, P0 ;  /* 0x0000002a04007c0c */ /* 0x000fda0008701670 */
[----:B------:R-:W-:Y:S05]  /*2b6e0*/  @!P0 BRA `(.L_x_1340) ;  /* 0x0000000000408947 */ /* 0x000fea0003800000 */
[----:B------:R-:W3:Y:S04]  /*2b6f0*/  LDS R4, [R5+-0x800] ;  /* 0xfff8000005047984 */ /* 0x000ee80000000800 */
[----:B------:R-:W0:Y:S04]  /*2b700*/  LDS R9, [R5+-0x400] ;  /* 0xfffc000005097984 */ /* 0x000e280000000800 */
[----:B------:R-:W2:Y:S04]  /*2b710*/  LDS R10, [R5] ;  /* 0x00000000050a7984 */ /* 0x000ea80000000800 */
[----:B------:R-:W4:Y:S01]  /*2b720*/  LDS R11, [R5+0x400] ;  /* 0x00040000050b7984 */ /* 0x000f220000000800 */
[-C--:B---3--:R-:W-:Y:S01]  /*2b730*/  FMUL.FTZ R4, R4, R32.reuse ;  /* 0x0000002004047220 */ /* 0x088fe20000410000 */
[----:B0-----:R-:W-:-:S04]  /*2b740*/  FMUL.FTZ R9, R9, R32 ;  /* 0x0000002009097220 */ /* 0x001fc80000410000 */
[----:B------:R0:W-:Y:S01]  /*2b750*/  STG.E desc[UR36][R6.64+-0x800], R4 ;  /* 0xfff8000406007986 */ /* 0x0001e2000c101924 */
[----:B--2---:R-:W-:-:S03]  /*2b760*/  FMUL.FTZ R10, R10, R32 ;  /* 0x000000200a0a7220 */ /* 0x004fc60000410000 */
[----:B------:R0:W-:Y:S01]  /*2b770*/  STS [R5+-0x800], R4 ;  /* 0xfff8000405007388 */ /* 0x0001e20000000800 */
[----:B----4-:R-:W-:-:S03]  /*2b780*/  FMUL.FTZ R11, R11, R32 ;  /* 0x000000200b0b7220 */ /* 0x010fc60000410000 */
[----:B------:R0:W-:Y:S04]  /*2b790*/  STG.E desc[UR36][R6.64+-0x400], R9 ;  /* 0xfffc000906007986 */ /* 0x0001e8000c101924 */
[----:B------:R0:W-:Y:S04]  /*2b7a0*/  STS [R5+-0x400], R9 ;  /* 0xfffc000905007388 */ /* 0x0001e80000000800 */
[----:B------:R0:W-:Y:S04]  /*2b7b0*/  STG.E desc[UR36][R6.64], R10 ;  /* 0x0000000a06007986 */ /* 0x0001e8000c101924 */
[----:B------:R0:W-:Y:S04]  /*2b7c0*/  STS [R5], R10 ;  /* 0x0000000a05007388 */ /* 0x0001e80000000800 */
[----:B------:R0:W-:Y:S04]  /*2b7d0*/  STG.E desc[UR36][R6.64+0x400], R11 ;  /* 0x0004000b06007986 */ /* 0x0001e8000c101924 */
[----:B------:R0:W-:Y:S02]  /*2b7e0*/  STS [R5+0x400], R11 ;  /* 0x0004000b05007388 */ /* 0x0001e40000000800 */
.L_x_1340:
[----:B------:R-:W-:Y:S05]  /*2b7f0*/  BSYNC.RECONVERGENT B0 ;  /* 0x0000000000007941 */ /* 0x000fea0003800200 */
.L_x_1339:
[----:B------:R-:W5:Y:S01]  /*2b800*/  LDCU UR7, c[0x0][0x40c] ;  /* 0x00008180ff0777ac */ /* 0x000f620008000800 */
[----:B------:R-:W1:Y:S01]  /*2b810*/  S2UR UR8, SR_CgaCtaId ;  /* 0x00000000000879c3 */ /* 0x000e620000008800 */
[----:B------:R-:W-:Y:S01]  /*2b820*/  SHF.R.U32.HI R18, RZ, 0x6, R2 ;  /* 0x00000006ff127819 */ /* 0x000fe20000011602 */
[----:B------:R-:W-:Y:S01]  /*2b830*/  IMAD.SHL.U32 R19, R2, 0x10, RZ ;  /* 0x0000001002137824 */ /* 0x000fe200078e00ff */
[----:B------:R-:W-:Y:S01]  /*2b840*/  USHF.R.S32.HI UR4, URZ, 0x1f, UR41 ;  /* 0x0000001fff047899 */ /* 0x000fe20008011429 */
[----:B------:R-:W-:Y:S01]  /*2b850*/  BSSY.RECONVERGENT B0, `(.L_x_1358) ;  /* 0x000001a000007945 */ /* 0x000fe20003800200 */
[----:B------:R-:W-:Y:S01]  /*2b860*/  UMOV UR5, 0x400 ;  /* 0x0000040000057882 */ /* 0x000fe20000000000 */
[----:B0-2---:R-:W-:Y:S01]  /*2b870*/  LOP3.LUT R9, R0, 0xfc, RZ, 0xc0, !PT ;  /* 0x000000fc00097812 */ /* 0x005fe200078ec0ff */
[----:B------:R-:W-:Y:S01]  /*2b880*/  ULEA.HI UR4, UR4, UR41, URZ, 0x2 ;  /* 0x0000002904047291 */ /* 0x000fe2000f8f10ff */
[----:B----4-:R-:W-:Y:S02]  /*2b890*/  CS2R R6, SRZ ;  /* 0x0000000000067805 */ /* 0x010fe4000001ff00 */
[----:B------:R-:W-:-:S02]  /*2b8a0*/  CS2R R4, SRZ ;  /* 0x0000000000047805 */ /* 0x000fc4000001ff00 */
[----:B------:R-:W-:Y:S01]  /*2b8b0*/  LOP3.LUT R19, R19, 0x3f0, RZ, 0xc0, !PT ;  /* 0x000003f013137812 */ /* 0x000fe200078ec0ff */
[----:B------:R-:W-:-:S04]  /*2b8c0*/  ULOP3.LUT UR4, UR4, 0xfffffffc, URZ, 0xc0, !UPT ;  /* 0xfffffffc04047892 */ /* 0x000fc8000f8ec0ff */
[----:B------:R-:W-:Y:S01]  /*2b8d0*/  UIADD3 UR4, UPT, UPT, UR41, -UR4, URZ ;  /* 0x8000000429047290 */ /* 0x000fe2000fffe0ff */
[----:B-----5:R-:W-:Y:S01]  /*2b8e0*/  MOV R41, UR7 ;  /* 0x0000000700297c02 */ /* 0x020fe20008000f00 */
[----:B------:R-:W-:-:S04]  /*2b8f0*/  UIADD3 UR7, UPT, UPT, UR5, 0x440, URZ ;  /* 0x0000044005077890 */ /* 0x000fc8000fffe0ff */
[----:B------:R-:W-:Y:S01]  /*2b900*/  ISETP.NE.AND P0, PT, R18, UR4, PT ;  /* 0x0000000412007c0c */ /* 0x000fe2000bf05270 */
[----:B-1----:R-:W-:-:S03]  /*2b910*/  ULEA UR7, UR8, UR7, 0x18 ;  /* 0x0000000708077291 */ /* 0x002fc6000f8ec0ff */
[----:B------:R-:W-:-:S13]  /*2b920*/  ISETP.NE.OR P0, PT, R41, RZ, P0 ;  /* 0x000000ff2900720c */ /* 0x000fda0000705670 */
        /* <DEDUP_REMOVED lines=8> */
[----:B0-----:R-:W-:-:S04]  /*2b9b0*/  IMAD R7, R0, 0x100, R9 ;  /* 0x0000010000077824 */ /* 0x001fc800078e0209 */
[----:B-1----:R-:W-:-:S06]  /*2b9c0*/  IMAD.WIDE.U32 R4, R7, 0x4, R4 ;  /* 0x0000000407047825 */ /* 0x002fcc00078e0004 */
[----:B------:R-:W5:Y:S02]  /*2b9d0*/  LDG.E.128 R4, desc[UR36][R4.64] ;  /* 0x0000002404047981 */ /* 0x000f64000c1e1d00 */
.L_x_1360:
[----:B-----5:R0:W-:Y:S02]  /*2b9e0*/  STS.128 [R19+UR7], R4 ;  /* 0x0000000413007988 */ /* 0x0201e40008000c07 */
.L_x_1359:
[----:B------:R-:W-:Y:S05]  /*2b9f0*/  BSYNC.RECONVERGENT B0 ;  /* 0x0000000000007941 */ /* 0x000fea0003800200 */
.L_x_1358:
[----:B------:R-:W1:Y:S01]  /*2ba00*/  LDCU UR12, c[0x0][0x3f4] ;  /* 0x00007e80ff0c77ac */ /* 0x000e620008000800 */
[----:B------:R-:W2:Y:S01]  /*2ba10*/  LDC.64 R10, c[0x0][0x3c0] ;  /* 0x0000f000ff0a7b82 */ /* 0x000ea20000000a00 */
[----:B------:R-:W-:Y:S01]  /*2ba20*/  VIADD R26, R18, UR75 ;  /* 0x0000004b121a7c36 */ /* 0x000fe20008000000 */
[----:B------:R-:W-:Y:S01]  /*2ba30*/  BSSY.RECONVERGENT B0, `(.L_x_1361) ;  /* 0x000009c000007945 */ /* 0x000fe20003800200 */
[----:B------:R-:W4:Y:S01]  /*2ba40*/  LDCU UR11, c[0x0][0x3f8] ;  /* 0x00007f00ff0b77ac */ /* 0x000f220008000800 */
[----:B------:R-:W-:Y:S01]  /*2ba50*/  CS2R R14, SRZ ;  /* 0x00000000000e7805 */ /* 0x000fe2000001ff00 */
[----:B------:R-:W-:Y:S01]  /*2ba60*/  UIADD3 UR5, UPT, UPT, UR5, 0x840, URZ ;  /* 0x0000084005057890 */ /* 0x000fe2000fffe0ff */
[----:B------:R-:W0:Y:S03]  /*2ba70*/  LDCU UR18, c[0x0][0x40c] ;  /* 0x00008180ff1277ac */ /* 0x000e260008000800 */
[----:B------:R-:W-:Y:S01]  /*2ba80*/  ULEA UR5, UR8, UR5, 0x18 ;  /* 0x0000000508057291 */ /* 0x000fe2000f8ec0ff */
[----:B------:R-:W0:Y:S01]  /*2ba90*/  LDCU.64 UR16, c[0x0][0x3c8] ;  /* 0x00007900ff1077ac */ /* 0x000e220008000a00 */
[----:B-1----:R-:W-:Y:S01]  /*2baa0*/  MOV R0, UR12 ;  /* 0x0000000c00007c02 */ /* 0x002fe20008000f00 */
[----:B------:R-:W-:-:S03]  /*2bab0*/  UISETP.LT.AND UP0, UPT, UR41, UR12, UPT ;  /* 0x0000000c2900728c */ /* 0x000fc6000bf01270 */
[----:B------:R-:W-:Y:S01]  /*2bac0*/  LEA R27, R18, UR5, 0x2 ;  /* 0x00000005121b7c11 */ /* 0x000fe2000f8e10ff */
[----:B----4-:R-:W-:Y:S01]  /*2bad0*/  UIMAD UR6, UR6, UR11, UR9 ;  /* 0x0000000b060672a4 */ /* 0x010fe2000f8e0209 */
[----:B------:R-:W-:Y:S01]  /*2bae0*/  IMAD R17, R0, UR33, R9 ;  /* 0x0000002100117c24 */ /* 0x000fe2000f8e0209 */
[----:B------:R-:W-:Y:S02]  /*2baf0*/  USEL UR10, UR41, UR12, UP0 ;  /* 0x0000000c290a7287 */ /* 0x000fe40008000000 */
[----:B------:R-:W-:Y:S01]  /*2bb00*/  USHF.L.U32 UR6, UR6, 0x8, URZ ;  /* 0x0000000806067899 */ /* 0x000fe200080006ff */
[----:B--2---:R-:W-:Y:S01]  /*2bb10*/  IMAD.WIDE R16, R17, 0x4, R10 ;  /* 0x0000000411107825 */ /* 0x004fe200078e020a */
[----:B------:R-:W-:Y:S02]  /*2bb20*/  BAR.SYNC.DEFER_BLOCKING 0x0 ;  /* 0x0000000000007b1d */ /* 0x000fe40000010000 */
[----:B------:R-:W-:Y:S02]  /*2bb30*/  ISETP.GE.AND P0, PT, R26, UR10, PT ;  /* 0x0000000a1a007c0c */ /* 0x000fe4000bf06270 */
[----:B------:R-:W-:-:S04]  /*2bb40*/  IMAD R13, R0, UR6, R9 ;  /* 0x00000006000d7c24 */ /* 0x000fc8000f8e0209 */
[----:B------:R-:W-:Y:S01]  /*2bb50*/  IMAD.WIDE R10, R13, 0x4, R10 ;  /* 0x000000040d0a7825 */ /* 0x000fe200078e020a */
[----:B------:R-:W-:-:S06]  /*2bb60*/  CS2R R12, SRZ ;  /* 0x00000000000c7805 */ /* 0x000fcc000001ff00 */
[----:B0-----:R-:W-:Y:S05]  /*2bb70*/  @P0 BRA `(.L_x_1362) ;  /* 0x00000008001c0947 */ /* 0x001fea0003800000 */
[----:B------:R-:W-:Y:S01]  /*2bb80*/  IADD3 R20, PT, PT, R26, 0x4, RZ ;  /* 0x000000041a147810 */ /* 0x000fe20007ffe0ff */
[----:B------:R-:W0:Y:S01]  /*2bb90*/  LDC.64 R12, c[0x0][0x458] ;  /* 0x00011600ff0c7b82 */ /* 0x000e220000000a00 */
[----:B------:R-:W-:Y:S01]  /*2bba0*/  ULOP3.LUT UR8, URZ, UR75, URZ, 0x33, !UPT ;  /* 0x0000004bff087292 */ /* 0x000fe2000f8e33ff */
[----:B------:R-:W-:Y:S01]  /*2bbb0*/  BSSY.RECONVERGENT B1, `(.L_x_1363) ;  /* 0x0000032000017945 */ /* 0x000fe20003800200 */
[----:B------:R-:W-:Y:S01]  /*2bbc0*/  VIMNMX R15, PT, PT, R20, UR10, !PT ;  /* 0x0000000a140f7c48 */ /* 0x000fe2000ffe0100 */
[----:B------:R-:W-:Y:S02]  /*2bbd0*/  UIMAD UR13, UR39, UR11, UR9 ;  /* 0x0000000b270d72a4 */ /* 0x000fe4000f8e0209 */
[----:B------:R-:W-:Y:S01]  /*2bbe0*/  IMAD R45, R0, UR11, RZ ;  /* 0x0000000b002d7c24 */ /* 0x000fe2000f8e02ff */
[----:B------:R-:W-:Y:S01]  /*2bbf0*/  IADD3 R21, PT, PT, -R18, UR8, R15 ;  /* 0x0000000812157c10 */ /* 0x000fe2000fffe10f */
[----:B------:R-:W-:Y:S02]  /*2bc00*/  IMAD.MOV.U32 R0, RZ, RZ, R26 ;  /* 0x000000ffff007224 */ /* 0x000fe400078e001a */
[----:B------:R-:W-:Y:S01]  /*2bc10*/  IMAD.U32 R14, RZ, RZ, UR13 ;  /* 0x0000000dff0e7e24 */ /* 0x000fe2000f8e00ff */
[----:B------:R-:W-:-:S04]  /*2bc20*/  LOP3.LUT P0, RZ, R21, 0x4, RZ, 0xc0, !PT ;  /* 0x0000000415ff7812 */ /* 0x000fc8000780c0ff */
[----:B------:R-:W-:Y:S02]  /*2bc30*/  LEA R23, R14, R9, 0x8 ;  /* 0x000000090e177211 */ /* 0x000fe400078e40ff */
[----:B------:R-:W-:-:S03]  /*2bc40*/  CS2R R14, SRZ ;  /* 0x00000000000e7805 */ /* 0x000fc6000001ff00 */
[----:B0-----:R-:W-:Y:S01]  /*2bc50*/  IMAD.WIDE R22, R23, 0x4, R12 ;  /* 0x0000000417167825 */ /* 0x001fe200078e020c */
[----:B------:R-:W-:-:S03]  /*2bc60*/  CS2R R12, SRZ ;  /* 0x00000000000c7805 */ /* 0x000fc6000001ff00 */
        /* <DEDUP_REMOVED lines=11> */
[----:B------:R0:W1:Y:S03]  /*2bd20*/  LDS R0, [R27] ;  /* 0x000000001b007984 */ /* 0x0000660000000800 */
[----:B------:R-:W-:-:S05]  /*2bd30*/  IMAD.WIDE R12, R13, 0x4, R16 ;  /* 0x000000040d0c7825 */ /* 0x000fca00078e0210 */
[----:B------:R0:W5:Y:S01]  /*2bd40*/  LDG.E.128 R28, desc[UR36][R12.64] ;  /* 0x000000240c1c7981 */ /* 0x000162000c1e1d00 */
[----:B------:R-:W-:Y:S05]  /*2bd50*/  @P0 BRA `(.L_x_1365) ;  /* 0x0000000000480947 */ /* 0x000fea0003800000 */
[----:B------:R-:W-:Y:S01]  /*2bd60*/  UISETP.NE.AND UP0, UPT, UR40, URZ, UPT ;  /* 0x000000ff2800728c */ /* 0x000fe2000bf05270 */
[----:B0-----:R-:W0:Y:S05]  /*2bd70*/  LDS.128 R12, [R19+UR7] ;  /* 0x00000007130c7984 */ /* 0x001e2a0008000c00 */
[----:B------:R-:W-:-:S13]  /*2bd80*/  PLOP3.LUT P0, PT, PT, PT, UP0, 0x80, 0x8 ;  /* 0x000000000008781c */ /* 0x000fda0003f0f008 */
[----:B---3--:R-:W2:Y:S01]  /*2bd90*/  @P0 LDG.E.128 R32, desc[UR36][R22.64] ;  /* 0x0000002416200981 */ /* 0x008ea2000c1e1d00 */
[----:B------:R-:W-:Y:S02]  /*2bda0*/  PLOP3.LUT P0, PT, PT, PT, UP0, 0x80, 0x8 ;  /* 0x000000000008781c */ /* 0x000fe40003f0f008 */
[----:B------:R-:W-:Y:S02]  /*2bdb0*/  PLOP3.LUT P1, PT, PT, PT, UP0, 0x80, 0x8 ;  /* 0x000000000008781c */ /* 0x000fe40003f2f008 */
[----:B------:R-:W-:Y:S02]  /*2bdc0*/  PLOP3.LUT P2, PT, PT, PT, UP0, 0x80, 0x8 ;  /* 0x000000000008781c */ /* 0x000fe40003f4f008 */
[----:B------:R-:W-:Y:S01]  /*2bdd0*/  PLOP3.LUT P3, PT, PT, PT, UP0, 0x80, 0x8 ;  /* 0x000000000008781c */ /* 0x000fe20003f6f008 */
[----:B0----5:R-:W-:Y:S01]  /*2bde0*/  FADD.FTZ R28, R28, R12 ;  /* 0x0000000c1c1c7221 */ /* 0x021fe20000010000 */
[----:B------:R-:W-:Y:S01]  /*2bdf0*/  FADD.FTZ R29, R29, R13 ;  /* 0x0000000d1d1d7221 */ /* 0x000fe20000010000 */
[----:B------:R-:W-:Y:S01]  /*2be00*/  FADD.FTZ R30, R30, R14 ;  /* 0x0000000e1e1e7221 */ /* 0x000fe20000010000 */
[----:B------:R-:W-:Y:S01]  /*2be10*/  FADD.FTZ R31, R31, R15 ;  /* 0x0000000f1f1f7221 */ /* 0x000fe20000010000 */
[----:B------:R-:W-:-:S04]  /*2be20*/  IMAD.WIDE.U32 R12, R25, 0x4, R10 ;  /* 0x00000004190c7825 */ /* 0x000fc800078e000a */
[----:B--2---:R-:W-:Y:S01]  /*2be30*/  @P0 FMUL.FTZ R28, R28, R32 ;  /* 0x000000201c1c0220 */ /* 0x004fe20000410000 */
[----:B------:R-:W-:Y:S01]  /*2be40*/  @P1 FMUL.FTZ R29, R29, R33 ;  /* 0x000000211d1d1220 */ /* 0x000fe20000410000 */
[----:B------:R-:W-:Y:S02]  /*2be50*/  @P2 FMUL.FTZ R30, R30, R34 ;  /* 0x000000221e1e2220 */ /* 0x000fe40000410000 */
[----:B------:R-:W-:-:S05]  /*2be60*/  @P3 FMUL.FTZ R31, R31, R35 ;  /* 0x000000231f1f3220 */ /* 0x000fca0000410000 */
[----:B------:R2:W-:Y:S02]  /*2be70*/  STG.E.128 desc[UR36][R12.64], R28 ;  /* 0x0000001c0c007986 */ /* 0x0005e4000c101d24 */
.L_x_1365:
[C---:B012--5:R-:W-:Y:S01]  /*2be80*/  FFMA.FTZ R12, R0.reuse, R28, RZ ;  /* 0x0000001c000c7223 */ /* 0x067fe200000100ff */
[C---:B------:R-:W-:Y:S01]  /*2be90*/  FFMA.FTZ R13, R0.reuse, R29, RZ ;  /* 0x0000001d000d7223 */ /* 0x040fe200000100ff */
[C---:B------:R-:W-:Y:S01]  /*2bea0*/  FFMA.FTZ R14, R0.reuse, R30, RZ ;  /* 0x0000001e000e7223 */ /* 0x040fe200000100ff */
[----:B------:R-:W-:Y:S01]  /*2beb0*/  FFMA.FTZ R15, R0, R31, RZ ;  /* 0x0000001f000f7223 */ /* 0x000fe200000100ff */
[----:B------:R-:W-:-:S07]  /*2bec0*/  IMAD.MOV.U32 R0, RZ, RZ, R20 ;  /* 0x000000ffff007224 */ /* 0x000fce00078e0014 */
.L_x_1364:
[----:B------:R-:W-:Y:S05]  /*2bed0*/  BSYNC.RECONVERGENT B1 ;  /* 0x0000000000017941 */ /* 0x000fea0003800200 */
.L_x_1363:
[----:B------:R-:W-:-:S13]  /*2bee0*/  ISETP.GE.U32.AND P0, PT, R21, 0x4, PT ;  /* 0x000000041500780c */ /* 0x000fda0003f06070 */
[----:B------:R-:W-:Y:S05]  /*2bef0*/  @!P0 BRA `(.L_x_1362) ;  /* 0x00000004003c8947 */ /* 0x000fea0003800000 */
[----:B------:R-:W-:Y:S01]  /*2bf00*/  USHF.L.U32 UR8, UR75, 0x2, URZ ;  /* 0x000000024b087899 */ /* 0x000fe200080006ff */
[----:B------:R-:W-:Y:S01]  /*2bf10*/  MOV R21, UR5 ;  /* 0x0000000500157c02 */ /* 0x000fe20008000f00 */
[C---:B------:R-:W-:Y:S01]  /*2bf20*/  IMAD.SHL.U32 R29, R0.reuse, 0x100, RZ ;  /* 0x00000100001d7824 */ /* 0x040fe200078e00ff */
[----:B------:R-:W-:Y:S02]  /*2bf30*/  ISETP.NE.AND P0, PT, R41, RZ, PT ;  /* 0x000000ff2900720c */ /* 0x000fe40003f05270 */
[----:B------:R-:W-:Y:S02]  /*2bf40*/  SHF.L.U32 R30, R45, 0x8, RZ ;  /* 0x000000082d1e7819 */ /* 0x000fe400000006ff */
[----:B------:R-:W-:-:S04]  /*2bf50*/  LEA R20, R0, -UR8, 0x2 ;  /* 0x8000000800147c11 */ /* 0x000fc8000f8e10ff */
[----:B------:R-:W-:-:S07]  /*2bf60*/  IADD3 R28, PT, PT, R20, 0x10, R21 ;  /* 0x00000010141c7810 */ /* 0x000fce0007ffe015 */
.L_x_1369:
[----:B------:R-:W-:-:S05]  /*2bf70*/  IADD3 R20, P1, PT, R3, R0, RZ ;  /* 0x0000000003147210 */ /* 0x000fca0007f3e0ff */
[----:B------:R-:W-:Y:S01]  /*2bf80*/  IMAD.X R21, RZ, RZ, R8, P1 ;  /* 0x000000ffff157224 */ /* 0x000fe200008e0608 */
[----:B------:R-:W-:-:S04]  /*2bf90*/  LEA R24, P1, R20, UR16, 0x2 ;  /* 0x0000001014187c11 */ /* 0x000fc8000f8210ff */
[----:B------:R-:W-:-:S05]  /*2bfa0*/  LEA.HI.X R25, R20, UR17, R21, 0x2, P1 ;  /* 0x0000001114197c11 */ /* 0x000fca00088f1415 */
[----:B------:R-:W2:Y:S02]  /*2bfb0*/  LDG.E R20, desc[UR36][R24.64] ;  /* 0x0000002418147981 */ /* 0x000ea4000c1e1900 */
[----:B--2---:R-:W-:-:S04]  /*2bfc0*/  IMAD R21, R20, R30, R29 ;  /* 0x0000001e14157224 */ /* 0x004fc800078e021d */
[----:B------:R-:W-:-:S05]  /*2bfd0*/  IMAD.WIDE R20, R21, 0x4, R16 ;  /* 0x0000000415147825 */ /* 0x000fca00078e0210 */
[----:B---3--:R0:W5:Y:S01]  /*2bfe0*/  LDG.E.128 R32, desc[UR36][R20.64] ;  /* 0x0000002414207981 */ /* 0x008162000c1e1d00 */
[----:B------:R-:W-:Y:S04]  /*2bff0*/  BSSY.RECONVERGENT B1, `(.L_x_1366) ;  /* 0x0000014000017945 */ /* 0x000fe80003800200 */
[----:B------:R-:W-:Y:S05]  /*2c000*/  @P0 BRA `(.L_x_1367) ;  /* 0x0000000000480947 */ /* 0x000fea0003800000 */
[----:B------:R-:W-:Y:S01]  /*2c010*/  UISETP.NE.AND UP0, UPT, UR40, URZ, UPT ;  /* 0x000000ff2800728c */ /* 0x000fe2000bf05270 */
[----:B------:R-:W1:Y:S05]  /*2c020*/  LDS.128 R36, [R19+UR7] ;  /* 0x0000000713247984 */ /* 0x000e6a0008000c00 */
[----:B------:R-:W-:-:S13]  /*2c030*/  PLOP3.LUT P0, PT, PT, PT, UP0, 0x80, 0x8 ;  /* 0x000000000008781c */ /* 0x000fda0003f0f008 */
[----:B------:R-:W2:Y:S01]  /*2c040*/  @P0 LDG.E.128 R40, desc[UR36][R22.64] ;  /* 0x0000002416280981 */ /* 0x000ea2000c1e1d00 */
[----:B------:R-:W-:Y:S01]  /*2c050*/  PLOP3.LUT P0, PT, PT, PT, UP0, 0x80, 0x8 ;  /* 0x000000000008781c */ /* 0x000fe20003f0f008 */
[----:B0-----:R-:W-:Y:S01]  /*2c060*/  IMAD.WIDE.U32 R20, R29, 0x4, R10 ;  /* 0x000000041d147825 */ /* 0x001fe200078e000a */
[----:B------:R-:W-:Y:S02]  /*2c070*/  PLOP3.LUT P1, PT, PT, PT, UP0, 0x80, 0x8 ;  /* 0x000000000008781c */ /* 0x000fe40003f2f008 */
[----:B------:R-:W-:Y:S02]  /*2c080*/  PLOP3.LUT P2, PT, PT, PT, UP0, 0x80, 0x8 ;  /* 0x000000000008781c */ /* 0x000fe40003f4f008 */
[----:B------:R-:W-:Y:S01]  /*2c090*/  PLOP3.LUT P3, PT, PT, PT, UP0, 0x80, 0x8 ;  /* 0x000000000008781c */ /* 0x000fe20003f6f008 */
[----:B-1---5:R-:W-:Y:S01]  /*2c0a0*/  FADD.FTZ R32, R32, R36 ;  /* 0x0000002420207221 */ /* 0x022fe20000010000 */
[----:B------:R-:W-:Y:S01]  /*2c0b0*/  FADD.FTZ R33, R33, R37 ;  /* 0x0000002521217221 */ /* 0x000fe20000010000 */
[----:B------:R-:W-:Y:S01]  /*2c0c0*/  FADD.FTZ R34, R34, R38 ;  /* 0x0000002622227221 */ /* 0x000fe20000010000 */
[----:B------:R-:W-:-:S03]  /*2c0d0*/  FADD.FTZ R35, R35, R39 ;  /* 0x0000002723237221 */ /* 0x000fc60000010000 */
[----:B--2---:R-:W-:Y:S02]  /*2c0e0*/  @P0 FMUL.FTZ R32, R32, R40 ;  /* 0x0000002820200220 */ /* 0x004fe40000410000 */
[----:B------:R-:W-:Y:S02]  /*2c0f0*/  @P1 FMUL.FTZ R33, R33, R41 ;  /* 0x0000002921211220 */ /* 0x000fe40000410000 */
[----:B------:R-:W-:Y:S02]  /*2c100*/  @P2 FMUL.FTZ R34, R34, R42 ;  /* 0x0000002a22222220 */ /* 0x000fe40000410000 */
[----:B------:R-:W-:-:S05]  /*2c110*/  @P3 FMUL.FTZ R35, R35, R43 ;  /* 0x0000002b23233220 */ /* 0x000fca0000410000 */
[----:B------:R1:W-:Y:S02]  /*2c120*/  STG.E.128 desc[UR36][R20.64], R32 ;  /* 0x0000002014007986 */ /* 0x0003e4000c101d24 */
.L_x_1367:
[----:B------:R-:W-:Y:S05]  /*2c130*/  BSYNC.RECONVERGENT B1 ;  /* 0x0000000000017941 */ /* 0x000fea0003800200 */
.L_x_1366:
[----:B------:R-:W0:Y:S04]  /*2c140*/  LDG.E R24, desc[UR36][R24.64+0x10] ;  /* 0x0000102418187981 */ /* 0x000e28000c1e1900 */
[----:B------:R-:W2:Y:S01]  /*2c150*/  LDS R31, [R28+-0x10] ;  /* 0xfffff0001c1f7984 */ /* 0x000ea20000000800 */
[----:B01----:R-:W-:-:S05]  /*2c160*/  IMAD R20, R45, R24, RZ ;  /* 0x000000182d147224 */ /* 0x003fca00078e02ff */
[----:B------:R-:W-:-:S05]  /*2c170*/  LEA R20, R20, R29, 0x8 ;  /* 0x0000001d14147211 */ /* 0x000fca00078e40ff */
[----:B------:R-:W-:-:S04]  /*2c180*/  VIADD R21, R20, 0x400 ;  /* 0x0000040014157836 */ /* 0x000fc80000000000 */
[----:B------:R-:W-:-:S05]  /*2c190*/  IMAD.WIDE R20, R21, 0x4, R16 ;  /* 0x0000000415147825 */ /* 0x000fca00078e0210 */
[----:B------:R0:W5:Y:S01]  /*2c1a0*/  LDG.E.128 R36, desc[UR36][R20.64] ;  /* 0x0000002414247981 */ /* 0x000162000c1e1d00 */
[----:B------:R-:W-:Y:S01]  /*2c1b0*/  MOV R41, UR18 ;  /* 0x0000001200297c02 */ /* 0x000fe20008000f00 */
[C---:B--2--5:R-:W-:Y:S01]  /*2c1c0*/  FFMA.FTZ R32, R31.reuse, R32, R12 ;  /* 0x000000201f207223 */ /* 0x064fe2000001000c */
[C---:B------:R-:W-:Y:S01]  /*2c1d0*/  FFMA.FTZ R40, R31.reuse, R33, R13 ;  /* 0x000000211f287223 */ /* 0x040fe2000001000d */
[----:B------:R-:W-:Y:S01]  /*2c1e0*/  FFMA.FTZ R25, R31, R34, R14 ;  /* 0x000000221f197223 */ /* 0x000fe2000001000e */
[----:B------:R-:W-:Y:S01]  /*2c1f0*/  ISETP.NE.AND P0, PT, R41, RZ, PT ;  /* 0x000000ff2900720c */ /* 0x000fe20003f05270 */
[----:B------:R-:W-:-:S12]  /*2c200*/  FFMA.FTZ R24, R31, R35, R15 ;  /* 0x000000231f187223 */ /* 0x000fd8000001000f */
[----:B0-----:R-:W-:Y:S05]  /*2c210*/  @P0 BRA `(.L_x_1368) ;  /* 0x00000000004c0947 */ /* 0x001fea0003800000 */
[----:B------:R-:W-:Y:S01]  /*2c220*/  UISETP.NE.AND UP0, UPT, UR40, URZ, UPT ;  /* 0x000000ff2800728c */ /* 0x000fe2000bf05270 */
[----:B------:R-:W0:Y:S05]  /*2c230*/  LDS.128 R48, [R19+UR7] ;  /* 0x0000000713307984 */ /* 0x000e2a0008000c00 */
[----:B------:R-:W-:-:S13]  /*2c240*/  PLOP3.LUT P1, PT, PT, PT, UP0, 0x80, 0x8 ;  /* 0x000000000008781c */ /* 0x000fda0003f2f008 */
[----:B------:R-:W2:Y:S01]  /*2c250*/  @P1 LDG.E.128 R12, desc[UR36][R22.64] ;  /* 0x00000024160c1981 */ /* 0x000ea2000c1e1d00 */
[----:B------:R-:W-:Y:S01]  /*2c260*/  PLOP3.LUT P1, PT, PT, PT, UP0, 0x80, 0x8 ;  /* 0x000000000008781c */ /* 0x000fe20003f2f008 */
[----:B------:R-:W-:Y:S01]  /*2c270*/  VIADD R21, R29, 0x400 ;  /* 0x000004001d157836 */ /* 0x000fe20000000000 */
[----:B------:R-:W-:Y:S02]  /*2c280*/  PLOP3.LUT P2, PT, PT, PT, UP0, 0x80, 0x8 ;  /* 0x000000000008781c */ /* 0x000fe40003f4f008 */
[----:B------:R-:W-:Y:S02]  /*2c290*/  PLOP3.LUT P3, PT, PT, PT, UP0, 0x80, 0x8 ;  /* 0x000000000008781c */ /* 0x000fe40003f6f008 */
[----:B------:R-:W-:Y:S01]  /*2c2a0*/  PLOP3.LUT P4, PT, PT, PT, UP0, 0x80, 0x8 ;  /* 0x000000000008781c */ /* 0x000fe20003f8f008 */
[----:B0-----:R-:W-:Y:S01]  /*2c2b0*/  FADD.FTZ R36, R48, R36 ;  /* 0x0000002430247221 */ /* 0x001fe20000010000 */
[----:B------:R-:W-:Y:S01]  /*2c2c0*/  FADD.FTZ R37, R49, R37 ;  /* 0x0000002531257221 */ /* 0x000fe20000010000 */
[----:B------:R-:W-:Y:S01]  /*2c2d0*/  FADD.FTZ R38, R50, R38 ;  /* 0x0000002632267221 */ /* 0x000fe20000010000 */
[----:B------:R-:W-:-:S03]  /*2c2e0*/  FADD.FTZ R39, R51, R39 ;  /* 0x0000002733277221 */ /* 0x000fc60000010000 */
[----:B--2---:R-:W-:Y:S02]  /*2c2f0*/  @P1 FMUL.FTZ R36, R36, R12 ;  /* 0x0000000c24241220 */ /* 0x004fe40000410000 */
[----:B------:R-:W-:Y:S02]  /*2c300*/  @P2 FMUL.FTZ R37, R37, R13 ;  /* 0x0000000d25252220 */ /* 0x000fe40000410000 */
[----:B------:R-:W-:Y:S02]  /*2c310*/  @P3 FMUL.FTZ R38, R38, R14 ;  /* 0x0000000e26263220 */ /* 0x000fe40000410000 */
[----:B------:R-:W-:Y:S01]  /*2c320*/  @P4 FMUL.FTZ R39, R39, R15 ;  /* 0x0000000f27274220 */ /* 0x000fe20000410000 */
[----:B------:R-:W-:-:S05]  /*2c330*/  IMAD.WIDE.U32 R12, R21, 0x4, R10 ;  /* 0x00000004150c7825 */ /* 0x000fca00078e000a */
[----:B------:R0:W-:Y:S02]  /*2c340*/  STG.E.128 desc[UR36][R12.64], R36 ;  /* 0x000000240c007986 */ /* 0x0001e4000c101d24 */
.L_x_1368:
[----:B------:R1:W0:Y:S01]  /*2c350*/  LDS R15, [R28] ;  /* 0x000000001c0f7984 */ /* 0x0002220000000800 */
[----:B------:R-:W-:Y:S01]  /*2c360*/  IADD3 R0, PT, PT, R0, 0x8, RZ ;  /* 0x0000000800007810 */ /* 0x000fe20007ffe0ff */
[----:B------:R-:W-:-:S03]  /*2c370*/  VIADD R29, R29, 0x800 ;  /* 0x000008001d1d7836 */ /* 0x000fc60000000000 */
[----:B------:R-:W-:Y:S02]  /*2c380*/  ISETP.GE.AND P1, PT, R0, UR10, PT ;  /* 0x0000000a00007c0c */ /* 0x000fe4000bf26270 */
[----:B-1----:R-:W-:Y:S01]  /*2c390*/  IADD3 R28, PT, PT, R28, 0x20, RZ ;  /* 0x000000201c1c7810 */ /* 0x002fe20007ffe0ff */
[C---:B0-----:R-:W-:Y:S01]  /*2c3a0*/  FFMA.FTZ R12, R15.reuse, R36, R32 ;  /* 0x000000240f0c7223 */ /* 0x041fe20000010020 */
[C---:B------:R-:W-:Y:S01]  /*2c3b0*/  FFMA.FTZ R13, R15.reuse, R37, R40 ;  /* 0x000000250f0d7223 */ /* 0x040fe20000010028 */
[C---:B------:R-:W-:Y:S01]  /*2c3c0*/  FFMA.FTZ R14, R15.reuse, R38, R25 ;  /* 0x000000260f0e7223 */ /* 0x040fe20000010019 */
[----:B------:R-:W-:-:S07]  /*2c3d0*/  FFMA.FTZ R15, R15, R39, R24 ;  /* 0x000000270f0f7223 */ /* 0x000fce0000010018 */
[----:B------:R-:W-:Y:S05]  /*2c3e0*/  @!P1 BRA `(.L_x_1369) ;  /* 0xfffffff800e09947 */ /* 0x000fea000383ffff */
.L_x_1362:
[----:B------:R-:W-:Y:S05]  /*2c3f0*/  BSYNC.RECONVERGENT B0 ;  /* 0x0000000000007941 */ /* 0x000fea0003800200 */
.L_x_1361:
        /* <DEDUP_REMOVED lines=16> */
[----:B----4-:R-:W-:-:S04]  /*2c500*/  IMAD R40, R25, UR8, RZ ;  /* 0x0000000819287c24 */ /* 0x010fc8000f8e02ff */
[----:B------:R-:W-:Y:S01]  /*2c510*/  IMAD R23, R22, 0x100, R9 ;  /* 0x0000010016177824 */ /* 0x000fe200078e0209 */
[----:B------:R-:W-:-:S03]  /*2c520*/  MOV R22, R26 ;  /* 0x0000001a00167202 */ /* 0x000fc60000000f00 */
[----:B-----5:R-:W-:Y:S01]  /*2c530*/  IMAD.WIDE R20, R23, 0x4, R20 ;  /* 0x0000000417147825 */ /* 0x020fe200078e0214 */
[----:B------:R-:W-:Y:S06]  /*2c540*/  @P0 BRA `(.L_x_1373) ;  /* 0x0000000400000947 */ /* 0x000fec0003800000 */
[----:B------:R-:W-:Y:S01]  /*2c550*/  ISETP.GE.AND P0, PT, R26, R25, PT ;  /* 0x000000191a00720c */ /* 0x000fe20003f06270 */
[----:B------:R-:W-:-:S12]  /*2c560*/  IMAD.MOV.U32 R22, RZ, RZ, R36 ;  /* 0x000000ffff167224 */ /* 0x000fd800078e0024 */
[----:B------:R-:W-:Y:S05]  /*2c570*/  @!P0 BRA `(.L_x_1373) ;  /* 0x0000000000f48947 */ /* 0x000fea0003800000 */
[----:B------:R-:W-:Y:S01]  /*2c580*/  IABS R29, R25 ;  /* 0x00000019001d7213 */ /* 0x000fe20000000000 */
[----:B------:R-:W2:Y:S01]  /*2c590*/  LDCU.64 UR10, c[0x0][0x3c8] ;  /* 0x00007900ff0a77ac */ /* 0x000ea20008000a00 */
[----:B------:R-:W-:Y:S01]  /*2c5a0*/  IABS R30, R26 ;  /* 0x0000001a001e7213 */ /* 0x000fe20000000000 */
[----:B------:R-:W4:Y:S01]  /*2c5b0*/  LDS R27, [R27] ;  /* 0x000000001b1b7984 */ /* 0x000f220000000800 */
[----:B------:R-:W0:Y:S01]  /*2c5c0*/  I2F.RP R24, R29 ;  /* 0x0000001d00187306 */ /* 0x000e220000209400 */
[----:B------:R-:W-:Y:S02]  /*2c5d0*/  ISETP.GE.AND P1, PT, R26, RZ, PT ;  /* 0x000000ff1a00720c */ /* 0x000fe40003f26270 */
[----:B------:R-:W-:-:S05]  /*2c5e0*/  ISETP.NE.AND P2, PT, R25, RZ, PT ;  /* 0x000000ff1900720c */ /* 0x000fca0003f45270 */
[----:B0-----:R-:W0:Y:S02]  /*2c5f0*/  MUFU.RCP R24, R24 ;  /* 0x0000001800187308 */ /* 0x001e240000001000 */
[----:B0-----:R-:W-:-:S06]  /*2c600*/  IADD3 R28, PT, PT, R24, 0xffffffe, RZ ;  /* 0x0ffffffe181c7810 */ /* 0x001fcc0007ffe0ff */
[----:B------:R-:W0:Y:S02]  /*2c610*/  F2I.FTZ.U32.TRUNC.NTZ R23, R28 ;  /* 0x0000001c00177305 */ /* 0x000e24000021f000 */
[----:B0-----:R-:W-:-:S04]  /*2c620*/  IMAD.MOV R22, RZ, RZ, -R23 ;  /* 0x000000ffff167224 */ /* 0x001fc800078e0a17 */
        /* <DEDUP_REMOVED lines=13> */
[----:B------:R-:W-:-:S04]  /*2c700*/  IADD3 R23, P0, PT, R3, R22, RZ ;  /* 0x0000001603177210 */ /* 0x000fc80007f1e0ff */
[----:B------:R-:W-:Y:S02]  /*2c710*/  IADD3.X R28, PT, PT, RZ, R8, RZ, P0, !PT ;  /* 0x00000008ff1c7210 */ /* 0x000fe400007fe4ff */
[----:B--2---:R-:W-:-:S04]  /*2c720*/  LEA R24, P0, R23, UR10, 0x2 ;  /* 0x0000000a17187c11 */ /* 0x004fc8000f8010ff */
[----:B------:R-:W-:-:S06]  /*2c730*/  LEA.HI.X R25, R23, UR11, R28, 0x2, P0 ;  /* 0x0000000b17197c11 */ /* 0x000fcc00080f141c */
[----:B------:R-:W2:Y:S01]  /*2c740*/  LDG.E R25, desc[UR36][R24.64] ;  /* 0x0000002418197981 */ /* 0x000ea2000c1e1900 */
[----:B------:R-:W-:Y:S01]  /*2c750*/  ISETP.NE.AND P0, PT, R41, RZ, PT ;  /* 0x000000ff2900720c */ /* 0x000fe20003f05270 */
[----:B--2---:R-:W-:-:S04]  /*2c760*/  IMAD R23, R40, R25, R22 ;  /* 0x0000001928177224 */ /* 0x004fc800078e0216 */
[----:B------:R-:W-:-:S04]  /*2c770*/  IMAD.SHL.U32 R23, R23, 0x100, RZ ;  /* 0x0000010017177824 */ /* 0x000fc800078e00ff */
[----:B------:R-:W-:-:S05]  /*2c780*/  IMAD.WIDE R22, R23, 0x4, R16 ;  /* 0x0000000417167825 */ /* 0x000fca00078e0210 */
[----:B------:R0:W5:Y:S01]  /*2c790*/  LDG.E.128 R28, desc[UR36][R22.64] ;  /* 0x00000024161c7981 */ /* 0x000162000c1e1d00 */
[----:B------:R-:W-:Y:S04]  /*2c7a0*/  BSSY.RECONVERGENT B2, `(.L_x_1374) ;  /* 0x0000015000027945 */ /* 0x000fe80003800200 */
[----:B----4-:R-:W-:Y:S05]  /*2c7b0*/  @P0 BRA `(.L_x_1375) ;  /* 0x00000000004c0947 */ /* 0x010fea0003800000 */
[----:B------:R-:W-:Y:S01]  /*2c7c0*/  UISETP.NE.AND UP0, UPT, UR40, URZ, UPT ;  /* 0x000000ff2800728c */ /* 0x000fe2000bf05270 */
[----:B------:R-:W2:Y:S05]  /*2c7d0*/  LDS.128 R44, [R19+UR7] ;  /* 0x00000007132c7984 */ /* 0x000eaa0008000c00 */
[----:B------:R-:W-:-:S13]  /*2c7e0*/  PLOP3.LUT P0, PT, PT, PT, UP0, 0x80, 0x8 ;  /* 0x000000000008781c */ /* 0x000fda0003f0f008 */
[----:B---3--:R-:W3:Y:S01]  /*2c7f0*/  @P0 LDG.E.128 R32, desc[UR36][R20.64] ;  /* 0x0000002414200981 */ /* 0x008ee2000c1e1d00 */
[----:B------:R-:W-:Y:S02]  /*2c800*/  PLOP3.LUT P0, PT, PT, PT, UP0, 0x80, 0x8 ;  /* 0x000000000008781c */ /* 0x000fe40003f0f008 */
[----:B------:R-:W-:Y:S02]  /*2c810*/  PLOP3.LUT P1, PT, PT, PT, UP0, 0x80, 0x8 ;  /* 0x000000000008781c */ /* 0x000fe40003f2f008 */
[----:B------:R-:W-:Y:S02]  /*2c820*/  PLOP3.LUT P2, PT, PT, PT, UP0, 0x80, 0x8 ;  /* 0x000000000008781c */ /* 0x000fe40003f4f008 */
[----:B------:R-:W-:Y:S02]  /*2c830*/  PLOP3.LUT P3, PT, PT, PT, UP0, 0x80, 0x8 ;  /* 0x000000000008781c */ /* 0x000fe40003f6f008 */
[----:B0-----:R-:W-:-:S05]  /*2c840*/  SHF.L.U32 R23, R26, 0x8, RZ ;  /* 0x000000081a177819 */ /* 0x001fca00000006ff */
[----:B------:R-:W-:-:S04]  /*2c850*/  IMAD.WIDE.U32 R22, R23, 0x4, R10 ;  /* 0x0000000417167825 */ /* 0x000fc800078e000a */
[----:B--2--5:R-:W-:Y:S01]  /*2c860*/  FADD.FTZ R28, R44, R28 ;  /* 0x0000001c2c1c7221 */ /* 0x024fe20000010000 */
[----:B------:R-:W-:Y:S01]  /*2c870*/  FADD.FTZ R29, R45, R29 ;  /* 0x0000001d2d1d7221 */ /* 0x000fe20000010000 */
[----:B------:R-:W-:Y:S01]  /*2c880*/  FADD.FTZ R30, R46, R30 ;  /* 0x0000001e2e1e7221 */ /* 0x000fe20000010000 */
[----:B------:R-:W-:Y:S01]  /*2c890*/  FADD.FTZ R31, R47, R31 ;  /* 0x0000001f2f1f7221 */ /* 0x000fe20000010000 */
[----:B---3--:R-:W-:Y:S01]  /*2c8a0*/  @P0 FMUL.FTZ R28, R28, R32 ;  /* 0x000000201c1c0220 */ /* 0x008fe20000410000 */
[----:B------:R-:W-:Y:S01]  /*2c8b0*/  @P1 FMUL.FTZ R29, R29, R33 ;  /* 0x000000211d1d1220 */ /* 0x000fe20000410000 */
[----:B------:R-:W-:Y:S01]  /*2c8c0*/  @P2 FMUL.FTZ R30, R30, R34 ;  /* 0x000000221e1e2220 */ /* 0x000fe20000410000 */
[----:B------:R-:W-:-:S05]  /*2c8d0*/  @P3 FMUL.FTZ R31, R31, R35 ;  /* 0x000000231f1f3220 */ /* 0x000fca0000410000 */
[----:B------:R2:W-:Y:S02]  /*2c8e0*/  STG.E.128 desc[UR36][R22.64], R28 ;  /* 0x0000001c16007986 */ /* 0x0005e4000c101d24 */
.L_x_1375:
[----:B-1----:R-:W-:Y:S05]  /*2c8f0*/  BSYNC.RECONVERGENT B2 ;  /* 0x0000000000027941 */ /* 0x002fea0003800200 */
.L_x_1374:
[C---:B-----5:R-:W-:Y:S01]  /*2c900*/  FFMA.FTZ R12, R27.reuse, R28, R12 ;  /* 0x0000001c1b0c7223 */ /* 0x060fe2000001000c */
[C---:B------:R-:W-:Y:S01]  /*2c910*/  FFMA.FTZ R13, R27.reuse, R29, R13 ;  /* 0x0000001d1b0d7223 */ /* 0x040fe2000001000d */
[C---:B------:R-:W-:Y:S01]  /*2c920*/  FFMA.FTZ R14, R27.reuse, R30, R14 ;  /* 0x0000001e1b0e7223 */ /* 0x040fe2000001000e */
[----:B------:R-:W-:Y:S01]  /*2c930*/  FFMA.FTZ R15, R27, R31, R15 ;  /* 0x0000001f1b0f7223 */ /* 0x000fe2000001000f */
[----:B0-2---:R-:W-:-:S07]  /*2c940*/  IMAD.MOV.U32 R22, RZ, RZ, R36 ;  /* 0x000000ffff167224 */ /* 0x005fce00078e0024 */
.L_x_1373:
[----:B01----:R-:W-:Y:S05]  /*2c950*/  BSYNC.RECONVERGENT B1 ;  /* 0x0000000000017941 */ /* 0x003fea0003800200 */
.L_x_1372:
[----:B------:R-:W-:-:S13]  /*2c960*/  ISETP.GE.U32.AND P0, PT, R0, 0x4, PT ;  /* 0x000000040000780c */ /* 0x000fda0003f06070 */
[----:B------:R-:W-:Y:S05]  /*2c970*/  @!P0 BRA `(.L_x_1371) ;  /* 0x00000008001c8947 */ /* 0x000fea0003800000 */
[----:B------:R-:W-:Y:S01]  /*2c980*/  USHF.L.U32 UR8, UR75, 0x2, URZ ;  /* 0x000000024b087899 */ /* 0x000fe200080006ff */
[----:B------:R-:W-:Y:S01]  /*2c990*/  MOV R23, UR5 ;  /* 0x0000000500177c02 */ /* 0x000fe20008000f00 */
[C---:B------:R-:W-:Y:S01]  /*2c9a0*/  VIADD R26, R22.reuse, 0x4 ;  /* 0x00000004161a7836 */ /* 0x040fe20000000000 */
[----:B------:R-:W-:-:S03]  /*2c9b0*/  SHF.L.U32 R27, R22, 0x8, RZ ;  /* 0x00000008161b7819 */ /* 0x000fc600000006ff */
[----:B------:R-:W-:-:S04]  /*2c9c0*/  LEA R0, R22, -UR8, 0x2 ;  /* 0x8000000816007c11 */ /* 0x000fc8000f8e10ff */
[----:B------:R-:W-:-:S07]  /*2c9d0*/  IADD3 R0, PT, PT, R0, 0x10, R23 ;  /* 0x0000001000007810 */ /* 0x000fce0007ffe017 */
.L_x_1382:
[----:B------:R-:W0:Y:S01]  /*2c9e0*/  LDC R43, c[0x0][0x3f4] ;  /* 0x0000fd00ff2b7b82 */ /* 0x000e220000000800 */
[----:B------:R-:W-:Y:S01]  /*2c9f0*/  VIADD R24, R26, 0xfffffffc ;  /* 0xfffffffc1a187836 */ /* 0x000fe20000000000 */
[----:B------:R-:W-:Y:S04]  /*2ca00*/  BSSY.RECONVERGENT B1, `(.L_x_1376) ;  /* 0x000003b000017945 */ /* 0x000fe80003800200 */
[----:B0-----:R-:W-:-:S13]  /*2ca10*/  ISETP.GE.AND P0, PT, R24, R43, PT ;  /* 0x0000002b1800720c */ /* 0x001fda0003f06270 */
[----:B------:R-:W-:Y:S05]  /*2ca20*/  @!P0 BRA `(.L_x_1377) ;  /* 0x0000000000e08947 */ /* 0x000fea0003800000 */
[----:B------:R-:W-:Y:S01]  /*2ca30*/  IABS R25, R43 ;  /* 0x0000002b00197213 */ /* 0x000fe20000000000 */
[----:B------:R0:W1:Y:S01]  /*2ca40*/  LDS R41, [R0+-0x10] ;  /* 0xfffff00000297984 */ /* 0x0000620000000800 */
[----:B------:R-:W-:Y:S02]  /*2ca50*/  IABS R30, R24 ;  /* 0x00000018001e7213 */ /* 0x000fe40000000000 */
[----:B------:R-:W2:Y:S01]  /*2ca60*/  I2F.RP R28, R25 ;  /* 0x00000019001c7306 */ /* 0x000ea20000209400 */
[----:B------:R-:W-:Y:S02]  /*2ca70*/  ISETP.GE.AND P1, PT, R24, RZ, PT ;  /* 0x000000ff1800720c */ /* 0x000fe40003f26270 */
[----:B------:R-:W-:-:S05]  /*2ca80*/  ISETP.NE.AND P2, PT, R43, RZ, PT ;  /* 0x000000ff2b00720c */ /* 0x000fca0003f45270 */
[----:B--2---:R-:W2:Y:S02]  /*2ca90*/  MUFU.RCP R28, R28 ;  /* 0x0000001c001c7308 */ /* 0x004ea40000001000 */
[----:B--2---:R-:W-:-:S06]  /*2caa0*/  IADD3 R29, PT, PT, R28, 0xffffffe, RZ ;  /* 0x0ffffffe1c1d7810 */ /* 0x004fcc0007ffe0ff */
[----:B------:R-:W2:Y:S02]  /*2cab0*/  F2I.FTZ.U32.TRUNC.NTZ R23, R29 ;  /* 0x0000001d00177305 */ /* 0x000ea4000021f000 */
[----:B--2---:R-:W-:-:S04]  /*2cac0*/  IMAD.MOV R22, RZ, RZ, -R23 ;  /* 0x000000ffff167224 */ /* 0x004fc800078e0a17 */
        /* <DEDUP_REMOVED lines=15> */
[----:B------:R-:W-:-:S04]  /*2cbc0*/  LEA R24, P0, R23, UR14, 0x2 ;  /* 0x0000000e17187c11 */ /* 0x000fc8000f8010ff */
[----:B------:R-:W-:-:S06]  /*2cbd0*/  LEA.HI.X R25, R23, UR15, R28, 0x2, P0 ;  /* 0x0000000f17197c11 */ /* 0x000fcc00080f141c */
[----:B------:R-:W2:Y:S01]  /*2cbe0*/  LDG.E R25, desc[UR36][R24.64] ;  /* 0x0000002418197981 */ /* 0x000ea2000c1e1900 */
[----:B------:R-:W-:Y:S01]  /*2cbf0*/  UISETP.NE.AND UP0, UPT, UR12, URZ, UPT ;  /* 0x000000ff0c00728c */ /* 0x000fe2000bf05270 */
[----:B--2---:R-:W-:-:S04]  /*2cc00*/  IMAD R23, R40, R25, R22 ;  /* 0x0000001928177224 */ /* 0x004fc800078e0216 */
[----:B------:R-:W-:-:S04]  /*2cc10*/  IMAD.SHL.U32 R23, R23, 0x100, RZ ;  /* 0x0000010017177824 */ /* 0x000fc800078e00ff */
[----:B------:R-:W-:-:S05]  /*2cc20*/  IMAD.WIDE R22, R23, 0x4, R16 ;  /* 0x0000000417167825 */ /* 0x000fca00078e0210 */
[----:B------:R0:W5:Y:S01]  /*2cc30*/  LDG.E.128 R28, desc[UR36][R22.64] ;  /* 0x00000024161c7981 */ /* 0x000162000c1e1d00 */
[----:B-1----:R-:W-:Y:S05]  /*2cc40*/  BRA.U UP0, `(.L_x_1378) ;  /* 0x0000000100487547 */ /* 0x002fea000b800000 */
[----:B------:R-:W-:Y:S01]  /*2cc50*/  UISETP.NE.AND UP0, UPT, UR40, URZ, UPT ;  /* 0x000000ff2800728c */ /* 0x000fe2000bf05270 */
[----:B---3--:R-:W1:Y:S05]  /*2cc60*/  LDS.128 R32, [R19+UR7] ;  /* 0x0000000713207984 */ /* 0x008e6a0008000c00 */
        /* <DEDUP_REMOVED lines=16> */
.L_x_1378:
[C---:B-----5:R-:W-:Y:S01]  /*2cd70*/  FFMA.FTZ R12, R41.reuse, R28, R12 ;  /* 0x0000001c290c7223 */ /* 0x060fe2000001000c */
[C---:B------:R-:W-:Y:S01]  /*2cd80*/  FFMA.FTZ R13, R41.reuse, R29, R13 ;  /* 0x0000001d290d7223 */ /* 0x040fe2000001000d */
[C---:B------:R-:W-:Y:S01]  /*2cd90*/  FFMA.FTZ R14, R41.reuse, R30, R14 ;  /* 0x0000001e290e7223 */ /* 0x040fe2000001000e */
[----:B------:R-:W-:-:S07]  /*2cda0*/  FFMA.FTZ R15, R41, R31, R15 ;  /* 0x0000001f290f7223 */ /* 0x000fce000001000f */
.L_x_1377:
[----:B------:R-:W-:Y:S05]  /*2cdb0*/  BSYNC.RECONVERGENT B1 ;  /* 0x0000000000017941 */ /* 0x000fea0003800200 */
.L_x_1376:
[----:B------:R-:W-:Y:S01]  /*2cdc0*/  ISETP.GE.AND P0, PT, R26, R43, PT ;  /* 0x0000002b1a00720c */ /* 0x000fe20003f06270 */
[----:B------:R-:W-:-:S12]  /*2cdd0*/  BSSY.RECONVERGENT B1, `(.L_x_1379) ;  /* 0x000003b000017945 */ /* 0x000fd80003800200 */
[----:B------:R-:W-:Y:S05]  /*2cde0*/  @!P0 BRA `(.L_x_1380) ;  /* 0x0000000000e48947 */ /* 0x000fea0003800000 */
[----:B------:R-:W-:Y:S01]  /*2cdf0*/  IABS R25, R43 ;  /* 0x0000002b00197213 */ /* 0x000fe20000000000 */
[----:B------:R2:W4:Y:S01]  /*2ce00*/  LDS R37, [R0] ;  /* 0x0000000000257984 */ /* 0x0005220000000800 */
[----:B-1----:R-:W-:Y:S02]  /*2ce10*/  IABS R30, R26 ;  /* 0x0000001a001e7213 */ /* 0x002fe40000000000 */
[----:B------:R-:W1:Y:S01]  /*2ce20*/  I2F.RP R24, R25 ;  /* 0x0000001900187306 */ /* 0x000e620000209400 */
[----:B------:R-:W-:Y:S02]  /*2ce30*/  ISETP.GE.AND P1, PT, R26, RZ, PT ;  /* 0x000000ff1a00720c */ /* 0x000fe40003f26270 */
[----:B------:R-:W-:-:S05]  /*2ce40*/  ISETP.NE.AND P2, PT, R43, RZ, PT ;  /* 0x000000ff2b00720c */ /* 0x000fca0003f45270 */
[----:B-1----:R-:W1:Y:S02]  /*2ce50*/  MUFU.RCP R24, R24 ;  /* 0x0000001800187308 */ /* 0x002e640000001000 */
[----:B-1----:R-:W-:-:S06]  /*2ce60*/  IADD3 R28, PT, PT, R24, 0xffffffe, RZ ;  /* 0x0ffffffe181c7810 */ /* 0x002fcc0007ffe0ff */
[----:B0-----:R-:W0:Y:S02]  /*2ce70*/  F2I.FTZ.U32.TRUNC.NTZ R23, R28 ;  /* 0x0000001c00177305 */ /* 0x001e24000021f000 */
        /* <DEDUP_REMOVED lines=18> */
[----:B------:R-:W3:Y:S01]  /*2cfa0*/  LDG.E R25, desc[UR36][R24.64] ;  /* 0x0000002418197981 */ /* 0x000ee2000c1e1900 */
[----:B------:R-:W-:Y:S01]  /*2cfb0*/  UISETP.NE.AND UP0, UPT, UR12, URZ, UPT ;  /* 0x000000ff0c00728c */ /* 0x000fe2000bf05270 */
[----:B---3--:R-:W-:-:S04]  /*2cfc0*/  IMAD R23, R40, R25, R22 ;  /* 0x0000001928177224 */ /* 0x008fc800078e0216 */
[----:B------:R-:W-:-:S04]  /*2cfd0*/  IMAD.SHL.U32 R23, R23, 0x100, RZ ;  /* 0x0000010017177824 */ /* 0x000fc800078e00ff */
[----:B------:R-:W-:-:S05]  /*2cfe0*/  IMAD.WIDE R22, R23, 0x4, R16 ;  /* 0x0000000417167825 */ /* 0x000fca00078e0210 */
[----:B------:R2:W5:Y:S01]  /*2cff0*/  LDG.E.128 R28, desc[UR36][R22.64] ;  /* 0x00000024161c7981 */ /* 0x000562000c1e1d00 */
[----:B----4-:R-:W-:Y:S05]  /*2d000*/  BRA.U UP0, `(.L_x_1381) ;  /* 0x00000001004c7547 */ /* 0x010fea000b800000 */
[----:B------:R-:W-:Y:S01]  /*2d010*/  UISETP.NE.AND UP0, UPT, UR40, URZ, UPT ;  /* 0x000000ff2800728c */ /* 0x000fe2000bf05270 */
[----:B------:R-:W0:Y:S05]  /*2d020*/  LDS.128 R44, [R19+UR7] ;  /* 0x00000007132c7984 */ /* 0x000e2a0008000c00 */
[----:B------:R-:W-:-:S13]  /*2d030*/  PLOP3.LUT P0, PT, PT, PT, UP0, 0x80, 0x8 ;  /* 0x000000000008781c */ /* 0x000fda0003f0f008 */
[----:B------:R-:W3:Y:S01]  /*2d040*/  @P0 LDG.E.128 R32, desc[UR36][R20.64] ;  /* 0x0000002414200981 */ /* 0x000ee2000c1e1d00 */
[----:B------:R-:W-:Y:S02]  /*2d050*/  PLOP3.LUT P0, PT, PT, PT, UP0, 0x80, 0x8 ;  /* 0x000000000008781c */ /* 0x000fe40003f0f008 */
[----:B------:R-:W-:Y:S02]  /*2d060*/  PLOP3.LUT P1, PT, PT, PT, UP0, 0x80, 0x8 ;  /* 0x000000000008781c */ /* 0x000fe40003f2f008 */
[----:B------:R-:W-:Y:S02]  /*2d070*/  PLOP3.LUT P2, PT, PT, PT, UP0, 0x80, 0x8 ;  /* 0x000000000008781c */ /* 0x000fe40003f4f008 */
[----:B------:R-:W-:Y:S02]  /*2d080*/  PLOP3.LUT P3, PT, PT, PT, UP0, 0x80, 0x8 ;  /* 0x000000000008781c */ /* 0x000fe40003f6f008 */
[----:B--2---:R-:W-:-:S05]  /*2d090*/  IADD3 R23, PT, PT, R27, 0x400, RZ ;  /* 0x000004001b177810 */ /* 0x004fca0007ffe0ff */
[----:B------:R-:W-:-:S04]  /*2d0a0*/  IMAD.WIDE.U32 R22, R23, 0x4, R10 ;  /* 0x0000000417167825 */ /* 0x000fc800078e000a */
[----:B0----5:R-:W-:Y:S01]  /*2d0b0*/  FADD.FTZ R28, R44, R28 ;  /* 0x0000001c2c1c7221 */ /* 0x021fe20000010000 */
        /* <DEDUP_REMOVED lines=8> */
.L_x_1381:
[C---:B-----5:R-:W-:Y:S01]  /*2d140*/  FFMA.FTZ R12, R37.reuse, R28, R12 ;  /* 0x0000001c250c7223 */ /* 0x060fe2000001000c */
[C---:B------:R-:W-:Y:S01]  /*2d150*/  FFMA.FTZ R13, R37.reuse, R29, R13 ;  /* 0x0000001d250d7223 */ /* 0x040fe2000001000d */
[C---:B------:R-:W-:Y:S01]  /*2d160*/  FFMA.FTZ R14, R37.reuse, R30, R14 ;  /* 0x0000001e250e7223 */ /* 0x040fe2000001000e */
[----:B------:R-:W-:-:S07]  /*2d170*/  FFMA.FTZ R15, R37, R31, R15 ;  /* 0x0000001f250f7223 */ /* 0x000fce000001000f */
.L_x_1380:
[----:B------:R-:W-:Y:S05]  /*2d180*/  BSYNC.RECONVERGENT B1 ;  /* 0x0000000000017941 */ /* 0x000fea0003800200 */
.L_x_1379:
[C---:B012---:R-:W-:Y:S01]  /*2d190*/  VIADD R22, R26.reuse, 0x4 ;  /* 0x000000041a167836 */ /* 0x047fe20000000000 */
[----:B------:R-:W-:Y:S01]  /*2d1a0*/  IADD3 R26, PT, PT, R26, 0x8, RZ ;  /* 0x000000081a1a7810 */ /* 0x000fe20007ffe0ff */
[----:B------:R-:W-:Y:S01]  /*2d1b0*/  VIADD R27, R27, 0x800 ;  /* 0x000008001b1b7836 */ /* 0x000fe20000000000 */
[----:B------:R-:W-:Y:S02]  /*2d1c0*/  IADD3 R0, PT, PT, R0, 0x20, RZ ;  /* 0x0000002000007810 */ /* 0x000fe40007ffe0ff */
[----:B------:R-:W-:-:S13]  /*2d1d0*/  ISETP.GE.AND P0, PT, R22, UR41, PT ;  /* 0x0000002916007c0c */ /* 0x000fda000bf06270 */
[----:B------:R-:W-:Y:S05]  /*2d1e0*/  @!P0 BRA `(.L_x_1382) ;  /* 0xfffffff400fc8947 */ /* 0x000fea000383ffff */
.L_x_1371:
[----:B01----:R-:W-:Y:S05]  /*2d1f0*/  BSYNC.RECONVERGENT B0 ;  /* 0x0000000000007941 */ /* 0x003fea0003800200 */
.L_x_1370:
[----:B------:R-:W-:Y:S01]  /*2d200*/  ISETP.NE.AND P0, PT, R18, UR4, PT ;  /* 0x0000000412007c0c */ /* 0x000fe2000bf05270 */
[----:B------:R-:W-:-:S12]  /*2d210*/  BSSY.RECONVERGENT B0, `(.L_x_1383) ;  /* 0x000002f000007945 */ /* 0x000fd80003800200 */
[----:B------:R-:W-:Y:S05]  /*2d220*/  @P0 BRA `(.L_x_1384) ;  /* 0x0000000000b40947 */ /* 0x000fea0003800000 */
[----:B------:R-:W-:-:S06]  /*2d230*/  USHF.L.U32 UR4, UR41, 0x8, URZ ;  /* 0x0000000829047899 */ /* 0x000fcc00080006ff */
[----:B------:R-:W-:-:S04]  /*2d240*/  IMAD.U32 R17, RZ, RZ, UR4 ;  /* 0x00000004ff117e24 */ /* 0x000fc8000f8e00ff */
[----:B------:R-:W-:-:S05]  /*2d250*/  IMAD.WIDE R16, R17, 0x4, R10 ;  /* 0x0000000411107825 */ /* 0x000fca00078e020a */
[----:B------:R0:W5:Y:S01]  /*2d260*/  LDG.E.128 R20, desc[UR36][R16.64] ;  /* 0x0000002410147981 */ /* 0x000162000c1e1d00 */
[----:B------:R-:W1:Y:S01]  /*2d270*/  S2UR UR7, SR_CgaCtaId ;  /* 0x00000000000779c3 */ /* 0x000e620000008800 */
[----:B------:R-:W-:Y:S02]  /*2d280*/  UMOV UR4, 0x400 ;  /* 0x0000040000047882 */ /* 0x000fe40000000000 */
[----:B------:R-:W-:Y:S02]  /*2d290*/  UIADD3 UR8, UPT, UPT, UR4, 0x840, URZ ;  /* 0x0000084004087890 */ /* 0x000fe4000fffe0ff */
[----:B------:R-:W-:Y:S02]  /*2d2a0*/  UIADD3 UR4, UPT, UPT, UR42, -UR75, URZ ;  /* 0x8000004b2a047290 */ /* 0x000fe4000fffe0ff */
[----:B-1----:R-:W-:-:S04]  /*2d2b0*/  ULEA UR7, UR7, UR8, 0x18 ;  /* 0x0000000807077291 */ /* 0x002fc8000f8ec0ff */
[----:B------:R-:W-:-:S09]  /*2d2c0*/  ULEA UR4, UR4, UR7, 0x2 ;  /* 0x0000000704047291 */ /* 0x000fd2000f8e10ff */
[----:B------:R-:W1:Y:S02]  /*2d2d0*/  LDS R3, [UR4+-0x4] ;  /* 0xfffffc04ff037984 */ /* 0x000e640008000800 */
[----:B------:R-:W2:Y:S02]  /*2d2e0*/  LDCU UR4, c[0x0][0x40c] ;  /* 0x00008180ff0477ac */ /* 0x000ea40008000800 */
[----:B--2---:R-:W-:-:S09]  /*2d2f0*/  UISETP.NE.AND UP0, UPT, UR4, URZ, UPT ;  /* 0x000000ff0400728c */ /* 0x004fd2000bf05270 */
[----:B0-----:R-:W-:Y:S05]  /*2d300*/  BRA.U UP0, `(.L_x_1385) ;  /* 0x00000001006c7547 */ /* 0x001fea000b800000 */
[----:B------:R-:W2:Y:S01]  /*2d310*/  LDL R24, [R1+0x77c] ;  /* 0x00077c0001187983 */ /* 0x000ea20000100800 */
[----:B------:R-:W0:Y:S02]  /*2d320*/  LDCU.64 UR10, c[0x0][0x460] ;  /* 0x00008c00ff0a77ac */ /* 0x000e240008000a00 */
[----:B0-----:R-:W-:-:S04]  /*2d330*/  UISETP.NE.U32.AND UP0, UPT, UR10, URZ, UPT ;  /* 0x000000ff0a00728c */ /* 0x001fc8000bf05070 */
[----:B------:R-:W-:-:S06]  /*2d340*/  UISETP.NE.AND.EX UP0, UPT, UR11, URZ, UPT, UP0 ;  /* 0x000000ff0b00728c */ /* 0x000fcc000bf05300 */
[----:B------:R-:W-:-:S05]  /*2d350*/  PLOP3.LUT P0, PT, PT, PT, UP0, 0x80, 0x8 ;  /* 0x000000000008781c */ /* 0x000fca0003f0f008 */
[----:B------:R-:W0:Y:S01]  /*2d360*/  @UP0 LDCU UR4, c[0x0][0x3f8] ;  /* 0x00007f00ff0407ac */ /* 0x000e220008000800 */
[----:B------:R-:W4:Y:S01]  /*2d370*/  @UP0 LDCU.64 UR10, c[0x0][0x458] ;  /* 0x00008b00ff0a07ac */ /* 0x000f220008000a00 */
[----:B0-----:R-:W-:Y:S01]  /*2d380*/  @UP0 UIMAD UR4, UR39, UR4, UR9 ;  /* 0x00000004270402a4 */ /* 0x001fe2000f8e0209 */
[----:B----4-:R-:W-:Y:S01]  /*2d390*/  MOV R17, UR11 ;  /* 0x0000000b00117c02 */ /* 0x010fe20008000f00 */
[----:B------:R-:W-:-:S04]  /*2d3a0*/  IMAD.U32 R16, RZ, RZ, UR10 ;  /* 0x0000000aff107e24 */ /* 0x000fc8000f8e00ff */
[----:B------:R-:W-:-:S05]  /*2d3b0*/  MOV R0, UR4 ;  /* 0x0000000400007c02 */ /* 0x000fca0008000f00 */
[----:B------:R-:W-:-:S04]  /*2d3c0*/  @P0 IMAD R19, R0, 0x100, R9 ;  /* 0x0000010000130824 */ /* 0x000fc800078e0209 */
[----:B------:R-:W-:Y:S01]  /*2d3d0*/  @P0 IMAD.WIDE R16, R19, 0x4, R16 ;  /* 0x0000000413100825 */ /* 0x000fe200078e0210 */
[----:B--2---:R-:W-:-:S04]  /*2d3e0*/  R2UR UR7, R24 ;  /* 0x00000000180772ca */ /* 0x004fc800000e0000 */
[----:B------:R-:W2:Y:S01]  /*2d3f0*/  @P0 LDG.E.128 R24, desc[UR36][R16.64] ;  /* 0x0000002410180981 */ /* 0x000ea2000c1e1d00 */
[----:B-----5:R-:W-:Y:S01]  /*2d400*/  FADD.FTZ R20, R20, R4 ;  /* 0x0000000414147221 */ /* 0x020fe20000010000 */
[----:B------:R-:W-:Y:S01]  /*2d410*/  FADD.FTZ R21, R21, R5 ;  /* 0x0000000515157221 */ /* 0x000fe20000010000 */
[----:B------:R-:W-:Y:S01]  /*2d420*/  FADD.FTZ R22, R22, R6 ;  /* 0x0000000616167221 */ /* 0x000fe20000010000 */
[----:B------:R-:W-:-:S05]  /*2d430*/  FADD.FTZ R23, R23, R7 ;  /* 0x0000000717177221 */ /* 0x000fca0000010000 */
[----:B------:R-:W-:-:S06]  /*2d440*/  USHF.L.U32 UR4, UR7, 0x8, URZ ;  /* 0x0000000807047899 */ /* 0x000fcc00080006ff */
[----:B------:R-:W-:-:S05]  /*2d450*/  MOV R19, UR4 ;  /* 0x0000000400137c02 */ /* 0x000fca0008000f00 */
[----:B------:R-:W-:-:S04]  /*2d460*/  IMAD.WIDE R10, R19, 0x4, R10 ;  /* 0x00000004130a7825 */ /* 0x000fc800078e020a */
[----:B--2---:R-:W-:Y:S01]  /*2d470*/  @P0 FMUL.FTZ R20, R20, R24 ;  /* 0x0000001814140220 */ /* 0x004fe20000410000 */
[----:B------:R-:W-:Y:S01]  /*2d480*/  @P0 FMUL.FTZ R21, R21, R25 ;  /* 0x0000001915150220 */ /* 0x000fe20000410000 */
[----:B------:R-:W-:Y:S01]  /*2d490*/  @P0 FMUL.FTZ R22, R22, R26 ;  /* 0x0000001a16160220 */ /* 0x000fe20000410000 */
[----:B------:R-:W-:-:S05]  /*2d4a0*/  @P0 FMUL.FTZ R23, R23, R27 ;  /* 0x0000001b17170220 */ /* 0x000fca0000410000 */
[----:B------:R0:W-:Y:S02]  /*2d4b0*/  STG.E.128 desc[UR36][R10.64], R20 ;  /* 0x000000140a007986 */ /* 0x0001e4000c101d24 */
.L_x_1385:
[C---:B-1---5:R-:W-:Y:S01]  /*2d4c0*/  FFMA.FTZ R12, R3.reuse, R20, R12 ;  /* 0x00000014030c7223 */ /* 0x062fe2000001000c */
[C---:B------:R-:W-:Y:S01]  /*2d4d0*/  FFMA.FTZ R13, R3.reuse, R21, R13 ;  /* 0x00000015030d7223 */ /* 0x040fe2000001000d */
[C---:B------:R-:W-:Y:S01]  /*2d4e0*/  FFMA.FTZ R14, R3.reuse, R22, R14 ;  /* 0x00000016030e7223 */ /* 0x040fe2000001000e */
[----:B------:R-:W-:-:S07]  /*2d4f0*/  FFMA.FTZ R15, R3, R23, R15 ;  /* 0x00000017030f7223 */ /* 0x000fce000001000f */
.L_x_1384:
[----:B------:R-:W-:Y:S05]  /*2d500*/  BSYNC.RECONVERGENT B0 ;  /* 0x0000000000007941 */ /* 0x000fea0003800200 */
.L_x_1383:
[----:B------:R-:W-:Y:S01]  /*2d510*/  BAR.SYNC.DEFER_BLOCKING 0x0 ;  /* 0x0000000000007b1d */ /* 0x000fe20000010000 */
[C---:B------:R-:W-:Y:S01]  /*2d520*/  LOP3.LUT R0, R2.reuse, 0x380, RZ, 0xc0, !PT ;  /* 0x0000038002007812 */ /* 0x040fe200078ec0ff */
[----:B------:R-:W-:Y:S01]  /*2d530*/  IMAD.SHL.U32 R3, R9, 0x4, RZ ;  /* 0x0000000409037824 */ /* 0x000fe200078e00ff */
[----:B------:R-:W-:Y:S02]  /*2d540*/  ISETP.GT.U32.AND P1, PT, R2, 0x7f, PT ;  /* 0x0000007f0200780c */ /* 0x000fe40003f24070 */
[----:B------:R-:W-:Y:S02]  /*2d550*/  ISETP.NE.AND P0, PT, R0, 0x80, PT ;  /* 0x000000800000780c */ /* 0x000fe40003f05270 */
[----:B------:R-:W-:Y:S02]  /*2d560*/  LEA R18, R18, R3, 0xa ;  /* 0x0000000312127211 */ /* 0x000fe400078e50ff */
[C---:B------:R-:W-:Y:S02]  /*2d570*/  LOP3.LUT R0, R2.reuse, 0x3c0, RZ, 0xc0, !PT ;  /* 0x000003c002007812 */ /* 0x040fe400078ec0ff */
[----:B------:R-:W-:-:S07]  /*2d580*/  ISETP.GT.U32.AND P2, PT, R2, 0x3f, PT ;  /* 0x0000003f0200780c */ /* 0x000fce0003f44070 */
[----:B------:R-:W-:Y:S01]  /*2d590*/  @!P0 STS.128 [R18+UR5+-0x800], R12 ;  /* 0xfff8000c12008988 */ /* 0x000fe20008000c05 */
[----:B------:R-:W-:Y:S01]  /*2d5a0*/  BAR.SYNC.DEFER_BLOCKING 0x0 ;  /* 0x0000000000007b1d */ /* 0x000fe20000010000 */
[----:B------:R-:W-:-:S05]  /*2d5b0*/  ISETP.NE.AND P0, PT, R0, 0x40, PT ;  /* 0x000000400000780c */ /* 0x000fca0003f05270 */
[----:B------:R-:W1:Y:S02]  /*2d5c0*/  @!P1 LDS.128 R4, [R18+UR5] ;  /* 0x0000000512049984 */ /* 0x000e640008000c00 */
[----:B------:R-:W-:Y:S01]  /*2d5d0*/  BAR.SYNC.DEFER_BLOCKING 0x0 ;  /* 0x0000000000007b1d */ /* 0x000fe20000010000 */
[----:B-1----:R-:W-:Y:S01]  /*2d5e0*/  @!P1 FADD.FTZ R12, R12, R4 ;  /* 0x000000040c0c9221 */ /* 0x002fe20000010000 */
[----:B------:R-:W-:Y:S01]  /*2d5f0*/  @!P1 FADD.FTZ R13, R13, R5 ;  /* 0x000000050d0d9221 */ /* 0x000fe20000010000 */
[----:B------:R-:W-:Y:S01]  /*2d600*/  @!P1 FADD.FTZ R14, R14, R6 ;  /* 0x000000060e0e9221 */ /* 0x000fe20000010000 */
[----:B------:R-:W-:-:S05]  /*2d610*/  @!P1 FADD.FTZ R15, R15, R7 ;  /* 0x000000070f0f9221 */ /* 0x000fca0000010000 */
[----:B------:R1:W-:Y:S01]  /*2d620*/  @!P0 STS.128 [R3+UR5], R12 ;  /* 0x0000000c03008988 */ /* 0x0003e20008000c05 */
[----:B------:R-:W-:Y:S06]  /*2d630*/  BAR.SYNC.DEFER_BLOCKING 0x0 ;  /* 0x0000000000007b1d */ /* 0x000fec0000010000 */
[----:B------:R-:W2:Y:S02]  /*2d640*/  @!P2 LDS.128 R16, [R18+UR5] ;  /* 0x000000051210a984 */ /* 0x000ea40008000c00 */
[----:B------:R-:W-:Y:S06]  /*2d650*/  BAR.SYNC.DEFER_BLOCKING 0x0 ;  /* 0x0000000000007b1d */ /* 0x000fec0000010000 */
[----:B------:R-:W-:Y:S05]  /*2d660*/  @P2 EXIT ;  /* 0x000000000000294d */ /* 0x000fea0003800000 */
[----:B------:R-:W4:Y:S01]  /*2d670*/  LDCU UR4, c[0x0][0x478] ;  /* 0x00008f00ff0477ac */ /* 0x000f220008000800 */
[----:B-12---:R-:W-:Y:S01]  /*2d680*/  @!P2 FADD.FTZ R12, R12, R16 ;  /* 0x000000100c0ca221 */ /* 0x006fe20000010000 */
[----:B------:R-:W-:Y:S01]  /*2d690*/  @!P2 FADD.FTZ R13, R13, R17 ;  /* 0x000000110d0da221 */ /* 0x000fe20000010000 */
[----:B------:R-:W-:Y:S01]  /*2d6a0*/  @!P2 FADD.FTZ R14, R14, R18 ;  /* 0x000000120e0ea221 */ /* 0x000fe20000010000 */
[----:B------:R-:W-:Y:S01]  /*2d6b0*/  @!P2 FADD.FTZ R15, R15, R19 ;  /* 0x000000130f0fa221 */ /* 0x000fe20000010000 */
[----:B----4-:R-:W-:-:S09]  /*2d6c0*/  UISETP.NE.AND UP0, UPT, UR4, 0x2, UPT ;  /* 0x000000020400788c */ /* 0x010fd2000bf05270 */
[----:B------:R-:W-:Y:S05]  /*2d6d0*/  BRA.U UP0, `(.L_x_1386) ;  /* 0x00000001007c7547 */ /* 0x000fea000b800000 */
[----:B------:R-:W1:Y:S01]  /*2d6e0*/  LDC.64 R2, c[0x0][0x470] ;  /* 0x00011c00ff027b82 */ /* 0x000e620000000a00 */
[----:B------:R-:W2:Y:S01]  /*2d6f0*/  LDCU.64 UR4, c[0x0][0x380] ;  /* 0x00007000ff0477ac */ /* 0x000ea20008000a00 */
[----:B-1----:R-:W4:Y:S01]  /*2d700*/  LDG.E R2, desc[UR36][R2.64] ;  /* 0x0000002402027981 */ /* 0x002f22000c1e1900 */
[----:B------:R-:W-:Y:S02]  /*2d710*/  VIADD R9, R9, UR6 ;  /* 0x0000000609097c36 */ /* 0x000fe40008000000 */
[C---:B----4-:R-:W-:Y:S01]  /*2d720*/  FMUL.FTZ R14, R2.reuse, R14 ;  /* 0x0000000e020e7220 */ /* 0x050fe20000410000 */
[C---:B------:R-:W-:Y:S01]  /*2d730*/  FMUL.FTZ R15, R2.reuse, R15 ;  /* 0x0000000f020f7220 */ /* 0x040fe20000410000 */
[C---:B------:R-:W-:Y:S01]  /*2d740*/  FMUL.FTZ R13, R2.reuse, R13 ;  /* 0x0000000d020d7220 */ /* 0x040fe20000410000 */
[----:B------:R-:W-:-:S03]  /*2d750*/  FMUL.FTZ R12, R2, R12 ;  /* 0x0000000c020c7220 */ /* 0x000fc60000410000 */
[----:B------:R-:W1:Y:S08]  /*2d760*/  F2I.S8.NTZ R14, R14 ;  /* 0x0000000e000e7305 */ /* 0x000e700000202100 */
[----:B------:R-:W4:Y:S01]  /*2d770*/  F2I.S8.NTZ R15, R15 ;  /* 0x0000000f000f7305 */ /* 0x000f220000202100 */
[----:B-1----:R-:W-:-:S07]  /*2d780*/  PRMT R0, R14, 0x8880, RZ ;  /* 0x000088800e007816 */ /* 0x002fce00000000ff */
[----:B------:R-:W1:Y:S01]  /*2d790*/  F2I.S8.NTZ R13, R13 ;  /* 0x0000000d000d7305 */ /* 0x000e620000202100 */
[----:B------:R-:W-:Y:S02]  /*2d7a0*/  PRMT R0, R0, 0x7710, RZ ;  /* 0x0000771000007816 */ /* 0x000fe400000000ff */
[----:B----4-:R-:W-:-:S05]  /*2d7b0*/  PRMT R3, R15, 0x8880, RZ ;  /* 0x000088800f037816 */ /* 0x010fca00000000ff */
[----:B------:R-:W4:Y:S01]  /*2d7c0*/  F2I.S8.NTZ R12, R12 ;  /* 0x0000000c000c7305 */ /* 0x000f220000202100 */
[----:B------:R-:W-:Y:S01]  /*2d7d0*/  IMAD.U32 R2, R0, 0x10000, RZ ;  /* 0x0001000000027824 */ /* 0x000fe200078e00ff */
[----:B------:R-:W-:-:S04]  /*2d7e0*/  PRMT R0, R3, 0x7710, RZ ;  /* 0x0000771003007816 */ /* 0x000fc800000000ff */
[----:B------:R-:W-:Y:S02]  /*2d7f0*/  LOP3.LUT R3, R2, 0xff0000, RZ, 0xc0, !PT ;  /* 0x00ff000002037812 */ /* 0x000fe400078ec0ff */
[----:B-1----:R-:W-:Y:S02]  /*2d800*/  PRMT R13, R13, 0x8880, RZ ;  /* 0x000088800d0d7816 */ /* 0x002fe400000000ff */
[----:B------:R-:W-:Y:S02]  /*2d810*/  LEA R3, R0, R3, 0x18 ;  /* 0x0000000300037211 */ /* 0x000fe400078ec0ff */
[----:B------:R-:W-:Y:S02]  /*2d820*/  PRMT R2, R13, 0x7710, RZ ;  /* 0x000077100d027816 */ /* 0x000fe400000000ff */
[----:B----4-:R-:W-:-:S04]  /*2d830*/  PRMT R4, R12, 0x8880, RZ ;  /* 0x000088800c047816 */ /* 0x010fc800000000ff */
[----:B------:R-:W-:Y:S02]  /*2d840*/  PRMT R0, R4, 0x7710, RZ ;  /* 0x0000771004007816 */ /* 0x000fe400000000ff */
[----:B------:R-:W-:Y:S02]  /*2d850*/  LOP3.LUT R4, R2, 0xff, RZ, 0xc0, !PT ;  /* 0x000000ff02047812 */ /* 0x000fe400078ec0ff */
[----:B------:R-:W-:Y:S02]  /*2d860*/  LOP3.LUT R5, R0, 0xff, RZ, 0xc0, !PT ;  /* 0x000000ff00057812 */ /* 0x000fe400078ec0ff */
[----:B------:R-:W-:Y:S02]  /*2d870*/  LEA R4, R4, R3, 0x8 ;  /* 0x0000000304047211 */ /* 0x000fe400078e40ff */
[----:B--2---:R-:W-:-:S03]  /*2d880*/  IADD3 R2, P0, PT, R9, UR4, RZ ;  /* 0x0000000409027c10 */ /* 0x004fc6000ff1e0ff */
[----:B------:R-:W-:Y:S01]  /*2d890*/  IMAD.IADD R5, R4, 0x1, R5 ;  /* 0x0000000104057824 */ /* 0x000fe200078e0205 */
[----:B------:R-:W-:-:S05]  /*2d8a0*/  LEA.HI.X.SX32 R3, R9, UR5, 0x1, P0 ;  /* 0x0000000509037c11 */ /* 0x000fca00080f0eff */
[----:B------:R-:W-:Y:S01]  /*2d8b0*/  STG.E desc[UR36][R2.64], R5 ;  /* 0x0000000502007986 */ /* 0x000fe2000c101924 */
[----:B------:R-:W-:Y:S05]  /*2d8c0*/  EXIT ;  /* 0x000000000000794d */ /* 0x000fea0003800000 */
.L_x_1386:
[----:B------:R-:W1:Y:S01]  /*2d8d0*/  LDC.64 R2, c[0x0][0x380] ;  /* 0x0000e000ff027b82 */ /* 0x000e620000000a00 */
[----:B------:R-:W-:-:S05]  /*2d8e0*/  IADD3 R9, PT, PT, R9, UR6, RZ ;  /* 0x0000000609097c10 */ /* 0x000fca000fffe0ff */
[----:B-1----:R-:W-:-:S05]  /*2d8f0*/  IMAD.WIDE R2, R9, 0x4, R2 ;  /* 0x0000000409027825 */ /* 0x002fca00078e0202 */
[----:B------:R-:W-:Y:S01]  /*2d900*/  STG.E.128 desc[UR36][R2.64], R12 ;  /* 0x0000000c02007986 */ /* 0x000fe2000c101d24 */
[----:B------:R-:W-:Y:S05]  /*2d910*/  EXIT ;  /* 0x000000000000794d */ /* 0x000fea0003800000 */
.L_x_1387:
        /* <DEDUP_REMOVED lines=14> */
.L_x_4644:


//--------------------- .text._ZN4mmha33masked_multihead_attention_kernelIfLi256ELi256ELi2ELi64ELi128ELb1ELb1EEEv26Multihead_attention_paramsIT_XT5_EE --------------------------
	.section	.text._ZN4mmha33masked_multihead_attention_kernelIfLi256ELi256ELi2ELi64ELi128ELb1ELb1EEEv26Multihead_attention_paramsIT_XT5_EE,"ax",@progbits
	.align	128
        .global         _ZN4mmha33masked_multihead_attention_kernelIfLi256ELi256ELi2ELi64ELi128ELb1ELb1EEEv26Multihead_attention_paramsIT_XT5_EE
        .type           _ZN4mmha33masked_multihead_attention_kernelIfLi256ELi256ELi2ELi64ELi128ELb1ELb1EEEv26Multihead_attention_paramsIT_XT5_EE,@function
        .size           _ZN4mmha33masked_multihead_attention_kernelIfLi256ELi256ELi2ELi64ELi128ELb1ELb1EEEv26Multihead_attention_paramsIT_XT5_EE,(.L_x_4645 - _ZN4mmha33masked_multihead_attention_kernelIfLi256ELi256ELi2ELi64ELi128ELb1ELb1EEEv26Multihead_attention_paramsIT_XT5_EE)
        .other          _ZN4mmha33masked_multihead_attention_kernelIfLi256ELi256ELi2ELi64ELi128ELb1ELb1EEEv26Multihead_attention_paramsIT_XT5_EE,@"STO_CUDA_ENTRY STV_DEFAULT"
_ZN4mmha33masked_multihead_attention_kernelIfLi256ELi256ELi2ELi64ELi128ELb1ELb1EEEv26Multihead_attention_paramsIT_XT5_EE:
.text._ZN4mmha33masked_multihead_attention_kernelIfLi256ELi256ELi2ELi64ELi128ELb1ELb1EEEv26Multihead_attention_paramsIT_XT5_EE:
[----:B------:R-:W0:Y:S01]  /*0000*/  LDC R1, c[0x0][0x37c] ;  /* 0x0000df00ff017b82 */ /* 0x000e220000000800 */
[----:B------:R-:W1:Y:S07]  /*0010*/  LDCU.64 UR4, c[0x0][0x490] ;  /* 0x00009200ff0477ac */ /* 0x000e6e0008000a00 */
[----:B------:R-:W2:Y:S01]  /*0020*/  S2UR UR7, SR_CTAID.Y ;  /* 0x00000000000779c3 */ /* 0x000ea20000002600 */
[----:B0-----:R-:W-:Y:S01]  /*0030*/  VIADD R1, R1, 0xfffffd30 ;  /* 0xfffffd3001017836 */ /* 0x001fe20000000000 */
[----:B------:R-:W0:Y:S01]  /*0040*/  LDCU.64 UR36, c[0x0][0x358] ;  /* 0x00006b00ff2477ac */ /* 0x000e220008000a00 */
[----:B-1----:R-:W-:-:S04]  /*0050*/  UISETP.NE.U32.AND UP0, UPT, UR4, URZ, UPT ;  /* 0x000000ff0400728c */ /* 0x002fc8000bf05070 */
[----:B------:R-:W-:-:S09]  /*0060*/  UISETP.NE.AND.EX UP0, UPT, UR5, URZ, UPT, UP0 ;  /* 0x000000ff0500728c */ /* 0x000fd2000bf05300 */
[----:B--2---:R-:W-:Y:S05]  /*0070*/  BRA.U !UP0, `(.L_x_1388) ;  /* 0x00000001081c7547 */ /* 0x004fea000b800000 */
[----:B------:R-:W-:-:S04]  /*0080*/  UIADD3 UR4, UP0, UPT, UR7, UR4, URZ ;  /* 0x0000000407047290 */ /* 0x000fc8000ff1e0ff */
[----:B------:R-:W-:Y:S02]  /*0090*/  UIADD3.X UR5, UPT, UPT, URZ, UR5, URZ, UP0, !UPT ;  /* 0x00000005ff057290 */ /* 0x000fe400087fe4ff */
[----:B------:R-:W-:-:S04]  /*00a0*/  IMAD.U32 R2, RZ, RZ, UR4 ;  /* 0x00000004ff027e24 */ /* 0x000fc8000f8e00ff */
[----:B------:R-:W-:-:S05]  /*00b0*/  IMAD.U32 R3, RZ, RZ, UR5 ;  /* 0x00000005ff037e24 */ /* 0x000fca000f8e00ff */
[----:B0-----:R-:W2:Y:S02]  /*00c0*/  LDG.E.U8 R2, desc[UR36][R2.64] ;  /* 0x0000002402027981 */ /* 0x001ea4000c1e1100 */
[----:B--2---:R-:W-:-:S13]  /*00d0*/  ISETP.NE.AND P0, PT, R2, 0x1, PT ;  /* 0x000000010200780c */ /* 0x004fda0003f05270 */
[----:B------:R-:W-:Y:S05]  /*00e0*/  @!P0 EXIT ;  /* 0x000000000000894d */ /* 0x000fea0003800000 */
.L_x_1388:
[----:B------:R-:W1:Y:S01]  /*00f0*/  LDCU.64 UR4, c[0x0][0x498] ;  /* 0x00009300ff0477ac */ /* 0x000e620008000a00 */
[----:B------:R-:W2:Y:S01]  /*0100*/  S2R R5, SR_CTAID.Y ;  /* 0x0000000000057919 */ /* 0x000ea20000002600 */
[----:B------:R-:W3:Y:S01]  /*0110*/  LDCU UR10, c[0x0][0x3f0] ;  /* 0x00007e00ff0a77ac */ /* 0x000ee20008000800 */
[----:B------:R-:W4:Y:S01]  /*0120*/  LDCU.64 UR12, c[0x0][0x460] ;  /* 0x00008c00ff0c77ac */ /* 0x000f220008000a00 */
[----:B------:R-:W4:Y:S01]  /*0130*/  LDCU UR11, c[0x0][0x40c] ;  /* 0x00008180ff0b77ac */ /* 0x000f220008000800 */
[----:B-1----:R-:W-:Y:S01]  /*0140*/  UIMAD.WIDE.U32 UR4, UR7, 0x4, UR4 ;  /* 0x00000004070478a5 */ /* 0x002fe2000f8e0004 */
[----:B---3--:R-:W-:-:S05]  /*0150*/  IMAD.U32 R0, RZ, RZ, UR10 ;  /* 0x0000000aff007e24 */ /* 0x008fca000f8e00ff */
[----:B------:R-:W-:Y:S01]  /*0160*/  MOV R2, UR4 ;  /* 0x0000000400027c02 */ /* 0x000fe20008000f00 */
[----:B------:R-:W-:Y:S01]  /*0170*/  IMAD.U32 R3, RZ, RZ, UR5 ;  /* 0x00000005ff037e24 */ /* 0x000fe2000f8e00ff */
[----:B------:R-:W-:-:S04]  /*0180*/  IABS R0, R0 ;  /* 0x0000000000007213 */ /* 0x000fc80000000000 */
[----:B0-----:R0:W3:Y:S01]  /*0190*/  LDG.E R6, desc[UR36][R2.64] ;  /* 0x0000002402067981 */ /* 0x0010e2000c1e1900 */
[----:B------:R-:W-:-:S13]  /*01a0*/  R2UR UR9, R0 ;  /* 0x00000000000972ca */ /* 0x000fda00000e0000 */
[----:B------:R-:W1:Y:S08]  /*01b0*/  I2F.RP R0, UR9 ;  /* 0x0000000900007d06 */ /* 0x000e700008209400 */
[----:B-1----:R-:W1:Y:S02]  /*01c0*/  MUFU.RCP R0, R0 ;  /* 0x0000000000007308 */ /* 0x002e640000001000 */
[----:B-1----:R-:W-:-:S06]  /*01d0*/  VIADD R4, R0, 0xffffffe ;  /* 0x0ffffffe00047836 */ /* 0x002fcc0000000000 */
[----:B------:R-:W1:Y:S01]  /*01e0*/  F2I.FTZ.U32.TRUNC.NTZ R4, R4 ;  /* 0x0000000400047305 */ /* 0x000e62000021f000 */
[----:B--2---:R-:W-:Y:S02]  /*01f0*/  IABS R0, R5 ;  /* 0x0000000500007213 */ /* 0x004fe40000000000 */
[----:B-1----:R-:W-:Y:S02]  /*0200*/  R2UR UR5, R4 ;  /* 0x00000000040572ca */ /* 0x002fe400000e0000 */
[----:B------:R-:W-:Y:S01]  /*0210*/  R2UR UR8, R0 ;  /* 0x00000000000872ca */ /* 0x000fe200000e0000 */
[----:B------:R-:W-:-:S10]  /*0220*/  UMOV UR4, URZ ;  /* 0x000000ff00047c82 */ /* 0x000fd40008000000 */
[----:B------:R-:W-:-:S04]  /*0230*/  UIADD3 UR6, UPT, UPT, URZ, -UR5, URZ ;  /* 0x80000005ff067290 */ /* 0x000fc8000fffe0ff */
[----:B------:R-:W-:-:S04]  /*0240*/  UIMAD UR6, UR6, UR9, URZ ;  /* 0x00000009060672a4 */ /* 0x000fc8000f8e02ff */
[----:B------:R-:W-:-:S04]  /*0250*/  UIMAD.WIDE.U32 UR4, UR5, UR6, UR4 ;  /* 0x00000006050472a5 */ /* 0x000fc8000f8e0004 */
[----:B------:R-:W-:-:S07]  /*0260*/  UIMAD.WIDE.U32 UR4, UR5, UR8, URZ ;  /* 0x00000008050472a5 */ /* 0x000fce000f8e00ff */
[----:B------:R-:W-:Y:S02]  /*0270*/  UMOV UR6, UR5 ;  /* 0x0000000500067c82 */ /* 0x000fe40008000000 */
[----:B------:R-:W-:-:S04]  /*0280*/  UIADD3 UR4, UPT, UPT, -UR6, URZ, URZ ;  /* 0x000000ff06047290 */ /* 0x000fc8000fffe1ff */
[----:B------:R-:W-:Y:S02]  /*0290*/  UIMAD UR4, UR9, UR4, UR8 ;  /* 0x00000004090472a4 */ /* 0x000fe4000f8e0208 */
[----:B----4-:R-:W-:Y:S02]  /*02a0*/  UISETP.NE.U32.AND UP0, UPT, UR12, URZ, UPT ;  /* 0x000000ff0c00728c */ /* 0x010fe4000bf05070 */
[----:B------:R-:W-:Y:S02]  /*02b0*/  UISETP.GT.U32.AND UP1, UPT, UR9, UR4, UPT ;  /* 0x000000040900728c */ /* 0x000fe4000bf24070 */
[----:B------:R-:W-:Y:S01]  /*02c0*/  UISETP.NE.AND.EX UP0, UPT, UR13, URZ, UPT, UP0 ;  /* 0x000000ff0d00728c */ /* 0x000fe2000bf05300 */
[----:B------:R-:W1:Y:S01]  /*02d0*/  S2R R22, SR_TID.X ;  /* 0x0000000000167919 */ /* 0x000e620000002100 */
[----:B------:R-:W2:Y:S07]  /*02e0*/  LDCU UR8, c[0x0][0x3e8] ;  /* 0x00007d00ff0877ac */ /* 0x000eae0008000800 */
[----:B------:R-:W-:-:S04]  /*02f0*/  @!UP1 UIADD3 UR4, UPT, UPT, UR4, -UR9, URZ ;  /* 0x8000000904049290 */ /* 0x000fc8000fffe0ff */
[----:B------:R-:W-:Y:S02]  /*0300*/  UISETP.GE.U32.AND UP2, UPT, UR4, UR9, UPT ;  /* 0x000000090400728c */ /* 0x000fe4000bf46070 */
[----:B------:R-:W-:Y:S02]  /*0310*/  ULOP3.LUT UR4, UR7, UR10, URZ, 0x3c, !UPT ;  /* 0x0000000a07047292 */ /* 0x000fe4000f8e3cff */
[----:B------:R-:W-:Y:S02]  /*0320*/  @!UP1 UIADD3 UR6, UPT, UPT, UR6, 0x1, URZ ;  /* 0x0000000106069890 */ /* 0x000fe4000fffe0ff */
[----:B------:R-:W-:Y:S02]  /*0330*/  UISETP.EQ.AND UP3, UPT, UR11, URZ, UP0 ;  /* 0x000000ff0b00728c */ /* 0x000fe40008762270 */
[----:B------:R-:W-:Y:S02]  /*0340*/  UISETP.GE.AND UP0, UPT, UR4, URZ, UPT ;  /* 0x000000ff0400728c */ /* 0x000fe4000bf06270 */
[----:B------:R-:W-:-:S02]  /*0350*/  UISETP.NE.AND UP1, UPT, UR10, URZ, UPT ;  /* 0x000000ff0a00728c */ /* 0x000fc4000bf25270 */
[----:B------:R-:W-:-:S05]  /*0360*/  @UP2 UIADD3 UR6, UPT, UPT, UR6, 0x1, URZ ;  /* 0x0000000106062890 */ /* 0x000fca000fffe0ff */
[----:B------:R-:W4:Y:S02]  /*0370*/  @UP3 LDCU.64 UR4, c[0x0][0x460] ;  /* 0x00008c00ff0437ac */ /* 0x000f240008000a00 */
[----:B------:R-:W-:Y:S02]  /*0380*/  UMOV UR41, UR6 ;  /* 0x0000000600297c82 */ /* 0x000fe40008000000 */
[----:B------:R-:W-:Y:S02]  /*0390*/  @!UP0 UIADD3 UR41, UPT, UPT, -UR41, URZ, URZ ;  /* 0x000000ff29298290 */ /* 0x000fe4000fffe1ff */
[----:B------:R-:W-:Y:S01]  /*03a0*/  @!UP1 ULOP3.LUT UR41, URZ, UR10, URZ, 0x33, !UPT ;  /* 0x0000000aff299292 */ /* 0x000fe2000f8e33ff */
[----:B------:R-:W0:Y:S02]  /*03b0*/  LDCU UR10, c[0x0][0x3f4] ;  /* 0x00007e80ff0a77ac */ /* 0x000e240008000800 */
[----:B0-----:R-:W-:-:S05]  /*03c0*/  IMAD.U32 R15, RZ, RZ, UR10 ;  /* 0x0000000aff0f7e24 */ /* 0x001fca000f8e00ff */
[----:B------:R-:W-:-:S04]  /*03d0*/  IABS R0, R15 ;  /* 0x0000000f00007213 */ /* 0x000fc80000000000 */
[----:B------:R-:W-:-:S13]  /*03e0*/  R2UR UR9, R0 ;  /* 0x00000000000972ca */ /* 0x000fda00000e0000 */
[----:B------:R-:W0:Y:S08]  /*03f0*/  I2F.RP R0, UR9 ;  /* 0x0000000900007d06 */ /* 0x000e300008209400 */
[----:B0-----:R-:W0:Y:S01]  /*0400*/  MUFU.RCP R0, R0 ;  /* 0x0000000000007308 */ /* 0x001e220000001000 */
[----:B----4-:R-:W-:Y:S01]  /*0410*/  @UP3 UIMAD.WIDE UR4, UR41, 0x4, UR4 ;  /* 0x00000004290438a5 */ /* 0x010fe2000f8e0204 */
[----:B------:R-:W-:Y:S01]  /*0420*/  PLOP3.LUT P0, PT, PT, PT, UP3, 0x80, 0x8 ;  /* 0x000000000008781c */ /* 0x000fe20003f0f038 */
[----:B0-----:R-:W-:-:S06]  /*0430*/  VIADD R4, R0, 0xffffffe ;  /* 0x0ffffffe00047836 */ /* 0x001fcc0000000000 */
[----:B------:R-:W0:Y:S01]  /*0440*/  F2I.FTZ.U32.TRUNC.NTZ R4, R4 ;  /* 0x0000000400047305 */ /* 0x000e22000021f000 */
[----:B------:R-:W-:Y:S02]  /*0450*/  IMAD.U32 R3, RZ, RZ, UR5 ;  /* 0x00000005ff037e24 */ /* 0x000fe4000f8e00ff */
[----:B------:R-:W-:-:S05]  /*0460*/  IMAD.U32 R2, RZ, RZ, UR4 ;  /* 0x00000004ff027e24 */ /* 0x000fca000f8e00ff */
[----:B------:R4:W5:Y:S01]  /*0470*/  @P0 LDG.E R8, desc[UR36][R2.64] ;  /* 0x0000002402080981 */ /* 0x000962000c1e1900 */
[----:B0-----:R-:W-:Y:S01]  /*0480*/  R2UR UR5, R4 ;  /* 0x00000000040572ca */ /* 0x001fe200000e0000 */
[----:B------:R-:W-:-:S12]  /*0490*/  UMOV UR4, URZ ;  /* 0x000000ff00047c82 */ /* 0x000fd80008000000 */
[----:B------:R-:W-:-:S04]  /*04a0*/  UIADD3 UR6, UPT, UPT, URZ, -UR5, URZ ;  /* 0x80000005ff067290 */ /* 0x000fc8000fffe0ff */
[----:B------:R-:W-:-:S04]  /*04b0*/  UIMAD UR6, UR6, UR9, URZ ;  /* 0x00000009060672a4 */ /* 0x000fc8000f8e02ff */
[----:B------:R-:W-:Y:S01]  /*04c0*/  UIMAD.WIDE.U32 UR4, UR5, UR6, UR4 ;  /* 0x00000006050472a5 */ /* 0x000fe2000f8e0004 */
[----:B------:R-:W0:Y:S06]  /*04d0*/  S2UR UR46, SR_CTAID.X ;  /* 0x00000000002e79c3 */ /* 0x000e2c0000002500 */
[----:B------:R-:W0:Y:S01]  /*04e0*/  LDCU UR6, c[0x0][0x3f8] ;  /* 0x00007f00ff0677ac */ /* 0x000e220008000800 */
[----:B---3--:R-:W-:-:S13]  /*04f0*/  R2UR UR44, R6 ;  /* 0x00000000062c72ca */ /* 0x008fda00000e0000 */
[----:B------:R-:W-:-:S06]  /*0500*/  UIADD3 UR45, UPT, UPT, UR44, -0x1, URZ ;  /* 0xffffffff2c2d7890 */ /* 0x000fcc000fffe0ff */
[----:B----4-:R-:W-:-:S04]  /*0510*/  IABS R2, UR45 ;  /* 0x0000002d00027c13 */ /* 0x010fc80008000000 */
[----:B------:R-:W-:-:S13]  /*0520*/  R2UR UR40, R2 ;  /* 0x00000000022872ca */ /* 0x000fda00000e0000 */
[----:B------:R-:W-:-:S04]  /*0530*/  UIMAD.WIDE.U32 UR4, UR5, UR40, URZ ;  /* 0x00000028050472a5 */ /* 0x000fc8000f8e00ff */
[----:B------:R-:W-:-:S04]  /*0540*/  UIADD3 UR5, UPT, UPT, -UR5, URZ, URZ ;  /* 0x000000ff05057290 */ /* 0x000fc8000fffe1ff */
[----:B------:R-:W-:-:S04]  /*0550*/  UIMAD UR40, UR9, UR5, UR40 ;  /* 0x00000005092872a4 */ /* 0x000fc8000f8e0228 */
[----:B------:R-:W-:-:S11]  /*0560*/  UISETP.GT.U32.AND UP0, UPT, UR9, UR40, UPT ;  /* 0x000000280900728c */ /* 0x000fd6000bf04070 */
[----:B------:R-:W-:-:S04]  /*0570*/  @!UP0 UIADD3 UR40, UPT, UPT, UR40, -UR9, URZ ;  /* 0x8000000928288290 */ /* 0x000fc8000fffe0ff */
[----:B------:R-:W-:Y:S02]  /*0580*/  UISETP.GT.U32.AND UP2, UPT, UR9, UR40, UPT ;  /* 0x000000280900728c */ /* 0x000fe4000bf44070 */
[----:B--2---:R-:W-:Y:S01]  /*0590*/  UISETP.NE.AND UP0, UPT, UR8, URZ, UPT ;  /* 0x000000ff0800728c */ /* 0x004fe2000bf05270 */
[----:B-1----:R-:W-:Y:S01]  /*05a0*/  ISETP.GT.U32.AND P3, PT, R22, 0x3f, PT ;  /* 0x0000003f1600780c */ /* 0x002fe20003f64070 */
[----:B------:R-:W-:-:S07]  /*05b0*/  UISETP.GE.AND UP1, UPT, UR45, URZ, UPT ;  /* 0x000000ff2d00728c */ /* 0x000fce000bf26270 */
[----:B------:R-:W-:Y:S02]  /*05c0*/  @!UP2 UIADD3 UR40, UPT, UPT, UR40, -UR9, URZ ;  /* 0x800000092828a290 */ /* 0x000fe4000fffe0ff */
[----:B------:R-:W-:Y:S02]  /*05d0*/  UISETP.NE.AND UP2, UPT, UR10, URZ, UPT ;  /* 0x000000ff0a00728c */ /* 0x000fe4000bf45270 */
[----:B0-----:R-:W-:Y:S02]  /*05e0*/  UIMAD UR42, UR7, UR6, UR46 ;  /* 0x00000006072a72a4 */ /* 0x001fe4000f8e022e */
[----:B------:R-:W-:Y:S01]  /*05f0*/  @UP0 USHF.L.U32 UR5, UR46, 0x8, URZ ;  /* 0x000000082e050899 */ /* 0x000fe200080006ff */
[----:B------:R-:W-:Y:S01]  /*0600*/  BSSY.RECONVERGENT B0, `(.L_x_1389) ;  /* 0x0000020000007945 */ /* 0x000fe20003800200 */
[----:B------:R-:W-:Y:S02]  /*0610*/  @!UP0 USHF.L.U32 UR4, UR42, 0x8, URZ ;  /* 0x000000082a048899 */ /* 0x000fe400080006ff */
[----:B------:R-:W-:-:S02]  /*0620*/  @!UP1 UIADD3 UR40, UPT, UPT, -UR40, URZ, URZ ;  /* 0x000000ff28289290 */ /* 0x000fc4000fffe1ff */
[----:B------:R-:W-:Y:S01]  /*0630*/  UP2UR UR43, UPR, URZ, 0x8 ;  /* 0x00000008ff2b7883 */ /* 0x000fe20008000000 */
[----:B------:R-:W-:Y:S01]  /*0640*/  UMOV UR38, URZ ;  /* 0x000000ff00267c82 */ /* 0x000fe20008000000 */
[----:B------:R-:W-:Y:S02]  /*0650*/  @UP0 UIMAD UR4, UR7, UR8, UR5 ;  /* 0x00000008070402a4 */ /* 0x000fe4000f8e0205 */
[----:B------:R-:W-:Y:S02]  /*0660*/  @!UP2 ULOP3.LUT UR40, URZ, UR10, URZ, 0x33, !UPT ;  /* 0x0000000aff28a292 */ /* 0x000fe4000f8e33ff */
[----:B------:R-:W-:Y:S01]  /*0670*/  UIMAD UR41, UR41, UR6, URZ ;  /* 0x00000006292972a4 */ /* 0x000fe2000f8e02ff */
[----:B------:R-:W-:Y:S02]  /*0680*/  CS2R R30, SRZ ;  /* 0x00000000001e7805 */ /* 0x000fe4000001ff00 */
[----:B------:R-:W-:Y:S02]  /*0690*/  CS2R R28, SRZ ;  /* 0x00000000001c7805 */ /* 0x000fe4000001ff00 */
[----:B------:R-:W-:Y:S01]  /*06a0*/  SHF.L.U32 R0, R22, 0x2, RZ ;  /* 0x0000000216007819 */ /* 0x000fe200000006ff */
[----:B------:R-:W-:Y:S06]  /*06b0*/  @P3 BRA `(.L_x_1390) ;  /* 0x0000000000503947 */ /* 0x000fec0003800000 */
        /* <DEDUP_REMOVED lines=20> */
.L_x_1390:
[----:B------:R-:W-:Y:S05]  /*0800*/  BSYNC.RECONVERGENT B0 ;  /* 0x0000000000007941 */ /* 0x000fea0003800200 */
.L_x_1389:
[----:B------:R-:W1:Y:S01]  /*0810*/  LDCU.64 UR8, c[0x0][0x3a0] ;  /* 0x00007400ff0877ac */ /* 0x000e620008000a00 */
[----:B------:R-:W2:Y:S01]  /*0820*/  S2R R11, SR_CTAID.X ;  /* 0x00000000000b7919 */ /* 0x000ea20000002500 */
[----:B------:R-:W3:Y:S01]  /*0830*/  @!P3 LDC.64 R2, c[0x0][0x3b8] ;  /* 0x0000ee00ff02bb82 */ /* 0x000ee20000000a00 */
[----:B------:R-:W-:Y:S01]  /*0840*/  CS2R R34, SRZ ;  /* 0x0000000000227805 */ /* 0x000fe2000001ff00 */
[----:B------:R-:W4:Y:S01]  /*0850*/  LDCU.64 UR4, c[0x0][0x390] ;  /* 0x00007200ff0477ac */ /* 0x000f220008000a00 */
[----:B------:R-:W-:Y:S01]  /*0860*/  CS2R R32, SRZ ;  /* 0x0000000000207805 */ /* 0x000fe2000001ff00 */
[----:B------:R-:W0:Y:S01]  /*0870*/  LDCU.64 UR12, c[0x0][0x418] ;  /* 0x00008300ff0c77ac */ /* 0x000e220008000a00 */
[----:B------:R-:W-:Y:S02]  /*0880*/  UISETP.NE.AND UP0, UPT, UR43, URZ, UPT ;  /* 0x000000ff2b00728c */ /* 0x000fe4000bf05270 */
[----:B------:R-:W-:Y:S01]  /*0890*/  USHF.L.U32 UR42, UR42, 0x8, URZ ;  /* 0x000000082a2a7899 */ /* 0x000fe200080006ff */
[----:B-1----:R-:W-:-:S03]  /*08a0*/  ISETP.NE.U32.AND P2, PT, RZ, UR8, PT ;  /* 0x00000008ff007c0c */ /* 0x002fc6000bf45070 */
[----:B------:R-:W-:Y:S02]  /*08b0*/  PLOP3.LUT P4, PT, PT, PT, UP0, 0x80, 0x8 ;  /* 0x000000000008781c */ /* 0x000fe40003f8f008 */
[----:B----4-:R-:W-:Y:S02]  /*08c0*/  ISETP.NE.U32.AND P0, PT, RZ, UR4, PT ;  /* 0x00000004ff007c0c */ /* 0x010fe4000bf05070 */
[----:B------:R-:W-:Y:S02]  /*08d0*/  ISETP.NE.AND.EX P2, PT, RZ, UR9, PT, P2 ;  /* 0x00000009ff007c0c */ /* 0x000fe4000bf45320 */
[----:B------:R-:W-:Y:S02]  /*08e0*/  ISETP.NE.AND.EX P0, PT, RZ, UR5, PT, P0 ;  /* 0x00000005ff007c0c */ /* 0x000fe4000bf05300 */
[C---:B------:R-:W-:Y:S02]  /*08f0*/  ISETP.GT.U32.OR P2, PT, R22.reuse, 0x3f, !P2 ;  /* 0x0000003f1600780c */ /* 0x040fe40005744470 */
[----:B------:R-:W-:Y:S01]  /*0900*/  PLOP3.LUT P1, PT, PT, PT, UP0, 0x40, 0x4 ;  /* 0x000000000004781c */ /* 0x000fe20003f2e808 */
[----:B0-----:R-:W-:Y:S01]  /*0910*/  UISETP.NE.U32.AND UP0, UPT, UR12, URZ, UPT ;  /* 0x000000ff0c00728c */ /* 0x001fe2000bf05070 */
[C---:B------:R-:W-:Y:S01]  /*0920*/  ISETP.GT.U32.OR P0, PT, R22.reuse, 0x3f, !P0 ;  /* 0x0000003f1600780c */ /* 0x040fe20004704470 */
[----:B--2---:R-:W-:Y:S01]  /*0930*/  IMAD R11, R11, 0x100, R0 ;  /* 0x000001000b0b7824 */ /* 0x004fe200078e0200 */
[----:B------:R-:W-:Y:S01]  /*0940*/  ISETP.NE.OR P2, PT, RZ, UR11, P2 ;  /* 0x0000000bff007c0c */ /* 0x000fe20009745670 */
[----:B------:R-:W-:Y:S01]  /*0950*/  UISETP.NE.AND.EX UP0, UPT, UR13, URZ, UPT, UP0 ;  /* 0x000000ff0d00728c */ /* 0x000fe2000bf05300 */
[----:B------:R-:W-:-:S02]  /*0960*/  ISETP.GT.U32.OR P1, PT, R22, 0x3f, P1 ;  /* 0x0000003f1600780c */ /* 0x000fc40000f24470 */
[----:B-----5:R-:W-:Y:S01]  /*0970*/  @P4 R2UR UR38, R8 ;  /* 0x00000000082642ca */ /* 0x020fe200000e0000 */
[----:B------:R-:W-:Y:S02]  /*0980*/  @!P3 IMAD R8, R22, R15, UR45 ;  /* 0x0000002d1608be24 */ /* 0x000fe4000f8e020f */
[----:B------:R-:W-:Y:S02]  /*0990*/  PLOP3.LUT P4, PT, PT, PT, UP0, 0x80, 0x8 ;  /* 0x000000000008781c */ /* 0x000fe40003f8f008 */
[----:B------:R-:W-:Y:S02]  /*09a0*/  @!P3 IMAD.SHL.U32 R8, R8, 0x4, RZ ;  /* 0x000000040808b824 */ /* 0x000fe400078e00ff */
[----:B------:R-:W0:Y:S01]  /*09b0*/  @!P0 LDC.64 R4, c[0x0][0x390] ;  /* 0x0000e400ff048b82 */ /* 0x000e220000000a00 */
[----:B------:R-:W1:Y:S01]  /*09c0*/  @UP0 LDCU.64 UR4, c[0x0][0x418] ;  /* 0x00008300ff0407ac */ /* 0x000e620008000a00 */
[----:B------:R-:W-:Y:S02]  /*09d0*/  @!P3 IMAD R13, R15, UR42, R8 ;  /* 0x0000002a0f0dbc24 */ /* 0x000fe4000f8e0208 */
[----:B------:R-:W-:-:S02]  /*09e0*/  VOTEU.ALL UP1, P1 ;  /* 0x0000000000ff7886 */ /* 0x000fc40000820000 */
[----:B---3--:R-:W-:Y:S02]  /*09f0*/  @!P3 IMAD.WIDE R2, R13, 0x4, R2 ;  /* 0x000000040d02b825 */ /* 0x008fe400078e0202 */
[----:B------:R-:W2:Y:S01]  /*0a00*/  @!P2 LDC.64 R6, c[0x0][0x3a0] ;  /* 0x0000e800ff06ab82 */ /* 0x000ea20000000a00 */
[----:B------:R-:W-:-:S07]  /*0a10*/  @!UP1 UIMAD UR6, UR38, UR6, URZ ;  /* 0x00000006260692a4 */ /* 0x000fce000f8e02ff */
[----:B------:R-:W3:Y:S01]  /*0a20*/  @!P1 LDC.64 R8, c[0x0][0x450] ;  /* 0x00011400ff089b82 */ /* 0x000ee20000000a00 */
[----:B------:R-:W-:Y:S01]  /*0a30*/  IMAD.U32 R10, RZ, RZ, UR6 ;  /* 0x00000006ff0a7e24 */ /* 0x000fe2000f8e00ff */
[----:B-1----:R-:W-:Y:S01]  /*0a40*/  @UP0 UIMAD.WIDE.U32 UR4, UR7, 0x4, UR4 ;  /* 0x00000004070408a5 */ /* 0x002fe2000f8e0004 */
[----:B------:R-:W-:Y:S02]  /*0a50*/  CS2R R26, SRZ ;  /* 0x00000000001a7805 */ /* 0x000fe4000001ff00 */
[----:B------:R-:W-:Y:S01]  /*0a60*/  @!P1 IMAD R13, R10, 0x100, R11 ;  /* 0x000001000a0d9824 */ /* 0x000fe200078e020b */
[----:B------:R-:W-:Y:S02]  /*0a70*/  CS2R R24, SRZ ;  /* 0x0000000000187805 */ /* 0x000fe4000001ff00 */
[----:B------:R-:W-:Y:S01]  /*0a80*/  CS2R R18, SRZ ;  /* 0x0000000000127805 */ /* 0x000fe2000001ff00 */
[----:B0-----:R-:W-:Y:S01]  /*0a90*/  @!P0 IMAD.WIDE.U32 R4, R11, 0x4, R4 ;  /* 0x000000040b048825 */ /* 0x001fe200078e0004 */
[----:B------:R-:W-:-:S02]  /*0aa0*/  CS2R R16, SRZ ;  /* 0x0000000000107805 */ /* 0x000fc4000001ff00 */
[----:B------:R-:W-:Y:S01]  /*0ab0*/  MOV R10, UR4 ;  /* 0x00000004000a7c02 */ /* 0x000fe20008000f00 */
[----:B------:R-:W4:Y:S01]  /*0ac0*/  @!P3 LDG.E.128 R24, desc[UR36][R2.64] ;  /* 0x000000240218b981 */ /* 0x000f22000c1e1d00 */
[----:B------:R-:W0:Y:S01]  /*0ad0*/  LDCU.U8 UR4, c[0x0][0x404] ;  /* 0x00008080ff0477ac */ /* 0x000e220008000000 */
[----:B--2---:R-:W-:Y:S02]  /*0ae0*/  @!P2 IMAD.WIDE.U32 R6, R11, 0x4, R6 ;  /* 0x000000040b06a825 */ /* 0x004fe400078e0006 */
[----:B------:R3:W2:Y:S02]  /*0af0*/  @!P0 LDG.E.128 R32, desc[UR36][R4.64] ;  /* 0x0000002404208981 */ /* 0x0006a4000c1e1d00 */
[----:B------:R-:W-:Y:S02]  /*0b00*/  IMAD.U32 R11, RZ, RZ, UR5 ;  /* 0x00000005ff0b7e24 */ /* 0x000fe4000f8e00ff */
[----:B------:R-:W4:Y:S04]  /*0b10*/  @!P2 LDG.E.128 R16, desc[UR36][R6.64] ;  /* 0x000000240610a981 */ /* 0x000f28000c1e1d00 */
[----:B------:R-:W4:Y:S01]  /*0b20*/  @P4 LDG.E R10, desc[UR36][R10.64] ;  /* 0x000000240a0a4981 */ /* 0x000f22000c1e1900 */
[----:B---3--:R-:W-:-:S02]  /*0b30*/  @!P1 IMAD.WIDE R4, R13, 0x4, R8 ;  /* 0x000000040d049825 */ /* 0x008fc400078e0208 */
[----:B------:R-:W1:Y:S03]  /*0b40*/  LDC R9, c[0x0][0x400] ;  /* 0x00010000ff097b82 */ /* 0x000e660000000800 */
[----:B------:R-:W3:Y:S01]  /*0b50*/  @!P1 LDG.E.128 R12, desc[UR36][R4.64] ;  /* 0x00000024040c9981 */ /* 0x000ee2000c1e1d00 */
[----:B0-----:R-:W-:Y:S02]  /*0b60*/  ISETP.NE.AND P0, PT, RZ, UR4, PT ;  /* 0x00000004ff007c0c */ /* 0x001fe4000bf05270 */
[----:B------:R-:W-:Y:S01]  /*0b70*/  ISETP.NE.AND P2, PT, RZ, UR11, PT ;  /* 0x0000000bff007c0c */ /* 0x000fe2000bf45270 */
[----:B------:R-:W-:Y:S01]  /*0b80*/  UMOV UR39, URZ ;  /* 0x000000ff00277c82 */ /* 0x000fe20008000000 */
[----:B------:R-:W-:Y:S01]  /*0b90*/  BSSY.RECONVERGENT B6, `(.L_x_1391) ;  /* 0x0000120000067945 */ /* 0x000fe20003800200 */
[----:B-1----:R-:W-:Y:S01]  /*0ba0*/  ISETP.LT.OR P0, PT, R9, 0x1, P0 ;  /* 0x000000010900780c */ /* 0x002fe20000701670 */
[----:B--2---:R-:W-:-:S09]  /*0bb0*/  FADD.FTZ R28, R32, R28 ;  /* 0x0000001c201c7221 */ /* 0x004fd20000010000 */
[----:B----4-:R-:W-:Y:S01]  /*0bc0*/  @!P2 FADD.FTZ R24, R24, R16 ;  /* 0x000000101818a221 */ /* 0x010fe20000010000 */
[----:B------:R-:W-:Y:S01]  /*0bd0*/  @!P2 FADD.FTZ R25, R25, R17 ;  /* 0x000000111919a221 */ /* 0x000fe20000010000 */
[----:B------:R-:W-:Y:S01]  /*0be0*/  @!P2 FADD.FTZ R26, R26, R18 ;  /* 0x000000121a1aa221 */ /* 0x000fe20000010000 */
[----:B------:R-:W-:Y:S01]  /*0bf0*/  @!P2 FADD.FTZ R27, R27, R19 ;  /* 0x000000131b1ba221 */ /* 0x000fe20000010000 */
[----:B------:R-:W-:Y:S01]  /*0c00*/  @P4 R2UR UR39, R10 ;  /* 0x000000000a2742ca */ /* 0x000fe200000e0000 */
[----:B------:R-:W-:Y:S01]  /*0c10*/  FADD.FTZ R29, R33, R29 ;  /* 0x0000001d211d7221 */ /* 0x000fe20000010000 */
[----:B------:R-:W-:Y:S01]  /*0c20*/  FADD.FTZ R30, R34, R30 ;  /* 0x0000001e221e7221 */ /* 0x000fe20000010000 */
[----:B------:R-:W-:Y:S01]  /*0c30*/  FADD.FTZ R31, R35, R31 ;  /* 0x0000001f231f7221 */ /* 0x000fe20000010000 */
[----:B---3--:R-:W-:Y:S01]  /*0c40*/  @!P1 FMUL.FTZ R24, R24, R12 ;  /* 0x0000000c18189220 */ /* 0x008fe20000410000 */
[----:B------:R-:W-:Y:S01]  /*0c50*/  @!P1 FMUL.FTZ R25, R25, R13 ;  /* 0x0000000d19199220 */ /* 0x000fe20000410000 */
[----:B------:R-:W-:Y:S01]  /*0c60*/  @!P1 FMUL.FTZ R26, R26, R14 ;  /* 0x0000000e1a1a9220 */ /* 0x000fe20000410000 */
[----:B------:R-:W-:Y:S01]  /*0c70*/  @!P1 FMUL.FTZ R27, R27, R15 ;  /* 0x0000000f1b1b9220 */ /* 0x000fe20000410000 */
[----:B------:R-:W-:Y:S07]  /*0c80*/  @P0 BRA `(.L_x_1392) ;  /* 0x00000004002c0947 */ /* 0x000fee0003800000 */
        /* <DEDUP_REMOVED lines=35> */
[----:B------:R-:W-:Y:S01]  /*0ec0*/  FFMA.FTZ R27, R27, R6, R10 ;  /* 0x000000061b1b7223 */ /* 0x000fe2000001000a */
[----:B------:R-:W-:Y:S02]  /*0ed0*/  IMAD.MOV.U32 R30, RZ, RZ, R7 ;  /* 0x000000ffff1e7224 */ /* 0x000fe400078e0007 */
[-C--:B0-----:R-:W-:Y:S01]  /*0ee0*/  FFMA.FTZ R3, R28, R0.reuse, -R3 ;  /* 0x000000001c037223 */ /* 0x081fe20000010803 */
[-C--:B------:R-:W-:Y:S01]  /*0ef0*/  FFMA.FTZ R24, R24, R0.reuse, -R5 ;  /* 0x0000000018187223 */ /* 0x080fe20000010805 */
[-C--:B------:R-:W-:Y:S01]  /*0f00*/  FFMA.FTZ R29, R29, R0.reuse, R4 ;  /* 0x000000001d1d7223 */ /* 0x080fe20000010004 */
[----:B------:R-:W-:Y:S01]  /*0f10*/  FFMA.FTZ R25, R25, R0, R2 ;  /* 0x0000000019197223 */ /* 0x000fe20000010002 */
[----:B------:R-:W-:Y:S01]  /*0f20*/  IMAD.MOV.U32 R28, RZ, RZ, R3 ;  /* 0x000000ffff1c7224 */ /* 0x000fe200078e0003 */
[----:B------:R-:W-:Y:S06]  /*0f30*/  BRA `(.L_x_1394) ;  /* 0x0000000c00947947 */ /* 0x000fec0003800000 */
.L_x_1393:
        /* <DEDUP_REMOVED lines=32> */
.L_x_1392:
        /* <DEDUP_REMOVED lines=10> */
[----:B0-----:R-:W-:Y:S01]  /*11e0*/  IADD3 R2, PT, PT, R4, 0xffffffe, RZ ;  /* 0x0ffffffe04027810 */ /* 0x001fe20007ffe0ff */
[----:B------:R-:W-:-:S05]  /*11f0*/  IMAD.MOV R4, RZ, RZ, -R10 ;  /* 0x000000ffff047224 */ /* 0x000fca00078e0a0a */
[----:B------:R0:W1:Y:S02]  /*1200*/  F2I.FTZ.U32.TRUNC.NTZ R3, R2 ;  /* 0x0000000200037305 */ /* 0x000064000021f000 */
[----:B0-----:R-:W-:Y:S02]  /*1210*/  IMAD.MOV.U32 R2, RZ, RZ, RZ ;  /* 0x000000ffff027224 */ /* 0x001fe400078e00ff */
[----:B-1----:R-:W-:-:S04]  /*1220*/  IMAD.MOV R6, RZ, RZ, -R3 ;  /* 0x000000ffff067224 */ /* 0x002fc800078e0a03 */
[----:B------:R-:W-:Y:S02]  /*1230*/  IMAD R7, R6, R5, RZ ;  /* 0x0000000506077224 */ /* 0x000fe400078e02ff */
[----:B------:R-:W-:Y:S02]  /*1240*/  IMAD.MOV.U32 R6, RZ, RZ, R8 ;  /* 0x000000ffff067224 */ /* 0x000fe400078e0008 */
        /* <DEDUP_REMOVED lines=11> */
[----:B------:R-:W-:-:S03]  /*1300*/  ISETP.GE.AND P0, PT, R0, R9, PT ;  /* 0x000000090000720c */ /* 0x000fc60003f06270 */
[----:B------:R-:W-:-:S04]  /*1310*/  IMAD.MOV.U32 R32, RZ, RZ, R3 ;  /* 0x000000ffff207224 */ /* 0x000fc800078e0003 */
[----:B------:R-:W-:Y:S01]  /*1320*/  @!P2 IMAD.MOV R32, RZ, RZ, -R32 ;  /* 0x000000ffff20a224 */ /* 0x000fe200078e0a20 */
        /* <DEDUP_REMOVED lines=17> */
[----:B---3--:R-:W-:-:S02]  /*1440*/  IMAD.U32 R6, RZ, RZ, UR6 ;  /* 0x00000006ff067e24 */ /* 0x008fc4000f8e00ff */
[----:B------:R-:W-:Y:S02]  /*1450*/  IMAD.U32 R7, RZ, RZ, UR7 ;  /* 0x00000007ff077e24 */ /* 0x000fe4000f8e00ff */
[----:B----4-:R-:W-:Y:S02]  /*1460*/  IMAD.U32 R10, RZ, RZ, UR8 ;  /* 0x00000008ff0a7e24 */ /* 0x010fe4000f8e00ff */
[----:B-1----:R-:W-:-:S07]  /*1470*/  IMAD.U32 R11, RZ, RZ, UR9 ;  /* 0x00000009ff0b7e24 */ /* 0x002fce000f8e00ff */
[----:B------:R-:W-:-:S07]  /*1480*/  LEPC R20, `(.L_x_1395) ;  /* 0x000000001014794e */ /* 0x000fce0000000000 */
[----:B--2---:R-:W-:Y:S05]  /*1490*/  CALL.ABS.NOINC R2 ;  /* 0x0000000002007343 */ /* 0x004fea0003c00000 */
.L_x_1395:
        /* <DEDUP_REMOVED lines=9> */
[----:B------:R-:W-:-:S04]  /*1530*/  IMAD R5, R23, R32, R33 ;  /* 0x0000002017057224 */ /* 0x000fc800078e0221 */
[----:B------:R-:W-:-:S05]  /*1540*/  IMAD R3, R5, 0x4, R0 ;  /* 0x0000000405037824 */ /* 0x000fca00078e0200 */
[----:B------:R1:W-:Y:S01]  /*1550*/  STS.128 [R3], R28 ;  /* 0x0000001c03007388 */ /* 0x0003e20000000c00 */
[----:B0-----:R-:W-:-:S13]  /*1560*/  ISETP.NE.AND P0, PT, RZ, UR4, PT ;  /* 0x00000004ff007c0c */ /* 0x001fda000bf05270 */
[----:B------:R-:W-:-:S05]  /*1570*/  @!P0 IMAD R4, R5, 0x4, R2 ;  /* 0x0000000405048824 */ /* 0x000fca00078e0202 */
[----:B------:R1:W-:Y:S02]  /*1580*/  @!P0 STS.128 [R4], R24 ;  /* 0x0000001804008388 */ /* 0x0003e40000000c00 */
.L_x_1396:
        /* <DEDUP_REMOVED lines=22> */
[----:B------:R-:W-:Y:S02]  /*16f0*/  BSSY.RECONVERGENT B2, `(.L_x_1401) ;  /* 0x0000031000027945 */ /* 0x000fe40003800200 */
[----:B------:R-:W-:Y:S01]  /*1700*/  IMAD R34, R23, 0x4, R21 ;  /* 0x0000000417227824 */ /* 0x000fe200078e0215 */
        /* <DEDUP_REMOVED lines=9> */
[----:B------:R-:W-:Y:S01]  /*17a0*/  VIADD R3, R6, 0x2 ;  /* 0x0000000206037836 */ /* 0x000fe20000000000 */
[----:B------:R-:W-:-:S04]  /*17b0*/  IADD3 R8, PT, PT, R8, -UR39, RZ ;  /* 0x8000002708087c10 */ /* 0x000fc8000fffe0ff */
        /* <DEDUP_REMOVED lines=35> */
[----:B------:R-:W-:-:S07]  /*19f0*/  IMAD.MOV.U32 R28, RZ, RZ, R3 ;  /* 0x000000ffff1c7224 */ /* 0x000fce00078e0003 */
.L_x_1402:
[----:B------:R-:W-:Y:S05]  /*1a00*/  BSYNC.RECONVERGENT B2 ;  /* 0x0000000000027941 */ /* 0x000fea0003800200 */
.L_x_1401:
[----:B-1----:R0:W-:Y:S04]  /*1a10*/  STS [R21], R24 ;  /* 0x0000001815007388 */ /* 0x0021e80000000800 */
[----:B--2---:R0:W-:Y:S04]  /*1a20*/  STS [R21+0x4], R26 ;  /* 0x0000041a15007388 */ /* 0x0041e80000000800 */
[----:B---3--:R0:W-:Y:S04]  /*1a30*/  STS [R34], R25 ;  /* 0x0000001922007388 */ /* 0x0081e80000000800 */
[----:B----4-:R0:W-:Y:S01]  /*1a40*/  STS [R34+0x4], R27 ;  /* 0x0000041b22007388 */ /* 0x0101e20000000800 */
[----:B------:R-:W-:Y:S05]  /*1a50*/  BRA `(.L_x_1403) ;  /* 0x0000000000847947 */ /* 0x000fea0003800000 */
.L_x_1400:
[----:B------:R-:W-:-:S05]  /*1a60*/  LEA.HI R5, R5, R5, RZ, 0x1 ;  /* 0x0000000505057211 */ /* 0x000fca00078f08ff */
[----:B------:R-:W-:-:S05]  /*1a70*/  IMAD.SHL.U32 R5, R5, 0x2, RZ ;  /* 0x0000000205057824 */ /* 0x000fca00078e00ff */
[----:B------:R-:W-:-:S04]  /*1a80*/  LOP3.LUT R6, R5, 0xfffffffc, RZ, 0xc0, !PT ;  /* 0xfffffffc05067812 */ /* 0x000fc800078ec0ff */
[----:B------:R-:W-:-:S13]  /*1a90*/  ISETP.GE.AND P0, PT, R6, R7, PT ;  /* 0x000000070600720c */ /* 0x000fda0003f06270 */
[----:B------:R-:W-:Y:S05]  /*1aa0*/  @P0 BRA `(.L_x_1403) ;  /* 0x0000000000700947 */ /* 0x000fea0003800000 */
[----:B------:R-:W-:Y:S01]  /*1ab0*/  I2FP.F32.S32 R7, R7 ;  /* 0x0000000700077245 */ /* 0x000fe20000201400 */
[----:B------:R-:W-:-:S03]  /*1ac0*/  VIADD R3, R6, 0x2 ;  /* 0x0000000206037836 */ /* 0x000fc60000000000 */
        /* <DEDUP_REMOVED lines=26> */
.L_x_1403:
[----:B------:R-:W-:Y:S05]  /*1c70*/  BSYNC.RECONVERGENT B1 ;  /* 0x0000000000017941 */ /* 0x000fea0003800200 */
.L_x_1399:
[----:B------:R1:W-:Y:S04]  /*1c80*/  STS [R15], R28 ;  /* 0x0000001c0f007388 */ /* 0x0003e80000000800 */
[----:B------:R1:W-:Y:S04]  /*1c90*/  STS [R15+0x4], R30 ;  /* 0x0000041e0f007388 */ /* 0x0003e80000000800 */
[----:B------:R1:W-:Y:S04]  /*1ca0*/  STS [R20], R29 ;  /* 0x0000001d14007388 */ /* 0x0003e80000000800 */
[----:B------:R1:W-:Y:S02]  /*1cb0*/  STS [R20+0x4], R31 ;  /* 0x0000041f14007388 */ /* 0x0003e40000000800 */
.L_x_1398:
[----:B------:R-:W-:Y:S05]  /*1cc0*/  BSYNC.RECONVERGENT B0 ;  /* 0x0000000000007941 */ /* 0x000fea0003800200 */
.L_x_1397:
        /* <DEDUP_REMOVED lines=9> */
[----:B0-----:R3:W2:Y:S02]  /*1d60*/  @!P0 LDS.128 R24, [R2] ;  /* 0x0000000002188984 */ /* 0x0016a40000000c00 */
.L_x_1405:
[----:B------:R-:W-:Y:S05]  /*1d70*/  BSYNC.RECONVERGENT B0 ;  /* 0x0000000000007941 */ /* 0x000fea0003800200 */
.L_x_1404:
[----:B------:R-:W-:Y:S06]  /*1d80*/  BAR.SYNC.DEFER_BLOCKING 0x0 ;  /* 0x0000000000007b1d */ /* 0x000fec0000010000 */
.L_x_1394:
[----:B------:R-:W-:Y:S05]  /*1d90*/  BSYNC.RECONVERGENT B6 ;  /* 0x0000000000067941 */ /* 0x000fea0003800200 */
.L_x_1391:
[----:B------:R-:W-:Y:S01]  /*1da0*/  ISETP.GT.U32.AND P0, PT, R22, 0x3f, PT ;  /* 0x0000003f1600780c */ /* 0x000fe20003f04070 */
[----:B------:R-:W-:Y:S01]  /*1db0*/  BSSY.RECONVERGENT B0, `(.L_x_1406) ;  /* 0x000001c000007945 */ /* 0x000fe20003800200 */
[----:B---3--:R-:W-:-:S11]  /*1dc0*/  IMAD.MOV.U32 R0, RZ, RZ, RZ ;  /* 0x000000ffff007224 */ /* 0x008fd600078e00ff */
        /* <DEDUP_REMOVED lines=14> */
[----:B------:R-:W3:Y:S01]  /*1eb0*/  LDC.64 R2, c[0x0][0x3b8] ;  /* 0x0000ee00ff027b82 */ /* 0x000ee20000000a00 */
[----:B--2---:R-:W-:Y:S01]  /*1ec0*/  IMAD.U32 R5, RZ, RZ, UR4 ;  /* 0x00000004ff057e24 */ /* 0x004fe2000f8e00ff */
[----:B------:R-:W-:-:S03]  /*1ed0*/  UIADD3 UR4, UPT, UPT, UR5, 0x420, URZ ;  /* 0x0000042005047890 */ /* 0x000fc6000fffe0ff */
        /* <DEDUP_REMOVED lines=8> */
.L_x_1408:
[----:B-12---:R-:W-:-:S07]  /*1f60*/  FFMA.FTZ R0, R31, R27, R4 ;  /* 0x0000001b1f007223 */ /* 0x006fce0000010004 */
.L_x_1407:
[----:B------:R-:W-:Y:S05]  /*1f70*/  BSYNC.RECONVERGENT B0 ;  /* 0x0000000000007941 */ /* 0x000fea0003800200 */
.L_x_1406:
[----:B-1----:R-:W1:Y:S01]  /*1f80*/  SHFL.BFLY PT, R3, R0, 0x10, 0x1f ;  /* 0x0e001f0000037f89 */ /* 0x002e6200000e0000 */
[----:B------:R-:W3:Y:S01]  /*1f90*/  S2UR UR12, SR_CgaCtaId ;  /* 0x00000000000c79c3 */ /* 0x000ee20000008800 */
[----:B------:R-:W-:Y:S01]  /*1fa0*/  UMOV UR11, 0x400 ;  /* 0x00000400000b7882 */ /* 0x000fe20000000000 */
[----:B------:R-:W-:Y:S01]  /*1fb0*/  BSSY.RECONVERGENT B0, `(.L_x_1409) ;  /* 0x0000038000007945 */ /* 0x000fe20003800200 */
[----:B-1----:R-:W-:Y:S01]  /*1fc0*/  FADD.FTZ R3, R3, R0 ;  /* 0x0000000003037221 */ /* 0x002fe20000010000 */
[----:B------:R-:W-:Y:S01]  /*1fd0*/  SHF.R.U32.HI R0, RZ, 0x3, R22 ;  /* 0x00000003ff007819 */ /* 0x000fe20000011616 */
[----:B---3--:R-:W-:-:S03]  /*1fe0*/  ULEA UR4, UR12, UR11, 0x18 ;  /* 0x0000000b0c047291 */ /* 0x008fc6000f8ec0ff */
[----:B------:R-:W1:Y:S02]  /*1ff0*/  SHFL.BFLY PT, R2, R3, 0x8, 0x1f ;  /* 0x0d001f0003027f89 */ /* 0x000e6400000e0000 */
[----:B-1----:R-:W-:Y:S01]  /*2000*/  FADD.FTZ R4, R3, R2 ;  /* 0x0000000203047221 */ /* 0x002fe20000010000 */
[----:B------:R-:W-:-:S04]  /*2010*/  LOP3.LUT R3, R0, 0x7c, RZ, 0xc0, !PT ;  /* 0x0000007c00037812 */ /* 0x000fc800078ec0ff */
        /* <DEDUP_REMOVED lines=8> */
[----:B-1----:R-:W-:-:S05]  /*20a0*/  FADD.FTZ R4, R6, R7 ;  /* 0x0000000706047221 */ /* 0x002fca0000010000 */
[----:B------:R-:W-:Y:S01]  /*20b0*/  @!P0 STS [R3+UR4+0x8], R4 ;  /* 0x0000080403008988 */ /* 0x000fe20008000804 */
[----:B------:R-:W1:Y:S01]  /*20c0*/  LDCU UR4, c[0x0][0x3f4] ;  /* 0x00007e80ff0477ac */ /* 0x000e620008000800 */
[----:B------:R-:W-:Y:S01]  /*20d0*/  BAR.SYNC.DEFER_BLOCKING 0x0 ;  /* 0x0000000000007b1d */ /* 0x000fe20000010000 */
[----:B------:R-:W-:Y:S01]  /*20e0*/  ISETP.NE.AND P0, PT, R22, RZ, PT ;  /* 0x000000ff1600720c */ /* 0x000fe20003f05270 */
[----:B-1----:R-:W-:Y:S01]  /*20f0*/  IMAD.U32 R0, RZ, RZ, UR4 ;  /* 0x00000004ff007e24 */ /* 0x002fe2000f8e00ff */
[----:B------:R-:W-:-:S03]  /*2100*/  UIADD3 UR4, UPT, UPT, UR11, 0x820, URZ ;  /* 0x000008200b047890 */ /* 0x000fc6000fffe0ff */
[----:B------:R-:W-:Y:S01]  /*2110*/  IMAD.MOV R6, RZ, RZ, -R0 ;  /* 0x000000ffff067224 */ /* 0x000fe200078e0a00 */
[----:B------:R-:W-:Y:S01]  /*2120*/  ULEA UR4, UR12, UR4, 0x18 ;  /* 0x000000040c047291 */ /* 0x000fe2000f8ec0ff */
[----:B------:R1:W3:Y:S03]  /*2130*/  @!P1 LDS R4, [R2+0x8] ;  /* 0x0000080002049984 */ /* 0x0002e60000000800 */
[----:B------:R-:W-:-:S04]  /*2140*/  VIADDMNMX R6, R6, UR44, RZ, !PT ;  /* 0x0000002c06067c46 */ /* 0x000fc8000f8001ff */
[----:B------:R-:W-:Y:S02]  /*2150*/  R2UR UR13, R6 ;  /* 0x00000000060d72ca */ /* 0x000fe400000e0000 */
[----:B-1----:R-:W-:-:S05]  /*2160*/  MOV R2, 0xff7fffff ;  /* 0xff7fffff00027802 */ /* 0x002fca0000000f00 */
[----:B------:R-:W-:Y:S06]  /*2170*/  STL [R1+0x68], R2 ;  /* 0x0000680201007387 */ /* 0x000fec0000100800 */
[----:B------:R-:W-:-:S04]  /*2180*/  UIADD3 UR5, UPT, UPT, UR44, -UR13, URZ ;  /* 0x8000000d2c057290 */ /* 0x000fc8000fffe0ff */
[----:B------:R-:W-:Y:S01]  /*2190*/  ULEA UR5, UR5, UR4, 0x2 ;  /* 0x0000000405057291 */ /* 0x000fe2000f8e10ff */
        /* <DEDUP_REMOVED lines=12> */
[----:B------:R-:W-:Y:S01]  /*2260*/  IMAD.MOV.U32 R4, RZ, RZ, R2 ;  /* 0x000000ffff047224 */ /* 0x000fe200078e0002 */
        /* <DEDUP_REMOVED lines=10> */
.L_x_1411:
[----:B------:R-:W3:Y:S04]  /*2310*/  LDL R2, [R1+0x68] ;  /* 0x0000680001027983 */ /* 0x000ee80000100800 */
[----:B---3--:R3:W-:Y:S02]  /*2320*/  STS [UR5+-0x4], R2 ;  /* 0xfffffc02ff007988 */ /* 0x0087e40008000805 */
.L_x_1410:
[----:B------:R-:W-:Y:S05]  /*2330*/  BSYNC.RECONVERGENT B0 ;  /* 0x0000000000007941 */ /* 0x000fea0003800200 */
.L_x_1409:
[----:B------:R-:W-:Y:S01]  /*2340*/  BAR.SYNC.DEFER_BLOCKING 0x0 ;  /* 0x0000000000007b1d */ /* 0x000fe20000010000 */
[----:B------:R-:W-:Y:S01]  /*2350*/  UIADD3 UR5, UPT, UPT, UR11, 0x20, URZ ;  /* 0x000000200b057890 */ /* 0x000fe2000fffe0ff */
[----:B---3--:R-:W-:-:S03]  /*2360*/  IMAD.SHL.U32 R2, R22, 0x8, RZ ;  /* 0x0000000816027824 */ /* 0x008fc600078e00ff */
[----:B------:R-:W-:-:S03]  /*2370*/  ULEA UR5, UR12, UR5, 0x18 ;  /* 0x000000050c057291 */ /* 0x000fc6000f8ec0ff */
[----:B------:R-:W3:Y:S01]  /*2380*/  S2UR UR18, SR_CTAID.Y ;  /* 0x00000000001279c3 */ /* 0x000ee20000002600 */
[----:B------:R-:W-:Y:S01]  /*2390*/  LOP3.LUT R2, R2, 0x8, RZ, 0xc0, !PT ;  /* 0x0000000802027812 */ /* 0x000fe200078ec0ff */
[----:B------:R-:W5:Y:S01]  /*23a0*/  LDCU UR6, c[0x0][0x40c] ;  /* 0x00008180ff0677ac */ /* 0x000f620008000800 */
[----:B------:R-:W0:Y:S01]  /*23b0*/  S2R R248, SR_TID.X ;  /* 0x0000000000f87919 */ /* 0x000e220000002100 */
[----:B------:R-:W0:Y:S04]  /*23c0*/  LDCU UR20, c[0x0][0x3f8] ;  /* 0x00007f00ff1477ac */ /* 0x000e280008000800 */
[----:B------:R-:W0:Y:S01]  /*23d0*/  S2UR UR19, SR_CTAID.X ;  /* 0x00000000001379c3 */ /* 0x000e220000002500 */
[----:B-1----:R-:W1:Y:S01]  /*23e0*/  LDS.64 R4, [R2+UR5] ;  /* 0x0000000502047984 */ /* 0x002e620008000a00 */
[----:B-----5:R-:W-:-:S03]  /*23f0*/  UISETP.NE.AND UP0, UPT, UR6, URZ, UPT ;  /* 0x000000ff0600728c */ /* 0x020fc6000bf05270 */
[----:B------:R-:W5:Y:S04]  /*2400*/  LDS.64 R8, [R2+UR5+0x10] ;  /* 0x0000100502087984 */ /* 0x000f680008000a00 */
[----:B------:R-:W2:Y:S04]  /*2410*/  LDS.64 R6, [R2+UR5+0x20] ;  /* 0x0000200502067984 */ /* 0x000ea80008000a00 */
[----:B-1----:R-:W-:Y:S04]  /*2420*/  STL.64 [R1+0x268], R4 ;  /* 0x0002680401007387 */ /* 0x002fe80000100a00 */
[----:B------:R-:W1:Y:S04]  /*2430*/  LDS.64 R4, [R2+UR5+0x30] ;  /* 0x0000300502047984 */ /* 0x000e680008000a00 */
[----:B-----5:R-:W-:Y:S04]  /*2440*/  STL.64 [R1+0x260], R8 ;  /* 0x0002600801007387 */ /* 0x020fe80000100a00 */
[----:B------:R-:W5:Y:S04]  /*2450*/  LDS.64 R8, [R2+UR5+0x40] ;  /* 0x0000400502087984 */ /* 0x000f680008000a00 */
[----:B--2---:R-:W-:Y:S04]  /*2460*/  STL.64 [R1+0x258], R6 ;  /* 0x0002580601007387 */ /* 0x004fe80000100a00 */
        /* <DEDUP_REMOVED lines=99> */
[----:B-----5:R0:W-:Y:S04]  /*2aa0*/  STL.64 [R1+0xc8], R8 ;  /* 0x0000c80801007387 */ /* 0x0201e80000100a00 */
[----:B--2---:R2:W-:Y:S04]  /*2ab0*/  STL.64 [R1+0xc0], R6 ;  /* 0x0000c00601007387 */ /* 0x0045e80000100a00 */
[----:B-1----:R2:W-:Y:S01]  /*2ac0*/  STL.64 [R1+0xb8], R4 ;  /* 0x0000b80401007387 */ /* 0x0025e20000100a00 */
[----:B0--3--:R-:W-:Y:S05]  /*2ad0*/  BRA.U UP0, `(.L_x_1412) ;  /* 0x0000000500307547 */ /* 0x009fea000b800000 */
[----:B------:R-:W-:-:S04]  /*2ae0*/  UIADD3 UR11, UPT, UPT, UR11, 0x420, URZ ;  /* 0x000004200b0b7890 */ /* 0x000fc8000fffe0ff */
[----:B------:R-:W-:-:S09]  /*2af0*/  ULEA UR11, UR12, UR11, 0x18 ;  /* 0x0000000b0c0b7291 */ /* 0x000fd2000f8ec0ff */
[----:B--2---:R-:W0:Y:S04]  /*2b00*/  LDS.64 R4, [R2+UR11] ;  /* 0x0000000b02047984 */ /* 0x004e280008000a00 */
[----:B------:R-:W1:Y:S04]  /*2b10*/  LDS.64 R8, [R2+UR11+0x10] ;  /* 0x0000100b02087984 */ /* 0x000e680008000a00 */
[----:B------:R-:W2:Y:S04]  /*2b20*/  LDS.64 R6, [R2+UR11+0x20] ;  /* 0x0000200b02067984 */ /* 0x000ea80008000a00 */
[----:B------:R-:W-:Y:S04]  /*2b30*/  LDS.64 R250, [R2+UR11+0xa0] ;  /* 0x0000a00b02fa7984 */ /* 0x000fe80008000a00 */
[----:B------:R-:W-:Y:S04]  /*2b40*/  LDS.64 R118, [R2+UR11+0xb0] ;  /* 0x0000b00b02767984 */ /* 0x000fe80008000a00 */
[----:B------:R-:W-:Y:S04]  /*2b50*/  LDS.64 R116, [R2+UR11+0xc0] ;  /* 0x0000c00b02747984 */ /* 0x000fe80008000a00 */
[----:B------:R-:W-:Y:S04]  /*2b60*/  LDS.64 R114, [R2+UR11+0xd0] ;  /* 0x0000d00b02727984 */ /* 0x000fe80008000a00 */
[----:B------:R-:W-:Y:S04]  /*2b70*/  LDS.64 R112, [R2+UR11+0xe0] ;  /* 0x0000e00b02707984 */ /* 0x000fe80008000a00 */
[----:B------:R-:W-:Y:S04]  /*2b80*/  LDS.64 R110, [R2+UR11+0xf0] ;  /* 0x0000f00b026e7984 */ /* 0x000fe80008000a00 */
[----:B------:R-:W-:Y:S04]  /*2b90*/  LDS.64 R108, [R2+UR11+0x100] ;  /* 0x0001000b026c7984 */ /* 0x000fe80008000a00 */
[----:B0-----:R-:W-:Y:S04]  /*2ba0*/  STL.64 [R1+0x50], R4 ;  /* 0x0000500401007387 */ /* 0x001fe80000100a00 */
[----:B------:R-:W0:Y:S04]  /*2bb0*/  LDS.64 R4, [R2+UR11+0x30] ;  /* 0x0000300b02047984 */ /* 0x000e280008000a00 */
[----:B-1----:R-:W-:Y:S04]  /*2bc0*/  STL.64 [R1+0x48], R8 ;  /* 0x0000480801007387 */ /* 0x002fe80000100a00 */
[----:B------:R-:W1:Y:S04]  /*2bd0*/  LDS.64 R8, [R2+UR11+0x40] ;  /* 0x0000400b02087984 */ /* 0x000e680008000a00 */
[----:B--2---:R-:W-:Y:S04]  /*2be0*/  STL.64 [R1+0x40], R6 ;  /* 0x0000400601007387 */ /* 0x004fe80000100a00 */
[----:B------:R-:W2:Y:S04]  /*2bf0*/  LDS.64 R6, [R2+UR11+0x50] ;  /* 0x0000500b02067984 */ /* 0x000ea80008000a00 */
        /* <DEDUP_REMOVED lines=18> */
[----:B-1----:R1:W-:Y:S04]  /*2d20*/  STL.64 [R1+0x18], R8 ;  /* 0x0000180801007387 */ /* 0x0023e80000100a00 */
[----:B------:R1:W3:Y:S04]  /*2d30*/  LDS.64 R86, [R2+UR11+0x1b0] ;  /* 0x0001b00b02567984 */ /* 0x0002e80008000a00 */
        /* <DEDUP_REMOVED lines=27> */
[----:B----4-:R1:W4:Y:S04]  /*2ef0*/  LDS.64 R30, [R2+UR11+0x370] ;  /* 0x0003700b021e7984 */ /* 0x0103280008000a00 */
[----:B------:R1:W1:Y:S04]  /*2f00*/  LDS.64 R28, [R2+UR11+0x380] ;  /* 0x0003800b021c7984 */ /* 0x0002680008000a00 */
[----:B------:R0:W1:Y:S04]  /*2f10*/  LDS.64 R26, [R2+UR11+0x390] ;  /* 0x0003900b021a7984 */ /* 0x0000680008000a00 */
[----:B------:R0:W1:Y:S04]  /*2f20*/  LDS.64 R24, [R2+UR11+0x3a0] ;  /* 0x0003a00b02187984 */ /* 0x0000680008000a00 */
[----:B------:R0:W1:Y:S04]  /*2f30*/  LDS.64 R22, [R2+UR11+0x3b0] ;  /* 0x0003b00b02167984 */ /* 0x0000680008000a00 */
[----:B------:R0:W1:Y:S04]  /*2f40*/  LDS.64 R20, [R2+UR11+0x3c0] ;  /* 0x0003c00b02147984 */ /* 0x0000680008000a00 */
[----:B------:R0:W1:Y:S04]  /*2f50*/  LDS.64 R18, [R2+UR11+0x3d0] ;  /* 0x0003d00b02127984 */ /* 0x0000680008000a00 */
[----:B------:R0:W1:Y:S04]  /*2f60*/  LDS.64 R16, [R2+UR11+0x3e0] ;  /* 0x0003e00b02107984 */ /* 0x0000680008000a00 */
[----:B------:R0:W1:Y:S04]  /*2f70*/  LDS.64 R8, [R2+UR11+0x3f0] ;  /* 0x0003f00b02087984 */ /* 0x0000680008000a00 */
[----:B--2---:R2:W-:Y:S04]  /*2f80*/  STL.64 [R1+0x10], R6 ;  /* 0x0000100601007387 */ /* 0x0045e80000100a00 */
[----:B0--34-:R2:W-:Y:S02]  /*2f90*/  STL.64 [R1+0x8], R4 ;  /* 0x0000080401007387 */ /* 0x0195e40000100a00 */
.L_x_1412:
[----:B------:R-:W0:Y:S01]  /*2fa0*/  LDS.64 R10, [R2+UR5+0x370] ;  /* 0x00037005020a7984 */ /* 0x000e220008000a00 */
[----:B------:R-:W3:Y:S01]  /*2fb0*/  LDCU UR7, c[0x0][0x3f0] ;  /* 0x00007e00ff0777ac */ /* 0x000ee20008000800 */
[----:B------:R-:W-:Y:S02]  /*2fc0*/  BSSY B1, `(.L_x_1413) ;  /* 0x0001a59000017945 */ /* 0x000fe40003800000 */
[----:B--2---:R-:W2:Y:S01]  /*2fd0*/  LDS.64 R6, [R2+UR5+0x380] ;  /* 0x0003800502067984 */ /* 0x004ea20008000a00 */
[----:B------:R-:W-:Y:S01]  /*2fe0*/  UIMAD UR24, UR18, UR20, UR19 ;  /* 0x00000014121872a4 */ /* 0x000fe2000f8e0213 */
[----:B------:R-:W0:Y:S02]  /*2ff0*/  LDCU UR12, c[0x0][0x3f8] ;  /* 0x00007f00ff0c77ac */ /* 0x000e240008000800 */
[----:B------:R-:W5:Y:S01]  /*3000*/  LDS.64 R12, [R2+UR5+0x390] ;  /* 0x00039005020c7984 */ /* 0x000f620008000a00 */
[----:B------:R-:W0:Y:S01]  /*3010*/  LDCU UR21, c[0x0][0x40c] ;  /* 0x00008180ff1577ac */ /* 0x000e220008000800 */
[----:B------:R-:W0:Y:S01]  /*3020*/  LDCU UR22, c[0x0][0x3f4] ;  /* 0x00007e80ff1677ac */ /* 0x000e220008000800 */
[----:B------:R-:W0:Y:S01]  /*3030*/  LDCU UR23, c[0x0][0x410] ;  /* 0x00008200ff1777ac */ /* 0x000e220008000800 */
[----:B------:R-:W0:Y:S01]  /*3040*/  LDCU.64 UR8, c[0x0][0x3c8] ;  /* 0x00007900ff0877ac */ /* 0x000e220008000a00 */
[----:B------:R-:W0:Y:S01]  /*3050*/  LDCU.64 UR10, c[0x0][0x3b8] ;  /* 0x00007700ff0a77ac */ /* 0x000e220008000a00 */
[----:B------:R-:W0:Y:S01]  /*3060*/  LDCU.64 UR14, c[0x0][0x438] ;  /* 0x00008700ff0e77ac */ /* 0x000e220008000a00 */
[----:B------:R-:W0:Y:S02]  /*3070*/  LDCU.64 UR16, c[0x0][0x448] ;  /* 0x00008900ff1077ac */ /* 0x000e240008000a00 */
[----:B0-----:R-:W-:Y:S04]  /*3080*/  STL.64 [R1+0xb0], R10 ;  /* 0x0000b00a01007387 */ /* 0x001fe80000100a00 */
[----:B------:R-:W0:Y:S04]  /*3090*/  LDS.64 R10, [R2+UR5+0x3a0] ;  /* 0x0003a005020a7984 */ /* 0x000e280008000a00 */
[----:B--2---:R-:W-:Y:S04]  /*30a0*/  STL.64 [R1+0xa8], R6 ;  /* 0x0000a80601007387 */ /* 0x004fe80000100a00 */
[----:B------:R-:W2:Y:S04]  /*30b0*/  LDS.64 R6, [R2+UR5+0x3b0] ;  /* 0x0003b00502067984 */ /* 0x000ea80008000a00 */
[----:B-----5:R-:W-:Y:S04]  /*30c0*/  STL.64 [R1+0xa0], R12 ;  /* 0x0000a00c01007387 */ /* 0x020fe80000100a00 */
[----:B------:R-:W5:Y:S04]  /*30d0*/  LDS.64 R12, [R2+UR5+0x3c0] ;  /* 0x0003c005020c7984 */ /* 0x000f680008000a00 */
[----:B0-----:R-:W-:Y:S04]  /*30e0*/  STL.64 [R1+0x98], R10 ;  /* 0x0000980a01007387 */ /* 0x001fe80000100a00 */
[----:B------:R-:W0:Y:S04]  /*30f0*/  LDS.64 R10, [R2+UR5+0x3d0] ;  /* 0x0003d005020a7984 */ /* 0x000e280008000a00 */
[----:B--2---:R-:W-:Y:S04]  /*3100*/  STL.64 [R1+0x90], R6 ;  /* 0x0000900601007387 */ /* 0x004fe80000100a00 */
[----:B------:R-:W2:Y:S04]  /*3110*/  LDS.64 R6, [R2+UR5+0x3e0] ;  /* 0x0003e00502067984 */ /* 0x000ea80008000a00 */
[----:B-1----:R-:W1:Y:S01]  /*3120*/  LDS.64 R2, [R2+UR5+0x3f0] ;  /* 0x0003f00502027984 */ /* 0x002e620008000a00 */
[----:B------:R-:W-:-:S03]  /*3130*/  UIADD3 UR5, UPT, UPT, UR45, 0xf, -UR13 ;  /* 0x0000000f2d057890 */ /* 0x000fc6000fffe80d */
[----:B-----5:R-:W-:Y:S01]  /*3140*/  STL.64 [R1+0x88], R12 ;  /* 0x0000880c01007387 */ /* 0x020fe20000100a00 */
[----:B------:R-:W-:-:S04]  /*3150*/  USHF.R.S32.HI UR6, URZ, 0x1f, UR5 ;  /* 0x0000001fff067899 */ /* 0x000fc80008011405 */
[----:B------:R-:W-:Y:S02]  /*3160*/  ULEA.HI UR5, UR6, UR5, URZ, 0x4 ;  /* 0x0000000506057291 */ /* 0x000fe4000f8f20ff */
[----:B---3--:R-:W-:Y:S02]  /*3170*/  UIMAD UR6, UR41, UR7, UR19 ;  /* 0x00000007290672a4 */ /* 0x008fe4000f8e0213 */
[----:B------:R-:W-:Y:S02]  /*3180*/  ULOP3.LUT UR5, UR5, 0xfffffff0, URZ, 0xc0, !UPT ;  /* 0xfffffff005057892 */ /* 0x000fe4000f8ec0ff */
[----:B------:R-:W-:Y:S01]  /*3190*/  USHF.L.U32 UR6, UR6, 0x8, URZ ;  /* 0x0000000806067899 */ /* 0x000fe200080006ff */
[----:B0-----:R0:W-:Y:S04]  /*31a0*/  STL.64 [R1+0x80], R10 ;  /* 0x0000800a01007387 */ /* 0x0011e80000100a00 */
[----:B--2---:R2:W-:Y:S01]  /*31b0*/  STL.64 [R1+0x78], R6 ;  /* 0x0000780601007387 */ /* 0x0045e20000100a00 */
[----:B0-----:R-:W-:-:S03]  /*31c0*/  SHF.R.U32.HI R10, RZ, 0x1, R248 ;  /* 0x00000001ff0a7819 */ /* 0x001fc600000116f8 */
[----:B-1----:R0:W-:Y:S01]  /*31d0*/  STL.64 [R1+0x70], R2 ;  /* 0x0000700201007387 */ /* 0x0021e20000100a00 */
[----:B------:R-:W-:Y:S01]  /*31e0*/  ISETP.GE.AND P0, PT, R10, UR5, PT ;  /* 0x000000050a007c0c */ /* 0x000fe2000bf06270 */
[----:B--2---:R-:W-:Y:S02]  /*31f0*/  IMAD.SHL.U32 R6, R248, 0x2, RZ ;  /* 0x00000002f8067824 */ /* 0x004fe400078e00ff */
[----:B0-----:R-:W-:-:S03]  /*3200*/  IMAD R2, R0, UR24, RZ ;  /* 0x0000001800027c24 */ /* 0x001fc6000f8e02ff */
[----:B------:R-:W-:-:S04]  /*3210*/  LOP3.LUT R6, R6, 0x2, RZ, 0xc0, !PT ;  /* 0x0000000206067812 */ /* 0x000fc800078ec0ff */
[----:B------:R-:W-:-:S03]  /*3220*/  LEA R2, R2, R6, 0x8 ;  /* 0x0000000602027211 */ /* 0x000fc600078e40ff */
[----:B------:R-:W-:Y:S05]  /*3230*/  @P0 BRA `(.L_x_1414) ;  /* 0x000001a000c40947 */ /* 0x000fea0003800000 */
[----:B------:R-:W-:Y:S01]  /*3240*/  IABS R3, R0 ;  /* 0x0000000000037213 */ /* 0x000fe20000000000 */
[----:B------:R-:W-:Y:S01]  /*3250*/  IMAD.MOV.U32 R4, RZ, RZ, RZ ;  /* 0x000000ffff047224 */ /* 0x000fe200078e00ff */
[----:B------:R-:W-:Y:S01]  /*3260*/  UIMAD UR7, UR38, UR20, UR19 ;  /* 0x00000014260772a4 */ /* 0x000fe2000f8e0213 */
[----:B------:R-:W-:Y:S01]  /*3270*/  LEA R11, R10, UR4, 0x2 ;  /* 0x000000040a0b7c11 */ /* 0x000fe2000f8e10ff */
[----:B------:R-:W0:Y:S01]  /*3280*/  LDCU.64 UR26, c[0x0][0x420] ;  /* 0x00008400ff1a77ac */ /* 0x000e220008000a00 */
[----:B------:R-:W-:Y:S01]  /*3290*/  IMAD.MOV.U32 R7, RZ, RZ, R3 ;  /* 0x000000ffff077224 */ /* 0x000fe200078e0003 */
[----:B------:R-:W1:Y:S03]  /*32a0*/  LDCU UR25, c[0x0][0x440] ;  /* 0x00008800ff1977ac */ /* 0x000e660008000800 */
[----:B------:R-:W2:Y:S01]  /*32b0*/  I2F.RP R3, R7 ;  /* 0x0000000700037306 */ /* 0x000ea20000209400 */
[----:B------:R-:W-:Y:S01]  /*32c0*/  STL [R1+0x6c], R7 ;  /* 0x00006c0701007387 */ /* 0x000fe20000100800 */
[----:B------:R-:W3:Y:S01]  /*32d0*/  LDCU UR24, c[0x0][0x408] ;  /* 0x00008100ff1877ac */ /* 0x000ee20008000800 */
[----:B0-----:R-:W-:-:S05]  /*32e0*/  ISETP.NE.U32.AND P0, PT, RZ, UR26, PT ;  /* 0x0000001aff007c0c */ /* 0x001fca000bf05070 */
[----:B--2---:R-:W0:Y:S01]  /*32f0*/  MUFU.RCP R3, R3 ;  /* 0x0000000300037308 */ /* 0x004e220000001000 */
[----:B------:R-:W-:Y:S01]  /*3300*/  ISETP.NE.AND.EX P0, PT, RZ, UR27, PT, P0 ;  /* 0x0000001bff007c0c */ /* 0x000fe2000bf05300 */
[----:B0-----:R-:W-:-:S06]  /*3310*/  VIADD R3, R3, 0xffffffe ;  /* 0x0ffffffe03037836 */ /* 0x001fcc0000000000 */
[----:B------:R-:W0:Y:S02]  /*3320*/  F2I.FTZ.U32.TRUNC.NTZ R5, R3 ;  /* 0x0000000300057305 */ /* 0x000e24000021f000 */
[----:B0-----:R-:W-:-:S04]  /*3330*/  IMAD.MOV R3, RZ, RZ, -R5 ;  /* 0x000000ffff037224 */ /* 0x001fc800078e0a05 */
[----:B------:R-:W-:-:S04]  /*3340*/  IMAD R3, R3, R7, RZ ;  /* 0x0000000703037224 */ /* 0x000fc800078e02ff */
[----:B------:R-:W-:Y:S02]  /*3350*/  IMAD.HI.U32 R3, R5, R3, R4 ;  /* 0x0000000305037227 */ /* 0x000fe400078e0004 */
[----:B------:R-:W0:Y:S03]  /*3360*/  LDC.64 R4, c[0x0][0x450] ;  /* 0x00011400ff047b82 */ /* 0x000e260000000a00 */
[----:B------:R2:W-:Y:S02]  /*3370*/  STL [R1+0x274], R3 ;  /* 0x0002740301007387 */ /* 0x0005e40000100800 */
[----:B--2---:R-:W-:Y:S01]  /*3380*/  IMAD.U32 R3, RZ, RZ, UR7 ;  /* 0x00000007ff037e24 */ /* 0x004fe2000f8e00ff */
[----:B-1----:R-:W-:-:S04]  /*3390*/  UIMAD UR7, UR19, UR25, UR45 ;  /* 0x00000019130772a4 */ /* 0x002fc8000f8e022d */
[----:B------:R-:W-:-:S05]  /*33a0*/  LEA R3, R3, R6, 0x8 ;  /* 0x0000000603037211 */ /* 0x000fca00078e40ff */
[----:B0-----:R-:W-:Y:S02]  /*33b0*/  IMAD.WIDE R6, R3, 0x4, R4 ;  /* 0x0000000403067825 */ /* 0x001fe400078e0204 */
[----:B------:R-:W3:Y:S02]  /*33c0*/  LDC R5, c[0x0][0x430] ;  /* 0x00010c00ff057b82 */ /* 0x000ee40000000800 */
[----:B------:R-:W-:Y:S02]  /*33d0*/  IMAD R4, R0, UR18, RZ ;  /* 0x0000001200047c24 */ /* 0x000fe4000f8e02ff */
[----:B------:R-:W-:-:S03]  /*33e0*/  VIADD R3, R10, UR13 ;  /* 0x0000000d0a037c36 */ /* 0x000fc60008000000 */
[----:B------:R-:W-:Y:S02]  /*33f0*/  SHF.R.S32.HI R0, RZ, 0x1f, R4 ;  /* 0x0000001fff007819 */ /* 0x000fe40000011404 */
[----:B------:R-:W-:-:S04]  /*3400*/  IADD3 R4, P1, P2, R4, UR26, R3 ;  /* 0x0000001a04047c10 */ /* 0x000fc8000fa3e003 */
[----:B------:R-:W-:Y:S01]  /*3410*/  IADD3.X R0, PT, PT, R0, UR27, RZ, P1, P2 ;  /* 0x0000001b00007c10 */ /* 0x000fe20008fe44ff */
[----:B------:R0:W-:Y:S04]  /*3420*/  STL [R1+0x5c], R4 ;  /* 0x00005c0401007387 */ /* 0x0001e80000100800 */
[----:B------:R1:W-:Y:S04]  /*3430*/  STL [R1+0x58], R0 ;  /* 0x0000580001007387 */ /* 0x0003e80000100800 */
[----:B------:R-:W-:Y:S01]  /*3440*/  STL [R1+0x64], R11 ;  /* 0x0000640b01007387 */ /* 0x000fe20000100800 */
[----:B0-----:R-:W-:-:S02]  /*3450*/  IMAD.U32 R4, RZ, RZ, UR25 ;  /* 0x00000019ff047e24 */ /* 0x001fc4000f8e00ff */
[----:B-1----:R-:W-:Y:S02]  /*3460*/  IMAD.U32 R0, RZ, RZ, UR5 ;  /* 0x00000005ff007e24 */ /* 0x002fe4000f8e00ff */
[----:B------:R-:W-:Y:S02]  /*3470*/  IMAD R10, R4, UR7, R3 ;  /* 0x00000007040a7c24 */ /* 0x000fe4000f8e0203 */
[----:B------:R-:W-:Y:S02]  /*3480*/  VIADD R3, R3, 0x1 ;  /* 0x0000000103037836 */ /* 0x000fe40000000000 */
[----:B------:R-:W-:Y:S01]  /*3490*/  VIADD R4, R0, UR13 ;  /* 0x0000000d00047c36 */ /* 0x000fe20008000000 */
[----:B------:R-:W-:Y:S01]  /*34a0*/  STL [R1+0x60], R10 ;  /* 0x0000600a01007387 */ /* 0x000fe20000100800 */
[----:B---3--:R-:W-:-:S03]  /*34b0*/  IADD3 R0, PT, PT, R5, UR24, RZ ;  /* 0x0000001805007c10 */ /* 0x008fc6000fffe0ff */
[----:B------:R0:W-:Y:S04]  /*34c0*/  STL [R1+0x4], R3 ;  /* 0x0000040301007387 */ /* 0x0001e80000100800 */
[----:B------:R1:W-:Y:S01]  /*34d0*/  STL [R1+0x270], R4 ;  /* 0x0002700401007387 */ /* 0x0003e20000100800 */
[----:B0-----:R-:W-:-:S07]  /*34e0*/  SHF.R.S32.HI R3, RZ, 0x1f, R2 ;  /* 0x0000001fff037819 */ /* 0x001fce0000011402 */
.L_x_1770:
[----:B------:R-:W1:Y:S04]  /*34f0*/  LDL R0, [R1+0x4] ;  /* 0x0000040001007983 */ /* 0x000e680000100800 */
[----:B------:R-:W2:Y:S04]  /*3500*/  LDL R11, [R1+0x274] ;  /* 0x00027400010b7983 */ /* 0x000ea80000100800 */
[----:B------:R-:W3:Y:S04]  /*3510*/  LDL R14, [R1+0x6c] ;  /* 0x00006c00010e7983 */ /* 0x000ee80000100800 */
[----:B0-----:R-:W5:Y:S04]  /*3520*/  LDL R12, [R1+0x5c] ;  /* 0x00005c00010c7983 */ /* 0x001f680000100800 */
[----:B------:R-:W4:Y:S01]  /*3530*/  LDL R13, [R1+0x58] ;  /* 0x00005800010d7983 */ /* 0x000f220000100800 */
[----:B-1----:R-:W-:-:S02]  /*3540*/  VIADD R4, R0, 0xffffffff ;  /* 0xffffffff00047836 */ /* 0x002fc40000000000 */
[----:B------:R-:W-:-:S03]  /*3550*/  IMAD.U32 R0, RZ, RZ, UR22 ;  /* 0x00000016ff007e24 */ /* 0x000fc6000f8e00ff */
[----:B------:R-:W-:Y:S02]  /*3560*/  IABS R5, R4 ;  /* 0x0000000400057213 */ /* 0x000fe40000000000 */
[----:B------:R-:W-:-:S03]  /*3570*/  IABS R10, R0 ;  /* 0x00000000000a7213 */ /* 0x000fc60000000000 */
[----:B--2---:R-:W-:-:S04]  /*3580*/  IMAD.HI.U32 R11, R11, R5, RZ ;  /* 0x000000050b0b7227 */ /* 0x004fc800078e00ff */
[----:B------:R-:W-:-:S04]  /*3590*/  IMAD.MOV R11, RZ, RZ, -R11 ;  /* 0x000000ffff0b7224 */ /* 0x000fc800078e0a0b */
[----:B------:R-:W-:-:S05]  /*35a0*/  IMAD R5, R10, R11, R5 ;  /* 0x0000000b0a057224 */ /* 0x000fca00078e0205 */
[----:B---3--:R-:W-:-:S13]  /*35b0*/  ISETP.GT.U32.AND P1, PT, R14, R5, PT ;  /* 0x000000050e00720c */ /* 0x008fda0003f24070 */
[----:B------:R-:W-:-:S05]  /*35c0*/  @!P1 IMAD.IADD R5, R5, 0x1, -R10 ;  /* 0x0000000105059824 */ /* 0x000fca00078e0a0a */
[----:B------:R-:W-:Y:S01]  /*35d0*/  ISETP.GT.U32.AND P1, PT, R14, R5, PT ;  /* 0x000000050e00720c */ /* 0x000fe20003f24070 */
[----:B----4-:R-:W-:-:S12]  /*35e0*/  @P0 IMAD.MOV.U32 R11, RZ, RZ, R13 ;  /* 0x000000ffff0b0224 */ /* 0x010fd800078e000d */
[----:B------:R-:W-:Y:S01]  /*35f0*/  @!P1 IMAD.IADD R5, R5, 0x1, -R10 ;  /* 0x0000000105059824 */ /* 0x000fe200078e0a0a */
[----:B-----5:R-:W-:-:S06]  /*3600*/  @P0 MOV R10, R12 ;  /* 0x0000000c000a0202 */ /* 0x020fcc0000000f00 */
[----:B------:R-:W2:Y:S01]  /*3610*/  @P0 LDG.E.U8 R10, desc[UR36][R10.64] ;  /* 0x000000240a0a0981 */ /* 0x000ea2000c1e1100 */
[----:B------:R-:W-:Y:S02]  /*3620*/  ISETP.GE.AND P1, PT, R4, RZ, PT ;  /* 0x000000ff0400720c */ /* 0x000fe40003f26270 */
[----:B------:R-:W-:Y:S01]  /*3630*/  ISETP.NE.AND P3, PT, R0, RZ, PT ;  /* 0x000000ff0000720c */ /* 0x000fe20003f65270 */
[----:B------:R-:W-:Y:S01]  /*3640*/  UISETP.NE.AND UP0, UPT, UR21, URZ, UPT ;  /* 0x000000ff1500728c */ /* 0x000fe2000bf05270 */
[----:B------:R-:W-:Y:S09]  /*3650*/  BSSY.RECONVERGENT B0, `(.L_x_1415) ;  /* 0x000188c000007945 */ /* 0x000ff20003800200 */
[----:B------:R-:W-:-:S02]  /*3660*/  @!P1 IMAD.MOV R5, RZ, RZ, -R5 ;  /* 0x000000ffff059224 */ /* 0x000fc400078e0a05 */
[----:B------:R-:W-:Y:S02]  /*3670*/  @!P3 LOP3.LUT R5, RZ, R0, RZ, 0x33, !PT ;  /* 0x00000000ff05b212 */ /* 0x000fe400078e33ff */
[----:B--2---:R-:W-:Y:S01]  /*3680*/  ISETP.NE.AND P2, PT, R10, RZ, P0 ;  /* 0x000000ff0a00720c */ /* 0x004fe20000745270 */
[----:B------:R-:W-:-:S12]  /*3690*/  BRA.U UP0, `(.L_x_1416) ;  /* 0x0000011d00687547 */ /* 0x000fd8000b800000 */
[----:B------:R-:W-:-:S09]  /*36a0*/  UISETP.NE.AND UP0, UPT, UR43, URZ, UPT ;  /* 0x000000ff2b00728c */ /* 0x000fd2000bf05270 */
[----:B------:R-:W-:Y:S05]  /*36b0*/  BRA.U !UP0, `(.L_x_1417) ;  /* 0x0000009508347547 */ /* 0x000fea000b800000 */
[----:B------:R-:W-:Y:S01]  /*36c0*/  ISETP.GE.AND P1, PT, R4, UR45, PT ;  /* 0x0000002d04007c0c */ /* 0x000fe2000bf26270 */
[----:B------:R-:W-:-:S12]  /*36d0*/  BSSY.RECONVERGENT B2, `(.L_x_1418) ;  /* 0x0000023000027945 */ /* 0x000fd80003800200 */
[----:B------:R-:W-:Y:S05]  /*36e0*/  @P1 BRA `(.L_x_1419) ;  /* 0x0000000000841947 */ /* 0x000fea0003800000 */
[----:B------:R-:W0:Y:S01]  /*36f0*/  S2UR UR7, SR_CTAID.Y ;  /* 0x00000000000779c3 */ /* 0x000e220000002600 */
[C---:B------:R-:W-:Y:S01]  /*3700*/  IMAD R13, R0.reuse, UR12, RZ ;  /* 0x0000000c000d7c24 */ /* 0x040fe2000f8e02ff */
[----:B------:R-:W2:Y:S04]  /*3710*/  LDL R248, [R1+0x50] ;  /* 0x0000500001f87983 */ /* 0x000ea80000100800 */
[----:B------:R-:W3:Y:S04]  /*3720*/  LDL R15, [R1+0x54] ;  /* 0x00005400010f7983 */ /* 0x000ee80000100800 */
[----:B------:R-:W4:Y:S01]  /*3730*/  LDG.E.64 R120, desc[UR36][R6.64] ;  /* 0x0000002406787981 */ /* 0x000f22000c1e1b00 */
[----:B0-----:R-:W-:-:S05]  /*3740*/  IMAD R12, R0, UR7, RZ ;  /* 0x00000007000c7c24 */ /* 0x001fca000f8e02ff */
[----:B------:R-:W-:-:S04]  /*3750*/  IADD3 R11, P3, PT, R12, R5, RZ ;  /* 0x000000050c0b7210 */ /* 0x000fc80007f7e0ff */
[----:B------:R-:W-:Y:S02]  /*3760*/  LEA.HI.X.SX32 R12, R12, RZ, 0x1, P3 ;  /* 0x000000ff0c0c7211 */ /* 0x000fe400018f0eff */
[----:B------:R-:W-:-:S04]  /*3770*/  LEA R10, P3, R11, UR8, 0x2 ;  /* 0x000000080b0a7c11 */ /* 0x000fc8000f8610ff */
[----:B------:R-:W-:-:S05]  /*3780*/  LEA.HI.X R11, R11, UR9, R12, 0x2, P3 ;  /* 0x000000090b0b7c11 */ /* 0x000fca00098f140c */
[----:B------:R0:W5:Y:S01]  /*3790*/  LDG.E R10, desc[UR36][R10.64] ;  /* 0x000000240a0a7981 */ /* 0x000162000c1e1900 */
[----:B------:R-:W1:Y:S01]  /*37a0*/  S2R R12, SR_TID.X ;  /* 0x00000000000c7919 */ /* 0x000e620000002100 */
[----:B0-----:R-:W-:Y:S02]  /*37b0*/  IMAD.SHL.U32 R11, R5, 0x4, RZ ;  /* 0x00000004050b7824 */ /* 0x001fe400078e00ff */
[----:B-1----:R-:W-:-:S05]  /*37c0*/  IMAD.SHL.U32 R12, R12, 0x2, RZ ;  /* 0x000000020c0c7824 */ /* 0x002fca00078e00ff */
[----:B------:R-:W-:Y:S01]  /*37d0*/  LOP3.LUT R12, R12, 0x2, RZ, 0xc0, !PT ;  /* 0x000000020c0c7812 */ /* 0x000fe200078ec0ff */
[----:B-----5:R-:W-:-:S04]  /*37e0*/  IMAD R13, R10, R13, RZ ;  /* 0x0000000d0a0d7224 */ /* 0x020fc800078e02ff */
[----:B------:R-:W-:Y:S02]  /*37f0*/  IMAD R10, R0, UR6, R12 ;  /* 0x00000006000a7c24 */ /* 0x000fe4000f8e020c */
[----:B------:R-:W-:-:S03]  /*3800*/  IMAD R13, R13, 0x100, R11 ;  /* 0x000001000d0d7824 */ /* 0x000fc600078e020b */
[----:B------:R-:W-:Y:S02]  /*3810*/  SHF.R.S32.HI R12, RZ, 0x1f, R10 ;  /* 0x0000001fff0c7819 */ /* 0x000fe4000001140a */
[----:B------:R-:W-:-:S04]  /*3820*/  IADD3 R10, P3, PT, R13, R10, RZ ;  /* 0x0000000a0d0a7210 */ /* 0x000fc80007f7e0ff */
[----:B------:R-:W-:Y:S02]  /*3830*/  LEA.HI.X.SX32 R13, R13, R12, 0x1, P3 ;  /* 0x0000000c0d0d7211 */ /* 0x000fe400018f0eff */
[----:B------:R-:W-:-:S04]  /*3840*/  LEA R12, P3, R10, UR10, 0x2 ;  /* 0x0000000a0a0c7c11 */ /* 0x000fc8000f8610ff */
[----:B------:R-:W-:Y:S02]  /*3850*/  LEA.HI.X R13, R10, UR11, R13, 0x2, P3 ;  /* 0x0000000b0a0d7c11 */ /* 0x000fe400098f140d */
[----:B------:R-:W-:-:S04]  /*3860*/  IADD3 R11, P3, PT, R2, R11, RZ ;  /* 0x0000000b020b7210 */ /* 0x000fc80007f7e0ff */
[----:B------:R-:W2:Y:S01]  /*3870*/  LDG.E.64 R12, desc[UR36][R12.64] ;  /* 0x000000240c0c7981 */ /* 0x000ea2000c1e1b00 */
[----:B------:R-:W-:Y:S02]  /*3880*/  IADD3.X R14, PT, PT, RZ, R3, RZ, P3, !PT ;  /* 0x00000003ff0e7210 */ /* 0x000fe40001ffe4ff */
[----:B------:R-:W-:-:S04]  /*3890*/  LEA R10, P3, R11, UR10, 0x2 ;  /* 0x0000000a0b0a7c11 */ /* 0x000fc8000f8610ff */
[----:B------:R-:W-:Y:S01]  /*38a0*/  LEA.HI.X R11, R11, UR11, R14, 0x2, P3 ;  /* 0x0000000b0b0b7c11 */ /* 0x000fe200098f140e */
[----:B--2---:R-:W-:Y:S01]  /*38b0*/  FADD.FTZ R12, R248, R12 ;  /* 0x0000000cf80c7221 */ /* 0x004fe20000010000 */
[----:B---3--:R-:W-:-:S03]  /*38c0*/  FADD.FTZ R13, R15, R13 ;  /* 0x0000000d0f0d7221 */ /* 0x008fc60000010000 */
[----:B----4-:R-:W-:Y:S01]  /*38d0*/  FMUL.FTZ R120, R12, R120 ;  /* 0x000000780c787220 */ /* 0x010fe20000410000 */
[----:B------:R-:W-:-:S05]  /*38e0*/  FMUL.FTZ R121, R13, R121 ;  /* 0x000000790d797220 */ /* 0x000fca0000410000 */
[----:B------:R0:W-:Y:S02]  /*38f0*/  STG.E.64 desc[UR36][R10.64], R120 ;  /* 0x000000780a007986 */ /* 0x0001e4000c101b24 */
.L_x_1419:
[----:B------:R-:W-:Y:S05]  /*3900*/  BSYNC.RECONVERGENT B2 ;  /* 0x0000000000027941 */ /* 0x000fea0003800200 */
.L_x_1418:
[----:B------:R-:W-:Y:S04]  /*3910*/  BSSY.RECONVERGENT B2, `(.L_x_1420) ;  /* 0x0000039000027945 */ /* 0x000fe80003800200 */
[----:B------:R-:W-:Y:S05]  /*3920*/  @P1 BRA `(.L_x_1421) ;  /* 0x0000000000dc1947 */ /* 0x000fea0003800000 */
[----:B------:R-:W1:Y:S01]  /*3930*/  S2UR UR7, SR_CTAID.Y ;  /* 0x00000000000779c3 */ /* 0x000e620000002600 */
[----:B------:R-:W2:Y:S04]  /*3940*/  LDL R248, [R1+0x48] ;  /* 0x0000480001f87983 */ /* 0x000ea80000100800 */
[----:B------:R-:W3:Y:S01]  /*3950*/  LDL R249, [R1+0x4c] ;  /* 0x00004c0001f97983 */ /* 0x000ee20000100800 */
[----:B-1----:R-:W-:-:S05]  /*3960*/  IMAD R12, R0, UR7, RZ ;  /* 0x00000007000c7c24 */ /* 0x002fca000f8e02ff */
[----:B0-----:R-:W-:-:S04]  /*3970*/  IADD3 R11, P3, PT, R12, R5, RZ ;  /* 0x000000050c0b7210 */ /* 0x001fc80007f7e0ff */
[----:B------:R-:W-:Y:S02]  /*3980*/  LEA.HI.X.SX32 R12, R12, RZ, 0x1, P3 ;  /* 0x000000ff0c0c7211 */ /* 0x000fe400018f0eff */
[----:B------:R-:W-:-:S04]  /*3990*/  LEA R10, P3, R11, UR8, 0x2 ;  /* 0x000000080b0a7c11 */ /* 0x000fc8000f8610ff */
[----:B------:R-:W-:-:S05]  /*39a0*/  LEA.HI.X R11, R11, UR9, R12, 0x2, P3 ;  /* 0x000000090b0b7c11 */ /* 0x000fca00098f140c */
[----:B------:R-:W4:Y:S01]  /*39b0*/  LDG.E R122, desc[UR36][R10.64] ;  /* 0x000000240a7a7981 */ /* 0x000f22000c1e1900 */
[----:B------:R-:W-:Y:S02]  /*39c0*/  IMAD.IADD R252, R5, 0x1, R0 ;  /* 0x0000000105fc7824 */ /* 0x000fe400078e0200 */
[----:B------:R-:W-:Y:S01]  /*39d0*/  IMAD R14, R0, UR12, RZ ;  /* 0x0000000c000e7c24 */ /* 0x000fe2000f8e02ff */
[----:B------:R-:W0:Y:S01]  /*39e0*/  S2R R15, SR_TID.X ;  /* 0x00000000000f7919 */ /* 0x000e220000002100 */
[----:B------:R-:W-:Y:S02]  /*39f0*/  IMAD.SHL.U32 R252, R252, 0x4, RZ ;  /* 0x00000004fcfc7824 */ /* 0x000fe400078e00ff */
[----:B------:R-:W-:Y:S02]  /*3a00*/  IMAD.SHL.U32 R14, R14, 0x100, RZ ;  /* 0x000001000e0e7824 */ /* 0x000fe400078e00ff */
[----:B0-----:R-:W-:-:S05]  /*3a10*/  IMAD.SHL.U32 R15, R15, 0x2, RZ ;  /* 0x000000020f0f7824 */ /* 0x001fca00078e00ff */
[----:B------:R-:W-:-:S05]  /*3a20*/  LOP3.LUT R15, R15, 0x2, RZ, 0xc0, !PT ;  /* 0x000000020f0f7812 */ /* 0x000fca00078ec0ff */
[----:B------:R-:W-:-:S05]  /*3a30*/  IMAD R15, R0, UR6, R15 ;  /* 0x00000006000f7c24 */ /* 0x000fca000f8e020f */
[----:B------:R-:W-:Y:S01]  /*3a40*/  SHF.R.S32.HI R124, RZ, 0x1f, R15 ;  /* 0x0000001fff7c7819 */ /* 0x000fe2000001140f */
[----:B----4-:R-:W-:-:S05]  /*3a50*/  IMAD R122, R122, R14, R252 ;  /* 0x0000000e7a7a7224 */ /* 0x010fca00078e02fc */
[----:B------:R-:W-:-:S04]  /*3a60*/  IADD3 R13, P3, PT, R15, R122, RZ ;  /* 0x0000007a0f0d7210 */ /* 0x000fc80007f7e0ff */
[----:B------:R-:W-:Y:S02]  /*3a70*/  LEA.HI.X.SX32 R122, R122, R124, 0x1, P3 ;  /* 0x0000007c7a7a7211 */ /* 0x000fe400018f0eff */
[----:B------:R-:W-:-:S04]  /*3a80*/  LEA R12, P3, R13, UR10, 0x2 ;  /* 0x0000000a0d0c7c11 */ /* 0x000fc8000f8610ff */
[----:B------:R-:W-:Y:S02]  /*3a90*/  LEA.HI.X R13, R13, UR11, R122, 0x2, P3 ;  /* 0x0000000b0d0d7c11 */ /* 0x000fe400098f147a */
[----:B------:R-:W4:Y:S04]  /*3aa0*/  LDG.E.64 R122, desc[UR36][R6.64+0x10] ;  /* 0x00001024067a7981 */ /* 0x000f28000c1e1b00 */
[----:B------:R-:W2:Y:S01]  /*3ab0*/  LDG.E.64 R12, desc[UR36][R12.64] ;  /* 0x000000240c0c7981 */ /* 0x000ea2000c1e1b00 */
[----:B------:R-:W-:-:S04]  /*3ac0*/  IADD3 R125, P3, PT, R2, R252, RZ ;  /* 0x000000fc027d7210 */ /* 0x000fc80007f7e0ff */
[----:B------:R-:W-:Y:S01]  /*3ad0*/  LEA.HI.X.SX32 R252, R252, R3, 0x1, P3 ;  /* 0x00000003fcfc7211 */ /* 0x000fe200018f0eff */
[----:B--2---:R-:W-:Y:S01]  /*3ae0*/  FADD.FTZ R248, R248, R12 ;  /* 0x0000000cf8f87221 */ /* 0x004fe20000010000 */
[----:B------:R-:W-:Y:S01]  /*3af0*/  LEA R12, P3, R125, UR10, 0x2 ;  /* 0x0000000a7d0c7c11 */ /* 0x000fe2000f8610ff */
[----:B---3--:R-:W-:Y:S02]  /*3b00*/  FADD.FTZ R249, R249, R13 ;  /* 0x0000000df9f97221 */ /* 0x008fe40000010000 */
[----:B----4-:R-:W-:Y:S01]  /*3b10*/  FMUL.FTZ R122, R248, R122 ;  /* 0x0000007af87a7220 */ /* 0x010fe20000410000 */
[----:B------:R-:W-:Y:S01]  /*3b20*/  LEA.HI.X R13, R125, UR11, R252, 0x2, P3 ;  /* 0x0000000b7d0d7c11 */ /* 0x000fe200098f14fc */
[----:B------:R-:W-:Y:S01]  /*3b30*/  FMUL.FTZ R123, R249, R123 ;  /* 0x0000007bf97b7220 */ /* 0x000fe20000410000 */
[----:B------:R-:W2:Y:S04]  /*3b40*/  LDL R248, [R1+0x40] ;  /* 0x0000400001f87983 */ /* 0x000ea80000100800 */
[----:B------:R0:W-:Y:S04]  /*3b50*/  STG.E.64 desc[UR36][R12.64], R122 ;  /* 0x0000007a0c007986 */ /* 0x0001e8000c101b24 */
[----:B------:R-:W3:Y:S04]  /*3b60*/  LDG.E R10, desc[UR36][R10.64] ;  /* 0x000000240a0a7981 */ /* 0x000ee8000c1e1900 */
[----:B------:R-:W4:Y:S01]  /*3b70*/  LDL R252, [R1+0x44] ;  /* 0x0000440001fc7983 */ /* 0x000f220000100800 */
[----:B0-----:R-:W-:-:S05]  /*3b80*/  IMAD R12, R0, 0x2, R5 ;  /* 0x00000002000c7824 */ /* 0x001fca00078e0205 */
[----:B------:R-:W-:-:S05]  /*3b90*/  SHF.L.U32 R12, R12, 0x2, RZ ;  /* 0x000000020c0c7819 */ /* 0x000fca00000006ff */
[----:B---3--:R-:W-:-:S05]  /*3ba0*/  IMAD R10, R10, R14, R12 ;  /* 0x0000000e0a0a7224 */ /* 0x008fca00078e020c */
[----:B------:R-:W-:-:S04]  /*3bb0*/  IADD3 R15, P3, PT, R15, R10, RZ ;  /* 0x0000000a0f0f7210 */ /* 0x000fc80007f7e0ff */
[----:B------:R-:W-:Y:S02]  /*3bc0*/  LEA.HI.X.SX32 R124, R10, R124, 0x1, P3 ;  /* 0x0000007c0a7c7211 */ /* 0x000fe400018f0eff */
[----:B------:R-:W-:-:S04]  /*3bd0*/  LEA R10, P3, R15, UR10, 0x2 ;  /* 0x0000000a0f0a7c11 */ /* 0x000fc8000f8610ff */
[----:B------:R-:W-:Y:S02]  /*3be0*/  LEA.HI.X R11, R15, UR11, R124, 0x2, P3 ;  /* 0x0000000b0f0b7c11 */ /* 0x000fe400098f147c */
[----:B------:R-:W3:Y:S04]  /*3bf0*/  LDG.E.64 R124, desc[UR36][R6.64+0x20] ;  /* 0x00002024067c7981 */ /* 0x000ee8000c1e1b00 */
[----:B------:R-:W2:Y:S01]  /*3c00*/  LDG.E.64 R10, desc[UR36][R10.64] ;  /* 0x000000240a0a7981 */ /* 0x000ea2000c1e1b00 */
[----:B------:R-:W-:-:S04]  /*3c10*/  IADD3 R13, P3, PT, R2, R12, RZ ;  /* 0x0000000c020d7210 */ /* 0x000fc80007f7e0ff */
[----:B------:R-:W-:Y:S01]  /*3c20*/  LEA.HI.X.SX32 R12, R12, R3, 0x1, P3 ;  /* 0x000000030c0c7211 */ /* 0x000fe200018f0eff */
[----:B--2---:R-:W-:Y:S01]  /*3c30*/  FADD.FTZ R14, R248, R10 ;  /* 0x0000000af80e7221 */ /* 0x004fe20000010000 */
[C---:B------:R-:W-:Y:S01]  /*3c40*/  LEA R10, P3, R13.reuse, UR10, 0x2 ;  /* 0x0000000a0d0a7c11 */ /* 0x040fe2000f8610ff */
[----:B----4-:R-:W-:Y:S02]  /*3c50*/  FADD.FTZ R15, R252, R11 ;  /* 0x0000000bfc0f7221 */ /* 0x010fe40000010000 */
[----:B---3--:R-:W-:Y:S01]  /*3c60*/  FMUL.FTZ R124, R14, R124 ;  /* 0x0000007c0e7c7220 */ /* 0x008fe20000410000 */
[----:B------:R-:W-:Y:S01]  /*3c70*/  LEA.HI.X R11, R13, UR11, R12, 0x2, P3 ;  /* 0x0000000b0d0b7c11 */ /* 0x000fe200098f140c */
[----:B------:R-:W-:-:S05]  /*3c80*/  FMUL.FTZ R125, R15, R125 ;  /* 0x0000007d0f7d7220 */ /* 0x000fca0000410000 */
[----:B------:R1:W-:Y:S03]  /*3c90*/  STG.E.64 desc[UR36][R10.64], R124 ;  /* 0x0000007c0a007986 */ /* 0x0003e6000c101b24 */
.L_x_1421:
[----:B------:R-:W-:Y:S05]  /*3ca0*/  BSYNC.RECONVERGENT B2 ;  /* 0x0000000000027941 */ /* 0x000fea0003800200 */
.L_x_1420:
[----:B------:R-:W-:Y:S04]  /*3cb0*/  BSSY.RECONVERGENT B2, `(.L_x_1422) ;  /* 0x000003a000027945 */ /* 0x000fe80003800200 */
[----:B------:R-:W-:Y:S05]  /*3cc0*/  @P1 BRA `(.L_x_1423) ;  /* 0x0000000000e01947 */ /* 0x000fea0003800000 */
[----:B------:R-:W2:Y:S01]  /*3cd0*/  S2UR UR7, SR_CTAID.Y ;  /* 0x00000000000779c3 */ /* 0x000ea20000002600 */
[----:B------:R-:W3:Y:S04]  /*3ce0*/  LDL R248, [R1+0x38] ;  /* 0x0000380001f87983 */ /* 0x000ee80000100800 */
[----:B------:R-:W4:Y:S01]  /*3cf0*/  LDL R249, [R1+0x3c] ;  /* 0x00003c0001f97983 */ /* 0x000f220000100800 */
[----:B--2---:R-:W-:-:S05]  /*3d00*/  IMAD R12, R0, UR7, RZ ;  /* 0x00000007000c7c24 */ /* 0x004fca000f8e02ff */
[----:B01----:R-:W-:-:S04]  /*3d10*/  IADD3 R11, P3, PT, R12, R5, RZ ;  /* 0x000000050c0b7210 */ /* 0x003fc80007f7e0ff */
[----:B------:R-:W-:Y:S02]  /*3d20*/  LEA.HI.X.SX32 R12, R12, RZ, 0x1, P3 ;  /* 0x000000ff0c0c7211 */ /* 0x000fe400018f0eff */
[----:B------:R-:W-:-:S04]  /*3d30*/  LEA R10, P3, R11, UR8, 0x2 ;  /* 0x000000080b0a7c11 */ /* 0x000fc8000f8610ff */
[----:B------:R-:W-:-:S05]  /*3d40*/  LEA.HI.X R11, R11, UR9, R12, 0x2, P3 ;  /* 0x000000090b0b7c11 */ /* 0x000fca00098f140c */
[----:B------:R-:W2:Y:S01]  /*3d50*/  LDG.E R126, desc[UR36][R10.64] ;  /* 0x000000240a7e7981 */ /* 0x000ea2000c1e1900 */
[----:B------:R-:W-:Y:S02]  /*3d60*/  IMAD.IADD R252, R5, 0x1, R0 ;  /* 0x0000000105fc7824 */ /* 0x000fe400078e0200 */
[C---:B------:R-:W-:Y:S01]  /*3d70*/  IMAD R14, R0.reuse, UR12, RZ ;  /* 0x0000000c000e7c24 */ /* 0x040fe2000f8e02ff */
[----:B------:R-:W0:Y:S01]  /*3d80*/  S2R R15, SR_TID.X ;  /* 0x00000000000f7919 */ /* 0x000e220000002100 */
[----:B------:R-:W-:Y:S02]  /*3d90*/  IMAD R252, R0, 0x2, R252 ;  /* 0x0000000200fc7824 */ /* 0x000fe400078e02fc */
[----:B------:R-:W-:Y:S02]  /*3da0*/  IMAD.SHL.U32 R14, R14, 0x100, RZ ;  /* 0x000001000e0e7824 */ /* 0x000fe400078e00ff */
[----:B------:R-:W-:Y:S02]  /*3db0*/  IMAD.SHL.U32 R252, R252, 0x4, RZ ;  /* 0x00000004fcfc7824 */ /* 0x000fe400078e00ff */
[----:B0-----:R-:W-:-:S05]  /*3dc0*/  IMAD.SHL.U32 R15, R15, 0x2, RZ ;  /* 0x000000020f0f7824 */ /* 0x001fca00078e00ff */
[----:B------:R-:W-:-:S05]  /*3dd0*/  LOP3.LUT R15, R15, 0x2, RZ, 0xc0, !PT ;  /* 0x000000020f0f7812 */ /* 0x000fca00078ec0ff */
[----:B------:R-:W-:-:S05]  /*3de0*/  IMAD R15, R0, UR6, R15 ;  /* 0x00000006000f7c24 */ /* 0x000fca000f8e020f */
[----:B------:R-:W-:Y:S01]  /*3df0*/  SHF.R.S32.HI R128, RZ, 0x1f, R15 ;  /* 0x0000001fff807819 */ /* 0x000fe2000001140f */
[----:B--2---:R-:W-:-:S05]  /*3e00*/  IMAD R126, R126, R14, R252 ;  /* 0x0000000e7e7e7224 */ /* 0x004fca00078e02fc */
[----:B------:R-:W-:-:S04]  /*3e10*/  IADD3 R13, P3, PT, R15, R126, RZ ;  /* 0x0000007e0f0d7210 */ /* 0x000fc80007f7e0ff */
[----:B------:R-:W-:Y:S02]  /*3e20*/  LEA.HI.X.SX32 R126, R126, R128, 0x1, P3 ;  /* 0x000000807e7e7211 */ /* 0x000fe400018f0eff */
[----:B------:R-:W-:-:S04]  /*3e30*/  LEA R12, P3, R13, UR10, 0x2 ;  /* 0x0000000a0d0c7c11 */ /* 0x000fc8000f8610ff */
[----:B------:R-:W-:Y:S02]  /*3e40*/  LEA.HI.X R13, R13, UR11, R126, 0x2, P3 ;  /* 0x0000000b0d0d7c11 */ /* 0x000fe400098f147e */
[----:B------:R-:W2:Y:S04]  /*3e50*/  LDG.E.64 R126, desc[UR36][R6.64+0x30] ;  /* 0x00003024067e7981 */ /* 0x000ea8000c1e1b00 */
[----:B------:R-:W3:Y:S01]  /*3e60*/  LDG.E.64 R12, desc[UR36][R12.64] ;  /* 0x000000240c0c7981 */ /* 0x000ee2000c1e1b00 */
[----:B------:R-:W-:-:S04]  /*3e70*/  IADD3 R129, P3, PT, R2, R252, RZ ;  /* 0x000000fc02817210 */ /* 0x000fc80007f7e0ff */
[----:B------:R-:W-:Y:S01]  /*3e80*/  LEA.HI.X.SX32 R252, R252, R3, 0x1, P3 ;  /* 0x00000003fcfc7211 */ /* 0x000fe200018f0eff */
[----:B---3--:R-:W-:Y:S01]  /*3e90*/  FADD.FTZ R248, R248, R12 ;  /* 0x0000000cf8f87221 */ /* 0x008fe20000010000 */
[----:B------:R-:W-:Y:S01]  /*3ea0*/  LEA R12, P3, R129, UR10, 0x2 ;  /* 0x0000000a810c7c11 */ /* 0x000fe2000f8610ff */
[----:B----4-:R-:W-:Y:S02]  /*3eb0*/  FADD.FTZ R249, R249, R13 ;  /* 0x0000000df9f97221 */ /* 0x010fe40000010000 */
[----:B--2---:R-:W-:Y:S01]  /*3ec0*/  FMUL.FTZ R126, R248, R126 ;  /* 0x0000007ef87e7220 */ /* 0x004fe20000410000 */
[----:B------:R-:W-:Y:S01]  /*3ed0*/  LEA.HI.X R13, R129, UR11, R252, 0x2, P3 ;  /* 0x0000000b810d7c11 */ /* 0x000fe200098f14fc */
[----:B------:R-:W-:Y:S01]  /*3ee0*/  FMUL.FTZ R127, R249, R127 ;  /* 0x0000007ff97f7220 */ /* 0x000fe20000410000 */
[----:B------:R-:W2:Y:S04]  /*3ef0*/  LDL R248, [R1+0x30] ;  /* 0x0000300001f87983 */ /* 0x000ea80000100800 */
[----:B------:R0:W-:Y:S04]  /*3f00*/  STG.E.64 desc[UR36][R12.64], R126 ;  /* 0x0000007e0c007986 */ /* 0x0001e8000c101b24 */
[----:B------:R-:W3:Y:S04]  /*3f10*/  LDG.E R10, desc[UR36][R10.64] ;  /* 0x000000240a0a7981 */ /* 0x000ee8000c1e1900 */
[----:B------:R-:W4:Y:S01]  /*3f20*/  LDL R252, [R1+0x34] ;  /* 0x0000340001fc7983 */ /* 0x000f220000100800 */
[----:B0-----:R-:W-:-:S05]  /*3f30*/  LEA R12, R0, R5, 0x2 ;  /* 0x00000005000c7211 */ /* 0x001fca00078e10ff */
[----:B------:R-:W-:-:S04]  /*3f40*/  IMAD.SHL.U32 R12, R12, 0x4, RZ ;  /* 0x000000040c0c7824 */ /* 0x000fc800078e00ff */
        /* <DEDUP_REMOVED lines=16> */
.L_x_1423:
[----:B------:R-:W-:Y:S05]  /*4050*/  BSYNC.RECONVERGENT B2 ;  /* 0x0000000000027941 */ /* 0x000fea0003800200 */
.L_x_1422:
[----:B------:R-:W-:Y:S04]  /*4060*/  BSSY.RECONVERGENT B2, `(.L_x_1424) ;  /* 0x0000025000027945 */ /* 0x000fe80003800200 */
[----:B------:R-:W-:Y:S05]  /*4070*/  @P1 BRA `(.L_x_1425) ;  /* 0x00000000008c1947 */ /* 0x000fea0003800000 */
[----:B------:R-:W3:Y:S01]  /*4080*/  S2UR UR7, SR_CTAID.Y ;  /* 0x00000000000779c3 */ /* 0x000ee20000002600 */
[----:B------:R-:W4:Y:S04]  /*4090*/  LDL R248, [R1+0x28] ;  /* 0x0000280001f87983 */ /* 0x000f280000100800 */
[----:B------:R-:W5:Y:S04]  /*40a0*/  LDL R15, [R1+0x2c] ;  /* 0x00002c00010f7983 */ /* 0x000f680000100800 */
[----:B------:R-:W5:Y:S01]  /*40b0*/  LDG.E.64 R130, desc[UR36][R6.64+0x50] ;  /* 0x0000502406827981 */ /* 0x000f62000c1e1b00 */
[----:B---3--:R-:W-:-:S05]  /*40c0*/  IMAD R12, R0, UR7, RZ ;  /* 0x00000007000c7c24 */ /* 0x008fca000f8e02ff */
[----:B012---:R-:W-:-:S04]  /*40d0*/  IADD3 R11, P3, PT, R12, R5, RZ ;  /* 0x000000050c0b7210 */ /* 0x007fc80007f7e0ff */
[----:B------:R-:W-:Y:S02]  /*40e0*/  LEA.HI.X.SX32 R12, R12, RZ, 0x1, P3 ;  /* 0x000000ff0c0c7211 */ /* 0x000fe400018f0eff */
[----:B------:R-:W-:-:S04]  /*40f0*/  LEA R10, P3, R11, UR8, 0x2 ;  /* 0x000000080b0a7c11 */ /* 0x000fc8000f8610ff */
[----:B------:R-:W-:-:S05]  /*4100*/  LEA.HI.X R11, R11, UR9, R12, 0x2, P3 ;  /* 0x000000090b0b7c11 */ /* 0x000fca00098f140c */
[----:B------:R0:W2:Y:S01]  /*4110*/  LDG.E R10, desc[UR36][R10.64] ;  /* 0x000000240a0a7981 */ /* 0x0000a2000c1e1900 */
[----:B------:R-:W1:Y:S01]  /*4120*/  S2R R12, SR_TID.X ;  /* 0x00000000000c7919 */ /* 0x000e620000002100 */
[----:B0-----:R-:W-:Y:S02]  /*4130*/  IMAD R11, R0, UR12, RZ ;  /* 0x0000000c000b7c24 */ /* 0x001fe4000f8e02ff */
[----:B-1----:R-:W-:-:S05]  /*4140*/  IMAD.SHL.U32 R12, R12, 0x2, RZ ;  /* 0x000000020c0c7824 */ /* 0x002fca00078e00ff */
[----:B------:R-:W-:Y:S01]  /*4150*/  LOP3.LUT R12, R12, 0x2, RZ, 0xc0, !PT ;  /* 0x000000020c0c7812 */ /* 0x000fe200078ec0ff */
[----:B--2---:R-:W-:Y:S02]  /*4160*/  IMAD R10, R11, R10, RZ ;  /* 0x0000000a0b0a7224 */ /* 0x004fe400078e02ff */
[----:B------:R-:W-:-:S04]  /*4170*/  IMAD.IADD R11, R5, 0x1, R0 ;  /* 0x00000001050b7824 */ /* 0x000fc800078e0200 */
[----:B------:R-:W-:-:S04]  /*4180*/  IMAD R11, R0, 0x4, R11 ;  /* 0x00000004000b7824 */ /* 0x000fc800078e020b */
[----:B------:R-:W-:Y:S02]  /*4190*/  IMAD.SHL.U32 R14, R11, 0x4, RZ ;  /* 0x000000040b0e7824 */ /* 0x000fe400078e00ff */
[----:B------:R-:W-:-:S03]  /*41a0*/  IMAD R11, R0, UR6, R12 ;  /* 0x00000006000b7c24 */ /* 0x000fc6000f8e020c */
[----:B------:R-:W-:-:S04]  /*41b0*/  LEA R10, R10, R14, 0x8 ;  /* 0x0000000e0a0a7211 */ /* 0x000fc800078e40ff */
[----:B------:R-:W-:Y:S02]  /*41c0*/  SHF.R.S32.HI R12, RZ, 0x1f, R10 ;  /* 0x0000001fff0c7819 */ /* 0x000fe4000001140a */
[----:B------:R-:W-:-:S04]  /*41d0*/  IADD3 R10, P3, PT, R11, R10, RZ ;  /* 0x0000000a0b0a7210 */ /* 0x000fc80007f7e0ff */
[----:B------:R-:W-:Y:S02]  /*41e0*/  LEA.HI.X.SX32 R11, R11, R12, 0x1, P3 ;  /* 0x0000000c0b0b7211 */ /* 0x000fe400018f0eff */
[----:B------:R-:W-:-:S04]  /*41f0*/  LEA R12, P3, R10, UR10, 0x2 ;  /* 0x0000000a0a0c7c11 */ /* 0x000fc8000f8610ff */
[----:B------:R-:W-:Y:S02]  /*4200*/  LEA.HI.X R13, R10, UR11, R11, 0x2, P3 ;  /* 0x0000000b0a0d7c11 */ /* 0x000fe400098f140b */
[----:B------:R-:W-:-:S04]  /*4210*/  IADD3 R11, P3, PT, R2, R14, RZ ;  /* 0x0000000e020b7210 */ /* 0x000fc80007f7e0ff */
[----:B------:R-:W4:Y:S01]  /*4220*/  LDG.E.64 R12, desc[UR36][R12.64] ;  /* 0x000000240c0c7981 */ /* 0x000f22000c1e1b00 */
[----:B------:R-:W-:Y:S02]  /*4230*/  LEA.HI.X.SX32 R14, R14, R3, 0x1, P3 ;  /* 0x000000030e0e7211 */ /* 0x000fe400018f0eff */
[----:B------:R-:W-:-:S04]  /*4240*/  LEA R10, P3, R11, UR10, 0x2 ;  /* 0x0000000a0b0a7c11 */ /* 0x000fc8000f8610ff */
[----:B------:R-:W-:Y:S01]  /*4250*/  LEA.HI.X R11, R11, UR11, R14, 0x2, P3 ;  /* 0x0000000b0b0b7c11 */ /* 0x000fe200098f140e */
[----:B----4-:R-:W-:Y:S01]  /*4260*/  FADD.FTZ R12, R248, R12 ;  /* 0x0000000cf80c7221 */ /* 0x010fe20000010000 */
[----:B-----5:R-:W-:-:S03]  /*4270*/  FADD.FTZ R13, R15, R13 ;  /* 0x0000000d0f0d7221 */ /* 0x020fc60000010000 */
[----:B------:R-:W-:Y:S01]  /*4280*/  FMUL.FTZ R130, R12, R130 ;  /* 0x000000820c827220 */ /* 0x000fe20000410000 */
[----:B------:R-:W-:-:S05]  /*4290*/  FMUL.FTZ R131, R13, R131 ;  /* 0x000000830d837220 */ /* 0x000fca0000410000 */
[----:B------:R3:W-:Y:S02]  /*42a0*/  STG.E.64 desc[UR36][R10.64], R130 ;  /* 0x000000820a007986 */ /* 0x0007e4000c101b24 */
.L_x_1425:
[----:B------:R-:W-:Y:S05]  /*42b0*/  BSYNC.RECONVERGENT B2 ;  /* 0x0000000000027941 */ /* 0x000fea0003800200 */
.L_x_1424:
[----:B------:R-:W-:Y:S04]  /*42c0*/  BSSY.RECONVERGENT B2, `(.L_x_1426) ;  /* 0x0000026000027945 */ /* 0x000fe80003800200 */
[----:B------:R-:W-:Y:S05]  /*42d0*/  @P1 BRA `(.L_x_1427) ;  /* 0x0000000000901947 */ /* 0x000fea0003800000 */
[----:B------:R-:W4:Y:S01]  /*42e0*/  S2UR UR7, SR_CTAID.Y ;  /* 0x00000000000779c3 */ /* 0x000f220000002600 */
[----:B------:R-:W5:Y:S04]  /*42f0*/  LDL R248, [R1+0x20] ;  /* 0x0000200001f87983 */ /* 0x000f680000100800 */
[----:B------:R-:W5:Y:S04]  /*4300*/  LDL R15, [R1+0x24] ;  /* 0x00002400010f7983 */ /* 0x000f680000100800 */
[----:B------:R-:W5:Y:S01]  /*4310*/  LDG.E.64 R132, desc[UR36][R6.64+0x60] ;  /* 0x0000602406847981 */ /* 0x000f62000c1e1b00 */
[----:B----4-:R-:W-:-:S05]  /*4320*/  IMAD R12, R0, UR7, RZ ;  /* 0x00000007000c7c24 */ /* 0x010fca000f8e02ff */
[----:B0123--:R-:W-:-:S04]  /*4330*/  IADD3 R11, P3, PT, R12, R5, RZ ;  /* 0x000000050c0b7210 */ /* 0x00ffc80007f7e0ff */
        /* <DEDUP_REMOVED lines=11> */
[----:B------:R-:W-:-:S04]  /*43f0*/  IMAD.IADD R11, R11, 0x1, R0 ;  /* 0x000000010b0b7824 */ /* 0x000fc800078e0200 */
        /* <DEDUP_REMOVED lines=9> */
[----:B------:R-:W5:Y:S01]  /*4490*/  LDG.E.64 R12, desc[UR36][R12.64] ;  /* 0x000000240c0c7981 */ /* 0x000f62000c1e1b00 */
[----:B------:R-:W-:Y:S02]  /*44a0*/  LEA.HI.X.SX32 R14, R14, R3, 0x1, P3 ;  /* 0x000000030e0e7211 */ /* 0x000fe400018f0eff */
[----:B------:R-:W-:-:S04]  /*44b0*/  LEA R10, P3, R11, UR10, 0x2 ;  /* 0x0000000a0b0a7c11 */ /* 0x000fc8000f8610ff */
[----:B------:R-:W-:Y:S01]  /*44c0*/  LEA.HI.X R11, R11, UR11, R14, 0x2, P3 ;  /* 0x0000000b0b0b7c11 */ /* 0x000fe200098f140e */
[----:B-----5:R-:W-:Y:S01]  /*44d0*/  FADD.FTZ R12, R248, R12 ;  /* 0x0000000cf80c7221 */ /* 0x020fe20000010000 */
[----:B------:R-:W-:-:S03]  /*44e0*/  FADD.FTZ R13, R15, R13 ;  /* 0x0000000d0f0d7221 */ /* 0x000fc60000010000 */
[----:B------:R-:W-:Y:S01]  /*44f0*/  FMUL.FTZ R132, R12, R132 ;  /* 0x000000840c847220 */ /* 0x000fe20000410000 */
[----:B------:R-:W-:-:S05]  /*4500*/  FMUL.FTZ R133, R13, R133 ;  /* 0x000000850d857220 */ /* 0x000fca0000410000 */
[----:B------:R4:W-:Y:S02]  /*4510*/  STG.E.64 desc[UR36][R10.64], R132 ;  /* 0x000000840a007986 */ /* 0x0009e4000c101b24 */
.L_x_1427:
[----:B------:R-:W-:Y:S05]  /*4520*/  BSYNC.RECONVERGENT B2 ;  /* 0x0000000000027941 */ /* 0x000fea0003800200 */
.L_x_1426:
[----:B------:R-:W-:Y:S04]  /*4530*/  BSSY.RECONVERGENT B2, `(.L_x_1428) ;  /* 0x000003b000027945 */ /* 0x000fe80003800200 */
[----:B------:R-:W-:Y:S05]  /*4540*/  @P1 BRA `(.L_x_1429) ;  /* 0x0000000000e41947 */ /* 0x000fea0003800000 */
[----:B------:R-:W5:Y:S01]  /*4550*/  S2UR UR7, SR_CTAID.Y ;  /* 0x00000000000779c3 */ /* 0x000f620000002600 */
[----:B------:R-:W2:Y:S04]  /*4560*/  LDL R248, [R1+0x18] ;  /* 0x0000180001f87983 */ /* 0x000ea80000100800 */
[----:B------:R-:W2:Y:S01]  /*4570*/  LDL R249, [R1+0x1c] ;  /* 0x00001c0001f97983 */ /* 0x000ea20000100800 */
[----:B-----5:R-:W-:-:S05]  /*4580*/  IMAD R12, R0, UR7, RZ ;  /* 0x00000007000c7c24 */ /* 0x020fca000f8e02ff */
[----:B01234-:R-:W-:-:S04]  /*4590*/  IADD3 R11, P3, PT, R12, R5, RZ ;  /* 0x000000050c0b7210 */ /* 0x01ffc80007f7e0ff */
        /* <DEDUP_REMOVED lines=9> */
[----:B------:R-:W-:-:S05]  /*4630*/  IMAD R252, R0, 0x2, R252 ;  /* 0x0000000200fc7824 */ /* 0x000fca00078e02fc */
[----:B------:R-:W-:Y:S01]  /*4640*/  SHF.L.U32 R252, R252, 0x2, RZ ;  /* 0x00000002fcfc7819 */ /* 0x000fe200000006ff */
        /* <DEDUP_REMOVED lines=15> */
[----:B------:R-:W-:Y:S02]  /*4740*/  FADD.FTZ R249, R249, R13 ;  /* 0x0000000df9f97221 */ /* 0x000fe40000010000 */
[----:B--2---:R-:W-:Y:S01]  /*4750*/  FMUL.FTZ R134, R248, R134 ;  /* 0x00000086f8867220 */ /* 0x004fe20000410000 */
[----:B------:R-:W-:Y:S01]  /*4760*/  LEA.HI.X R13, R137, UR11, R252, 0x2, P3 ;  /* 0x0000000b890d7c11 */ /* 0x000fe200098f14fc */
[----:B------:R-:W-:Y:S01]  /*4770*/  FMUL.FTZ R135, R249, R135 ;  /* 0x00000087f9877220 */ /* 0x000fe20000410000 */
[----:B------:R-:W2:Y:S04]  /*4780*/  LDL R248, [R1+0x10] ;  /* 0x0000100001f87983 */ /* 0x000ea80000100800 */
[----:B------:R0:W-:Y:S04]  /*4790*/  STG.E.64 desc[UR36][R12.64], R134 ;  /* 0x000000860c007986 */ /* 0x0001e8000c101b24 */
[----:B------:R-:W3:Y:S04]  /*47a0*/  LDG.E R10, desc[UR36][R10.64] ;  /* 0x000000240a0a7981 */ /* 0x000ee8000c1e1900 */
[----:B------:R-:W4:Y:S01]  /*47b0*/  LDL R252, [R1+0x14] ;  /* 0x0000140001fc7983 */ /* 0x000f220000100800 */
[----:B0-----:R-:W-:-:S04]  /*47c0*/  IMAD R12, R0, 0x8, R5 ;  /* 0x00000008000c7824 */ /* 0x001fc800078e0205 */
        /* <DEDUP_REMOVED lines=17> */
.L_x_1429:
[----:B------:R-:W-:Y:S05]  /*48e0*/  BSYNC.RECONVERGENT B2 ;  /* 0x0000000000027941 */ /* 0x000fea0003800200 */
.L_x_1428:
[----:B------:R-:W-:Y:S04]  /*48f0*/  BSSY.RECONVERGENT B2, `(.L_x_1430) ;  /* 0x0000027000027945 */ /* 0x000fe80003800200 */
[----:B------:R-:W-:Y:S05]  /*4900*/  @P1 BRA `(.L_x_1431) ;  /* 0x0000000000941947 */ /* 0x000fea0003800000 */
[----:B------:R-:W5:Y:S01]  /*4910*/  S2UR UR7, SR_CTAID.Y ;  /* 0x00000000000779c3 */ /* 0x000f620000002600 */
[----:B------:R-:W0:Y:S01]  /*4920*/  S2R R13, SR_TID.X ;  /* 0x00000000000d7919 */ /* 0x000e220000002100 */
[----:B------:R-:W2:Y:S04]  /*4930*/  LDL R248, [R1+0x8] ;  /* 0x0000080001f87983 */ /* 0x000ea80000100800 */
[----:B------:R-:W2:Y:S04]  /*4940*/  LDL R15, [R1+0xc] ;  /* 0x00000c00010f7983 */ /* 0x000ea80000100800 */
[----:B------:R-:W2:Y:S01]  /*4950*/  LDG.E.64 R138, desc[UR36][R6.64+0x90] ;  /* 0x00009024068a7981 */ /* 0x000ea2000c1e1b00 */
[----:B-----5:R-:W-:-:S05]  /*4960*/  IMAD R12, R0, UR7, RZ ;  /* 0x00000007000c7c24 */ /* 0x020fca000f8e02ff */
[----:B01234-:R-:W-:-:S04]  /*4970*/  IADD3 R11, P3, PT, R12, R5, RZ ;  /* 0x000000050c0b7210 */ /* 0x01ffc80007f7e0ff */
[----:B------:R-:W-:Y:S02]  /*4980*/  LEA.HI.X.SX32 R12, R12, RZ, 0x1, P3 ;  /* 0x000000ff0c0c7211 */ /* 0x000fe400018f0eff */
[----:B------:R-:W-:-:S04]  /*4990*/  LEA R10, P3, R11, UR8, 0x2 ;  /* 0x000000080b0a7c11 */ /* 0x000fc8000f8610ff */
[----:B------:R-:W-:-:S05]  /*49a0*/  LEA.HI.X R11, R11, UR9, R12, 0x2, P3 ;  /* 0x000000090b0b7c11 */ /* 0x000fca00098f140c */
[----:B------:R0:W2:Y:S01]  /*49b0*/  LDG.E R10, desc[UR36][R10.64] ;  /* 0x000000240a0a7981 */ /* 0x0000a2000c1e1900 */
[----:B------:R-:W-:Y:S02]  /*49c0*/  IMAD R12, R0, UR12, RZ ;  /* 0x0000000c000c7c24 */ /* 0x000fe4000f8e02ff */
[----:B0-----:R-:W-:-:S04]  /*49d0*/  IMAD.IADD R11, R5, 0x1, R0 ;  /* 0x00000001050b7824 */ /* 0x001fc800078e0200 */
[----:B------:R-:W-:-:S04]  /*49e0*/  IMAD R11, R0, 0x4, R11 ;  /* 0x00000004000b7824 */ /* 0x000fc800078e020b */
[----:B------:R-:W-:-:S04]  /*49f0*/  IMAD R11, R0, 0x2, R11 ;  /* 0x00000002000b7824 */ /* 0x000fc800078e020b */
[----:B------:R-:W-:-:S04]  /*4a00*/  IMAD R11, R0, 0x2, R11 ;  /* 0x00000002000b7824 */ /* 0x000fc800078e020b */
[----:B------:R-:W-:Y:S02]  /*4a10*/  IMAD.SHL.U32 R14, R11, 0x4, RZ ;  /* 0x000000040b0e7824 */ /* 0x000fe400078e00ff */
[----:B--2---:R-:W-:Y:S01]  /*4a20*/  IMAD R10, R12, R10, RZ ;  /* 0x0000000a0c0a7224 */ /* 0x004fe200078e02ff */
[----:B------:R-:W-:-:S03]  /*4a30*/  SHF.L.U32 R12, R13, 0x1, RZ ;  /* 0x000000010d0c7819 */ /* 0x000fc600000006ff */
[----:B------:R-:W-:Y:S01]  /*4a40*/  IMAD R10, R10, 0x100, R14 ;  /* 0x000001000a0a7824 */ /* 0x000fe200078e020e */
[----:B------:R-:W-:-:S05]  /*4a50*/  LOP3.LUT R12, R12, 0x2, RZ, 0xc0, !PT ;  /* 0x000000020c0c7812 */ /* 0x000fca00078ec0ff */
[----:B------:R-:W-:Y:S01]  /*4a60*/  IMAD R11, R0, UR6, R12 ;  /* 0x00000006000b7c24 */ /* 0x000fe2000f8e020c */
[----:B------:R-:W-:-:S04]  /*4a70*/  SHF.R.S32.HI R12, RZ, 0x1f, R10 ;  /* 0x0000001fff0c7819 */ /* 0x000fc8000001140a */
[----:B------:R-:W-:-:S04]  /*4a80*/  IADD3 R10, P3, PT, R11, R10, RZ ;  /* 0x0000000a0b0a7210 */ /* 0x000fc80007f7e0ff */
[----:B------:R-:W-:Y:S02]  /*4a90*/  LEA.HI.X.SX32 R11, R11, R12, 0x1, P3 ;  /* 0x0000000c0b0b7211 */ /* 0x000fe400018f0eff */
[----:B------:R-:W-:-:S04]  /*4aa0*/  LEA R12, P3, R10, UR10, 0x2 ;  /* 0x0000000a0a0c7c11 */ /* 0x000fc8000f8610ff */
[----:B------:R-:W-:Y:S02]  /*4ab0*/  LEA.HI.X R13, R10, UR11, R11, 0x2, P3 ;  /* 0x0000000b0a0d7c11 */ /* 0x000fe400098f140b */
[----:B------:R-:W-:-:S04]  /*4ac0*/  IADD3 R11, P3, PT, R2, R14, RZ ;  /* 0x0000000e020b7210 */ /* 0x000fc80007f7e0ff */
[----:B------:R-:W2:Y:S01]  /*4ad0*/  LDG.E.64 R12, desc[UR36][R12.64] ;  /* 0x000000240c0c7981 */ /* 0x000ea2000c1e1b00 */
[----:B------:R-:W-:Y:S02]  /*4ae0*/  LEA.HI.X.SX32 R14, R14, R3, 0x1, P3 ;  /* 0x000000030e0e7211 */ /* 0x000fe400018f0eff */
[----:B------:R-:W-:-:S04]  /*4af0*/  LEA R10, P3, R11, UR10, 0x2 ;  /* 0x0000000a0b0a7c11 */ /* 0x000fc8000f8610ff */
[----:B------:R-:W-:Y:S01]  /*4b00*/  LEA.HI.X R11, R11, UR11, R14, 0x2, P3 ;  /* 0x0000000b0b0b7c11 */ /* 0x000fe200098f140e */
[----:B--2---:R-:W-:Y:S01]  /*4b10*/  FADD.FTZ R12, R248, R12 ;  /* 0x0000000cf80c7221 */ /* 0x004fe20000010000 */
[----:B------:R-:W-:-:S03]  /*4b20*/  FADD.FTZ R13, R15, R13 ;  /* 0x0000000d0f0d7221 */ /* 0x000fc60000010000 */
[----:B------:R-:W-:Y:S01]  /*4b30*/  FMUL.FTZ R138, R12, R138 ;  /* 0x0000008a0c8a7220 */ /* 0x000fe20000410000 */
[----:B------:R-:W-:-:S05]  /*4b40*/  FMUL.FTZ R139, R13, R139 ;  /* 0x0000008b0d8b7220 */ /* 0x000fca0000410000 */
[----:B------:R0:W-:Y:S02]  /*4b50*/  STG.E.64 desc[UR36][R10.64], R138 ;  /* 0x0000008a0a007986 */ /* 0x0001e4000c101b24 */
.L_x_1431:
[----:B------:R-:W-:Y:S05]  /*4b60*/  BSYNC.RECONVERGENT B2 ;  /* 0x0000000000027941 */ /* 0x000fea0003800200 */
.L_x_1430:
[----:B------:R-:W-:Y:S04]  /*4b70*/  BSSY.RECONVERGENT B2, `(.L_x_1432) ;  /* 0x0000026000027945 */ /* 0x000fe80003800200 */
[----:B------:R-:W-:Y:S05]  /*4b80*/  @P1 BRA `(.L_x_1433) ;  /* 0x0000000000901947 */ /* 0x000fea0003800000 */
[----:B------:R-:W5:Y:S01]  /*4b90*/  S2UR UR7, SR_CTAID.Y ;  /* 0x00000000000779c3 */ /* 0x000f620000002600 */
[----:B------:R-:W0:Y:S01]  /*4ba0*/  S2R R13, SR_TID.X ;  /* 0x00000000000d7919 */ /* 0x000e220000002100 */
        /* <DEDUP_REMOVED lines=9> */
[----:B------:R-:W-:-:S05]  /*4c40*/  IMAD R11, R0, 0x4, R11 ;  /* 0x00000004000b7824 */ /* 0x000fca00078e020b */
[----:B------:R-:W-:-:S05]  /*4c50*/  LEA R11, R0, R11, 0x1 ;  /* 0x0000000b000b7211 */ /* 0x000fca00078e08ff */
[----:B------:R-:W-:-:S04]  /*4c60*/  IMAD R11, R0, 0x2, R11 ;  /* 0x00000002000b7824 */ /* 0x000fc800078e020b */
[----:B------:R-:W-:-:S04]  /*4c70*/  IMAD.IADD R11, R11, 0x1, R0 ;  /* 0x000000010b0b7824 */ /* 0x000fc800078e0200 */
[----:B------:R-:W-:Y:S02]  /*4c80*/  IMAD.SHL.U32 R14, R11, 0x4, RZ ;  /* 0x000000040b0e7824 */ /* 0x000fe400078e00ff */
[----:B--2---:R-:W-:Y:S02]  /*4c90*/  IMAD R10, R12, R10, RZ ;  /* 0x0000000a0c0a7224 */ /* 0x004fe400078e02ff */
[----:B------:R-:W-:Y:S02]  /*4ca0*/  IMAD.SHL.U32 R12, R13, 0x2, RZ ;  /* 0x000000020d0c7824 */ /* 0x000fe400078e00ff */
[----:B------:R-:W-:-:S03]  /*4cb0*/  IMAD R10, R10, 0x100, R14 ;  /* 0x000001000a0a7824 */ /* 0x000fc600078e020e */
        /* <DEDUP_REMOVED lines=17> */
.L_x_1433:
[----:B------:R-:W-:Y:S05]  /*4dd0*/  BSYNC.RECONVERGENT B2 ;  /* 0x0000000000027941 */ /* 0x000fea0003800200 */
.L_x_1432:
        /* <DEDUP_REMOVED lines=11> */
[----:B------:R-:W-:Y:S01]  /*4e90*/  IMAD R12, R0, UR12, RZ ;  /* 0x0000000c000c7c24 */ /* 0x000fe2000f8e02ff */
[----:B0-----:R-:W-:-:S05]  /*4ea0*/  IADD3 R11, PT, PT, R5, R0, RZ ;  /* 0x00000000050b7210 */ /* 0x001fca0007ffe0ff */
[----:B------:R-:W-:-:S04]  /*4eb0*/  IMAD R11, R0, 0x4, R11 ;  /* 0x00000004000b7824 */ /* 0x000fc800078e020b */
[----:B------:R-:W-:-:S04]  /*4ec0*/  IMAD R11, R0, 0x2, R11 ;  /* 0x00000002000b7824 */ /* 0x000fc800078e020b */
[----:B------:R-:W-:-:S04]  /*4ed0*/  IMAD R11, R0, 0x2, R11 ;  /* 0x00000002000b7824 */ /* 0x000fc800078e020b */
[----:B------:R-:W-:-:S05]  /*4ee0*/  IMAD R11, R0, 0x2, R11 ;  /* 0x00000002000b7824 */ /* 0x000fca00078e020b */
[----:B------:R-:W-:Y:S01]  /*4ef0*/  SHF.L.U32 R14, R11, 0x2, RZ ;  /* 0x000000020b0e7819 */ /* 0x000fe200000006ff */
        /* <DEDUP_REMOVED lines=20> */
.L_x_1435:
[----:B------:R-:W-:Y:S05]  /*5040*/  BSYNC.RECONVERGENT B2 ;  /* 0x0000000000027941 */ /* 0x000fea0003800200 */
.L_x_1434:
        /* <DEDUP_REMOVED lines=15> */
[----:B------:R-:W-:-:S05]  /*5140*/  IMAD R11, R0, 0x2, R11 ;  /* 0x00000002000b7824 */ /* 0x000fca00078e020b */
[----:B------:R-:W-:-:S05]  /*5150*/  LEA R11, R0, R11, 0x1 ;  /* 0x0000000b000b7211 */ /* 0x000fca00078e08ff */
        /* <DEDUP_REMOVED lines=22> */
.L_x_1437:
[----:B------:R-:W-:Y:S05]  /*52c0*/  BSYNC.RECONVERGENT B2 ;  /* 0x0000000000027941 */ /* 0x000fea0003800200 */
.L_x_1436:
        /* <DEDUP_REMOVED lines=12> */
[----:B0-----:R-:W-:-:S05]  /*5390*/  IMAD.IADD R11, R5, 0x1, R0 ;  /* 0x00000001050b7824 */ /* 0x001fca00078e0200 */
[----:B------:R-:W-:-:S05]  /*53a0*/  LEA R11, R0, R11, 0x2 ;  /* 0x0000000b000b7211 */ /* 0x000fca00078e10ff */
        /* <DEDUP_REMOVED lines=25> */
.L_x_1439:
[----:B------:R-:W-:Y:S05]  /*5540*/  BSYNC.RECONVERGENT B2 ;  /* 0x0000000000027941 */ /* 0x000fea0003800200 */
.L_x_1438:
        /* <DEDUP_REMOVED lines=40> */
.L_x_1441:
[----:B------:R-:W-:Y:S05]  /*57d0*/  BSYNC.RECONVERGENT B2 ;  /* 0x0000000000027941 */ /* 0x000fea0003800200 */
.L_x_1440:
[----:B------:R-:W-:Y:S04]  /*57e0*/  BSSY.RECONVERGENT B2, `(.L_x_1442) ;  /* 0x000003b000027945 */ /* 0x000fe80003800200 */
[----:B------:R-:W-:Y:S05]  /*57f0*/  @P1 BRA `(.L_x_1443) ;  /* 0x0000000000e41947 */ /* 0x000fea0003800000 */
[----:B------:R-:W5:Y:S02]  /*5800*/  S2UR UR7, SR_CTAID.Y ;  /* 0x00000000000779c3 */ /* 0x000f640000002600 */
[----:B-----5:R-:W-:-:S05]  /*5810*/  IMAD R12, R0, UR7, RZ ;  /* 0x00000007000c7c24 */ /* 0x020fca000f8e02ff */
[----:B01234-:R-:W-:-:S04]  /*5820*/  IADD3 R11, P3, PT, R12, R5, RZ ;  /* 0x000000050c0b7210 */ /* 0x01ffc80007f7e0ff */
[----:B------:R-:W-:Y:S02]  /*5830*/  LEA.HI.X.SX32 R12, R12, RZ, 0x1, P3 ;  /* 0x000000ff0c0c7211 */ /* 0x000fe400018f0eff */
[----:B------:R-:W-:-:S04]  /*5840*/  LEA R10, P3, R11, UR8, 0x2 ;  /* 0x000000080b0a7c11 */ /* 0x000fc8000f8610ff */
[----:B------:R-:W-:-:S05]  /*5850*/  LEA.HI.X R11, R11, UR9, R12, 0x2, P3 ;  /* 0x000000090b0b7c11 */ /* 0x000fca00098f140c */
[----:B------:R-:W2:Y:S01]  /*5860*/  LDG.E R150, desc[UR36][R10.64] ;  /* 0x000000240a967981 */ /* 0x000ea2000c1e1900 */
[----:B------:R-:W-:Y:S01]  /*5870*/  IADD3 R12, PT, PT, R5, R0, RZ ;  /* 0x00000000050c7210 */ /* 0x000fe20007ffe0ff */
[C---:B------:R-:W-:Y:S01]  /*5880*/  IMAD R14, R0.reuse, UR12, RZ ;  /* 0x0000000c000e7c24 */ /* 0x040fe2000f8e02ff */
[----:B------:R-:W0:Y:S03]  /*5890*/  S2R R15, SR_TID.X ;  /* 0x00000000000f7919 */ /* 0x000e260000002100 */
[----:B------:R-:W-:Y:S02]  /*58a0*/  IMAD R12, R0, 0x4, R12 ;  /* 0x00000004000c7824 */ /* 0x000fe400078e020c */
[----:B------:R-:W-:Y:S02]  /*58b0*/  IMAD.SHL.U32 R14, R14, 0x100, RZ ;  /* 0x000001000e0e7824 */ /* 0x000fe400078e00ff */
[----:B------:R-:W-:-:S04]  /*58c0*/  IMAD R12, R0, 0x2, R12 ;  /* 0x00000002000c7824 */ /* 0x000fc800078e020c */
[----:B------:R-:W-:-:S04]  /*58d0*/  IMAD R12, R0, 0x2, R12 ;  /* 0x00000002000c7824 */ /* 0x000fc800078e020c */
[----:B------:R-:W-:-:S04]  /*58e0*/  IMAD R12, R0, 0x2, R12 ;  /* 0x00000002000c7824 */ /* 0x000fc800078e020c */
[----:B------:R-:W-:-:S04]  /*58f0*/  IMAD R252, R0, 0x2, R12 ;  /* 0x0000000200fc7824 */ /* 0x000fc800078e020c */
[----:B------:R-:W-:-:S04]  /*5900*/  IMAD R252, R0, 0x2, R252 ;  /* 0x0000000200fc7824 */ /* 0x000fc800078e02fc */
[----:B------:R-:W-:Y:S01]  /*5910*/  IMAD.SHL.U32 R252, R252, 0x4, RZ ;  /* 0x00000004fcfc7824 */ /* 0x000fe200078e00ff */
[----:B0-----:R-:W-:-:S04]  /*5920*/  SHF.L.U32 R15, R15, 0x1, RZ ;  /* 0x000000010f0f7819 */ /* 0x001fc800000006ff */
        /* <DEDUP_REMOVED lines=17> */
[----:B------:R-:W-:-:S05]  /*5a40*/  FMUL.FTZ R151, R249, R151 ;  /* 0x00000097f9977220 */ /* 0x000fca0000410000 */
[----:B------:R0:W-:Y:S04]  /*5a50*/  STG.E.64 desc[UR36][R12.64], R150 ;  /* 0x000000960c007986 */ /* 0x0001e8000c101b24 */
[----:B------:R-:W2:Y:S01]  /*5a60*/  LDG.E R10, desc[UR36][R10.64] ;  /* 0x000000240a0a7981 */ /* 0x000ea2000c1e1900 */
[----:B0-----:R-:W-:-:S04]  /*5a70*/  IMAD R12, R0, 0x10, R5 ;  /* 0x00000010000c7824 */ /* 0x001fc800078e0205 */
[----:B------:R-:W-:-:S04]  /*5a80*/  IMAD.SHL.U32 R12, R12, 0x4, RZ ;  /* 0x000000040c0c7824 */ /* 0x000fc800078e00ff */
        /* <DEDUP_REMOVED lines=15> */
[----:B------:R0:W-:Y:S03]  /*5b80*/  STG.E.64 desc[UR36][R10.64], R152 ;  /* 0x000000980a007986 */ /* 0x0001e6000c101b24 */
.L_x_1443:
[----:B------:R-:W-:Y:S05]  /*5b90*/  BSYNC.RECONVERGENT B2 ;  /* 0x0000000000027941 */ /* 0x000fea0003800200 */
.L_x_1442:
        /* <DEDUP_REMOVED lines=16> */
[----:B------:R-:W-:-:S04]  /*5ca0*/  IMAD R11, R0, 0x2, R11 ;  /* 0x00000002000b7824 */ /* 0x000fc800078e020b */
[----:B------:R-:W-:-:S05]  /*5cb0*/  IMAD R11, R0, 0x2, R11 ;  /* 0x00000002000b7824 */ /* 0x000fca00078e020b */
[----:B------:R-:W-:-:S05]  /*5cc0*/  LEA R11, R0, R11, 0x1 ;  /* 0x0000000b000b7211 */ /* 0x000fca00078e08ff */
[----:B------:R-:W-:-:S04]  /*5cd0*/  IMAD R11, R0, 0x2, R11 ;  /* 0x00000002000b7824 */ /* 0x000fc800078e020b */
        /* <DEDUP_REMOVED lines=21> */
.L_x_1445:
[----:B------:R-:W-:Y:S05]  /*5e30*/  BSYNC.RECONVERGENT B2 ;  /* 0x0000000000027941 */ /* 0x000fea0003800200 */
.L_x_1444:
        /* <DEDUP_REMOVED lines=42> */
.L_x_1447:
[----:B------:R-:W-:Y:S05]  /*60e0*/  BSYNC.RECONVERGENT B2 ;  /* 0x0000000000027941 */ /* 0x000fea0003800200 */
.L_x_1446:
        /* <DEDUP_REMOVED lines=42> */
.L_x_1449:
[----:B------:R-:W-:Y:S05]  /*6390*/  BSYNC.RECONVERGENT B2 ;  /* 0x0000000000027941 */ /* 0x000fea0003800200 */
.L_x_1448:
        /* <DEDUP_REMOVED lines=43> */
.L_x_1451:
[----:B------:R-:W-:Y:S05]  /*6650*/  BSYNC.RECONVERGENT B2 ;  /* 0x0000000000027941 */ /* 0x000fea0003800200 */
.L_x_1450:
        /* <DEDUP_REMOVED lines=20> */
[----:B------:R-:W-:-:S04]  /*67a0*/  IMAD R11, R0, 0x2, R11 ;  /* 0x00000002000b7824 */ /* 0x000fc800078e020b */
[----:B------:R-:W-:-:S04]  /*67b0*/  IMAD R11, R0, 0x2, R11 ;  /* 0x00000002000b7824 */ /* 0x000fc800078e020b */
[----:B------:R-:W-:Y:S02]  /*67c0*/  IMAD.SHL.U32 R14, R11, 0x4, RZ ;  /* 0x000000040b0e7824 */ /* 0x000fe400078e00ff */
[----:B--2---:R-:W-:Y:S02]  /*67d0*/  IMAD R10, R12, R10, RZ ;  /* 0x0000000a0c0a7224 */ /* 0x004fe400078e02ff */
[----:B------:R-:W-:-:S03]  /*67e0*/  IMAD.SHL.U32 R12, R13, 0x2, RZ ;  /* 0x000000020d0c7824 */ /* 0x000fc600078e00ff */
[----:B------:R-:W-:Y:S02]  /*67f0*/  LEA R10, R10, R14, 0x8 ;  /* 0x0000000e0a0a7211 */ /* 0x000fe400078e40ff */
        /* <DEDUP_REMOVED lines=17> */
.L_x_1453:
[----:B------:R-:W-:Y:S05]  /*6910*/  BSYNC.RECONVERGENT B2 ;  /* 0x0000000000027941 */ /* 0x000fea0003800200 */
.L_x_1452:
        /* <DEDUP_REMOVED lines=21> */
[----:B------:R-:W-:-:S05]  /*6a70*/  IMAD R11, R0, 0x2, R11 ;  /* 0x00000002000b7824 */ /* 0x000fca00078e020b */
[----:B------:R-:W-:-:S05]  /*6a80*/  IADD3 R11, PT, PT, R11, R0, RZ ;  /* 0x000000000b0b7210 */ /* 0x000fca0007ffe0ff */
        /* <DEDUP_REMOVED lines=21> */
.L_x_1455:
[----:B------:R-:W-:Y:S05]  /*6be0*/  BSYNC.RECONVERGENT B2 ;  /* 0x0000000000027941 */ /* 0x000fea0003800200 */
.L_x_1454:
        /* <DEDUP_REMOVED lines=14> */
[----:B------:R-:W-:-:S05]  /*6cd0*/  IMAD R11, R0, 0x2, R11 ;  /* 0x00000002000b7824 */ /* 0x000fca00078e020b */
        /* <DEDUP_REMOVED lines=29> */
.L_x_1457:
[----:B------:R-:W-:Y:S05]  /*6eb0*/  BSYNC.RECONVERGENT B2 ;  /* 0x0000000000027941 */ /* 0x000fea0003800200 */
.L_x_1456:
        /* <DEDUP_REMOVED lines=23> */
[----:B------:R-:W-:-:S05]  /*7030*/  IMAD.IADD R11, R11, 0x1, R0 ;  /* 0x000000010b0b7824 */ /* 0x000fca00078e0200 */
        /* <DEDUP_REMOVED lines=21> */
.L_x_1459:
[----:B------:R-:W-:Y:S05]  /*7190*/  BSYNC.RECONVERGENT B2 ;  /* 0x0000000000027941 */ /* 0x000fea0003800200 */
.L_x_1458:
        /* <DEDUP_REMOVED lines=45> */
.L_x_1461:
[----:B------:R-:W-:Y:S05]  /*7470*/  BSYNC.RECONVERGENT B2 ;  /* 0x0000000000027941 */ /* 0x000fea0003800200 */
.L_x_1460:
        /* <DEDUP_REMOVED lines=46> */
.L_x_1463:
[----:B------:R-:W-:Y:S05]  /*7760*/  BSYNC.RECONVERGENT B2 ;  /* 0x0000000000027941 */ /* 0x000fea0003800200 */
.L_x_1462:
        /* <DEDUP_REMOVED lines=46> */
.L_x_1465:
[----:B------:R-:W-:Y:S05]  /*7a50*/  BSYNC.RECONVERGENT B2 ;  /* 0x0000000000027941 */ /* 0x000fea0003800200 */
.L_x_1464:
        /* <DEDUP_REMOVED lines=47> */
.L_x_1467:
[----:B------:R-:W-:Y:S05]  /*7d50*/  BSYNC.RECONVERGENT B2 ;  /* 0x0000000000027941 */ /* 0x000fea0003800200 */
.L_x_1466:
        /* <DEDUP_REMOVED lines=47> */
.L_x_1469:
[----:B------:R-:W-:Y:S05]  /*8050*/  BSYNC.RECONVERGENT B2 ;  /* 0x0000000000027941 */ /* 0x000fea0003800200 */
.L_x_1468:
        /* <DEDUP_REMOVED lines=48> */
.L_x_1471:
[----:B------:R-:W-:Y:S05]  /*8360*/  BSYNC.RECONVERGENT B2 ;  /* 0x0000000000027941 */ /* 0x000fea0003800200 */
.L_x_1470:
[----:B01234-:R-:W-:Y:S01]  /*8370*/  IMAD.IADD R10, R5, 0x1, R0 ;  /* 0x00000001050a7824 */ /* 0x01ffe200078e0200 */
[----:B------:R-:W-:Y:S04]  /*8380*/  BSSY.RECONVERGENT B2, `(.L_x_1472) ;  /* 0x0000044000027945 */ /* 0x000fe80003800200 */
        /* <DEDUP_REMOVED lines=13> */
[----:B------:R-:W-:Y:S01]  /*8460*/  IMAD R14, R0, 0x2, R10 ;  /* 0x00000002000e7824 */ /* 0x000fe200078e020a */
[----:B------:R-:W-:Y:S06]  /*8470*/  @P1 BRA `(.L_x_1473) ;  /* 0x0000000000d01947 */ /* 0x000fec0003800000 */
[----:B------:R-:W0:Y:S02]  /*8480*/  S2UR UR7, SR_CTAID.Y ;  /* 0x00000000000779c3 */ /* 0x000e240000002600 */
[----:B0-----:R-:W-:-:S05]  /*8490*/  IMAD R12, R0, UR7, RZ ;  /* 0x00000007000c7c24 */ /* 0x001fca000f8e02ff */
[----:B------:R-:W-:-:S04]  /*84a0*/  IADD3 R11, P3, PT, R12, R5, RZ ;  /* 0x000000050c0b7210 */ /* 0x000fc80007f7e0ff */
[----:B------:R-:W-:Y:S02]  /*84b0*/  LEA.HI.X.SX32 R12, R12, RZ, 0x1, P3 ;  /* 0x000000ff0c0c7211 */ /* 0x000fe400018f0eff */
[----:B------:R-:W-:-:S04]  /*84c0*/  LEA R10, P3, R11, UR8, 0x2 ;  /* 0x000000080b0a7c11 */ /* 0x000fc8000f8610ff */
[----:B------:R-:W-:-:S05]  /*84d0*/  LEA.HI.X R11, R11, UR9, R12, 0x2, P3 ;  /* 0x000000090b0b7c11 */ /* 0x000fca00098f140c */
[----:B------:R-:W2:Y:S01]  /*84e0*/  LDG.E R182, desc[UR36][R10.64] ;  /* 0x000000240ab67981 */ /* 0x000ea2000c1e1900 */
[----:B------:R-:W-:Y:S02]  /*84f0*/  IMAD R15, R0, UR12, RZ ;  /* 0x0000000c000f7c24 */ /* 0x000fe4000f8e02ff */
[----:B------:R-:W-:Y:S01]  /*8500*/  IMAD.SHL.U32 R248, R14, 0x4, RZ ;  /* 0x000000040ef87824 */ /* 0x000fe200078e00ff */
[----:B------:R-:W0:Y:S01]  /*8510*/  S2R R184, SR_TID.X ;  /* 0x0000000000b87919 */ /* 0x000e220000002100 */
        /* <DEDUP_REMOVED lines=13> */
[----:B------:R-:W-:-:S05]  /*85f0*/  LEA.HI.X.SX32 R248, R248, R3, 0x1, P3 ;  /* 0x00000003f8f87211 */ /* 0x000fca00018f0eff */
[----:B------:R3:W-:Y:S02]  /*8600*/  STL [R1], R248 ;  /* 0x000000f801007387 */ /* 0x0007e40000100800 */
[----:B---3--:R-:W-:Y:S02]  /*8610*/  FADD.FTZ R248, R79, R13 ;  /* 0x0000000d4ff87221 */ /* 0x008fe40000010000 */
[----:B------:R-:W3:Y:S01]  /*8620*/  LDL.LU R13, [R1] ;  /* 0x00000000010d7983 */ /* 0x000ee20000300800 */
[----:B------:R-:W-:Y:S01]  /*8630*/  FADD.FTZ R252, R78, R12 ;  /* 0x0000000c4efc7221 */ /* 0x000fe20000010000 */
[C---:B------:R-:W-:Y:S01]  /*8640*/  LEA R12, P3, R249.reuse, UR10, 0x2 ;  /* 0x0000000af90c7c11 */ /* 0x040fe2000f8610ff */
[----:B--2---:R-:W-:Y:S02]  /*8650*/  FMUL.FTZ R183, R248, R183 ;  /* 0x000000b7f8b77220 */ /* 0x004fe40000410000 */
[----:B------:R-:W-:Y:S01]  /*8660*/  FMUL.FTZ R182, R252, R182 ;  /* 0x000000b6fcb67220 */ /* 0x000fe20000410000 */
[----:B---3--:R-:W-:-:S05]  /*8670*/  LEA.HI.X R13, R249, UR11, R13, 0x2, P3 ;  /* 0x0000000bf90d7c11 */ /* 0x008fca00098f140d */
[----:B------:R0:W-:Y:S04]  /*8680*/  STG.E.64 desc[UR36][R12.64], R182 ;  /* 0x000000b60c007986 */ /* 0x0001e8000c101b24 */
[----:B------:R-:W2:Y:S01]  /*8690*/  LDG.E R10, desc[UR36][R10.64] ;  /* 0x000000240a0a7981 */ /* 0x000ea2000c1e1900 */
[----:B0-----:R-:W-:-:S05]  /*86a0*/  IMAD R12, R0, 0x20, R5 ;  /* 0x00000020000c7824 */ /* 0x001fca00078e0205 */
[----:B------:R-:W-:-:S05]  /*86b0*/  SHF.L.U32 R12, R12, 0x2, RZ ;  /* 0x000000020c0c7819 */ /* 0x000fca00000006ff */
        /* <DEDUP_REMOVED lines=16> */
.L_x_1473:
[----:B------:R-:W-:Y:S05]  /*87c0*/  BSYNC.RECONVERGENT B2 ;  /* 0x0000000000027941 */ /* 0x000fea0003800200 */
.L_x_1472:
[----:B------:R-:W-:Y:S01]  /*87d0*/  BSSY.RECONVERGENT B2, `(.L_x_1474) ;  /* 0x0000022000027945 */ /* 0x000fe20003800200 */
[----:B------:R-:W-:-:S03]  /*87e0*/  IMAD R14, R0, 0x2, R14 ;  /* 0x00000002000e7824 */ /* 0x000fc600078e020e */
[----:B------:R-:W-:Y:S05]  /*87f0*/  @P1 BRA `(.L_x_1475) ;  /* 0x00000000007c1947 */ /* 0x000fea0003800000 */
[----:B------:R-:W1:Y:S01]  /*8800*/  S2UR UR7, SR_CTAID.Y ;  /* 0x00000000000779c3 */ /* 0x000e620000002600 */
[----:B------:R-:W-:Y:S01]  /*8810*/  IMAD.SHL.U32 R15, R14, 0x4, RZ ;  /* 0x000000040e0f7824 */ /* 0x000fe200078e00ff */
[----:B------:R-:W2:Y:S01]  /*8820*/  LDG.E.64 R186, desc[UR36][R6.64+0x210] ;  /* 0x0002102406ba7981 */ /* 0x000ea2000c1e1b00 */
[----:B-1----:R-:W-:-:S05]  /*8830*/  IMAD R12, R0, UR7, RZ ;  /* 0x00000007000c7c24 */ /* 0x002fca000f8e02ff */
[----:B0-----:R-:W-:-:S04]  /*8840*/  IADD3 R11, P3, PT, R12, R5, RZ ;  /* 0x000000050c0b7210 */ /* 0x001fc80007f7e0ff */
[----:B------:R-:W-:Y:S02]  /*8850*/  LEA.HI.X.SX32 R12, R12, RZ, 0x1, P3 ;  /* 0x000000ff0c0c7211 */ /* 0x000fe400018f0eff */
[----:B------:R-:W-:-:S04]  /*8860*/  LEA R10, P3, R11, UR8, 0x2 ;  /* 0x000000080b0a7c11 */ /* 0x000fc8000f8610ff */
[----:B------:R-:W-:-:S05]  /*8870*/  LEA.HI.X R11, R11, UR9, R12, 0x2, P3 ;  /* 0x000000090b0b7c11 */ /* 0x000fca00098f140c */
[----:B------:R0:W3:Y:S01]  /*8880*/  LDG.E R10, desc[UR36][R10.64] ;  /* 0x000000240a0a7981 */ /* 0x0000e2000c1e1900 */
[----:B------:R-:W1:Y:S01]  /*8890*/  S2R R12, SR_TID.X ;  /* 0x00000000000c7919 */ /* 0x000e620000002100 */
[----:B0-----:R-:W-:Y:S02]  /*88a0*/  IMAD R11, R0, UR12, RZ ;  /* 0x0000000c000b7c24 */ /* 0x001fe4000f8e02ff */
[----:B-1----:R-:W-:Y:S02]  /*88b0*/  IMAD.SHL.U32 R12, R12, 0x2, RZ ;  /* 0x000000020c0c7824 */ /* 0x002fe400078e00ff */
[----:B---3--:R-:W-:-:S03]  /*88c0*/  IMAD R10, R11, R10, RZ ;  /* 0x0000000a0b0a7224 */ /* 0x008fc600078e02ff */
[----:B------:R-:W-:Y:S01]  /*88d0*/  LOP3.LUT R11, R12, 0x2, RZ, 0xc0, !PT ;  /* 0x000000020c0b7812 */ /* 0x000fe200078ec0ff */
[----:B------:R-:W-:-:S04]  /*88e0*/  IMAD R10, R10, 0x100, R15 ;  /* 0x000001000a0a7824 */ /* 0x000fc800078e020f */
[----:B------:R-:W-:Y:S01]  /*88f0*/  IMAD R11, R0, UR6, R11 ;  /* 0x00000006000b7c24 */ /* 0x000fe2000f8e020b */
[----:B------:R-:W-:-:S04]  /*8900*/  SHF.R.S32.HI R12, RZ, 0x1f, R10 ;  /* 0x0000001fff0c7819 */ /* 0x000fc8000001140a */
[----:B------:R-:W-:-:S04]  /*8910*/  IADD3 R10, P3, PT, R11, R10, RZ ;  /* 0x0000000a0b0a7210 */ /* 0x000fc80007f7e0ff */
[----:B------:R-:W-:Y:S02]  /*8920*/  LEA.HI.X.SX32 R11, R11, R12, 0x1, P3 ;  /* 0x0000000c0b0b7211 */ /* 0x000fe400018f0eff */
[----:B------:R-:W-:-:S04]  /*8930*/  LEA R12, P3, R10, UR10, 0x2 ;  /* 0x0000000a0a0c7c11 */ /* 0x000fc8000f8610ff */
[----:B------:R-:W-:Y:S02]  /*8940*/  LEA.HI.X R13, R10, UR11, R11, 0x2, P3 ;  /* 0x0000000b0a0d7c11 */ /* 0x000fe400098f140b */
[----:B------:R-:W-:-:S04]  /*8950*/  IADD3 R11, P3, PT, R2, R15, RZ ;  /* 0x0000000f020b7210 */ /* 0x000fc80007f7e0ff */
[----:B------:R-:W3:Y:S01]  /*8960*/  LDG.E.64 R12, desc[UR36][R12.64] ;  /* 0x000000240c0c7981 */ /* 0x000ee2000c1e1b00 */
[----:B------:R-:W-:Y:S02]  /*8970*/  LEA.HI.X.SX32 R15, R15, R3, 0x1, P3 ;  /* 0x000000030f0f7211 */ /* 0x000fe400018f0eff */
[----:B------:R-:W-:-:S04]  /*8980*/  LEA R10, P3, R11, UR10, 0x2 ;  /* 0x0000000a0b0a7c11 */ /* 0x000fc8000f8610ff */
[----:B------:R-:W-:Y:S01]  /*8990*/  LEA.HI.X R11, R11, UR11, R15, 0x2, P3 ;  /* 0x0000000b0b0b7c11 */ /* 0x000fe200098f140f */
[----:B---3--:R-:W-:Y:S01]  /*89a0*/  FADD.FTZ R12, R74, R12 ;  /* 0x0000000c4a0c7221 */ /* 0x008fe20000010000 */
[----:B------:R-:W-:-:S03]  /*89b0*/  FADD.FTZ R13, R75, R13 ;  /* 0x0000000d4b0d7221 */ /* 0x000fc60000010000 */
[----:B--2---:R-:W-:Y:S01]  /*89c0*/  FMUL.FTZ R186, R12, R186 ;  /* 0x000000ba0cba7220 */ /* 0x004fe20000410000 */
[----:B------:R-:W-:-:S05]  /*89d0*/  FMUL.FTZ R187, R13, R187 ;  /* 0x000000bb0dbb7220 */ /* 0x000fca0000410000 */
[----:B------:R1:W-:Y:S02]  /*89e0*/  STG.E.64 desc[UR36][R10.64], R186 ;  /* 0x000000ba0a007986 */ /* 0x0003e4000c101b24 */
.L_x_1475:
[----:B------:R-:W-:Y:S05]  /*89f0*/  BSYNC.RECONVERGENT B2 ;  /* 0x0000000000027941 */ /* 0x000fea0003800200 */
.L_x_1474:
[----:B------:R-:W-:Y:S01]  /*8a00*/  BSSY.RECONVERGENT B2, `(.L_x_1476) ;  /* 0x0000022000027945 */ /* 0x000fe20003800200 */
[----:B------:R-:W-:-:S03]  /*8a10*/  IMAD.IADD R14, R14, 0x1, R0 ;  /* 0x000000010e0e7824 */ /* 0x000fc600078e0200 */
[----:B------:R-:W-:Y:S05]  /*8a20*/  @P1 BRA `(.L_x_1477) ;  /* 0x00000000007c1947 */ /* 0x000fea0003800000 */
[----:B------:R-:W2:Y:S01]  /*8a30*/  S2UR UR7, SR_CTAID.Y ;  /* 0x00000000000779c3 */ /* 0x000ea20000002600 */
[----:B------:R-:W-:Y:S01]  /*8a40*/  IMAD.SHL.U32 R15, R14, 0x4, RZ ;  /* 0x000000040e0f7824 */ /* 0x000fe200078e00ff */
[----:B------:R-:W3:Y:S01]  /*8a50*/  LDG.E.64 R188, desc[UR36][R6.64+0x220] ;  /* 0x0002202406bc7981 */ /* 0x000ee2000c1e1b00 */
[----:B--2---:R-:W-:-:S05]  /*8a60*/  IMAD R12, R0, UR7, RZ ;  /* 0x00000007000c7c24 */ /* 0x004fca000f8e02ff */
[----:B01----:R-:W-:-:S04]  /*8a70*/  IADD3 R11, P3, PT, R12, R5, RZ ;  /* 0x000000050c0b7210 */ /* 0x003fc80007f7e0ff */
[----:B------:R-:W-:Y:S02]  /*8a80*/  LEA.HI.X.SX32 R12, R12, RZ, 0x1, P3 ;  /* 0x000000ff0c0c7211 */ /* 0x000fe400018f0eff */
[----:B------:R-:W-:-:S04]  /*8a90*/  LEA R10, P3, R11, UR8, 0x2 ;  /* 0x000000080b0a7c11 */ /* 0x000fc8000f8610ff */
[----:B------:R-:W-:-:S05]  /*8aa0*/  LEA.HI.X R11, R11, UR9, R12, 0x2, P3 ;  /* 0x000000090b0b7c11 */ /* 0x000fca00098f140c */
[----:B------:R0:W2:Y:S01]  /*8ab0*/  LDG.E R10, desc[UR36][R10.64] ;  /* 0x000000240a0a7981 */ /* 0x0000a2000c1e1900 */
[----:B------:R-:W1:Y:S01]  /*8ac0*/  S2R R12, SR_TID.X ;  /* 0x00000000000c7919 */ /* 0x000e620000002100 */
[----:B0-----:R-:W-:Y:S01]  /*8ad0*/  IMAD R11, R0, UR12, RZ ;  /* 0x0000000c000b7c24 */ /* 0x001fe2000f8e02ff */
[----:B-1----:R-:W-:-:S03]  /*8ae0*/  SHF.L.U32 R12, R12, 0x1, RZ ;  /* 0x000000010c0c7819 */ /* 0x002fc600000006ff */
[----:B--2---:R-:W-:Y:S01]  /*8af0*/  IMAD R10, R11, R10, RZ ;  /* 0x0000000a0b0a7224 */ /* 0x004fe200078e02ff */
[----:B------:R-:W-:-:S03]  /*8b00*/  LOP3.LUT R11, R12, 0x2, RZ, 0xc0, !PT ;  /* 0x000000020c0b7812 */ /* 0x000fc600078ec0ff */
[----:B------:R-:W-:Y:S02]  /*8b10*/  IMAD R10, R10, 0x100, R15 ;  /* 0x000001000a0a7824 */ /* 0x000fe400078e020f */
[----:B------:R-:W-:-:S03]  /*8b20*/  IMAD R11, R0, UR6, R11 ;  /* 0x00000006000b7c24 */ /* 0x000fc6000f8e020b */
[----:B------:R-:W-:Y:S02]  /*8b30*/  SHF.R.S32.HI R12, RZ, 0x1f, R10 ;  /* 0x0000001fff0c7819 */ /* 0x000fe4000001140a */
        /* <DEDUP_REMOVED lines=11> */
[----:B---3--:R-:W-:Y:S01]  /*8bf0*/  FMUL.FTZ R188, R12, R188 ;  /* 0x000000bc0cbc7220 */ /* 0x008fe20000410000 */
[----:B------:R-:W-:-:S05]  /*8c00*/  FMUL.FTZ R189, R13, R189 ;  /* 0x000000bd0dbd7220 */ /* 0x000fca0000410000 */
[----:B------:R2:W-:Y:S02]  /*8c10*/  STG.E.64 desc[UR36][R10.64], R188 ;  /* 0x000000bc0a007986 */ /* 0x0005e4000c101b24 */
.L_x_1477:
[----:B------:R-:W-:Y:S05]  /*8c20*/  BSYNC.RECONVERGENT B2 ;  /* 0x0000000000027941 */ /* 0x000fea0003800200 */
.L_x_1476:
[----:B------:R-:W-:Y:S01]  /*8c30*/  BSSY.RECONVERGENT B2, `(.L_x_1478) ;  /* 0x0000022000027945 */ /* 0x000fe20003800200 */
[----:B------:R-:W-:-:S03]  /*8c40*/  IMAD.IADD R14, R14, 0x1, R0 ;  /* 0x000000010e0e7824 */ /* 0x000fc600078e0200 */
[----:B------:R-:W-:Y:S05]  /*8c50*/  @P1 BRA `(.L_x_1479) ;  /* 0x00000000007c1947 */ /* 0x000fea0003800000 */
[----:B------:R-:W3:Y:S01]  /*8c60*/  S2UR UR7, SR_CTAID.Y ;  /* 0x00000000000779c3 */ /* 0x000ee20000002600 */
[----:B------:R-:W-:Y:S01]  /*8c70*/  IMAD.SHL.U32 R15, R14, 0x4, RZ ;  /* 0x000000040e0f7824 */ /* 0x000fe200078e00ff */
[----:B------:R-:W4:Y:S01]  /*8c80*/  LDG.E.64 R190, desc[UR36][R6.64+0x230] ;  /* 0x0002302406be7981 */ /* 0x000f22000c1e1b00 */
        /* <DEDUP_REMOVED lines=8> */
[----:B-1----:R-:W-:Y:S02]  /*8d10*/  IMAD.SHL.U32 R12, R12, 0x2, RZ ;  /* 0x000000020c0c7824 */ /* 0x002fe400078e00ff */
[----:B--2---:R-:W-:-:S03]  /*8d20*/  IMAD R10, R11, R10, RZ ;  /* 0x0000000a0b0a7224 */ /* 0x004fc600078e02ff */
[----:B------:R-:W-:Y:S02]  /*8d30*/  LOP3.LUT R11, R12, 0x2, RZ, 0xc0, !PT ;  /* 0x000000020c0b7812 */ /* 0x000fe400078ec0ff */
[----:B------:R-:W-:-:S03]  /*8d40*/  LEA R10, R10, R15, 0x8 ;  /* 0x0000000f0a0a7211 */ /* 0x000fc600078e40ff */
        /* <DEDUP_REMOVED lines=13> */
[----:B----4-:R-:W-:Y:S01]  /*8e20*/  FMUL.FTZ R190, R12, R190 ;  /* 0x000000be0cbe7220 */ /* 0x010fe20000410000 */
[----:B------:R-:W-:-:S05]  /*8e30*/  FMUL.FTZ R191, R13, R191 ;  /* 0x000000bf0dbf7220 */ /* 0x000fca0000410000 */
[----:B------:R3:W-:Y:S02]  /*8e40*/  STG.E.64 desc[UR36][R10.64], R190 ;  /* 0x000000be0a007986 */ /* 0x0007e4000c101b24 */
.L_x_1479:
[----:B------:R-:W-:Y:S05]  /*8e50*/  BSYNC.RECONVERGENT B2 ;  /* 0x0000000000027941 */ /* 0x000fea0003800200 */
.L_x_1478:
[----:B------:R-:W-:Y:S01]  /*8e60*/  BSSY.RECONVERGENT B2, `(.L_x_1480) ;  /* 0x0000022000027945 */ /* 0x000fe20003800200 */
[----:B------:R-:W-:-:S03]  /*8e70*/  IMAD.IADD R14, R14, 0x1, R0 ;  /* 0x000000010e0e7824 */ /* 0x000fc600078e0200 */
[----:B------:R-:W-:Y:S05]  /*8e80*/  @P1 BRA `(.L_x_1481) ;  /* 0x00000000007c1947 */ /* 0x000fea0003800000 */
[----:B------:R-:W4:Y:S01]  /*8e90*/  S2UR UR7, SR_CTAID.Y ;  /* 0x00000000000779c3 */ /* 0x000f220000002600 */
[----:B------:R-:W-:Y:S01]  /*8ea0*/  IMAD.SHL.U32 R15, R14, 0x4, RZ ;  /* 0x000000040e0f7824 */ /* 0x000fe200078e00ff */
        /* <DEDUP_REMOVED lines=26> */
[----:B-----5:R-:W-:Y:S01]  /*9050*/  FMUL.FTZ R192, R12, R192 ;  /* 0x000000c00cc07220 */ /* 0x020fe20000410000 */
[----:B------:R-:W-:-:S05]  /*9060*/  FMUL.FTZ R193, R13, R193 ;  /* 0x000000c10dc17220 */ /* 0x000fca0000410000 */
[----:B------:R4:W-:Y:S02]  /*9070*/  STG.E.64 desc[UR36][R10.64], R192 ;  /* 0x000000c00a007986 */ /* 0x0009e4000c101b24 */
.L_x_1481:
[----:B------:R-:W-:Y:S05]  /*9080*/  BSYNC.RECONVERGENT B2 ;  /* 0x0000000000027941 */ /* 0x000fea0003800200 */
.L_x_1480:
[----:B------:R-:W-:Y:S01]  /*9090*/  BSSY.RECONVERGENT B2, `(.L_x_1482) ;  /* 0x0000022000027945 */ /* 0x000fe20003800200 */
[----:B------:R-:W-:-:S03]  /*90a0*/  IMAD.IADD R14, R14, 0x1, R0 ;  /* 0x000000010e0e7824 */ /* 0x000fc600078e0200 */
[----:B------:R-:W-:Y:S05]  /*90b0*/  @P1 BRA `(.L_x_1483) ;  /* 0x00000000007c1947 */ /* 0x000fea0003800000 */
[----:B------:R-:W5:Y:S01]  /*90c0*/  S2UR UR7, SR_CTAID.Y ;  /* 0x00000000000779c3 */ /* 0x000f620000002600 */
[----:B------:R-:W-:Y:S01]  /*90d0*/  IMAD.SHL.U32 R15, R14, 0x4, RZ ;  /* 0x000000040e0f7824 */ /* 0x000fe200078e00ff */
[----:B------:R-:W2:Y:S01]  /*90e0*/  LDG.E.64 R194, desc[UR36][R6.64+0x250] ;  /* 0x0002502406c27981 */ /* 0x000ea2000c1e1b00 */
[----:B-----5:R-:W-:-:S05]  /*90f0*/  IMAD R12, R0, UR7, RZ ;  /* 0x00000007000c7c24 */ /* 0x020fca000f8e02ff */
[----:B01234-:R-:W-:-:S04]  /*9100*/  IADD3 R11, P3, PT, R12, R5, RZ ;  /* 0x000000050c0b7210 */ /* 0x01ffc80007f7e0ff */
        /* <DEDUP_REMOVED lines=26> */
.L_x_1483:
[----:B------:R-:W-:Y:S05]  /*92b0*/  BSYNC.RECONVERGENT B2 ;  /* 0x0000000000027941 */ /* 0x000fea0003800200 */
.L_x_1482:
        /* <DEDUP_REMOVED lines=34> */
.L_x_1485:
[----:B------:R-:W-:Y:S05]  /*94e0*/  BSYNC.RECONVERGENT B2 ;  /* 0x0000000000027941 */ /* 0x000fea0003800200 */
.L_x_1484:
        /* <DEDUP_REMOVED lines=34> */
.L_x_1487:
[----:B------:R-:W-:Y:S05]  /*9710*/  BSYNC.RECONVERGENT B2 ;  /* 0x0000000000027941 */ /* 0x000fea0003800200 */
.L_x_1486:
        /* <DEDUP_REMOVED lines=34> */
.L_x_1489:
[----:B------:R-:W-:Y:S05]  /*9940*/  BSYNC.RECONVERGENT B2 ;  /* 0x0000000000027941 */ /* 0x000fea0003800200 */
.L_x_1488:
        /* <DEDUP_REMOVED lines=34> */
.L_x_1491:
[----:B------:R-:W-:Y:S05]  /*9b70*/  BSYNC.RECONVERGENT B2 ;  /* 0x0000000000027941 */ /* 0x000fea0003800200 */
.L_x_1490:
        /* <DEDUP_REMOVED lines=34> */
.L_x_1493:
[----:B------:R-:W-:Y:S05]  /*9da0*/  BSYNC.RECONVERGENT B2 ;  /* 0x0000000000027941 */ /* 0x000fea0003800200 */
.L_x_1492:
        /* <DEDUP_REMOVED lines=34> */
.L_x_1495:
[----:B------:R-:W-:Y:S05]  /*9fd0*/  BSYNC.RECONVERGENT B2 ;  /* 0x0000000000027941 */ /* 0x000fea0003800200 */
.L_x_1494:
        /* <DEDUP_REMOVED lines=34> */
.L_x_1497:
[----:B------:R-:W-:Y:S05]  /*a200*/  BSYNC.RECONVERGENT B2 ;  /* 0x0000000000027941 */ /* 0x000fea0003800200 */
.L_x_1496:
        /* <DEDUP_REMOVED lines=34> */
.L_x_1499:
[----:B------:R-:W-:Y:S05]  /*a430*/  BSYNC.RECONVERGENT B2 ;  /* 0x0000000000027941 */ /* 0x000fea0003800200 */
.L_x_1498:
        /* <DEDUP_REMOVED lines=34> */
.L_x_1501:
[----:B------:R-:W-:Y:S05]  /*a660*/  BSYNC.RECONVERGENT B2 ;  /* 0x0000000000027941 */ /* 0x000fea0003800200 */
.L_x_1500:
        /* <DEDUP_REMOVED lines=34> */
.L_x_1503:
[----:B------:R-:W-:Y:S05]  /*a890*/  BSYNC.RECONVERGENT B2 ;  /* 0x0000000000027941 */ /* 0x000fea0003800200 */
.L_x_1502:
        /* <DEDUP_REMOVED lines=34> */
.L_x_1505:
[----:B------:R-:W-:Y:S05]  /*aac0*/  BSYNC.RECONVERGENT B2 ;  /* 0x0000000000027941 */ /* 0x000fea0003800200 */
.L_x_1504:
        /* <DEDUP_REMOVED lines=34> */
.L_x_1507:
[----:B------:R-:W-:Y:S05]  /*acf0*/  BSYNC.RECONVERGENT B2 ;  /* 0x0000000000027941 */ /* 0x000fea0003800200 */
.L_x_1506:
        /* <DEDUP_REMOVED lines=34> */
.L_x_1509:
[----:B------:R-:W-:Y:S05]  /*af20*/  BSYNC.RECONVERGENT B2 ;  /* 0x0000000000027941 */ /* 0x000fea0003800200 */
.L_x_1508:
        /* <DEDUP_REMOVED lines=34> */
.L_x_1511:
[----:B------:R-:W-:Y:S05]  /*b150*/  BSYNC.RECONVERGENT B2 ;  /* 0x0000000000027941 */ /* 0x000fea0003800200 */
.L_x_1510:
        /* <DEDUP_REMOVED lines=34> */
.L_x_1513:
[----:B------:R-:W-:Y:S05]  /*b380*/  BSYNC.RECONVERGENT B2 ;  /* 0x0000000000027941 */ /* 0x000fea0003800200 */
.L_x_1512:
        /* <DEDUP_REMOVED lines=34> */
.L_x_1515:
[----:B------:R-:W-:Y:S05]  /*b5b0*/  BSYNC.RECONVERGENT B2 ;  /* 0x0000000000027941 */ /* 0x000fea0003800200 */
.L_x_1514:
        /* <DEDUP_REMOVED lines=34> */
.L_x_1517:
[----:B------:R-:W-:Y:S05]  /*b7e0*/  BSYNC.RECONVERGENT B2 ;  /* 0x0000000000027941 */ /* 0x000fea0003800200 */
.L_x_1516:
        /* <DEDUP_REMOVED lines=34> */
.L_x_1519:
[----:B------:R-:W-:Y:S05]  /*ba10*/  BSYNC.RECONVERGENT B2 ;  /* 0x0000000000027941 */ /* 0x000fea0003800200 */
.L_x_1518:
        /* <DEDUP_REMOVED lines=34> */
.L_x_1521:
[----:B------:R-:W-:Y:S05]  /*bc40*/  BSYNC.RECONVERGENT B2 ;  /* 0x0000000000027941 */ /* 0x000fea0003800200 */
.L_x_1520:
        /* <DEDUP_REMOVED lines=34> */
.L_x_1523:
[----:B------:R-:W-:Y:S05]  /*be70*/  BSYNC.RECONVERGENT B2 ;  /* 0x0000000000027941 */ /* 0x000fea0003800200 */
.L_x_1522:
        /* <DEDUP_REMOVED lines=34> */
.L_x_1525:
[----:B------:R-:W-:Y:S05]  /*c0a0*/  BSYNC.RECONVERGENT B2 ;  /* 0x0000000000027941 */ /* 0x000fea0003800200 */
.L_x_1524:
        /* <DEDUP_REMOVED lines=34> */
.L_x_1527:
[----:B------:R-:W-:Y:S05]  /*c2d0*/  BSYNC.RECONVERGENT B2 ;  /* 0x0000000000027941 */ /* 0x000fea0003800200 */
.L_x_1526:
        /* <DEDUP_REMOVED lines=34> */
.L_x_1529:
[----:B------:R-:W-:Y:S05]  /*c500*/  BSYNC.RECONVERGENT B2 ;  /* 0x0000000000027941 */ /* 0x000fea0003800200 */
.L_x_1528:
        /* <DEDUP_REMOVED lines=34> */
.L_x_1531:
[----:B------:R-:W-:Y:S05]  /*c730*/  BSYNC.RECONVERGENT B2 ;  /* 0x0000000000027941 */ /* 0x000fea0003800200 */
.L_x_1530:
        /* <DEDUP_REMOVED lines=34> */
.L_x_1533:
[----:B------:R-:W-:Y:S05]  /*c960*/  BSYNC.RECONVERGENT B2 ;  /* 0x0000000000027941 */ /* 0x000fea0003800200 */
.L_x_1532:
[----:B------:R-:W-:Y:S05]  /*c970*/  @P1 BRA `(.L_x_1534) ;  /* 0x000000f400641947 */ /* 0x000fea0003800000 */
[----:B------:R-:W0:Y:S01]  /*c980*/  S2UR UR7, SR_CTAID.Y ;  /* 0x00000000000779c3 */ /* 0x000e220000002600 */
[----:B------:R-:W5:Y:S01]  /*c990*/  S2R R12, SR_TID.X ;  /* 0x00000000000c7919 */ /* 0x000f620000002100 */
[----:B------:R-:W5:Y:S01]  /*c9a0*/  LDG.E.64 R246, desc[UR36][R6.64+0x3f0] ;  /* 0x0003f02406f67981 */ /* 0x000f62000c1e1b00 */
[----:B01234-:R-:W-:-:S05]  /*c9b0*/  IMAD R11, R0, UR7, RZ ;  /* 0x00000007000b7c24 */ /* 0x01ffca000f8e02ff */
[----:B------:R-:W-:-:S04]  /*c9c0*/  IADD3 R5, P3, PT, R11, R5, RZ ;  /* 0x000000050b057210 */ /* 0x000fc80007f7e0ff */
[----:B------:R-:W-:Y:S02]  /*c9d0*/  LEA.HI.X.SX32 R11, R11, RZ, 0x1, P3 ;  /* 0x000000ff0b0b7211 */ /* 0x000fe400018f0eff */
[----:B------:R-:W-:-:S04]  /*c9e0*/  LEA R10, P3, R5, UR8, 0x2 ;  /* 0x00000008050a7c11 */ /* 0x000fc8000f8610ff */
[----:B------:R-:W-:-:S05]  /*c9f0*/  LEA.HI.X R11, R5, UR9, R11, 0x2, P3 ;  /* 0x00000009050b7c11 */ /* 0x000fca00098f140b */
[----:B------:R-:W2:Y:S01]  /*ca00*/  LDG.E R10, desc[UR36][R10.64] ;  /* 0x000000240a0a7981 */ /* 0x000ea2000c1e1900 */
[----:B------:R-:W-:Y:S02]  /*ca10*/  IMAD R5, R0, UR12, RZ ;  /* 0x0000000c00057c24 */ /* 0x000fe4000f8e02ff */
[----:B-----5:R-:W-:-:S05]  /*ca20*/  IMAD.SHL.U32 R12, R12, 0x2, RZ ;  /* 0x000000020c0c7824 */ /* 0x020fca00078e00ff */
[----:B------:R-:W-:-:S05]  /*ca30*/  LOP3.LUT R12, R12, 0x2, RZ, 0xc0, !PT ;  /* 0x000000020c0c7812 */ /* 0x000fca00078ec0ff */
[----:B------:R-:W-:Y:S02]  /*ca40*/  IMAD R12, R0, UR6, R12 ;  /* 0x00000006000c7c24 */ /* 0x000fe4000f8e020c */
[----:B--2---:R-:W-:Y:S02]  /*ca50*/  IMAD R10, R5, R10, RZ ;  /* 0x0000000a050a7224 */ /* 0x004fe400078e02ff */
[----:B------:R-:W-:-:S04]  /*ca60*/  IMAD.IADD R5, R14, 0x1, R0 ;  /* 0x000000010e057824 */ /* 0x000fc800078e0200 */
[----:B------:R-:W-:-:S04]  /*ca70*/  IMAD.SHL.U32 R5, R5, 0x4, RZ ;  /* 0x0000000405057824 */ /* 0x000fc800078e00ff */
[----:B------:R-:W-:-:S05]  /*ca80*/  IMAD R11, R10, 0x100, R5 ;  /* 0x000001000a0b7824 */ /* 0x000fca00078e0205 */
[----:B------:R-:W-:Y:S02]  /*ca90*/  SHF.R.S32.HI R10, RZ, 0x1f, R11 ;  /* 0x0000001fff0a7819 */ /* 0x000fe4000001140b */
[----:B------:R-:W-:-:S04]  /*caa0*/  IADD3 R11, P3, PT, R12, R11, RZ ;  /* 0x0000000b0c0b7210 */ /* 0x000fc80007f7e0ff */
[----:B------:R-:W-:Y:S02]  /*cab0*/  LEA.HI.X.SX32 R12, R12, R10, 0x1, P3 ;  /* 0x0000000a0c0c7211 */ /* 0x000fe400018f0eff */
[----:B------:R-:W-:-:S04]  /*cac0*/  LEA R10, P3, R11, UR10, 0x2 ;  /* 0x0000000a0b0a7c11 */ /* 0x000fc8000f8610ff */
[----:B------:R-:W-:-:S06]  /*cad0*/  LEA.HI.X R11, R11, UR11, R12, 0x2, P3 ;  /* 0x0000000b0b0b7c11 */ /* 0x000fcc00098f140c */
[----:B------:R-:W2:Y:S02]  /*cae0*/  LDG.E.64 R10, desc[UR36][R10.64] ;  /* 0x000000240a0a7981 */ /* 0x000ea4000c1e1b00 */
[----:B--2---:R-:W-:Y:S01]  /*caf0*/  FADD.FTZ R11, R9, R11 ;  /* 0x0000000b090b7221 */ /* 0x004fe20000010000 */
[----:B------:R-:W-:-:S03]  /*cb00*/  FADD.FTZ R10, R8, R10 ;  /* 0x0000000a080a7221 */ /* 0x000fc60000010000 */
[----:B------:R-:W-:Y:S01]  /*cb10*/  FMUL.FTZ R247, R11, R247 ;  /* 0x000000f70bf77220 */ /* 0x000fe20000410000 */
[----:B------:R-:W-:Y:S01]  /*cb20*/  IADD3 R11, P3, PT, R2, R5, RZ ;  /* 0x00000005020b7210 */ /* 0x000fe20007f7e0ff */
[----:B------:R-:W-:-:S03]  /*cb30*/  FMUL.FTZ R246, R10, R246 ;  /* 0x000000f60af67220 */ /* 0x000fc60000410000 */
[----:B------:R-:W-:Y:S02]  /*cb40*/  LEA.HI.X.SX32 R5, R5, R3, 0x1, P3 ;  /* 0x0000000305057211 */ /* 0x000fe400018f0eff */
[----:B------:R-:W-:-:S04]  /*cb50*/  LEA R10, P3, R11, UR10, 0x2 ;  /* 0x0000000a0b0a7c11 */ /* 0x000fc8000f8610ff */
[----:B------:R-:W-:-:S05]  /*cb60*/  LEA.HI.X R11, R11, UR11, R5, 0x2, P3 ;  /* 0x0000000b0b0b7c11 */ /* 0x000fca00098f1405 */
[----:B------:R0:W-:Y:S01]  /*cb70*/  STG.E.64 desc[UR36][R10.64], R246 ;  /* 0x000000f60a007986 */ /* 0x0001e2000c101b24 */
[----:B------:R-:W-:Y:S05]  /*cb80*/  BRA `(.L_x_1534) ;  /* 0x000000f000e07947 */ /* 0x000fea0003800000 */
.L_x_1417:
[----:B------:R-:W-:Y:S01]  /*cb90*/  ISETP.GE.AND P1, PT, R4, UR45, PT ;  /* 0x0000002d04007c0c */ /* 0x000fe2000bf26270 */
[----:B------:R-:W-:-:S12]  /*cba0*/  BSSY.RECONVERGENT B2, `(.L_x_1535) ;  /* 0x0000020000027945 */ /* 0x000fd80003800200 */
[----:B------:R-:W-:Y:S05]  /*cbb0*/  @P1 BRA `(.L_x_1536) ;  /* 0x0000000000781947 */ /* 0x000fea0003800000 */
[----:B------:R-:W0:Y:S01]  /*cbc0*/  S2UR UR7, SR_CTAID.Y ;  /* 0x00000000000779c3 */ /* 0x000e220000002600 */
[----:B------:R-:W2:Y:S04]  /*cbd0*/  LDL R15, [R1+0x50] ;  /* 0x00005000010f7983 */ /* 0x000ea80000100800 */
[----:B------:R-:W3:Y:S01]  /*cbe0*/  LDL R14, [R1+0x54] ;  /* 0x00005400010e7983 */ /* 0x000ee20000100800 */
[----:B0-----:R-:W-:-:S05]  /*cbf0*/  IMAD R12, R0, UR7, RZ ;  /* 0x00000007000c7c24 */ /* 0x001fca000f8e02ff */
[----:B------:R-:W-:-:S04]  /*cc00*/  IADD3 R11, P3, PT, R12, R5, RZ ;  /* 0x000000050c0b7210 */ /* 0x000fc80007f7e0ff */
[----:B------:R-:W-:Y:S02]  /*cc10*/  LEA.HI.X.SX32 R12, R12, RZ, 0x1, P3 ;  /* 0x000000ff0c0c7211 */ /* 0x000fe400018f0eff */
[----:B------:R-:W-:-:S04]  /*cc20*/  LEA R10, P3, R11, UR8, 0x2 ;  /* 0x000000080b0a7c11 */ /* 0x000fc8000f8610ff */
[----:B------:R-:W-:-:S05]  /*cc30*/  LEA.HI.X R11, R11, UR9, R12, 0x2, P3 ;  /* 0x000000090b0b7c11 */ /* 0x000fca00098f140c */
[----:B------:R0:W4:Y:S01]  /*cc40*/  LDG.E R10, desc[UR36][R10.64] ;  /* 0x000000240a0a7981 */ /* 0x000122000c1e1900 */
[----:B------:R-:W1:Y:S01]  /*cc50*/  S2R R12, SR_TID.X ;  /* 0x00000000000c7919 */ /* 0x000e620000002100 */
[----:B0-----:R-:W-:Y:S02]  /*cc60*/  IMAD R11, R0, UR12, RZ ;  /* 0x0000000c000b7c24 */ /* 0x001fe4000f8e02ff */
[----:B-1----:R-:W-:-:S05]  /*cc70*/  IMAD.SHL.U32 R12, R12, 0x2, RZ ;  /* 0x000000020c0c7824 */ /* 0x002fca00078e00ff */
[----:B------:R-:W-:-:S05]  /*cc80*/  LOP3.LUT R12, R12, 0x2, RZ, 0xc0, !PT ;  /* 0x000000020c0c7812 */ /* 0x000fca00078ec0ff */
[----:B------:R-:W-:Y:S02]  /*cc90*/  IMAD R12, R0, UR6, R12 ;  /* 0x00000006000c7c24 */ /* 0x000fe4000f8e020c */
        /* <DEDUP_REMOVED lines=8> */
[----:B------:R-:W2:Y:S01]  /*cd20*/  LDG.E.64 R120, desc[UR36][R120.64] ;  /* 0x0000002478787981 */ /* 0x000ea2000c1e1b00 */
[----:B------:R-:W-:-:S05]  /*cd30*/  IADD3 R11, P3, PT, R2, R11, RZ ;  /* 0x0000000b020b7210 */ /* 0x000fca0007f7e0ff */
[----:B------:R-:W-:Y:S01]  /*cd40*/  IMAD.X R12, RZ, RZ, R3, P3 ;  /* 0x000000ffff0c7224 */ /* 0x000fe200018e0603 */
[----:B------:R-:W-:-:S04]  /*cd50*/  LEA R10, P3, R11, UR10, 0x2 ;  /* 0x0000000a0b0a7c11 */ /* 0x000fc8000f8610ff */
[----:B------:R-:W-:Y:S01]  /*cd60*/  LEA.HI.X R11, R11, UR11, R12, 0x2, P3 ;  /* 0x0000000b0b0b7c11 */ /* 0x000fe200098f140c */
[----:B--2---:R-:W-:Y:S01]  /*cd70*/  FADD.FTZ R120, R15, R120 ;  /* 0x000000780f787221 */ /* 0x004fe20000010000 */
[----:B---3--:R-:W-:-:S05]  /*cd80*/  FADD.FTZ R121, R14, R121 ;  /* 0x000000790e797221 */ /* 0x008fca0000010000 */
[----:B------:R0:W-:Y:S02]  /*cd90*/  STG.E.64 desc[UR36][R10.64], R120 ;  /* 0x000000780a007986 */ /* 0x0001e4000c101b24 */
.L_x_1536:
[----:B------:R-:W-:Y:S05]  /*cda0*/  BSYNC.RECONVERGENT B2 ;  /* 0x0000000000027941 */ /* 0x000fea0003800200 */
.L_x_1535:
[----:B------:R-:W-:Y:S04]  /*cdb0*/  BSSY.RECONVERGENT B2, `(.L_x_1537) ;  /* 0x0000033000027945 */ /* 0x000fe80003800200 */
[----:B------:R-:W-:Y:S05]  /*cdc0*/  @P1 BRA `(.L_x_1538) ;  /* 0x0000000000c41947 */ /* 0x000fea0003800000 */
[----:B------:R-:W1:Y:S01]  /*cdd0*/  S2UR UR7, SR_CTAID.Y ;  /* 0x00000000000779c3 */ /* 0x000e620000002600 */
[----:B------:R-:W2:Y:S04]  /*cde0*/  LDL R252, [R1+0x4c] ;  /* 0x00004c0001fc7983 */ /* 0x000ea80000100800 */
[----:B------:R-:W3:Y:S04]  /*cdf0*/  LDL R249, [R1+0x40] ;  /* 0x0000400001f97983 */ /* 0x000ee80000100800 */
[----:B------:R-:W4:Y:S01]  /*ce00*/  LDL R248, [R1+0x44] ;  /* 0x0000440001f87983 */ /* 0x000f220000100800 */
[----:B-1----:R-:W-:-:S05]  /*ce10*/  IMAD R12, R0, UR7, RZ ;  /* 0x00000007000c7c24 */ /* 0x002fca000f8e02ff */
[----:B0-----:R-:W-:-:S04]  /*ce20*/  IADD3 R11, P3, PT, R12, R5, RZ ;  /* 0x000000050c0b7210 */ /* 0x001fc80007f7e0ff */
[----:B------:R-:W-:Y:S02]  /*ce30*/  LEA.HI.X.SX32 R12, R12, RZ, 0x1, P3 ;  /* 0x000000ff0c0c7211 */ /* 0x000fe400018f0eff */
[----:B------:R-:W-:-:S04]  /*ce40*/  LEA R10, P3, R11, UR8, 0x2 ;  /* 0x000000080b0a7c11 */ /* 0x000fc8000f8610ff */
[----:B------:R-:W-:-:S05]  /*ce50*/  LEA.HI.X R11, R11, UR9, R12, 0x2, P3 ;  /* 0x000000090b0b7c11 */ /* 0x000fca00098f140c */
[----:B------:R-:W5:Y:S01]  /*ce60*/  LDG.E R123, desc[UR36][R10.64] ;  /* 0x000000240a7b7981 */ /* 0x000f62000c1e1900 */
[----:B------:R-:W-:Y:S02]  /*ce70*/  IMAD R14, R0, UR12, RZ ;  /* 0x0000000c000e7c24 */ /* 0x000fe4000f8e02ff */
[----:B------:R-:W-:Y:S01]  /*ce80*/  IMAD.IADD R12, R5, 0x1, R0 ;  /* 0x00000001050c7824 */ /* 0x000fe200078e0200 */
[----:B------:R-:W0:Y:S02]  /*ce90*/  S2R R15, SR_TID.X ;  /* 0x00000000000f7919 */ /* 0x000e240000002100 */
[----:B------:R-:W-:Y:S01]  /*cea0*/  SHF.L.U32 R14, R14, 0x8, RZ ;  /* 0x000000080e0e7819 */ /* 0x000fe200000006ff */
[----:B------:R-:W-:Y:S02]  /*ceb0*/  IMAD.SHL.U32 R12, R12, 0x4, RZ ;  /* 0x000000040c0c7824 */ /* 0x000fe400078e00ff */
[----:B0-----:R-:W-:-:S05]  /*cec0*/  IMAD.SHL.U32 R15, R15, 0x2, RZ ;  /* 0x000000020f0f7824 */ /* 0x001fca00078e00ff */
[----:B------:R-:W-:-:S05]  /*ced0*/  LOP3.LUT R15, R15, 0x2, RZ, 0xc0, !PT ;  /* 0x000000020f0f7812 */ /* 0x000fca00078ec0ff */
[----:B------:R-:W-:-:S05]  /*cee0*/  IMAD R15, R0, UR6, R15 ;  /* 0x00000006000f7c24 */ /* 0x000fca000f8e020f */
[----:B------:R-:W-:Y:S01]  /*cef0*/  SHF.R.S32.HI R124, RZ, 0x1f, R15 ;  /* 0x0000001fff7c7819 */ /* 0x000fe2000001140f */
[----:B-----5:R-:W-:-:S05]  /*cf00*/  IMAD R123, R123, R14, R12 ;  /* 0x0000000e7b7b7224 */ /* 0x020fca00078e020c */
[----:B------:R-:W-:-:S04]  /*cf10*/  IADD3 R13, P3, PT, R15, R123, RZ ;  /* 0x0000007b0f0d7210 */ /* 0x000fc80007f7e0ff */
[----:B------:R-:W-:Y:S02]  /*cf20*/  LEA.HI.X.SX32 R123, R123, R124, 0x1, P3 ;  /* 0x0000007c7b7b7211 */ /* 0x000fe400018f0eff */
[----:B------:R-:W-:-:S04]  /*cf30*/  LEA R122, P3, R13, UR10, 0x2 ;  /* 0x0000000a0d7a7c11 */ /* 0x000fc8000f8610ff */
[----:B------:R-:W-:Y:S02]  /*cf40*/  LEA.HI.X R123, R13, UR11, R123, 0x2, P3 ;  /* 0x0000000b0d7b7c11 */ /* 0x000fe400098f147b */
[----:B------:R-:W-:-:S04]  /*cf50*/  IADD3 R13, P3, PT, R2, R12, RZ ;  /* 0x0000000c020d7210 */ /* 0x000fc80007f7e0ff */
[----:B------:R-:W-:Y:S01]  /*cf60*/  LEA.HI.X.SX32 R125, R12, R3, 0x1, P3 ;  /* 0x000000030c7d7211 */ /* 0x000fe200018f0eff */
[----:B------:R-:W2:Y:S01]  /*cf70*/  LDG.E.64 R122, desc[UR36][R122.64] ;  /* 0x000000247a7a7981 */ /* 0x000ea2000c1e1b00 */
[----:B------:R-:W-:-:S04]  /*cf80*/  LEA R12, P3, R13, UR10, 0x2 ;  /* 0x0000000a0d0c7c11 */ /* 0x000fc8000f8610ff */
[----:B------:R-:W-:Y:S02]  /*cf90*/  LEA.HI.X R13, R13, UR11, R125, 0x2, P3 ;  /* 0x0000000b0d0d7c11 */ /* 0x000fe400098f147d */
[----:B------:R-:W5:Y:S01]  /*cfa0*/  LDL R125, [R1+0x48] ;  /* 0x00004800017d7983 */ /* 0x000f620000100800 */
[----:B--2---:R-:W-:Y:S01]  /*cfb0*/  FADD.FTZ R123, R252, R123 ;  /* 0x0000007bfc7b7221 */ /* 0x004fe20000010000 */
[----:B-----5:R-:W-:-:S05]  /*cfc0*/  FADD.FTZ R122, R125, R122 ;  /* 0x0000007a7d7a7221 */ /* 0x020fca0000010000 */
[----:B------:R0:W-:Y:S04]  /*cfd0*/  STG.E.64 desc[UR36][R12.64], R122 ;  /* 0x0000007a0c007986 */ /* 0x0001e8000c101b24 */
[----:B------:R1:W2:Y:S02]  /*cfe0*/  LDG.E R11, desc[UR36][R10.64] ;  /* 0x000000240a0b7981 */ /* 0x0002a4000c1e1900 */
[----:B-1----:R-:W-:-:S04]  /*cff0*/  IMAD R10, R0, 0x2, R5 ;  /* 0x00000002000a7824 */ /* 0x002fc800078e0205 */
[----:B------:R-:W-:-:S04]  /*d000*/  IMAD.SHL.U32 R10, R10, 0x4, RZ ;  /* 0x000000040a0a7824 */ /* 0x000fc800078e00ff */
[----:B--2---:R-:W-:-:S05]  /*d010*/  IMAD R11, R11, R14, R10 ;  /* 0x0000000e0b0b7224 */ /* 0x004fca00078e020a */
[----:B------:R-:W-:-:S04]  /*d020*/  IADD3 R15, P3, PT, R15, R11, RZ ;  /* 0x0000000b0f0f7210 */ /* 0x000fc80007f7e0ff */
[----:B------:R-:W-:Y:S02]  /*d030*/  LEA.HI.X.SX32 R11, R11, R124, 0x1, P3 ;  /* 0x0000007c0b0b7211 */ /* 0x000fe400018f0eff */
[----:B------:R-:W-:-:S04]  /*d040*/  LEA R124, P3, R15, UR10, 0x2 ;  /* 0x0000000a0f7c7c11 */ /* 0x000fc8000f8610ff */
[----:B------:R-:W-:-:S06]  /*d050*/  LEA.HI.X R125, R15, UR11, R11, 0x2, P3 ;  /* 0x0000000b0f7d7c11 */ /* 0x000fcc00098f140b */
[----:B------:R-:W3:Y:S01]  /*d060*/  LDG.E.64 R124, desc[UR36][R124.64] ;  /* 0x000000247c7c7981 */ /* 0x000ee2000c1e1b00 */
[----:B------:R-:W-:-:S04]  /*d070*/  IADD3 R11, P3, PT, R2, R10, RZ ;  /* 0x0000000a020b7210 */ /* 0x000fc80007f7e0ff */
[----:B0-----:R-:W-:Y:S02]  /*d080*/  LEA.HI.X.SX32 R12, R10, R3, 0x1, P3 ;  /* 0x000000030a0c7211 */ /* 0x001fe400018f0eff */
[----:B------:R-:W-:-:S04]  /*d090*/  LEA R10, P3, R11, UR10, 0x2 ;  /* 0x0000000a0b0a7c11 */ /* 0x000fc8000f8610ff */
[----:B------:R-:W-:Y:S01]  /*d0a0*/  LEA.HI.X R11, R11, UR11, R12, 0x2, P3 ;  /* 0x0000000b0b0b7c11 */ /* 0x000fe200098f140c */
[----:B---3--:R-:W-:Y:S01]  /*d0b0*/  FADD.FTZ R124, R249, R124 ;  /* 0x0000007cf97c7221 */ /* 0x008fe20000010000 */
[----:B----4-:R-:W-:-:S05]  /*d0c0*/  FADD.FTZ R125, R248, R125 ;  /* 0x0000007df87d7221 */ /* 0x010fca0000010000 */
[----:B------:R1:W-:Y:S02]  /*d0d0*/  STG.E.64 desc[UR36][R10.64], R124 ;  /* 0x0000007c0a007986 */ /* 0x0003e4000c101b24 */
.L_x_1538:
[----:B------:R-:W-:Y:S05]  /*d0e0*/  BSYNC.RECONVERGENT B2 ;  /* 0x0000000000027941 */ /* 0x000fea0003800200 */
.L_x_1537:
[----:B------:R-:W-:Y:S04]  /*d0f0*/  BSSY.RECONVERGENT B2, `(.L_x_1539) ;  /* 0x0000034000027945 */ /* 0x000fe80003800200 */
[----:B------:R-:W-:Y:S05]  /*d100*/  @P1 BRA `(.L_x_1540) ;  /* 0x0000000000c81947 */ /* 0x000fea0003800000 */
[----:B------:R-:W2:Y:S01]  /*d110*/  S2UR UR7, SR_CTAID.Y ;  /* 0x00000000000779c3 */ /* 0x000ea20000002600 */
[----:B------:R-:W3:Y:S04]  /*d120*/  LDL R252, [R1+0x3c] ;  /* 0x00003c0001fc7983 */ /* 0x000ee80000100800 */
[----:B------:R-:W4:Y:S04]  /*d130*/  LDL R249, [R1+0x30] ;  /* 0x0000300001f97983 */ /* 0x000f280000100800 */
[----:B------:R-:W5:Y:S01]  /*d140*/  LDL R248, [R1+0x34] ;  /* 0x0000340001f87983 */ /* 0x000f620000100800 */
        /* <DEDUP_REMOVED lines=9> */
[----:B------:R-:W-:-:S03]  /*d1e0*/  IMAD R12, R0, 0x2, R12 ;  /* 0x00000002000c7824 */ /* 0x000fc600078e020c */
[----:B------:R-:W-:Y:S01]  /*d1f0*/  SHF.L.U32 R14, R14, 0x8, RZ ;  /* 0x000000080e0e7819 */ /* 0x000fe200000006ff */
        /* <DEDUP_REMOVED lines=10> */
[----:B------:R-:W-:-:S04]  /*d2a0*/  IADD3 R13, P3, PT, R2, R12, RZ ;  /* 0x0000000c020d7210 */ /* 0x000fc80007f7e0ff */
[----:B------:R-:W-:Y:S01]  /*d2b0*/  LEA.HI.X.SX32 R129, R12, R3, 0x1, P3 ;  /* 0x000000030c817211 */ /* 0x000fe200018f0eff */
[----:B------:R-:W3:Y:S01]  /*d2c0*/  LDG.E.64 R126, desc[UR36][R126.64] ;  /* 0x000000247e7e7981 */ /* 0x000ee2000c1e1b00 */
[----:B------:R-:W-:-:S04]  /*d2d0*/  LEA R12, P3, R13, UR10, 0x2 ;  /* 0x0000000a0d0c7c11 */ /* 0x000fc8000f8610ff */
[----:B------:R-:W-:Y:S02]  /*d2e0*/  LEA.HI.X R13, R13, UR11, R129, 0x2, P3 ;  /* 0x0000000b0d0d7c11 */ /* 0x000fe400098f1481 */
[----:B------:R-:W2:Y:S01]  /*d2f0*/  LDL R129, [R1+0x38] ;  /* 0x0000380001817983 */ /* 0x000ea20000100800 */
[----:B---3--:R-:W-:Y:S01]  /*d300*/  FADD.FTZ R127, R252, R127 ;  /* 0x0000007ffc7f7221 */ /* 0x008fe20000010000 */
[----:B--2---:R-:W-:-:S05]  /*d310*/  FADD.FTZ R126, R129, R126 ;  /* 0x0000007e817e7221 */ /* 0x004fca0000010000 */
        /* <DEDUP_REMOVED lines=9> */
[----:B------:R-:W4:Y:S01]  /*d3b0*/  LDG.E.64 R128, desc[UR36][R128.64] ;  /* 0x0000002480807981 */ /* 0x000f22000c1e1b00 */
[----:B------:R-:W-:-:S04]  /*d3c0*/  IADD3 R11, P3, PT, R2, R10, RZ ;  /* 0x0000000a020b7210 */ /* 0x000fc80007f7e0ff */
[----:B0-----:R-:W-:Y:S02]  /*d3d0*/  LEA.HI.X.SX32 R12, R10, R3, 0x1, P3 ;  /* 0x000000030a0c7211 */ /* 0x001fe400018f0eff */
[----:B------:R-:W-:-:S04]  /*d3e0*/  LEA R10, P3, R11, UR10, 0x2 ;  /* 0x0000000a0b0a7c11 */ /* 0x000fc8000f8610ff */
[----:B------:R-:W-:Y:S01]  /*d3f0*/  LEA.HI.X R11, R11, UR11, R12, 0x2, P3 ;  /* 0x0000000b0b0b7c11 */ /* 0x000fe200098f140c */
[----:B----4-:R-:W-:Y:S01]  /*d400*/  FADD.FTZ R128, R249, R128 ;  /* 0x00000080f9807221 */ /* 0x010fe20000010000 */
[----:B-----5:R-:W-:-:S05]  /*d410*/  FADD.FTZ R129, R248, R129 ;  /* 0x00000081f8817221 */ /* 0x020fca0000010000 */
[----:B------:R2:W-:Y:S02]  /*d420*/  STG.E.64 desc[UR36][R10.64], R128 ;  /* 0x000000800a007986 */ /* 0x0005e4000c101b24 */
.L_x_1540:
[----:B------:R-:W-:Y:S05]  /*d430*/  BSYNC.RECONVERGENT B2 ;  /* 0x0000000000027941 */ /* 0x000fea0003800200 */
.L_x_1539:
[----:B------:R-:W-:Y:S04]  /*d440*/  BSSY.RECONVERGENT B2, `(.L_x_1541) ;  /* 0x0000022000027945 */ /* 0x000fe80003800200 */
[----:B------:R-:W-:Y:S05]  /*d450*/  @P1 BRA `(.L_x_1542) ;  /* 0x0000000000801947 */ /* 0x000fea0003800000 */
[----:B------:R-:W3:Y:S01]  /*d460*/  S2UR UR7, SR_CTAID.Y ;  /* 0x00000000000779c3 */ /* 0x000ee20000002600 */
[----:B------:R-:W4:Y:S04]  /*d470*/  LDL R15, [R1+0x28] ;  /* 0x00002800010f7983 */ /* 0x000f280000100800 */
[----:B------:R-:W5:Y:S01]  /*d480*/  LDL R14, [R1+0x2c] ;  /* 0x00002c00010e7983 */ /* 0x000f620000100800 */
[----:B---3--:R-:W-:-:S05]  /*d490*/  IMAD R12, R0, UR7, RZ ;  /* 0x00000007000c7c24 */ /* 0x008fca000f8e02ff */
[----:B012---:R-:W-:-:S04]  /*d4a0*/  IADD3 R11, P3, PT, R12, R5, RZ ;  /* 0x000000050c0b7210 */ /* 0x007fc80007f7e0ff */
[----:B------:R-:W-:Y:S02]  /*d4b0*/  LEA.HI.X.SX32 R12, R12, RZ, 0x1, P3 ;  /* 0x000000ff0c0c7211 */ /* 0x000fe400018f0eff */
[----:B------:R-:W-:-:S04]  /*d4c0*/  LEA R10, P3, R11, UR8, 0x2 ;  /* 0x000000080b0a7c11 */ /* 0x000fc8000f8610ff */
[----:B------:R-:W-:-:S06]  /*d4d0*/  LEA.HI.X R11, R11, UR9, R12, 0x2, P3 ;  /* 0x000000090b0b7c11 */ /* 0x000fcc00098f140c */
[----:B------:R0:W2:Y:S01]  /*d4e0*/  LDG.E R11, desc[UR36][R10.64] ;  /* 0x000000240a0b7981 */ /* 0x0000a2000c1e1900 */
[----:B------:R-:W1:Y:S01]  /*d4f0*/  S2R R12, SR_TID.X ;  /* 0x00000000000c7919 */ /* 0x000e620000002100 */
[----:B0-----:R-:W-:Y:S02]  /*d500*/  IMAD R10, R0, UR12, RZ ;  /* 0x0000000c000a7c24 */ /* 0x001fe4000f8e02ff */
[----:B-1----:R-:W-:-:S05]  /*d510*/  IMAD.SHL.U32 R12, R12, 0x2, RZ ;  /* 0x000000020c0c7824 */ /* 0x002fca00078e00ff */
[----:B------:R-:W-:-:S05]  /*d520*/  LOP3.LUT R12, R12, 0x2, RZ, 0xc0, !PT ;  /* 0x000000020c0c7812 */ /* 0x000fca00078ec0ff */
[----:B------:R-:W-:Y:S02]  /*d530*/  IMAD R12, R0, UR6, R12 ;  /* 0x00000006000c7c24 */ /* 0x000fe4000f8e020c */
[----:B--2---:R-:W-:Y:S02]  /*d540*/  IMAD R11, R10, R11, RZ ;  /* 0x0000000b0a0b7224 */ /* 0x004fe400078e02ff */
[----:B------:R-:W-:-:S05]  /*d550*/  IMAD.IADD R10, R5, 0x1, R0 ;  /* 0x00000001050a7824 */ /* 0x000fca00078e0200 */
[----:B------:R-:W-:-:S05]  /*d560*/  LEA R10, R0, R10, 0x2 ;  /* 0x0000000a000a7211 */ /* 0x000fca00078e10ff */
[----:B------:R-:W-:-:S04]  /*d570*/  IMAD.SHL.U32 R10, R10, 0x4, RZ ;  /* 0x000000040a0a7824 */ /* 0x000fc800078e00ff */
[----:B------:R-:W-:-:S05]  /*d580*/  IMAD R11, R11, 0x100, R10 ;  /* 0x000001000b0b7824 */ /* 0x000fca00078e020a */
[----:B------:R-:W-:Y:S02]  /*d590*/  SHF.R.S32.HI R13, RZ, 0x1f, R11 ;  /* 0x0000001fff0d7819 */ /* 0x000fe4000001140b */
[----:B------:R-:W-:-:S04]  /*d5a0*/  IADD3 R11, P3, PT, R12, R11, RZ ;  /* 0x0000000b0c0b7210 */ /* 0x000fc80007f7e0ff */
[----:B------:R-:W-:Y:S02]  /*d5b0*/  LEA.HI.X.SX32 R12, R12, R13, 0x1, P3 ;  /* 0x0000000d0c0c7211 */ /* 0x000fe400018f0eff */
[----:B------:R-:W-:-:S04]  /*d5c0*/  LEA R130, P3, R11, UR10, 0x2 ;  /* 0x0000000a0b827c11 */ /* 0x000fc8000f8610ff */
[----:B------:R-:W-:-:S06]  /*d5d0*/  LEA.HI.X R131, R11, UR11, R12, 0x2, P3 ;  /* 0x0000000b0b837c11 */ /* 0x000fcc00098f140c */
[----:B------:R-:W4:Y:S01]  /*d5e0*/  LDG.E.64 R130, desc[UR36][R130.64] ;  /* 0x0000002482827981 */ /* 0x000f22000c1e1b00 */
[----:B------:R-:W-:-:S04]  /*d5f0*/  IADD3 R11, P3, PT, R2, R10, RZ ;  /* 0x0000000a020b7210 */ /* 0x000fc80007f7e0ff */
[----:B------:R-:W-:Y:S02]  /*d600*/  LEA.HI.X.SX32 R12, R10, R3, 0x1, P3 ;  /* 0x000000030a0c7211 */ /* 0x000fe400018f0eff */
[----:B------:R-:W-:-:S04]  /*d610*/  LEA R10, P3, R11, UR10, 0x2 ;  /* 0x0000000a0b0a7c11 */ /* 0x000fc8000f8610ff */
[----:B------:R-:W-:Y:S01]  /*d620*/  LEA.HI.X R11, R11, UR11, R12, 0x2, P3 ;  /* 0x0000000b0b0b7c11 */ /* 0x000fe200098f140c */
[----:B----4-:R-:W-:Y:S01]  /*d630*/  FADD.FTZ R130, R15, R130 ;  /* 0x000000820f827221 */ /* 0x010fe20000010000 */
[----:B-----5:R-:W-:-:S05]  /*d640*/  FADD.FTZ R131, R14, R131 ;  /* 0x000000830e837221 */ /* 0x020fca0000010000 */
[----:B------:R3:W-:Y:S02]  /*d650*/  STG.E.64 desc[UR36][R10.64], R130 ;  /* 0x000000820a007986 */ /* 0x0007e4000c101b24 */
.L_x_1542:
[----:B------:R-:W-:Y:S05]  /*d660*/  BSYNC.RECONVERGENT B2 ;  /* 0x0000000000027941 */ /* 0x000fea0003800200 */
.L_x_1541:
[----:B------:R-:W-:Y:S04]  /*d670*/  BSSY.RECONVERGENT B2, `(.L_x_1543) ;  /* 0x0000023000027945 */ /* 0x000fe80003800200 */
[----:B------:R-:W-:Y:S05]  /*d680*/  @P1 BRA `(.L_x_1544) ;  /* 0x0000000000841947 */ /* 0x000fea0003800000 */
[----:B------:R-:W4:Y:S01]  /*d690*/  S2UR UR7, SR_CTAID.Y ;  /* 0x00000000000779c3 */ /* 0x000f220000002600 */
[----:B------:R-:W5:Y:S04]  /*d6a0*/  LDL R15, [R1+0x20] ;  /* 0x00002000010f7983 */ /* 0x000f680000100800 */
[----:B------:R-:W5:Y:S01]  /*d6b0*/  LDL R14, [R1+0x24] ;  /* 0x00002400010e7983 */ /* 0x000f620000100800 */
[----:B----4-:R-:W-:-:S05]  /*d6c0*/  IMAD R12, R0, UR7, RZ ;  /* 0x00000007000c7c24 */ /* 0x010fca000f8e02ff */
[----:B0123--:R-:W-:-:S04]  /*d6d0*/  IADD3 R11, P3, PT, R12, R5, RZ ;  /* 0x000000050c0b7210 */ /* 0x00ffc80007f7e0ff */
        /* <DEDUP_REMOVED lines=10> */
[----:B------:R-:W-:-:S04]  /*d780*/  IMAD.IADD R10, R5, 0x1, R0 ;  /* 0x00000001050a7824 */ /* 0x000fc800078e0200 */
[----:B------:R-:W-:-:S05]  /*d790*/  IMAD R10, R0, 0x4, R10 ;  /* 0x00000004000a7824 */ /* 0x000fca00078e020a */
[----:B------:R-:W-:-:S05]  /*d7a0*/  IADD3 R10, PT, PT, R10, R0, RZ ;  /* 0x000000000a0a7210 */ /* 0x000fca0007ffe0ff */
[----:B------:R-:W-:-:S04]  /*d7b0*/  IMAD.SHL.U32 R10, R10, 0x4, RZ ;  /* 0x000000040a0a7824 */ /* 0x000fc800078e00ff */
[----:B------:R-:W-:-:S05]  /*d7c0*/  IMAD R11, R11, 0x100, R10 ;  /* 0x000001000b0b7824 */ /* 0x000fca00078e020a */
[----:B------:R-:W-:Y:S02]  /*d7d0*/  SHF.R.S32.HI R13, RZ, 0x1f, R11 ;  /* 0x0000001fff0d7819 */ /* 0x000fe4000001140b */
[----:B------:R-:W-:-:S04]  /*d7e0*/  IADD3 R11, P3, PT, R12, R11, RZ ;  /* 0x0000000b0c0b7210 */ /* 0x000fc80007f7e0ff */
[----:B------:R-:W-:Y:S02]  /*d7f0*/  LEA.HI.X.SX32 R12, R12, R13, 0x1, P3 ;  /* 0x0000000d0c0c7211 */ /* 0x000fe400018f0eff */
[----:B------:R-:W-:-:S04]  /*d800*/  LEA R132, P3, R11, UR10, 0x2 ;  /* 0x0000000a0b847c11 */ /* 0x000fc8000f8610ff */
[----:B------:R-:W-:-:S06]  /*d810*/  LEA.HI.X R133, R11, UR11, R12, 0x2, P3 ;  /* 0x0000000b0b857c11 */ /* 0x000fcc00098f140c */
[----:B------:R-:W5:Y:S01]  /*d820*/  LDG.E.64 R132, desc[UR36][R132.64] ;  /* 0x0000002484847981 */ /* 0x000f62000c1e1b00 */
[----:B------:R-:W-:-:S04]  /*d830*/  IADD3 R11, P3, PT, R2, R10, RZ ;  /* 0x0000000a020b7210 */ /* 0x000fc80007f7e0ff */
[----:B------:R-:W-:Y:S02]  /*d840*/  LEA.HI.X.SX32 R12, R10, R3, 0x1, P3 ;  /* 0x000000030a0c7211 */ /* 0x000fe400018f0eff */
[----:B------:R-:W-:-:S04]  /*d850*/  LEA R10, P3, R11, UR10, 0x2 ;  /* 0x0000000a0b0a7c11 */ /* 0x000fc8000f8610ff */
[----:B------:R-:W-:Y:S01]  /*d860*/  LEA.HI.X R11, R11, UR11, R12, 0x2, P3 ;  /* 0x0000000b0b0b7c11 */ /* 0x000fe200098f140c */
[----:B-----5:R-:W-:Y:S01]  /*d870*/  FADD.FTZ R132, R15, R132 ;  /* 0x000000840f847221 */ /* 0x020fe20000010000 */
[----:B------:R-:W-:-:S05]  /*d880*/  FADD.FTZ R133, R14, R133 ;  /* 0x000000850e857221 */ /* 0x000fca0000010000 */
[----:B------:R4:W-:Y:S02]  /*d890*/  STG.E.64 desc[UR36][R10.64], R132 ;  /* 0x000000840a007986 */ /* 0x0009e4000c101b24 */
.L_x_1544:
[----:B------:R-:W-:Y:S05]  /*d8a0*/  BSYNC.RECONVERGENT B2 ;  /* 0x0000000000027941 */ /* 0x000fea0003800200 */
.L_x_1543:
[----:B------:R-:W-:Y:S04]  /*d8b0*/  BSSY.RECONVERGENT B2, `(.L_x_1545) ;  /* 0x0000035000027945 */ /* 0x000fe80003800200 */
[----:B------:R-:W-:Y:S05]  /*d8c0*/  @P1 BRA `(.L_x_1546) ;  /* 0x0000000000cc1947 */ /* 0x000fea0003800000 */
[----:B------:R-:W5:Y:S01]  /*d8d0*/  S2UR UR7, SR_CTAID.Y ;  /* 0x00000000000779c3 */ /* 0x000f620000002600 */
[----:B------:R-:W2:Y:S04]  /*d8e0*/  LDL R252, [R1+0x1c] ;  /* 0x00001c0001fc7983 */ /* 0x000ea80000100800 */
        /* <DEDUP_REMOVED lines=12> */
[----:B------:R-:W-:-:S03]  /*d9b0*/  IMAD.SHL.U32 R14, R14, 0x100, RZ ;  /* 0x000001000e0e7824 */ /* 0x000fc600078e00ff */
[----:B------:R-:W-:-:S05]  /*d9c0*/  LEA R12, R0, R12, 0x1 ;  /* 0x0000000c000c7211 */ /* 0x000fca00078e08ff */
        /* <DEDUP_REMOVED lines=15> */
[----:B------:R-:W3:Y:S01]  /*dac0*/  LDL R137, [R1+0x18] ;  /* 0x0000180001897983 */ /* 0x000ee20000100800 */
[----:B--2---:R-:W-:Y:S01]  /*dad0*/  FADD.FTZ R135, R252, R135 ;  /* 0x00000087fc877221 */ /* 0x004fe20000010000 */
[----:B---3--:R-:W-:-:S05]  /*dae0*/  FADD.FTZ R134, R137, R134 ;  /* 0x0000008689867221 */ /* 0x008fca0000010000 */
        /* <DEDUP_REMOVED lines=9> */
[----:B------:R-:W2:Y:S01]  /*db80*/  LDG.E.64 R136, desc[UR36][R136.64] ;  /* 0x0000002488887981 */ /* 0x000ea2000c1e1b00 */
[----:B------:R-:W-:-:S04]  /*db90*/  IADD3 R11, P3, PT, R2, R10, RZ ;  /* 0x0000000a020b7210 */ /* 0x000fc80007f7e0ff */
[----:B0-----:R-:W-:Y:S02]  /*dba0*/  LEA.HI.X.SX32 R12, R10, R3, 0x1, P3 ;  /* 0x000000030a0c7211 */ /* 0x001fe400018f0eff */
[----:B------:R-:W-:-:S04]  /*dbb0*/  LEA R10, P3, R11, UR10, 0x2 ;  /* 0x0000000a0b0a7c11 */ /* 0x000fc8000f8610ff */
[----:B------:R-:W-:Y:S01]  /*dbc0*/  LEA.HI.X R11, R11, UR11, R12, 0x2, P3 ;  /* 0x0000000b0b0b7c11 */ /* 0x000fe200098f140c */
[----:B--2---:R-:W-:Y:S01]  /*dbd0*/  FADD.FTZ R136, R249, R136 ;  /* 0x00000088f9887221 */ /* 0x004fe20000010000 */
[----:B------:R-:W-:-:S05]  /*dbe0*/  FADD.FTZ R137, R248, R137 ;  /* 0x00000089f8897221 */ /* 0x000fca0000010000 */
[----:B------:R0:W-:Y:S02]  /*dbf0*/  STG.E.64 desc[UR36][R10.64], R136 ;  /* 0x000000880a007986 */ /* 0x0001e4000c101b24 */
.L_x_1546:
[----:B------:R-:W-:Y:S05]  /*dc00*/  BSYNC.RECONVERGENT B2 ;  /* 0x0000000000027941 */ /* 0x000fea0003800200 */
.L_x_1545:
        /* <DEDUP_REMOVED lines=9> */
[----:B------:R-:W-:-:S06]  /*dca0*/  LEA.HI.X R11, R11, UR9, R12, 0x2, P3 ;  /* 0x000000090b0b7c11 */ /* 0x000fcc00098f140c */
[----:B------:R0:W2:Y:S01]  /*dcb0*/  LDG.E R11, desc[UR36][R10.64] ;  /* 0x000000240a0b7981 */ /* 0x0000a2000c1e1900 */
[----:B------:R-:W-:Y:S01]  /*dcc0*/  IMAD R12, R0, UR12, RZ ;  /* 0x0000000c000c7c24 */ /* 0x000fe2000f8e02ff */
[----:B------:R-:W1:Y:S01]  /*dcd0*/  S2R R13, SR_TID.X ;  /* 0x00000000000d7919 */ /* 0x000e620000002100 */
[----:B0-----:R-:W-:-:S05]  /*dce0*/  IMAD.IADD R10, R5, 0x1, R0 ;  /* 0x00000001050a7824 */ /* 0x001fca00078e0200 */
[----:B------:R-:W-:-:S05]  /*dcf0*/  LEA R10, R0, R10, 0x2 ;  /* 0x0000000a000a7211 */ /* 0x000fca00078e10ff */
[----:B------:R-:W-:-:S04]  /*dd00*/  IMAD R10, R0, 0x2, R10 ;  /* 0x00000002000a7824 */ /* 0x000fc800078e020a */
[----:B------:R-:W-:-:S04]  /*dd10*/  IMAD R10, R0, 0x2, R10 ;  /* 0x00000002000a7824 */ /* 0x000fc800078e020a */
[----:B------:R-:W-:Y:S02]  /*dd20*/  IMAD.SHL.U32 R10, R10, 0x4, RZ ;  /* 0x000000040a0a7824 */ /* 0x000fe400078e00ff */
[----:B--2---:R-:W-:Y:S02]  /*dd30*/  IMAD R11, R12, R11, RZ ;  /* 0x0000000b0c0b7224 */ /* 0x004fe400078e02ff */
[----:B-1----:R-:W-:Y:S02]  /*dd40*/  IMAD.SHL.U32 R12, R13, 0x2, RZ ;  /* 0x000000020d0c7824 */ /* 0x002fe400078e00ff */
[----:B------:R-:W-:-:S03]  /*dd50*/  IMAD R11, R11, 0x100, R10 ;  /* 0x000001000b0b7824 */ /* 0x000fc600078e020a */
[----:B------:R-:W-:Y:S02]  /*dd60*/  LOP3.LUT R12, R12, 0x2, RZ, 0xc0, !PT ;  /* 0x000000020c0c7812 */ /* 0x000fe400078ec0ff */
[----:B------:R-:W-:-:S03]  /*dd70*/  SHF.R.S32.HI R13, RZ, 0x1f, R11 ;  /* 0x0000001fff0d7819 */ /* 0x000fc6000001140b */
[----:B------:R-:W-:-:S05]  /*dd80*/  IMAD R12, R0, UR6, R12 ;  /* 0x00000006000c7c24 */ /* 0x000fca000f8e020c */
[----:B------:R-:W-:-:S04]  /*dd90*/  IADD3 R11, P3, PT, R12, R11, RZ ;  /* 0x0000000b0c0b7210 */ /* 0x000fc80007f7e0ff */
[----:B------:R-:W-:Y:S02]  /*dda0*/  LEA.HI.X.SX32 R12, R12, R13, 0x1, P3 ;  /* 0x0000000d0c0c7211 */ /* 0x000fe400018f0eff */
[----:B------:R-:W-:-:S04]  /*ddb0*/  LEA R138, P3, R11, UR10, 0x2 ;  /* 0x0000000a0b8a7c11 */ /* 0x000fc8000f8610ff */
[----:B------:R-:W-:-:S06]  /*ddc0*/  LEA.HI.X R139, R11, UR11, R12, 0x2, P3 ;  /* 0x0000000b0b8b7c11 */ /* 0x000fcc00098f140c */
[----:B------:R-:W2:Y:S01]  /*ddd0*/  LDG.E.64 R138, desc[UR36][R138.64] ;  /* 0x000000248a8a7981 */ /* 0x000ea2000c1e1b00 */
[----:B------:R-:W-:-:S04]  /*dde0*/  IADD3 R11, P3, PT, R2, R10, RZ ;  /* 0x0000000a020b7210 */ /* 0x000fc80007f7e0ff */
[----:B------:R-:W-:Y:S02]  /*ddf0*/  LEA.HI.X.SX32 R12, R10, R3, 0x1, P3 ;  /* 0x000000030a0c7211 */ /* 0x000fe400018f0eff */
[----:B------:R-:W-:-:S04]  /*de00*/  LEA R10, P3, R11, UR10, 0x2 ;  /* 0x0000000a0b0a7c11 */ /* 0x000fc8000f8610ff */
[----:B------:R-:W-:Y:S01]  /*de10*/  LEA.HI.X R11, R11, UR11, R12, 0x2, P3 ;  /* 0x0000000b0b0b7c11 */ /* 0x000fe200098f140c */
[----:B--2---:R-:W-:Y:S01]  /*de20*/  FADD.FTZ R138, R15, R138 ;  /* 0x0000008a0f8a7221 */ /* 0x004fe20000010000 */
[----:B------:R-:W-:-:S05]  /*de30*/  FADD.FTZ R139, R14, R139 ;  /* 0x0000008b0e8b7221 */ /* 0x000fca0000010000 */
[----:B------:R0:W-:Y:S02]  /*de40*/  STG.E.64 desc[UR36][R10.64], R138 ;  /* 0x0000008a0a007986 */ /* 0x0001e4000c101b24 */
.L_x_1548:
[----:B------:R-:W-:Y:S05]  /*de50*/  BSYNC.RECONVERGENT B2 ;  /* 0x0000000000027941 */ /* 0x000fea0003800200 */
.L_x_1547:
[----:B------:R-:W-:Y:S04]  /*de60*/  BSSY.RECONVERGENT B2, `(.L_x_1549) ;  /* 0x0000023000027945 */ /* 0x000fe80003800200 */
[----:B------:R-:W-:Y:S05]  /*de70*/  @P1 BRA `(.L_x_1550) ;  /* 0x0000000000841947 */ /* 0x000fea0003800000 */
[----:B------:R-:W5:Y:S02]  /*de80*/  S2UR UR7, SR_CTAID.Y ;  /* 0x00000000000779c3 */ /* 0x000f640000002600 */
        /* <DEDUP_REMOVED lines=8> */
[----:B0-----:R-:W-:-:S05]  /*df10*/  IADD3 R10, PT, PT, R5, R0, RZ ;  /* 0x00000000050a7210 */ /* 0x001fca0007ffe0ff */
[----:B------:R-:W-:-:S04]  /*df20*/  IMAD R10, R0, 0x4, R10 ;  /* 0x00000004000a7824 */ /* 0x000fc800078e020a */
[----:B------:R-:W-:-:S04]  /*df30*/  IMAD R10, R0, 0x2, R10 ;  /* 0x00000002000a7824 */ /* 0x000fc800078e020a */
[----:B------:R-:W-:-:S04]  /*df40*/  IMAD R10, R0, 0x2, R10 ;  /* 0x00000002000a7824 */ /* 0x000fc800078e020a */
[----:B------:R-:W-:-:S05]  /*df50*/  IMAD.IADD R10, R10, 0x1, R0 ;  /* 0x000000010a0a7824 */ /* 0x000fca00078e0200 */
[----:B------:R-:W-:Y:S01]  /*df60*/  SHF.L.U32 R10, R10, 0x2, RZ ;  /* 0x000000020a0a7819 */ /* 0x000fe200000006ff */
        /* <DEDUP_REMOVED lines=18> */
.L_x_1550:
[----:B------:R-:W-:Y:S05]  /*e090*/  BSYNC.RECONVERGENT B2 ;  /* 0x0000000000027941 */ /* 0x000fea0003800200 */
.L_x_1549:
        /* <DEDUP_REMOVED lines=11> */
[----:B0-----:R-:W-:-:S04]  /*e150*/  IMAD.IADD R10, R5, 0x1, R0 ;  /* 0x00000001050a7824 */ /* 0x001fc800078e0200 */
[----:B------:R-:W-:-:S04]  /*e160*/  IMAD R10, R0, 0x4, R10 ;  /* 0x00000004000a7824 */ /* 0x000fc800078e020a */
[----:B------:R-:W-:-:S04]  /*e170*/  IMAD R10, R0, 0x2, R10 ;  /* 0x00000002000a7824 */ /* 0x000fc800078e020a */
[----:B------:R-:W-:-:S04]  /*e180*/  IMAD R10, R0, 0x2, R10 ;  /* 0x00000002000a7824 */ /* 0x000fc800078e020a */
[----:B------:R-:W-:-:S04]  /*e190*/  IMAD R10, R0, 0x2, R10 ;  /* 0x00000002000a7824 */ /* 0x000fc800078e020a */
[----:B------:R-:W-:Y:S02]  /*e1a0*/  IMAD.SHL.U32 R10, R10, 0x4, RZ ;  /* 0x000000040a0a7824 */ /* 0x000fe400078e00ff */
[----:B--2---:R-:W-:Y:S01]  /*e1b0*/  IMAD R11, R12, R11, RZ ;  /* 0x0000000b0c0b7224 */ /* 0x004fe200078e02ff */
[----:B-1----:R-:W-:-:S03]  /*e1c0*/  SHF.L.U32 R12, R13, 0x1, RZ ;  /* 0x000000010d0c7819 */ /* 0x002fc600000006ff */
[----:B------:R-:W-:Y:S01]  /*e1d0*/  IMAD R11, R11, 0x100, R10 ;  /* 0x000001000b0b7824 */ /* 0x000fe200078e020a */
[----:B------:R-:W-:-:S04]  /*e1e0*/  LOP3.LUT R12, R12, 0x2, RZ, 0xc0, !PT ;  /* 0x000000020c0c7812 */ /* 0x000fc800078ec0ff */
[----:B------:R-:W-:Y:S01]  /*e1f0*/  SHF.R.S32.HI R13, RZ, 0x1f, R11 ;  /* 0x0000001fff0d7819 */ /* 0x000fe2000001140b */
        /* <DEDUP_REMOVED lines=13> */
.L_x_1552:
[----:B------:R-:W-:Y:S05]  /*e2d0*/  BSYNC.RECONVERGENT B2 ;  /* 0x0000000000027941 */ /* 0x000fea0003800200 */
.L_x_1551:
        /* <DEDUP_REMOVED lines=12> */
[----:B------:R-:W-:-:S05]  /*e3a0*/  IMAD R10, R0, 0x4, R10 ;  /* 0x00000004000a7824 */ /* 0x000fca00078e020a */
[----:B------:R-:W-:-:S05]  /*e3b0*/  LEA R10, R0, R10, 0x1 ;  /* 0x0000000a000a7211 */ /* 0x000fca00078e08ff */
[----:B------:R-:W-:-:S04]  /*e3c0*/  IMAD R10, R0, 0x2, R10 ;  /* 0x00000002000a7824 */ /* 0x000fc800078e020a */
[----:B------:R-:W-:-:S04]  /*e3d0*/  IMAD R10, R0, 0x2, R10 ;  /* 0x00000002000a7824 */ /* 0x000fc800078e020a */
[----:B------:R-:W-:-:S04]  /*e3e0*/  IMAD.IADD R10, R10, 0x1, R0 ;  /* 0x000000010a0a7824 */ /* 0x000fc800078e0200 */
[----:B------:R-:W-:Y:S02]  /*e3f0*/  IMAD.SHL.U32 R10, R10, 0x4, RZ ;  /* 0x000000040a0a7824 */ /* 0x000fe400078e00ff */
[----:B--2---:R-:W-:Y:S02]  /*e400*/  IMAD R11, R12, R11, RZ ;  /* 0x0000000b0c0b7224 */ /* 0x004fe400078e02ff */
[----:B-1----:R-:W-:-:S03]  /*e410*/  IMAD.SHL.U32 R12, R13, 0x2, RZ ;  /* 0x000000020d0c7824 */ /* 0x002fc600078e00ff */
[----:B------:R-:W-:Y:S02]  /*e420*/  LEA R11, R11, R10, 0x8 ;  /* 0x0000000a0b0b7211 */ /* 0x000fe400078e40ff */
        /* <DEDUP_REMOVED lines=15> */
.L_x_1554:
[----:B------:R-:W-:Y:S05]  /*e520*/  BSYNC.RECONVERGENT B2 ;  /* 0x0000000000027941 */ /* 0x000fea0003800200 */
.L_x_1553:
        /* <DEDUP_REMOVED lines=36> */
.L_x_1556:
[----:B------:R-:W-:Y:S05]  /*e770*/  BSYNC.RECONVERGENT B2 ;  /* 0x0000000000027941 */ /* 0x000fea0003800200 */
.L_x_1555:
        /* <DEDUP_REMOVED lines=37> */
.L_x_1558:
[----:B------:R-:W-:Y:S05]  /*e9d0*/  BSYNC.RECONVERGENT B2 ;  /* 0x0000000000027941 */ /* 0x000fea0003800200 */
.L_x_1557:
        /* <DEDUP_REMOVED lines=14> */
[----:B------:R-:W-:-:S04]  /*eac0*/  IMAD R12, R0, 0x2, R12 ;  /* 0x00000002000c7824 */ /* 0x000fc800078e020c */
[----:B------:R-:W-:-:S05]  /*ead0*/  IMAD R12, R0, 0x2, R12 ;  /* 0x00000002000c7824 */ /* 0x000fca00078e020c */
[----:B------:R-:W-:-:S05]  /*eae0*/  LEA R12, R0, R12, 0x1 ;  /* 0x0000000c000c7211 */ /* 0x000fca00078e08ff */
[----:B------:R-:W-:-:S04]  /*eaf0*/  IMAD R12, R0, 0x2, R12 ;  /* 0x00000002000c7824 */ /* 0x000fc800078e020c */
[----:B------:R-:W-:-:S04]  /*eb00*/  IMAD R12, R0, 0x2, R12 ;  /* 0x00000002000c7824 */ /* 0x000fc800078e020c */
        /* <DEDUP_REMOVED lines=17> */
[----:B------:R0:W-:Y:S04]  /*ec20*/  STG.E.64 desc[UR36][R12.64], R150 ;  /* 0x000000960c007986 */ /* 0x0001e8000c101b24 */
[----:B------:R1:W2:Y:S02]  /*ec30*/  LDG.E R11, desc[UR36][R10.64] ;  /* 0x000000240a0b7981 */ /* 0x0002a4000c1e1900 */
[----:B-1----:R-:W-:-:S05]  /*ec40*/  LEA R10, R0, R5, 0x4 ;  /* 0x00000005000a7211 */ /* 0x002fca00078e20ff */
        /* <DEDUP_REMOVED lines=14> */
.L_x_1560:
[----:B------:R-:W-:Y:S05]  /*ed30*/  BSYNC.RECONVERGENT B2 ;  /* 0x0000000000027941 */ /* 0x000fea0003800200 */
.L_x_1559:
        /* <DEDUP_REMOVED lines=38> */
.L_x_1562:
[----:B------:R-:W-:Y:S05]  /*efa0*/  BSYNC.RECONVERGENT B2 ;  /* 0x0000000000027941 */ /* 0x000fea0003800200 */
.L_x_1561:
        /* <DEDUP_REMOVED lines=39> */
.L_x_1564:
[----:B------:R-:W-:Y:S05]  /*f220*/  BSYNC.RECONVERGENT B2 ;  /* 0x0000000000027941 */ /* 0x000fea0003800200 */
.L_x_1563:
        /* <DEDUP_REMOVED lines=39> */
.L_x_1566:
[----:B------:R-:W-:Y:S05]  /*f4a0*/  BSYNC.RECONVERGENT B2 ;  /* 0x0000000000027941 */ /* 0x000fea0003800200 */
.L_x_1565:
        /* <DEDUP_REMOVED lines=40> */
.L_x_1568:
[----:B------:R-:W-:Y:S05]  /*f730*/  BSYNC.RECONVERGENT B2 ;  /* 0x0000000000027941 */ /* 0x000fea0003800200 */
.L_x_1567:
        /* <DEDUP_REMOVED lines=20> */
[----:B------:R-:W-:-:S05]  /*f880*/  LEA R10, R0, R10, 0x1 ;  /* 0x0000000a000a7211 */ /* 0x000fca00078e08ff */
        /* <DEDUP_REMOVED lines=19> */
.L_x_1570:
[----:B------:R-:W-:Y:S05]  /*f9c0*/  BSYNC.RECONVERGENT B2 ;  /* 0x0000000000027941 */ /* 0x000fea0003800200 */
.L_x_1569:
        /* <DEDUP_REMOVED lines=41> */
.L_x_1572:
[----:B------:R-:W-:Y:S05]  /*fc60*/  BSYNC.RECONVERGENT B2 ;  /* 0x0000000000027941 */ /* 0x000fea0003800200 */
.L_x_1571:
        /* <DEDUP_REMOVED lines=41> */
.L_x_1574:
[----:B------:R-:W-:Y:S05]  /*ff00*/  BSYNC.RECONVERGENT B2 ;  /* 0x0000000000027941 */ /* 0x000fea0003800200 */
.L_x_1573:
        /* <DEDUP_REMOVED lines=21> */
[----:B------:R-:W-:-:S04]  /*10060*/  IMAD R10, R0, 0x2, R10 ;  /* 0x00000002000a7824 */ /* 0x000fc800078e020a */
[----:B------:R-:W-:-:S04]  /*10070*/  IMAD.IADD R10, R10, 0x1, R0 ;  /* 0x000000010a0a7824 */ /* 0x000fc800078e0200 */
        /* <DEDUP_REMOVED lines=19> */
.L_x_1576:
[----:B------:R-:W-:Y:S05]  /*101b0*/  BSYNC.RECONVERGENT B2 ;  /* 0x0000000000027941 */ /* 0x000fea0003800200 */
.L_x_1575:
        /* <DEDUP_REMOVED lines=42> */
.L_x_1578:
[----:B------:R-:W-:Y:S05]  /*10460*/  BSYNC.RECONVERGENT B2 ;  /* 0x0000000000027941 */ /* 0x000fea0003800200 */
.L_x_1577:
        /* <DEDUP_REMOVED lines=43> */
.L_x_1580:
[----:B------:R-:W-:Y:S05]  /*10720*/  BSYNC.RECONVERGENT B2 ;  /* 0x0000000000027941 */ /* 0x000fea0003800200 */
.L_x_1579:
        /* <DEDUP_REMOVED lines=43> */
.L_x_1582:
[----:B------:R-:W-:Y:S05]  /*109e0*/  BSYNC.RECONVERGENT B2 ;  /* 0x0000000000027941 */ /* 0x000fea0003800200 */
.L_x_1581:
        /* <DEDUP_REMOVED lines=44> */
.L_x_1584:
[----:B------:R-:W-:Y:S05]  /*10cb0*/  BSYNC.RECONVERGENT B2 ;  /* 0x0000000000027941 */ /* 0x000fea0003800200 */
.L_x_1583:
        /* <DEDUP_REMOVED lines=44> */
.L_x_1586:
[----:B------:R-:W-:Y:S05]  /*10f80*/  BSYNC.RECONVERGENT B2 ;  /* 0x0000000000027941 */ /* 0x000fea0003800200 */
.L_x_1585:
        /* <DEDUP_REMOVED lines=45> */
.L_x_1588:
[----:B------:R-:W-:Y:S05]  /*11260*/  BSYNC.RECONVERGENT B2 ;  /* 0x0000000000027941 */ /* 0x000fea0003800200 */
.L_x_1587:
[----:B01234-:R-:W-:Y:S01]  /*11270*/  IMAD.IADD R10, R5, 0x1, R0 ;  /* 0x00000001050a7824 */ /* 0x01ffe200078e0200 */
[----:B------:R-:W-:Y:S03]  /*11280*/  BSSY.RECONVERGENT B2, `(.L_x_1589) ;  /* 0x000003c000027945 */ /* 0x000fe60003800200 */
        /* <DEDUP_REMOVED lines=22> */
[----:B------:R-:W-:Y:S01]  /*113f0*/  IMAD R11, R0, UR12, RZ ;  /* 0x0000000c000b7c24 */ /* 0x000fe2000f8e02ff */
[----:B------:R-:W-:Y:S01]  /*11400*/  SHF.L.U32 R14, R10, 0x2, RZ ;  /* 0x000000020a0e7819 */ /* 0x000fe200000006ff */
[----:B------:R-:W0:Y:S02]  /*11410*/  S2R R184, SR_TID.X ;  /* 0x0000000000b87919 */ /* 0x000e240000002100 */
        /* <DEDUP_REMOVED lines=34> */
.L_x_1590:
[----:B------:R-:W-:Y:S05]  /*11640*/  BSYNC.RECONVERGENT B2 ;  /* 0x0000000000027941 */ /* 0x000fea0003800200 */
.L_x_1589:
[----:B------:R-:W-:Y:S01]  /*11650*/  BSSY.RECONVERGENT B2, `(.L_x_1591) ;  /* 0x000001f000027945 */ /* 0x000fe20003800200 */
[----:B0-----:R-:W-:-:S03]  /*11660*/  IMAD R12, R0, 0x2, R10 ;  /* 0x00000002000c7824 */ /* 0x001fc600078e020a */
[----:B------:R-:W-:Y:S05]  /*11670*/  @P1 BRA `(.L_x_1592) ;  /* 0x0000000000701947 */ /* 0x000fea0003800000 */
[----:B------:R-:W0:Y:S02]  /*11680*/  S2UR UR7, SR_CTAID.Y ;  /* 0x00000000000779c3 */ /* 0x000e240000002600 */
[----:B0-----:R-:W-:-:S05]  /*11690*/  IMAD R13, R0, UR7, RZ ;  /* 0x00000007000d7c24 */ /* 0x001fca000f8e02ff */
[----:B------:R-:W-:-:S04]  /*116a0*/  IADD3 R11, P3, PT, R13, R5, RZ ;  /* 0x000000050d0b7210 */ /* 0x000fc80007f7e0ff */
        /* <DEDUP_REMOVED lines=10> */
[----:B------:R-:W-:-:S05]  /*11750*/  IMAD.SHL.U32 R10, R12, 0x4, RZ ;  /* 0x000000040c0a7824 */ /* 0x000fca00078e00ff */
[----:B------:R-:W-:-:S04]  /*11760*/  LEA R11, R11, R10, 0x8 ;  /* 0x0000000a0b0b7211 */ /* 0x000fc800078e40ff */
[----:B------:R-:W-:Y:S02]  /*11770*/  SHF.R.S32.HI R14, RZ, 0x1f, R11 ;  /* 0x0000001fff0e7819 */ /* 0x000fe4000001140b */
        /* <DEDUP_REMOVED lines=12> */
.L_x_1592:
[----:B------:R-:W-:Y:S05]  /*11840*/  BSYNC.RECONVERGENT B2 ;  /* 0x0000000000027941 */ /* 0x000fea0003800200 */
.L_x_1591:
[----:B------:R-:W-:Y:S01]  /*11850*/  BSSY.RECONVERGENT B2, `(.L_x_1593) ;  /* 0x000001f000027945 */ /* 0x000fe20003800200 */
[----:B------:R-:W-:-:S03]  /*11860*/  IMAD.IADD R12, R12, 0x1, R0 ;  /* 0x000000010c0c7824 */ /* 0x000fc600078e0200 */
[----:B------:R-:W-:Y:S05]  /*11870*/  @P1 BRA `(.L_x_1594) ;  /* 0x0000000000701947 */ /* 0x000fea0003800000 */
[----:B------:R-:W1:Y:S02]  /*11880*/  S2UR UR7, SR_CTAID.Y ;  /* 0x00000000000779c3 */ /* 0x000e640000002600 */
[----:B-1----:R-:W-:-:S05]  /*11890*/  IMAD R13, R0, UR7, RZ ;  /* 0x00000007000d7c24 */ /* 0x002fca000f8e02ff */
[----:B0-----:R-:W-:-:S04]  /*118a0*/  IADD3 R11, P3, PT, R13, R5, RZ ;  /* 0x000000050d0b7210 */ /* 0x001fc80007f7e0ff */
        /* <DEDUP_REMOVED lines=10> */
[----:B------:R-:W-:-:S04]  /*11950*/  IMAD.SHL.U32 R10, R12, 0x4, RZ ;  /* 0x000000040c0a7824 */ /* 0x000fc800078e00ff */
[----:B------:R-:W-:-:S05]  /*11960*/  IMAD R11, R11, 0x100, R10 ;  /* 0x000001000b0b7824 */ /* 0x000fca00078e020a */
        /* <DEDUP_REMOVED lines=13> */
.L_x_1594:
[----:B------:R-:W-:Y:S05]  /*11a40*/  BSYNC.RECONVERGENT B2 ;  /* 0x0000000000027941 */ /* 0x000fea0003800200 */
.L_x_1593:
[----:B------:R-:W-:Y:S01]  /*11a50*/  BSSY.RECONVERGENT B2, `(.L_x_1595) ;  /* 0x000001f000027945 */ /* 0x000fe20003800200 */
[----:B------:R-:W-:-:S03]  /*11a60*/  IMAD.IADD R12, R12, 0x1, R0 ;  /* 0x000000010c0c7824 */ /* 0x000fc600078e0200 */
[----:B------:R-:W-:Y:S05]  /*11a70*/  @P1 BRA `(.L_x_1596) ;  /* 0x0000000000701947 */ /* 0x000fea0003800000 */
[----:B------:R-:W2:Y:S02]  /*11a80*/  S2UR UR7, SR_CTAID.Y ;  /* 0x00000000000779c3 */ /* 0x000ea40000002600 */
[----:B--2---:R-:W-:-:S05]  /*11a90*/  IMAD R13, R0, UR7, RZ ;  /* 0x00000007000d7c24 */ /* 0x004fca000f8e02ff */
[----:B01----:R-:W-:-:S04]  /*11aa0*/  IADD3 R11, P3, PT, R13, R5, RZ ;  /* 0x000000050d0b7210 */ /* 0x003fc80007f7e0ff */
[----:B------:R-:W-:Y:S02]  /*11ab0*/  LEA.HI.X.SX32 R13, R13, RZ, 0x1, P3 ;  /* 0x000000ff0d0d7211 */ /* 0x000fe400018f0eff */
[----:B------:R-:W-:-:S04]  /*11ac0*/  LEA R10, P3, R11, UR8, 0x2 ;  /* 0x000000080b0a7c11 */ /* 0x000fc8000f8610ff */
[----:B------:R-:W-:-:S06]  /*11ad0*/  LEA.HI.X R11, R11, UR9, R13, 0x2, P3 ;  /* 0x000000090b0b7c11 */ /* 0x000fcc00098f140d */
[----:B------:R0:W2:Y:S01]  /*11ae0*/  LDG.E R11, desc[UR36][R10.64] ;  /* 0x000000240a0b7981 */ /* 0x0000a2000c1e1900 */
[----:B------:R-:W1:Y:S01]  /*11af0*/  S2R R13, SR_TID.X ;  /* 0x00000000000d7919 */ /* 0x000e620000002100 */
[----:B0-----:R-:W-:Y:S01]  /*11b00*/  IMAD R10, R0, UR12, RZ ;  /* 0x0000000c000a7c24 */ /* 0x001fe2000f8e02ff */
[----:B-1----:R-:W-:-:S04]  /*11b10*/  SHF.L.U32 R13, R13, 0x1, RZ ;  /* 0x000000010d0d7819 */ /* 0x002fc800000006ff */
        /* <DEDUP_REMOVED lines=18> */
.L_x_1596:
[----:B------:R-:W-:Y:S05]  /*11c40*/  BSYNC.RECONVERGENT B2 ;  /* 0x0000000000027941 */ /* 0x000fea0003800200 */
.L_x_1595:
[----:B------:R-:W-:Y:S01]  /*11c50*/  BSSY.RECONVERGENT B2, `(.L_x_1597) ;  /* 0x000001f000027945 */ /* 0x000fe20003800200 */
[----:B------:R-:W-:-:S03]  /*11c60*/  IMAD.IADD R12, R12, 0x1, R0 ;  /* 0x000000010c0c7824 */ /* 0x000fc600078e0200 */
[----:B------:R-:W-:Y:S05]  /*11c70*/  @P1 BRA `(.L_x_1598) ;  /* 0x0000000000701947 */ /* 0x000fea0003800000 */
[----:B------:R-:W3:Y:S02]  /*11c80*/  S2UR UR7, SR_CTAID.Y ;  /* 0x00000000000779c3 */ /* 0x000ee40000002600 */
        /* <DEDUP_REMOVED lines=27> */
.L_x_1598:
[----:B------:R-:W-:Y:S05]  /*11e40*/  BSYNC.RECONVERGENT B2 ;  /* 0x0000000000027941 */ /* 0x000fea0003800200 */
.L_x_1597:
[----:B------:R-:W-:Y:S01]  /*11e50*/  BSSY.RECONVERGENT B2, `(.L_x_1599) ;  /* 0x000001f000027945 */ /* 0x000fe20003800200 */
[----:B------:R-:W-:-:S03]  /*11e60*/  IMAD.IADD R12, R12, 0x1, R0 ;  /* 0x000000010c0c7824 */ /* 0x000fc600078e0200 */
[----:B------:R-:W-:Y:S05]  /*11e70*/  @P1 BRA `(.L_x_1600) ;  /* 0x0000000000701947 */ /* 0x000fea0003800000 */
[----:B------:R-:W4:Y:S02]  /*11e80*/  S2UR UR7, SR_CTAID.Y ;  /* 0x00000000000779c3 */ /* 0x000f240000002600 */
        /* <DEDUP_REMOVED lines=27> */
.L_x_1600:
[----:B------:R-:W-:Y:S05]  /*12040*/  BSYNC.RECONVERGENT B2 ;  /* 0x0000000000027941 */ /* 0x000fea0003800200 */
.L_x_1599:
[----:B------:R-:W-:Y:S01]  /*12050*/  BSSY.RECONVERGENT B2, `(.L_x_1601) ;  /* 0x000001f000027945 */ /* 0x000fe20003800200 */
[----:B------:R-:W-:-:S03]  /*12060*/  IMAD.IADD R12, R12, 0x1, R0 ;  /* 0x000000010c0c7824 */ /* 0x000fc600078e0200 */
        /* <DEDUP_REMOVED lines=29> */
.L_x_1602:
[----:B------:R-:W-:Y:S05]  /*12240*/  BSYNC.RECONVERGENT B2 ;  /* 0x0000000000027941 */ /* 0x000fea0003800200 */
.L_x_1601:
        /* <DEDUP_REMOVED lines=31> */
.L_x_1604:
[----:B------:R-:W-:Y:S05]  /*12440*/  BSYNC.RECONVERGENT B2 ;  /* 0x0000000000027941 */ /* 0x000fea0003800200 */
.L_x_1603:
        /* <DEDUP_REMOVED lines=31> */
.L_x_1606:
[----:B------:R-:W-:Y:S05]  /*12640*/  BSYNC.RECONVERGENT B2 ;  /* 0x0000000000027941 */ /* 0x000fea0003800200 */
.L_x_1605:
        /* <DEDUP_REMOVED lines=31> */
.L_x_1608:
[----:B------:R-:W-:Y:S05]  /*12840*/  BSYNC.RECONVERGENT B2 ;  /* 0x0000000000027941 */ /* 0x000fea0003800200 */
.L_x_1607:
        /* <DEDUP_REMOVED lines=31> */
.L_x_1610:
[----:B------:R-:W-:Y:S05]  /*12a40*/  BSYNC.RECONVERGENT B2 ;  /* 0x0000000000027941 */ /* 0x000fea0003800200 */
.L_x_1609:
        /* <DEDUP_REMOVED lines=31> */
.L_x_1612:
[----:B------:R-:W-:Y:S05]  /*12c40*/  BSYNC.RECONVERGENT B2 ;  /* 0x0000000000027941 */ /* 0x000fea0003800200 */
.L_x_1611:
        /* <DEDUP_REMOVED lines=31> */
.L_x_1614:
[----:B------:R-:W-:Y:S05]  /*12e40*/  BSYNC.RECONVERGENT B2 ;  /* 0x0000000000027941 */ /* 0x000fea0003800200 */
.L_x_1613:
        /* <DEDUP_REMOVED lines=31> */
.L_x_1616:
[----:B------:R-:W-:Y:S05]  /*13040*/  BSYNC.RECONVERGENT B2 ;  /* 0x0000000000027941 */ /* 0x000fea0003800200 */
.L_x_1615:
        /* <DEDUP_REMOVED lines=31> */
.L_x_1618:
[----:B------:R-:W-:Y:S05]  /*13240*/  BSYNC.RECONVERGENT B2 ;  /* 0x0000000000027941 */ /* 0x000fea0003800200 */
.L_x_1617:
        /* <DEDUP_REMOVED lines=31> */
.L_x_1620:
[----:B------:R-:W-:Y:S05]  /*13440*/  BSYNC.RECONVERGENT B2 ;  /* 0x0000000000027941 */ /* 0x000fea0003800200 */
.L_x_1619:
        /* <DEDUP_REMOVED lines=31> */
.L_x_1622:
[----:B------:R-:W-:Y:S05]  /*13640*/  BSYNC.RECONVERGENT B2 ;  /* 0x0000000000027941 */ /* 0x000fea0003800200 */
.L_x_1621:
        /* <DEDUP_REMOVED lines=31> */
.L_x_1624:
[----:B------:R-:W-:Y:S05]  /*13840*/  BSYNC.RECONVERGENT B2 ;  /* 0x0000000000027941 */ /* 0x000fea0003800200 */
.L_x_1623:
        /* <DEDUP_REMOVED lines=31> */
.L_x_1626:
[----:B------:R-:W-:Y:S05]  /*13a40*/  BSYNC.RECONVERGENT B2 ;  /* 0x0000000000027941 */ /* 0x000fea0003800200 */
.L_x_1625:
        /* <DEDUP_REMOVED lines=31> */
.L_x_1628:
[----:B------:R-:W-:Y:S05]  /*13c40*/  BSYNC.RECONVERGENT B2 ;  /* 0x0000000000027941 */ /* 0x000fea0003800200 */
.L_x_1627:
        /* <DEDUP_REMOVED lines=31> */
.L_x_1630:
[----:B------:R-:W-:Y:S05]  /*13e40*/  BSYNC.RECONVERGENT B2 ;  /* 0x0000000000027941 */ /* 0x000fea0003800200 */
.L_x_1629:
        /* <DEDUP_REMOVED lines=31> */
.L_x_1632:
[----:B------:R-:W-:Y:S05]  /*14040*/  BSYNC.RECONVERGENT B2 ;  /* 0x0000000000027941 */ /* 0x000fea0003800200 */
.L_x_1631:
        /* <DEDUP_REMOVED lines=31> */
.L_x_1634:
[----:B------:R-:W-:Y:S05]  /*14240*/  BSYNC.RECONVERGENT B2 ;  /* 0x0000000000027941 */ /* 0x000fea0003800200 */
.L_x_1633:
        /* <DEDUP_REMOVED lines=31> */
.L_x_1636:
[----:B------:R-:W-:Y:S05]  /*14440*/  BSYNC.RECONVERGENT B2 ;  /* 0x0000000000027941 */ /* 0x000fea0003800200 */
.L_x_1635:
        /* <DEDUP_REMOVED lines=31> */
.L_x_1638:
[----:B------:R-:W-:Y:S05]  /*14640*/  BSYNC.RECONVERGENT B2 ;  /* 0x0000000000027941 */ /* 0x000fea0003800200 */
.L_x_1637:
        /* <DEDUP_REMOVED lines=31> */
.L_x_1640:
[----:B------:R-:W-:Y:S05]  /*14840*/  BSYNC.RECONVERGENT B2 ;  /* 0x0000000000027941 */ /* 0x000fea0003800200 */
.L_x_1639:
        /* <DEDUP_REMOVED lines=31> */
.L_x_1642:
[----:B------:R-:W-:Y:S05]  /*14a40*/  BSYNC.RECONVERGENT B2 ;  /* 0x0000000000027941 */ /* 0x000fea0003800200 */
.L_x_1641:
        /* <DEDUP_REMOVED lines=31> */
.L_x_1644:
[----:B------:R-:W-:Y:S05]  /*14c40*/  BSYNC.RECONVERGENT B2 ;  /* 0x0000000000027941 */ /* 0x000fea0003800200 */
.L_x_1643:
        /* <DEDUP_REMOVED lines=31> */
.L_x_1646:
[----:B------:R-:W-:Y:S05]  /*14e40*/  BSYNC.RECONVERGENT B2 ;  /* 0x0000000000027941 */ /* 0x000fea0003800200 */
.L_x_1645:
        /* <DEDUP_REMOVED lines=31> */
.L_x_1648:
[----:B------:R-:W-:Y:S05]  /*15040*/  BSYNC.RECONVERGENT B2 ;  /* 0x0000000000027941 */ /* 0x000fea0003800200 */
.L_x_1647:
        /* <DEDUP_REMOVED lines=31> */
.L_x_1650:
[----:B------:R-:W-:Y:S05]  /*15240*/  BSYNC.RECONVERGENT B2 ;  /* 0x0000000000027941 */ /* 0x000fea0003800200 */
.L_x_1649:
[----:B------:R-:W-:Y:S05]  /*15250*/  @P1 BRA `(.L_x_1534) ;  /* 0x0000006c002c1947 */ /* 0x000fea0003800000 */
[----:B------:R-:W0:Y:S02]  /*15260*/  S2UR UR7, SR_CTAID.Y ;  /* 0x00000000000779c3 */ /* 0x000e240000002600 */
[----:B01234-:R-:W-:-:S05]  /*15270*/  IMAD R11, R0, UR7, RZ ;  /* 0x00000007000b7c24 */ /* 0x01ffca000f8e02ff */
[----:B------:R-:W-:-:S04]  /*15280*/  IADD3 R5, P3, PT, R11, R5, RZ ;  /* 0x000000050b057210 */ /* 0x000fc80007f7e0ff */
[----:B------:R-:W-:Y:S02]  /*15290*/  LEA.HI.X.SX32 R11, R11, RZ, 0x1, P3 ;  /* 0x000000ff0b0b7211 */ /* 0x000fe400018f0eff */
[----:B------:R-:W-:-:S04]  /*152a0*/  LEA R10, P3, R5, UR8, 0x2 ;  /* 0x00000008050a7c11 */ /* 0x000fc8000f8610ff */
[----:B------:R-:W-:-:S05]  /*152b0*/  LEA.HI.X R11, R5, UR9, R11, 0x2, P3 ;  /* 0x00000009050b7c11 */ /* 0x000fca00098f140b */
[----:B------:R0:W2:Y:S01]  /*152c0*/  LDG.E R10, desc[UR36][R10.64] ;  /* 0x000000240a0a7981 */ /* 0x0000a2000c1e1900 */
[----:B------:R-:W-:Y:S02]  /*152d0*/  IMAD R5, R0, UR12, RZ ;  /* 0x0000000c00057c24 */ /* 0x000fe4000f8e02ff */
[----:B------:R-:W-:-:S04]  /*152e0*/  IMAD.IADD R12, R12, 0x1, R0 ;  /* 0x000000010c0c7824 */ /* 0x000fc800078e0200 */
[----:B------:R-:W-:Y:S01]  /*152f0*/  IMAD.SHL.U32 R12, R12, 0x4, RZ ;  /* 0x000000040c0c7824 */ /* 0x000fe200078e00ff */
[----:B0-----:R-:W0:Y:S01]  /*15300*/  S2R R11, SR_TID.X ;  /* 0x00000000000b7919 */ /* 0x001e220000002100 */
[----:B--2---:R-:W-:Y:S02]  /*15310*/  IMAD R10, R5, R10, RZ ;  /* 0x0000000a050a7224 */ /* 0x004fe400078e02ff */
[----:B0-----:R-:W-:-:S03]  /*15320*/  IMAD.SHL.U32 R5, R11, 0x2, RZ ;  /* 0x000000020b057824 */ /* 0x001fc600078e00ff */
[----:B------:R-:W-:Y:S02]  /*15330*/  LEA R13, R10, R12, 0x8 ;  /* 0x0000000c0a0d7211 */ /* 0x000fe400078e40ff */
[----:B------:R-:W-:Y:S02]  /*15340*/  LOP3.LUT R5, R5, 0x2, RZ, 0xc0, !PT ;  /* 0x0000000205057812 */ /* 0x000fe400078ec0ff */
[----:B------:R-:W-:-:S03]  /*15350*/  SHF.R.S32.HI R10, RZ, 0x1f, R13 ;  /* 0x0000001fff0a7819 */ /* 0x000fc6000001140d */
[----:B------:R-:W-:-:S05]  /*15360*/  IMAD R5, R0, UR6, R5 ;  /* 0x0000000600057c24 */ /* 0x000fca000f8e0205 */
[----:B------:R-:W-:-:S04]  /*15370*/  IADD3 R13, P3, PT, R5, R13, RZ ;  /* 0x0000000d050d7210 */ /* 0x000fc80007f7e0ff */
[----:B------:R-:W-:Y:S02]  /*15380*/  LEA.HI.X.SX32 R5, R5, R10, 0x1, P3 ;  /* 0x0000000a05057211 */ /* 0x000fe400018f0eff */
[----:B------:R-:W-:-:S04]  /*15390*/  IADD3 R11, P3, PT, R2, R12, RZ ;  /* 0x0000000c020b7210 */ /* 0x000fc80007f7e0ff */
[----:B------:R-:W-:Y:S02]  /*153a0*/  LEA.HI.X.SX32 R12, R12, R3, 0x1, P3 ;  /* 0x000000030c0c7211 */ /* 0x000fe400018f0eff */
[----:B------:R-:W-:-:S04]  /*153b0*/  LEA R10, P3, R11, UR10, 0x2 ;  /* 0x0000000a0b0a7c11 */ /* 0x000fc8000f8610ff */
[----:B------:R-:W-:Y:S02]  /*153c0*/  LEA.HI.X R11, R11, UR11, R12, 0x2, P3 ;  /* 0x0000000b0b0b7c11 */ /* 0x000fe400098f140c */
[----:B------:R-:W-:-:S04]  /*153d0*/  LEA R12, P3, R13, UR10, 0x2 ;  /* 0x0000000a0d0c7c11 */ /* 0x000fc8000f8610ff */
[----:B------:R-:W-:-:S06]  /*153e0*/  LEA.HI.X R13, R13, UR11, R5, 0x2, P3 ;  /* 0x0000000b0d0d7c11 */ /* 0x000fcc00098f1405 */
[----:B------:R-:W2:Y:S02]  /*153f0*/  LDG.E.64 R12, desc[UR36][R12.64] ;  /* 0x000000240c0c7981 */ /* 0x000ea4000c1e1b00 */
[----:B--2---:R-:W-:Y:S01]  /*15400*/  FADD.FTZ R246, R8, R12 ;  /* 0x0000000c08f67221 */ /* 0x004fe20000010000 */
[----:B------:R-:W-:-:S05]  /*15410*/  FADD.FTZ R247, R9, R13 ;  /* 0x0000000d09f77221 */ /* 0x000fca0000010000 */
[----:B------:R0:W-:Y:S01]  /*15420*/  STG.E.64 desc[UR36][R10.64], R246 ;  /* 0x000000f60a007986 */ /* 0x0001e2000c101b24 */
[----:B------:R-:W-:Y:S05]  /*15430*/  BRA `(.L_x_1534) ;  /* 0x0000006800b47947 */ /* 0x000fea0003800000 */
.L_x_1416:
[----:B------:R-:W-:Y:S01]  /*15440*/  ISETP.GE.AND P1, PT, R4, UR45, PT ;  /* 0x0000002d04007c0c */ /* 0x000fe2000bf26270 */
[----:B------:R-:W-:-:S12]  /*15450*/  BSSY.RECONVERGENT B2, `(.L_x_1651) ;  /* 0x0000017000027945 */ /* 0x000fd80003800200 */
[----:B------:R-:W-:Y:S05]  /*15460*/  @P1 BRA `(.L_x_1652) ;  /* 0x0000000000541947 */ /* 0x000fea0003800000 */
[----:B------:R-:W0:Y:S02]  /*15470*/  S2UR UR7, SR_CTAID.Y ;  /* 0x00000000000779c3 */ /* 0x000e240000002600 */
[----:B0-----:R-:W-:-:S05]  /*15480*/  IMAD R12, R0, UR7, RZ ;  /* 0x00000007000c7c24 */ /* 0x001fca000f8e02ff */
[----:B------:R-:W-:-:S04]  /*15490*/  IADD3 R11, P3, PT, R12, R5, RZ ;  /* 0x000000050c0b7210 */ /* 0x000fc80007f7e0ff */
[----:B------:R-:W-:Y:S02]  /*154a0*/  LEA.HI.X.SX32 R12, R12, RZ, 0x1, P3 ;  /* 0x000000ff0c0c7211 */ /* 0x000fe400018f0eff */
[----:B------:R-:W-:-:S04]  /*154b0*/  LEA R10, P3, R11, UR8, 0x2 ;  /* 0x000000080b0a7c11 */ /* 0x000fc8000f8610ff */
[----:B------:R-:W-:-:S05]  /*154c0*/  LEA.HI.X R11, R11, UR9, R12, 0x2, P3 ;  /* 0x000000090b0b7c11 */ /* 0x000fca00098f140c */
[----:B------:R0:W2:Y:S02]  /*154d0*/  LDG.E R10, desc[UR36][R10.64] ;  /* 0x000000240a0a7981 */ /* 0x0000a4000c1e1900 */
[----:B0-----:R-:W-:-:S04]  /*154e0*/  IMAD R11, R0, UR12, RZ ;  /* 0x0000000c000b7c24 */ /* 0x001fc8000f8e02ff */
[----:B--2---:R-:W-:Y:S02]  /*154f0*/  IMAD R10, R11, R10, RZ ;  /* 0x0000000a0b0a7224 */ /* 0x004fe400078e02ff */
[----:B------:R-:W0:Y:S02]  /*15500*/  S2R R11, SR_TID.X ;  /* 0x00000000000b7919 */ /* 0x000e240000002100 */
[----:B------:R-:W-:-:S04]  /*15510*/  IMAD R10, R10, 0x40, R5 ;  /* 0x000000400a0a7824 */ /* 0x000fc800078e0205 */
[----:B------:R-:W-:-:S05]  /*15520*/  IMAD.SHL.U32 R10, R10, 0x4, RZ ;  /* 0x000000040a0a7824 */ /* 0x000fca00078e00ff */
[----:B------:R-:W-:Y:S01]  /*15530*/  SHF.R.S32.HI R12, RZ, 0x1f, R10 ;  /* 0x0000001fff0c7819 */ /* 0x000fe2000001140a */
[----:B0-----:R-:W-:-:S05]  /*15540*/  IMAD.SHL.U32 R11, R11, 0x2, RZ ;  /* 0x000000020b0b7824 */ /* 0x001fca00078e00ff */
[----:B------:R-:W-:-:S05]  /*15550*/  LOP3.LUT R11, R11, 0x2, RZ, 0xc0, !PT ;  /* 0x000000020b0b7812 */ /* 0x000fca00078ec0ff */
[----:B------:R-:W-:-:S05]  /*15560*/  IMAD R11, R0, UR6, R11 ;  /* 0x00000006000b7c24 */ /* 0x000fca000f8e020b */
[----:B------:R-:W-:-:S04]  /*15570*/  IADD3 R10, P3, PT, R11, R10, RZ ;  /* 0x0000000a0b0a7210 */ /* 0x000fc80007f7e0ff */
[----:B------:R-:W-:Y:S02]  /*15580*/  LEA.HI.X.SX32 R11, R11, R12, 0x1, P3 ;  /* 0x0000000c0b0b7211 */ /* 0x000fe400018f0eff */
[----:B------:R-:W-:-:S04]  /*15590*/  LEA R120, P3, R10, UR10, 0x2 ;  /* 0x0000000a0a787c11 */ /* 0x000fc8000f8610ff */
[----:B------:R-:W-:-:S06]  /*155a0*/  LEA.HI.X R121, R10, UR11, R11, 0x2, P3 ;  /* 0x0000000b0a797c11 */ /* 0x000fcc00098f140b */
[----:B------:R-:W5:Y:S03]  /*155b0*/  LDG.E.64 R120, desc[UR36][R120.64] ;  /* 0x0000002478787981 */ /* 0x000f66000c1e1b00 */
.L_x_1652:
[----:B------:R-:W-:Y:S05]  /*155c0*/  BSYNC.RECONVERGENT B2 ;  /* 0x0000000000027941 */ /* 0x000fea0003800200 */
.L_x_1651:
[----:B------:R-:W-:Y:S04]  /*155d0*/  BSSY.RECONVERGENT B2, `(.L_x_1653) ;  /* 0x000001f000027945 */ /* 0x000fe80003800200 */
[----:B------:R-:W-:Y:S05]  /*155e0*/  @P1 BRA `(.L_x_1654) ;  /* 0x0000000000741947 */ /* 0x000fea0003800000 */
[----:B------:R-:W0:Y:S02]  /*155f0*/  S2UR UR7, SR_CTAID.Y ;  /* 0x00000000000779c3 */ /* 0x000e240000002600 */
[----:B0-----:R-:W-:-:S05]  /*15600*/  IMAD R12, R0, UR7, RZ ;  /* 0x00000007000c7c24 */ /* 0x001fca000f8e02ff */
[----:B------:R-:W-:-:S04]  /*15610*/  IADD3 R11, P3, PT, R12, R5, RZ ;  /* 0x000000050c0b7210 */ /* 0x000fc80007f7e0ff */
[----:B------:R-:W-:Y:S02]  /*15620*/  LEA.HI.X.SX32 R12, R12, RZ, 0x1, P3 ;  /* 0x000000ff0c0c7211 */ /* 0x000fe400018f0eff */
[----:B------:R-:W-:-:S04]  /*15630*/  LEA R10, P3, R11, UR8, 0x2 ;  /* 0x000000080b0a7c11 */ /* 0x000fc8000f8610ff */
[----:B------:R-:W-:-:S05]  /*15640*/  LEA.HI.X R11, R11, UR9, R12, 0x2, P3 ;  /* 0x000000090b0b7c11 */ /* 0x000fca00098f140c */
[----:B------:R0:W2:Y:S01]  /*15650*/  LDG.E R10, desc[UR36][R10.64] ;  /* 0x000000240a0a7981 */ /* 0x0000a2000c1e1900 */
[----:B------:R-:W-:Y:S01]  /*15660*/  IADD3 R13, PT, PT, R5, R0, RZ ;  /* 0x00000000050d7210 */ /* 0x000fe20007ffe0ff */
[----:B------:R-:W1:Y:S01]  /*15670*/  S2R R12, SR_TID.X ;  /* 0x00000000000c7919 */ /* 0x000e620000002100 */
[----:B0-----:R-:W-:Y:S02]  /*15680*/  IMAD R11, R0, UR12, RZ ;  /* 0x0000000c000b7c24 */ /* 0x001fe4000f8e02ff */
[----:B-1----:R-:W-:Y:S02]  /*15690*/  IMAD.SHL.U32 R12, R12, 0x2, RZ ;  /* 0x000000020c0c7824 */ /* 0x002fe400078e00ff */
[----:B--2---:R-:W-:-:S03]  /*156a0*/  IMAD R11, R11, R10, RZ ;  /* 0x0000000a0b0b7224 */ /* 0x004fc600078e02ff */
[----:B------:R-:W-:Y:S01]  /*156b0*/  LOP3.LUT R10, R12, 0x2, RZ, 0xc0, !PT ;  /* 0x000000020c0a7812 */ /* 0x000fe200078ec0ff */
[C---:B------:R-:W-:Y:S02]  /*156c0*/  IMAD R12, R0.reuse, 0x2, R5 ;  /* 0x00000002000c7824 */ /* 0x040fe400078e0205 */
[----:B------:R-:W-:Y:S02]  /*156d0*/  IMAD.SHL.U32 R11, R11, 0x100, RZ ;  /* 0x000001000b0b7824 */ /* 0x000fe400078e00ff */
[----:B------:R-:W-:Y:S02]  /*156e0*/  IMAD R10, R0, UR6, R10 ;  /* 0x00000006000a7c24 */ /* 0x000fe4000f8e020a */
[--C-:B------:R-:W-:Y:S02]  /*156f0*/  IMAD R13, R13, 0x4, R11.reuse ;  /* 0x000000040d0d7824 */ /* 0x100fe400078e020b */
[----:B------:R-:W-:Y:S01]  /*15700*/  IMAD.U32 R11, R12, 0x4, R11 ;  /* 0x000000040c0b7824 */ /* 0x000fe200078e000b */
[----:B------:R-:W-:-:S02]  /*15710*/  SHF.R.S32.HI R14, RZ, 0x1f, R10 ;  /* 0x0000001fff0e7819 */ /* 0x000fc4000001140a */
[C---:B------:R-:W-:Y:S02]  /*15720*/  IADD3 R12, P3, PT, R10.reuse, R13, RZ ;  /* 0x0000000d0a0c7210 */ /* 0x040fe40007f7e0ff */
[----:B------:R-:W-:Y:S02]  /*15730*/  IADD3 R10, P4, PT, R10, R11, RZ ;  /* 0x0000000b0a0a7210 */ /* 0x000fe40007f9e0ff */
[-C--:B------:R-:W-:Y:S02]  /*15740*/  LEA.HI.X.SX32 R13, R13, R14.reuse, 0x1, P3 ;  /* 0x0000000e0d0d7211 */ /* 0x080fe400018f0eff */
[C---:B------:R-:W-:Y:S02]  /*15750*/  LEA R122, P3, R12.reuse, UR10, 0x2 ;  /* 0x0000000a0c7a7c11 */ /* 0x040fe4000f8610ff */
[----:B------:R-:W-:Y:S02]  /*15760*/  LEA.HI.X.SX32 R11, R11, R14, 0x1, P4 ;  /* 0x0000000e0b0b7211 */ /* 0x000fe400020f0eff */
[----:B------:R-:W-:-:S02]  /*15770*/  LEA.HI.X R123, R12, UR11, R13, 0x2, P3 ;  /* 0x0000000b0c7b7c11 */ /* 0x000fc400098f140d */
[----:B------:R-:W-:-:S04]  /*15780*/  LEA R124, P3, R10, UR10, 0x2 ;  /* 0x0000000a0a7c7c11 */ /* 0x000fc8000f8610ff */
[----:B------:R-:W-:Y:S01]  /*15790*/  LEA.HI.X R125, R10, UR11, R11, 0x2, P3 ;  /* 0x0000000b0a7d7c11 */ /* 0x000fe200098f140b */
[----:B------:R-:W5:Y:S05]  /*157a0*/  LDG.E.64 R122, desc[UR36][R122.64] ;  /* 0x000000247a7a7981 */ /* 0x000f6a000c1e1b00 */
[----:B------:R-:W5:Y:S03]  /*157b0*/  LDG.E.64 R124, desc[UR36][R124.64] ;  /* 0x000000247c7c7981 */ /* 0x000f66000c1e1b00 */
.L_x_1654:
[----:B------:R-:W-:Y:S05]  /*157c0*/  BSYNC.RECONVERGENT B2 ;  /* 0x0000000000027941 */ /* 0x000fea0003800200 */
.L_x_1653:
[----:B------:R-:W-:Y:S04]  /*157d0*/  BSSY.RECONVERGENT B2, `(.L_x_1655) ;  /* 0x0000021000027945 */ /* 0x000fe80003800200 */
        /* <DEDUP_REMOVED lines=8> */
[----:B------:R-:W-:Y:S01]  /*15860*/  IMAD.IADD R13, R5, 0x1, R0 ;  /* 0x00000001050d7824 */ /* 0x000fe200078e0200 */
[----:B------:R-:W1:Y:S04]  /*15870*/  S2R R12, SR_TID.X ;  /* 0x00000000000c7919 */ /* 0x000e680000002100 */
[C---:B------:R-:W-:Y:S01]  /*15880*/  LEA R13, R0.reuse, R13, 0x1 ;  /* 0x0000000d000d7211 */ /* 0x040fe200078e08ff */
[----:B0-----:R-:W-:Y:S02]  /*15890*/  IMAD R10, R0, UR12, RZ ;  /* 0x0000000c000a7c24 */ /* 0x001fe4000f8e02ff */
[----:B-1----:R-:W-:-:S05]  /*158a0*/  IMAD.SHL.U32 R12, R12, 0x2, RZ ;  /* 0x000000020c0c7824 */ /* 0x002fca00078e00ff */
[----:B------:R-:W-:Y:S01]  /*158b0*/  LOP3.LUT R12, R12, 0x2, RZ, 0xc0, !PT ;  /* 0x000000020c0c7812 */ /* 0x000fe200078ec0ff */
[----:B--2---:R-:W-:Y:S02]  /*158c0*/  IMAD R11, R10, R11, RZ ;  /* 0x0000000b0a0b7224 */ /* 0x004fe400078e02ff */
[C---:B------:R-:W-:Y:S02]  /*158d0*/  IMAD R10, R0.reuse, 0x4, R5 ;  /* 0x00000004000a7824 */ /* 0x040fe400078e0205 */
[C---:B------:R-:W-:Y:S02]  /*158e0*/  IMAD R13, R11.reuse, 0x40, R13 ;  /* 0x000000400b0d7824 */ /* 0x040fe400078e020d */
[----:B------:R-:W-:Y:S02]  /*158f0*/  IMAD R11, R11, 0x40, R10 ;  /* 0x000000400b0b7824 */ /* 0x000fe400078e020a */
[----:B------:R-:W-:Y:S02]  /*15900*/  IMAD R10, R0, UR6, R12 ;  /* 0x00000006000a7c24 */ /* 0x000fe4000f8e020c */
[----:B------:R-:W-:-:S02]  /*15910*/  IMAD.SHL.U32 R13, R13, 0x4, RZ ;  /* 0x000000040d0d7824 */ /* 0x000fc400078e00ff */
[----:B------:R-:W-:Y:S01]  /*15920*/  IMAD.SHL.U32 R11, R11, 0x4, RZ ;  /* 0x000000040b0b7824 */ /* 0x000fe200078e00ff */
[----:B------:R-:W-:Y:S02]  /*15930*/  SHF.R.S32.HI R14, RZ, 0x1f, R10 ;  /* 0x0000001fff0e7819 */ /* 0x000fe4000001140a */
[C---:B------:R-:W-:Y:S02]  /*15940*/  IADD3 R12, P3, PT, R10.reuse, R13, RZ ;  /* 0x0000000d0a0c7210 */ /* 0x040fe40007f7e0ff */
[----:B------:R-:W-:Y:S02]  /*15950*/  IADD3 R10, P4, PT, R10, R11, RZ ;  /* 0x0000000b0a0a7210 */ /* 0x000fe40007f9e0ff */
[-C--:B------:R-:W-:Y:S02]  /*15960*/  LEA.HI.X.SX32 R13, R13, R14.reuse, 0x1, P3 ;  /* 0x0000000e0d0d7211 */ /* 0x080fe400018f0eff */
[----:B------:R-:W-:Y:S02]  /*15970*/  LEA R126, P3, R12, UR10, 0x2 ;  /* 0x0000000a0c7e7c11 */ /* 0x000fe4000f8610ff */
[----:B------:R-:W-:-:S02]  /*15980*/  LEA.HI.X.SX32 R11, R11, R14, 0x1, P4 ;  /* 0x0000000e0b0b7211 */ /* 0x000fc400020f0eff */
[----:B------:R-:W-:Y:S02]  /*15990*/  LEA.HI.X R127, R12, UR11, R13, 0x2, P3 ;  /* 0x0000000b0c7f7c11 */ /* 0x000fe400098f140d */
[----:B------:R-:W-:-:S04]  /*159a0*/  LEA R128, P3, R10, UR10, 0x2 ;  /* 0x0000000a0a807c11 */ /* 0x000fc8000f8610ff */
[----:B------:R-:W-:Y:S01]  /*159b0*/  LEA.HI.X R129, R10, UR11, R11, 0x2, P3 ;  /* 0x0000000b0a817c11 */ /* 0x000fe200098f140b */
[----:B------:R-:W5:Y:S05]  /*159c0*/  LDG.E.64 R126, desc[UR36][R126.64] ;  /* 0x000000247e7e7981 */ /* 0x000f6a000c1e1b00 */
[----:B------:R-:W5:Y:S03]  /*159d0*/  LDG.E.64 R128, desc[UR36][R128.64] ;  /* 0x0000002480807981 */ /* 0x000f66000c1e1b00 */
.L_x_1656:
[----:B------:R-:W-:Y:S05]  /*159e0*/  BSYNC.RECONVERGENT B2 ;  /* 0x0000000000027941 */ /* 0x000fea0003800200 */
.L_x_1655:
        /* <DEDUP_REMOVED lines=10> */
[----:B--2---:R-:W-:Y:S01]  /*15a90*/  IMAD R10, R11, R10, RZ ;  /* 0x0000000a0b0a7224 */ /* 0x004fe200078e02ff */
[----:B------:R-:W-:-:S05]  /*15aa0*/  IADD3 R11, PT, PT, R5, R0, RZ ;  /* 0x00000000050b7210 */ /* 0x000fca0007ffe0ff */
[----:B------:R-:W-:-:S04]  /*15ab0*/  IMAD R11, R0, 0x4, R11 ;  /* 0x00000004000b7824 */ /* 0x000fc800078e020b */
[----:B------:R-:W-:Y:S02]  /*15ac0*/  IMAD R10, R10, 0x40, R11 ;  /* 0x000000400a0a7824 */ /* 0x000fe400078e020b */
[----:B------:R-:W0:Y:S02]  /*15ad0*/  S2R R11, SR_TID.X ;  /* 0x00000000000b7919 */ /* 0x000e240000002100 */
        /* <DEDUP_REMOVED lines=10> */
.L_x_1658:
[----:B------:R-:W-:Y:S05]  /*15b80*/  BSYNC.RECONVERGENT B2 ;  /* 0x0000000000027941 */ /* 0x000fea0003800200 */
.L_x_1657:
        /* <DEDUP_REMOVED lines=11> */
[----:B------:R-:W-:-:S05]  /*15c40*/  IMAD.IADD R11, R5, 0x1, R0 ;  /* 0x00000001050b7824 */ /* 0x000fca00078e0200 */
[----:B------:R-:W-:-:S05]  /*15c50*/  LEA R11, R0, R11, 0x2 ;  /* 0x0000000b000b7211 */ /* 0x000fca00078e10ff */
[----:B------:R-:W-:-:S04]  /*15c60*/  IMAD.IADD R11, R11, 0x1, R0 ;  /* 0x000000010b0b7824 */ /* 0x000fc800078e0200 */
        /* <DEDUP_REMOVED lines=12> */
.L_x_1660:
[----:B------:R-:W-:Y:S05]  /*15d30*/  BSYNC.RECONVERGENT B2 ;  /* 0x0000000000027941 */ /* 0x000fea0003800200 */
.L_x_1659:
        /* <DEDUP_REMOVED lines=12> */
[----:B------:R-:W-:Y:S01]  /*15e00*/  LOP3.LUT R12, R12, 0x2, RZ, 0xc0, !PT ;  /* 0x000000020c0c7812 */ /* 0x000fe200078ec0ff */
[----:B--2---:R-:W-:Y:S01]  /*15e10*/  IMAD R11, R10, R11, RZ ;  /* 0x0000000b0a0b7224 */ /* 0x004fe200078e02ff */
[----:B------:R-:W-:-:S03]  /*15e20*/  IADD3 R10, PT, PT, R5, R0, RZ ;  /* 0x00000000050a7210 */ /* 0x000fc60007ffe0ff */
[----:B------:R-:W-:Y:S02]  /*15e30*/  IMAD.SHL.U32 R11, R11, 0x100, RZ ;  /* 0x000001000b0b7824 */ /* 0x000fe400078e00ff */
[----:B------:R-:W-:-:S04]  /*15e40*/  IMAD R10, R0, 0x4, R10 ;  /* 0x00000004000a7824 */ /* 0x000fc800078e020a */
[C---:B------:R-:W-:Y:S02]  /*15e50*/  IMAD R13, R0.reuse, 0x2, R10 ;  /* 0x00000002000d7824 */ /* 0x040fe400078e020a */
[C---:B------:R-:W-:Y:S02]  /*15e60*/  IMAD R10, R0.reuse, UR6, R12 ;  /* 0x00000006000a7c24 */ /* 0x040fe4000f8e020c */
[----:B------:R-:W-:Y:S02]  /*15e70*/  IMAD R12, R0, 0x8, R5 ;  /* 0x00000008000c7824 */ /* 0x000fe400078e0205 */
[----:B------:R-:W-:Y:S01]  /*15e80*/  IMAD R13, R13, 0x4, R11 ;  /* 0x000000040d0d7824 */ /* 0x000fe200078e020b */
[----:B------:R-:W-:Y:S02]  /*15e90*/  SHF.R.S32.HI R14, RZ, 0x1f, R10 ;  /* 0x0000001fff0e7819 */ /* 0x000fe4000001140a */
[----:B------:R-:W-:Y:S02]  /*15ea0*/  LEA R11, R12, R11, 0x2 ;  /* 0x0000000b0c0b7211 */ /* 0x000fe400078e10ff */
[----:B------:R-:W-:-:S02]  /*15eb0*/  IADD3 R12, P3, PT, R10, R13, RZ ;  /* 0x0000000d0a0c7210 */ /* 0x000fc40007f7e0ff */
[----:B------:R-:W-:Y:S02]  /*15ec0*/  IADD3 R10, P4, PT, R10, R11, RZ ;  /* 0x0000000b0a0a7210 */ /* 0x000fe40007f9e0ff */
[-C--:B------:R-:W-:Y:S02]  /*15ed0*/  LEA.HI.X.SX32 R13, R13, R14.reuse, 0x1, P3 ;  /* 0x0000000e0d0d7211 */ /* 0x080fe400018f0eff */
[C---:B------:R-:W-:Y:S02]  /*15ee0*/  LEA R134, P3, R12.reuse, UR10, 0x2 ;  /* 0x0000000a0c867c11 */ /* 0x040fe4000f8610ff */
[----:B------:R-:W-:Y:S02]  /*15ef0*/  LEA.HI.X.SX32 R11, R11, R14, 0x1, P4 ;  /* 0x0000000e0b0b7211 */ /* 0x000fe400020f0eff */
[----:B------:R-:W-:Y:S02]  /*15f00*/  LEA.HI.X R135, R12, UR11, R13, 0x2, P3 ;  /* 0x0000000b0c877c11 */ /* 0x000fe400098f140d */
[----:B------:R-:W-:-:S04]  /*15f10*/  LEA R136, P3, R10, UR10, 0x2 ;  /* 0x0000000a0a887c11 */ /* 0x000fc8000f8610ff */
[----:B------:R-:W-:Y:S01]  /*15f20*/  LEA.HI.X R137, R10, UR11, R11, 0x2, P3 ;  /* 0x0000000b0a897c11 */ /* 0x000fe200098f140b */
[----:B------:R-:W5:Y:S05]  /*15f30*/  LDG.E.64 R134, desc[UR36][R134.64] ;  /* 0x0000002486867981 */ /* 0x000f6a000c1e1b00 */
[----:B------:R-:W5:Y:S03]  /*15f40*/  LDG.E.64 R136, desc[UR36][R136.64] ;  /* 0x0000002488887981 */ /* 0x000f66000c1e1b00 */
.L_x_1662:
[----:B------:R-:W-:Y:S05]  /*15f50*/  BSYNC.RECONVERGENT B2 ;  /* 0x0000000000027941 */ /* 0x000fea0003800200 */
.L_x_1661:
        /* <DEDUP_REMOVED lines=11> */
[----:B------:R-:W-:-:S04]  /*16010*/  IMAD.IADD R11, R5, 0x1, R0 ;  /* 0x00000001050b7824 */ /* 0x000fc800078e0200 */
[----:B------:R-:W-:-:S04]  /*16020*/  IMAD R11, R0, 0x4, R11 ;  /* 0x00000004000b7824 */ /* 0x000fc800078e020b */
[----:B------:R-:W-:-:S04]  /*16030*/  IMAD R11, R0, 0x2, R11 ;  /* 0x00000002000b7824 */ /* 0x000fc800078e020b */
[----:B------:R-:W-:-:S04]  /*16040*/  IMAD R11, R0, 0x2, R11 ;  /* 0x00000002000b7824 */ /* 0x000fc800078e020b */
[----:B------:R-:W-:Y:S02]  /*16050*/  IMAD R10, R10, 0x40, R11 ;  /* 0x000000400a0a7824 */ /* 0x000fe400078e020b */
[----:B------:R-:W0:Y:S02]  /*16060*/  S2R R11, SR_TID.X ;  /* 0x00000000000b7919 */ /* 0x000e240000002100 */
[----:B------:R-:W-:-:S05]  /*16070*/  IMAD.SHL.U32 R10, R10, 0x4, RZ ;  /* 0x000000040a0a7824 */ /* 0x000fca00078e00ff */
[----:B------:R-:W-:Y:S02]  /*16080*/  SHF.R.S32.HI R12, RZ, 0x1f, R10 ;  /* 0x0000001fff0c7819 */ /* 0x000fe4000001140a */
[----:B0-----:R-:W-:-:S04]  /*16090*/  SHF.L.U32 R11, R11, 0x1, RZ ;  /* 0x000000010b0b7819 */ /* 0x001fc800000006ff */
[----:B------:R-:W-:-:S05]  /*160a0*/  LOP3.LUT R11, R11, 0x2, RZ, 0xc0, !PT ;  /* 0x000000020b0b7812 */ /* 0x000fca00078ec0ff */
[----:B------:R-:W-:-:S05]  /*160b0*/  IMAD R11, R0, UR6, R11 ;  /* 0x00000006000b7c24 */ /* 0x000fca000f8e020b */
[----:B------:R-:W-:-:S04]  /*160c0*/  IADD3 R10, P3, PT, R11, R10, RZ ;  /* 0x0000000a0b0a7210 */ /* 0x000fc80007f7e0ff */
[----:B------:R-:W-:Y:S02]  /*160d0*/  LEA.HI.X.SX32 R11, R11, R12, 0x1, P3 ;  /* 0x0000000c0b0b7211 */ /* 0x000fe400018f0eff */
[----:B------:R-:W-:-:S04]  /*160e0*/  LEA R138, P3, R10, UR10, 0x2 ;  /* 0x0000000a0a8a7c11 */ /* 0x000fc8000f8610ff */
[----:B------:R-:W-:-:S06]  /*160f0*/  LEA.HI.X R139, R10, UR11, R11, 0x2, P3 ;  /* 0x0000000b0a8b7c11 */ /* 0x000fcc00098f140b */
[----:B------:R-:W5:Y:S03]  /*16100*/  LDG.E.64 R138, desc[UR36][R138.64] ;  /* 0x000000248a8a7981 */ /* 0x000f66000c1e1b00 */
.L_x_1664:
[----:B------:R-:W-:Y:S05]  /*16110*/  BSYNC.RECONVERGENT B2 ;  /* 0x0000000000027941 */ /* 0x000fea0003800200 */
.L_x_1663:
        /* <DEDUP_REMOVED lines=14> */
[----:B------:R-:W-:-:S05]  /*16200*/  IMAD R11, R0, 0x2, R11 ;  /* 0x00000002000b7824 */ /* 0x000fca00078e020b */
[----:B------:R-:W-:-:S05]  /*16210*/  IADD3 R11, PT, PT, R11, R0, RZ ;  /* 0x000000000b0b7210 */ /* 0x000fca0007ffe0ff */
        /* <DEDUP_REMOVED lines=12> */
.L_x_1666:
[----:B------:R-:W-:Y:S05]  /*162e0*/  BSYNC.RECONVERGENT B2 ;  /* 0x0000000000027941 */ /* 0x000fea0003800200 */
.L_x_1665:
        /* <DEDUP_REMOVED lines=12> */
[----:B------:R-:W-:-:S05]  /*163b0*/  IMAD R11, R0, 0x4, R11 ;  /* 0x00000004000b7824 */ /* 0x000fca00078e020b */
[----:B------:R-:W-:-:S05]  /*163c0*/  LEA R11, R0, R11, 0x1 ;  /* 0x0000000b000b7211 */ /* 0x000fca00078e08ff */
[----:B------:R-:W-:-:S04]  /*163d0*/  IMAD R11, R0, 0x2, R11 ;  /* 0x00000002000b7824 */ /* 0x000fc800078e020b */
        /* <DEDUP_REMOVED lines=13> */
.L_x_1668:
[----:B------:R-:W-:Y:S05]  /*164b0*/  BSYNC.RECONVERGENT B2 ;  /* 0x0000000000027941 */ /* 0x000fea0003800200 */
.L_x_1667:
        /* <DEDUP_REMOVED lines=13> */
[----:B------:R-:W-:-:S04]  /*16590*/  IMAD R11, R0, 0x2, R11 ;  /* 0x00000002000b7824 */ /* 0x000fc800078e020b */
[----:B------:R-:W-:-:S04]  /*165a0*/  IMAD R11, R0, 0x2, R11 ;  /* 0x00000002000b7824 */ /* 0x000fc800078e020b */
[----:B------:R-:W-:-:S04]  /*165b0*/  IMAD R11, R0, 0x2, R11 ;  /* 0x00000002000b7824 */ /* 0x000fc800078e020b */
[----:B------:R-:W-:-:S05]  /*165c0*/  IMAD.IADD R11, R11, 0x1, R0 ;  /* 0x000000010b0b7824 */ /* 0x000fca00078e0200 */
[----:B------:R-:W-:Y:S02]  /*165d0*/  LEA R10, R10, R11, 0x6 ;  /* 0x0000000b0a0a7211 */ /* 0x000fe400078e30ff */
[----:B------:R-:W0:Y:S03]  /*165e0*/  S2R R11, SR_TID.X ;  /* 0x00000000000b7919 */ /* 0x000e260000002100 */
        /* <DEDUP_REMOVED lines=10> */
.L_x_1670:
[----:B------:R-:W-:Y:S05]  /*16690*/  BSYNC.RECONVERGENT B2 ;  /* 0x0000000000027941 */ /* 0x000fea0003800200 */
.L_x_1669:
        /* <DEDUP_REMOVED lines=29> */
.L_x_1672:
[----:B------:R-:W-:Y:S05]  /*16870*/  BSYNC.RECONVERGENT B2 ;  /* 0x0000000000027941 */ /* 0x000fea0003800200 */
.L_x_1671:
        /* <DEDUP_REMOVED lines=30> */
.L_x_1674:
[----:B------:R-:W-:Y:S05]  /*16a60*/  BSYNC.RECONVERGENT B2 ;  /* 0x0000000000027941 */ /* 0x000fea0003800200 */
.L_x_1673:
        /* <DEDUP_REMOVED lines=15> */
[----:B------:R-:W-:Y:S02]  /*16b60*/  IMAD R10, R0, 0x2, R10 ;  /* 0x00000002000a7824 */ /* 0x000fe400078e020a */
[----:B--2---:R-:W-:Y:S02]  /*16b70*/  IMAD R11, R12, R11, RZ ;  /* 0x0000000b0c0b7224 */ /* 0x004fe400078e02ff */
[----:B-1----:R-:W-:Y:S02]  /*16b80*/  IMAD.SHL.U32 R12, R13, 0x2, RZ ;  /* 0x000000020d0c7824 */ /* 0x002fe400078e00ff */
[----:B------:R-:W-:Y:S01]  /*16b90*/  IMAD R13, R0, 0x2, R10 ;  /* 0x00000002000d7824 */ /* 0x000fe200078e020a */
[----:B------:R-:W-:Y:S02]  /*16ba0*/  SHF.L.U32 R11, R11, 0x8, RZ ;  /* 0x000000080b0b7819 */ /* 0x000fe400000006ff */
[----:B------:R-:W-:Y:S01]  /*16bb0*/  LOP3.LUT R12, R12, 0x2, RZ, 0xc0, !PT ;  /* 0x000000020c0c7812 */ /* 0x000fe200078ec0ff */
[----:B------:R-:W-:-:S04]  /*16bc0*/  IMAD R13, R0, 0x2, R13 ;  /* 0x00000002000d7824 */ /* 0x000fc800078e020d */
[C---:B------:R-:W-:Y:S02]  /*16bd0*/  IMAD R10, R0.reuse, UR6, R12 ;  /* 0x00000006000a7c24 */ /* 0x040fe4000f8e020c */
[----:B------:R-:W-:Y:S02]  /*16be0*/  IMAD R12, R0, 0x10, R5 ;  /* 0x00000010000c7824 */ /* 0x000fe400078e0205 */
[--C-:B------:R-:W-:Y:S01]  /*16bf0*/  IMAD R13, R13, 0x4, R11.reuse ;  /* 0x000000040d0d7824 */ /* 0x100fe200078e020b */
[----:B------:R-:W-:Y:S01]  /*16c00*/  SHF.R.S32.HI R14, RZ, 0x1f, R10 ;  /* 0x0000001fff0e7819 */ /* 0x000fe2000001140a */
[----:B------:R-:W-:-:S03]  /*16c10*/  IMAD.U32 R11, R12, 0x4, R11 ;  /* 0x000000040c0b7824 */ /* 0x000fc600078e000b */
        /* <DEDUP_REMOVED lines=10> */
.L_x_1676:
[----:B------:R-:W-:Y:S05]  /*16cc0*/  BSYNC.RECONVERGENT B2 ;  /* 0x0000000000027941 */ /* 0x000fea0003800200 */
.L_x_1675:
        /* <DEDUP_REMOVED lines=16> */
[----:B------:R-:W-:-:S04]  /*16dd0*/  IMAD R11, R0, 0x2, R11 ;  /* 0x00000002000b7824 */ /* 0x000fc800078e020b */
[----:B------:R-:W-:-:S04]  /*16de0*/  IMAD R11, R0, 0x2, R11 ;  /* 0x00000002000b7824 */ /* 0x000fc800078e020b */
[----:B------:R-:W-:-:S05]  /*16df0*/  IMAD R11, R0, 0x2, R11 ;  /* 0x00000002000b7824 */ /* 0x000fca00078e020b */
        /* <DEDUP_REMOVED lines=12> */
.L_x_1678:
[----:B------:R-:W-:Y:S05]  /*16ec0*/  BSYNC.RECONVERGENT B2 ;  /* 0x0000000000027941 */ /* 0x000fea0003800200 */
.L_x_1677:
        /* <DEDUP_REMOVED lines=32> */
.L_x_1680:
[----:B------:R-:W-:Y:S05]  /*170d0*/  BSYNC.RECONVERGENT B2 ;  /* 0x0000000000027941 */ /* 0x000fea0003800200 */
.L_x_1679:
        /* <DEDUP_REMOVED lines=32> */
.L_x_1682:
[----:B------:R-:W-:Y:S05]  /*172e0*/  BSYNC.RECONVERGENT B2 ;  /* 0x0000000000027941 */ /* 0x000fea0003800200 */
.L_x_1681:
        /* <DEDUP_REMOVED lines=33> */
.L_x_1684:
[----:B------:R-:W-:Y:S05]  /*17500*/  BSYNC.RECONVERGENT B2 ;  /* 0x0000000000027941 */ /* 0x000fea0003800200 */
.L_x_1683:
        /* <DEDUP_REMOVED lines=33> */
.L_x_1686:
[----:B------:R-:W-:Y:S05]  /*17720*/  BSYNC.RECONVERGENT B2 ;  /* 0x0000000000027941 */ /* 0x000fea0003800200 */
.L_x_1685:
        /* <DEDUP_REMOVED lines=22> */
[----:B------:R-:W-:Y:S02]  /*17890*/  IMAD R10, R10, 0x40, R11 ;  /* 0x000000400a0a7824 */ /* 0x000fe400078e020b */
[----:B------:R-:W0:Y:S03]  /*178a0*/  S2R R11, SR_TID.X ;  /* 0x00000000000b7919 */ /* 0x000e260000002100 */
[----:B------:R-:W-:-:S04]  /*178b0*/  SHF.L.U32 R10, R10, 0x2, RZ ;  /* 0x000000020a0a7819 */ /* 0x000fc800000006ff */
        /* <DEDUP_REMOVED lines=9> */
.L_x_1688:
[----:B------:R-:W-:Y:S05]  /*17950*/  BSYNC.RECONVERGENT B2 ;  /* 0x0000000000027941 */ /* 0x000fea0003800200 */
.L_x_1687:
        /* <DEDUP_REMOVED lines=34> */
.L_x_1690:
[----:B------:R-:W-:Y:S05]  /*17b80*/  BSYNC.RECONVERGENT B2 ;  /* 0x0000000000027941 */ /* 0x000fea0003800200 */
.L_x_1689:
        /* <DEDUP_REMOVED lines=35> */
.L_x_1692:
[----:B------:R-:W-:Y:S05]  /*17dc0*/  BSYNC.RECONVERGENT B2 ;  /* 0x0000000000027941 */ /* 0x000fea0003800200 */
.L_x_1691:
        /* <DEDUP_REMOVED lines=35> */
.L_x_1694:
[----:B------:R-:W-:Y:S05]  /*18000*/  BSYNC.RECONVERGENT B2 ;  /* 0x0000000000027941 */ /* 0x000fea0003800200 */
.L_x_1693:
        /* <DEDUP_REMOVED lines=36> */
.L_x_1696:
[----:B------:R-:W-:Y:S05]  /*18250*/  BSYNC.RECONVERGENT B2 ;  /* 0x0000000000027941 */ /* 0x000fea0003800200 */
.L_x_1695:
        /* <DEDUP_REMOVED lines=36> */
.L_x_1698:
[----:B------:R-:W-:Y:S05]  /*184a0*/  BSYNC.RECONVERGENT B2 ;  /* 0x0000000000027941 */ /* 0x000fea0003800200 */
.L_x_1697:
        /* <DEDUP_REMOVED lines=37> */
.L_x_1700:
[----:B------:R-:W-:Y:S05]  /*18700*/  BSYNC.RECONVERGENT B2 ;  /* 0x0000000000027941 */ /* 0x000fea0003800200 */
.L_x_1699:
        /* <DEDUP_REMOVED lines=37> */
.L_x_1702:
[----:B------:R-:W-:Y:S05]  /*18960*/  BSYNC.RECONVERGENT B2 ;  /* 0x0000000000027941 */ /* 0x000fea0003800200 */
.L_x_1701:
        /* <DEDUP_REMOVED lines=38> */
.L_x_1704:
[----:B------:R-:W-:Y:S05]  /*18bd0*/  BSYNC.RECONVERGENT B2 ;  /* 0x0000000000027941 */ /* 0x000fea0003800200 */
.L_x_1703:
[----:B------:R-:W-:Y:S01]  /*18be0*/  IMAD.IADD R10, R5, 0x1, R0 ;  /* 0x00000001050a7824 */ /* 0x000fe200078e0200 */
[----:B------:R-:W-:Y:S03]  /*18bf0*/  BSSY.RECONVERGENT B2, `(.L_x_1705) ;  /* 0x000002c000027945 */ /* 0x000fe60003800200 */
        /* <DEDUP_REMOVED lines=21> */
[----:B------:R0:W2:Y:S01]  /*18d50*/  LDG.E R12, desc[UR36][R12.64] ;  /* 0x000000240c0c7981 */ /* 0x0000a2000c1e1900 */
[----:B------:R-:W-:Y:S01]  /*18d60*/  IMAD R11, R0, UR12, RZ ;  /* 0x0000000c000b7c24 */ /* 0x000fe2000f8e02ff */
[----:B0-----:R-:W0:Y:S02]  /*18d70*/  S2R R13, SR_TID.X ;  /* 0x00000000000d7919 */ /* 0x001e240000002100 */
[----:B0-----:R-:W-:-:S05]  /*18d80*/  IMAD.SHL.U32 R13, R13, 0x2, RZ ;  /* 0x000000020d0d7824 */ /* 0x001fca00078e00ff */
[----:B------:R-:W-:Y:S01]  /*18d90*/  LOP3.LUT R13, R13, 0x2, RZ, 0xc0, !PT ;  /* 0x000000020d0d7812 */ /* 0x000fe200078ec0ff */
[----:B--2---:R-:W-:Y:S01]  /*18da0*/  IMAD R11, R11, R12, RZ ;  /* 0x0000000c0b0b7224 */ /* 0x004fe200078e02ff */
[----:B------:R-:W-:-:S03]  /*18db0*/  LEA R12, R0, R5, 0x5 ;  /* 0x00000005000c7211 */ /* 0x000fc600078e28ff */
[----:B------:R-:W-:Y:S02]  /*18dc0*/  IMAD.SHL.U32 R14, R11, 0x100, RZ ;  /* 0x000001000b0e7824 */ /* 0x000fe400078e00ff */
[----:B------:R-:W-:Y:S02]  /*18dd0*/  IMAD R11, R0, UR6, R13 ;  /* 0x00000006000b7c24 */ /* 0x000fe4000f8e020d */
[--C-:B------:R-:W-:Y:S02]  /*18de0*/  IMAD.U32 R12, R12, 0x4, R14.reuse ;  /* 0x000000040c0c7824 */ /* 0x100fe400078e000e */
[----:B------:R-:W-:Y:S01]  /*18df0*/  IMAD R14, R10, 0x4, R14 ;  /* 0x000000040a0e7824 */ /* 0x000fe200078e020e */
[----:B------:R-:W-:-:S04]  /*18e00*/  SHF.R.S32.HI R15, RZ, 0x1f, R11 ;  /* 0x0000001fff0f7819 */ /* 0x000fc8000001140b */
        /* <DEDUP_REMOVED lines=10> */
.L_x_1706:
[----:B------:R-:W-:Y:S05]  /*18eb0*/  BSYNC.RECONVERGENT B2 ;  /* 0x0000000000027941 */ /* 0x000fea0003800200 */
.L_x_1705:
[----:B------:R-:W-:Y:S01]  /*18ec0*/  BSSY.RECONVERGENT B2, `(.L_x_1707) ;  /* 0x0000018000027945 */ /* 0x000fe20003800200 */
[----:B------:R-:W-:-:S03]  /*18ed0*/  IMAD R12, R0, 0x2, R10 ;  /* 0x00000002000c7824 */ /* 0x000fc600078e020a */
        /* <DEDUP_REMOVED lines=10> */
[----:B------:R-:W0:Y:S03]  /*18f80*/  S2R R11, SR_TID.X ;  /* 0x00000000000b7919 */ /* 0x000e260000002100 */
[----:B------:R-:W-:-:S05]  /*18f90*/  LEA R10, R10, R12, 0x6 ;  /* 0x0000000c0a0a7211 */ /* 0x000fca00078e30ff */
        /* <DEDUP_REMOVED lines=10> */
.L_x_1708:
[----:B------:R-:W-:Y:S05]  /*19040*/  BSYNC.RECONVERGENT B2 ;  /* 0x0000000000027941 */ /* 0x000fea0003800200 */
.L_x_1707:
[----:B------:R-:W-:Y:S01]  /*19050*/  BSSY.RECONVERGENT B2, `(.L_x_1709) ;  /* 0x0000018000027945 */ /* 0x000fe20003800200 */
[----:B------:R-:W-:-:S03]  /*19060*/  IMAD.IADD R12, R12, 0x1, R0 ;  /* 0x000000010c0c7824 */ /* 0x000fc600078e0200 */
        /* <DEDUP_REMOVED lines=11> */
[----:B------:R-:W-:-:S05]  /*19120*/  IMAD R10, R10, 0x40, R12 ;  /* 0x000000400a0a7824 */ /* 0x000fca00078e020c */
        /* <DEDUP_REMOVED lines=10> */
.L_x_1710:
[----:B------:R-:W-:Y:S05]  /*191d0*/  BSYNC.RECONVERGENT B2 ;  /* 0x0000000000027941 */ /* 0x000fea0003800200 */
.L_x_1709:
        /* <DEDUP_REMOVED lines=24> */
.L_x_1712:
[----:B------:R-:W-:Y:S05]  /*19360*/  BSYNC.RECONVERGENT B2 ;  /* 0x0000000000027941 */ /* 0x000fea0003800200 */
.L_x_1711:
[----:B------:R-:W-:Y:S01]  /*19370*/  BSSY.RECONVERGENT B2, `(.L_x_1713) ;  /* 0x0000018000027945 */ /* 0x000fe20003800200 */
[----:B------:R-:W-:-:S03]  /*19380*/  IADD3 R12, PT, PT, R12, R0, RZ ;  /* 0x000000000c0c7210 */ /* 0x000fc60007ffe0ff */
        /* <DEDUP_REMOVED lines=22> */
.L_x_1714:
[----:B------:R-:W-:Y:S05]  /*194f0*/  BSYNC.RECONVERGENT B2 ;  /* 0x0000000000027941 */ /* 0x000fea0003800200 */
.L_x_1713:
        /* <DEDUP_REMOVED lines=24> */
.L_x_1716:
[----:B------:R-:W-:Y:S05]  /*19680*/  BSYNC.RECONVERGENT B2 ;  /* 0x0000000000027941 */ /* 0x000fea0003800200 */
.L_x_1715:
        /* <DEDUP_REMOVED lines=24> */
.L_x_1718:
[----:B------:R-:W-:Y:S05]  /*19810*/  BSYNC.RECONVERGENT B2 ;  /* 0x0000000000027941 */ /* 0x000fea0003800200 */
.L_x_1717:
        /* <DEDUP_REMOVED lines=24> */
.L_x_1720:
[----:B------:R-:W-:Y:S05]  /*199a0*/  BSYNC.RECONVERGENT B2 ;  /* 0x0000000000027941 */ /* 0x000fea0003800200 */
.L_x_1719:
        /* <DEDUP_REMOVED lines=24> */
.L_x_1722:
[----:B------:R-:W-:Y:S05]  /*19b30*/  BSYNC.RECONVERGENT B2 ;  /* 0x0000000000027941 */ /* 0x000fea0003800200 */
.L_x_1721:
        /* <DEDUP_REMOVED lines=24> */
.L_x_1724:
[----:B------:R-:W-:Y:S05]  /*19cc0*/  BSYNC.RECONVERGENT B2 ;  /* 0x0000000000027941 */ /* 0x000fea0003800200 */
.L_x_1723:
        /* <DEDUP_REMOVED lines=24> */
.L_x_1726:
[----:B------:R-:W-:Y:S05]  /*19e50*/  BSYNC.RECONVERGENT B2 ;  /* 0x0000000000027941 */ /* 0x000fea0003800200 */
.L_x_1725:
        /* <DEDUP_REMOVED lines=24> */
.L_x_1728:
[----:B------:R-:W-:Y:S05]  /*19fe0*/  BSYNC.RECONVERGENT B2 ;  /* 0x0000000000027941 */ /* 0x000fea0003800200 */
.L_x_1727:
        /* <DEDUP_REMOVED lines=24> */
.L_x_1730:
[----:B------:R-:W-:Y:S05]  /*1a170*/  BSYNC.RECONVERGENT B2 ;  /* 0x0000000000027941 */ /* 0x000fea0003800200 */
.L_x_1729:
        /* <DEDUP_REMOVED lines=24> */
.L_x_1732:
[----:B------:R-:W-:Y:S05]  /*1a300*/  BSYNC.RECONVERGENT B2 ;  /* 0x0000000000027941 */ /* 0x000fea0003800200 */
.L_x_1731:
        /* <DEDUP_REMOVED lines=24> */
.L_x_1734:
[----:B------:R-:W-:Y:S05]  /*1a490*/  BSYNC.RECONVERGENT B2 ;  /* 0x0000000000027941 */ /* 0x000fea0003800200 */
.L_x_1733:
        /* <DEDUP_REMOVED lines=24> */
.L_x_1736:
[----:B------:R-:W-:Y:S05]  /*1a620*/  BSYNC.RECONVERGENT B2 ;  /* 0x0000000000027941 */ /* 0x000fea0003800200 */
.L_x_1735:
        /* <DEDUP_REMOVED lines=24> */
.L_x_1738:
[----:B------:R-:W-:Y:S05]  /*1a7b0*/  BSYNC.RECONVERGENT B2 ;  /* 0x0000000000027941 */ /* 0x000fea0003800200 */
.L_x_1737:
        /* <DEDUP_REMOVED lines=24> */
.L_x_1740:
[----:B------:R-:W-:Y:S05]  /*1a940*/  BSYNC.RECONVERGENT B2 ;  /* 0x0000000000027941 */ /* 0x000fea0003800200 */
.L_x_1739:
        /* <DEDUP_REMOVED lines=24> */
.L_x_1742:
[----:B------:R-:W-:Y:S05]  /*1aad0*/  BSYNC.RECONVERGENT B2 ;  /* 0x0000000000027941 */ /* 0x000fea0003800200 */
.L_x_1741:
        /* <DEDUP_REMOVED lines=24> */
.L_x_1744:
[----:B------:R-:W-:Y:S05]  /*1ac60*/  BSYNC.RECONVERGENT B2 ;  /* 0x0000000000027941 */ /* 0x000fea0003800200 */
.L_x_1743:
        /* <DEDUP_REMOVED lines=24> */
.L_x_1746:
[----:B------:R-:W-:Y:S05]  /*1adf0*/  BSYNC.RECONVERGENT B2 ;  /* 0x0000000000027941 */ /* 0x000fea0003800200 */
.L_x_1745:
        /* <DEDUP_REMOVED lines=24> */
.L_x_1748:
[----:B------:R-:W-:Y:S05]  /*1af80*/  BSYNC.RECONVERGENT B2 ;  /* 0x0000000000027941 */ /* 0x000fea0003800200 */
.L_x_1747:
        /* <DEDUP_REMOVED lines=24> */
.L_x_1750:
[----:B------:R-:W-:Y:S05]  /*1b110*/  BSYNC.RECONVERGENT B2 ;  /* 0x0000000000027941 */ /* 0x000fea0003800200 */
.L_x_1749:
        /* <DEDUP_REMOVED lines=24> */
.L_x_1752:
[----:B------:R-:W-:Y:S05]  /*1b2a0*/  BSYNC.RECONVERGENT B2 ;  /* 0x0000000000027941 */ /* 0x000fea0003800200 */
.L_x_1751:
        /* <DEDUP_REMOVED lines=24> */
.L_x_1754:
[----:B------:R-:W-:Y:S05]  /*1b430*/  BSYNC.RECONVERGENT B2 ;  /* 0x0000000000027941 */ /* 0x000fea0003800200 */
.L_x_1753:
        /* <DEDUP_REMOVED lines=24> */
.L_x_1756:
[----:B------:R-:W-:Y:S05]  /*1b5c0*/  BSYNC.RECONVERGENT B2 ;  /* 0x0000000000027941 */ /* 0x000fea0003800200 */
.L_x_1755:
        /* <DEDUP_REMOVED lines=24> */
.L_x_1758:
[----:B------:R-:W-:Y:S05]  /*1b750*/  BSYNC.RECONVERGENT B2 ;  /* 0x0000000000027941 */ /* 0x000fea0003800200 */
.L_x_1757:
        /* <DEDUP_REMOVED lines=24> */
.L_x_1760:
[----:B------:R-:W-:Y:S05]  /*1b8e0*/  BSYNC.RECONVERGENT B2 ;  /* 0x0000000000027941 */ /* 0x000fea0003800200 */
.L_x_1759:
        /* <DEDUP_REMOVED lines=24> */
.L_x_1762:
[----:B------:R-:W-:Y:S05]  /*1ba70*/  BSYNC.RECONVERGENT B2 ;  /* 0x0000000000027941 */ /* 0x000fea0003800200 */
.L_x_1761:
        /* <DEDUP_REMOVED lines=24> */
.L_x_1764:
[----:B------:R-:W-:Y:S05]  /*1bc00*/  BSYNC.RECONVERGENT B2 ;  /* 0x0000000000027941 */ /* 0x000fea0003800200 */
.L_x_1763:
        /* <DEDUP_REMOVED lines=24> */
.L_x_1766:
[----:B------:R-:W-:Y:S05]  /*1bd90*/  BSYNC.RECONVERGENT B2 ;  /* 0x0000000000027941 */ /* 0x000fea0003800200 */
.L_x_1765:
[----:B------:R-:W-:Y:S05]  /*1bda0*/  @P1 BRA `(.L_x_1534) ;  /* 0x0000000000581947 */ /* 0x000fea0003800000 */
        /* <DEDUP_REMOVED lines=8> */
[----:B------:R-:W-:Y:S02]  /*1be30*/  IMAD.IADD R12, R12, 0x1, R0 ;  /* 0x000000010c0c7824 */ /* 0x000fe400078e0200 */
        /* <DEDUP_REMOVED lines=13> */
.L_x_1534:
[----:B------:R-:W-:Y:S05]  /*1bf10*/  BSYNC.RECONVERGENT B0 ;  /* 0x0000000000007941 */ /* 0x000fea0003800200 */
.L_x_1415:
[----:B01234-:R-:W2:Y:S04]  /*1bf20*/  LDL R10, [R1+0x260] ;  /* 0x00026000010a7983 */ /* 0x01fea80000100800 */
[----:B------:R-:W3:Y:S04]  /*1bf30*/  LDL R5, [R1+0x264] ;  /* 0x0002640001057983 */ /* 0x000ee80000100800 */
        /* <DEDUP_REMOVED lines=8> */
[----:B------:R0:W-:Y:S04]  /*1bfc0*/  STL [R1+0x2cc], R29 ;  /* 0x0002cc1d01007387 */ /* 0x0001e80000100800 */
[----:B0-----:R-:W4:Y:S04]  /*1bfd0*/  LDL R29, [R1+0x244] ;  /* 0x00024400011d7983 */ /* 0x001f280000100800 */
        /* <DEDUP_REMOVED lines=28> */
[----:B------:R1:W-:Y:S04]  /*1c1a0*/  STL [R1+0x27c], R2 ;  /* 0x00027c0201007387 */ /* 0x0003e80000100800 */
[----:B------:R1:W-:Y:S04]  /*1c1b0*/  STL [R1+0x278], R0 ;  /* 0x0002780001007387 */ /* 0x0003e80000100800 */
[----:B0-----:R-:W4:Y:S04]  /*1c1c0*/  LDL R19, [R1+0x1e4] ;  /* 0x0001e40001137983 */ /* 0x001f280000100800 */
        /* <DEDUP_REMOVED lines=11> */
[----:B--2--5:R-:W-:Y:S01]  /*1c280*/  FMUL.FTZ R10, R10, R122 ;  /* 0x0000007a0a0a7220 */ /* 0x024fe20000410000 */
[----:B---3--:R-:W-:-:S04]  /*1c290*/  FMUL.FTZ R5, R5, R123 ;  /* 0x0000007b05057220 */ /* 0x008fc80000410000 */
[----:B----4-:R-:W-:Y:S02]  /*1c2a0*/  FFMA.FTZ R5, R21, R121, R5 ;  /* 0x0000007915057223 */ /* 0x010fe40000010005 */
[----:B------:R-:W2:Y:S02]  /*1c2b0*/  LDL R21, [R1+0x1ec] ;  /* 0x0001ec0001157983 */ /* 0x000ea40000100800 */
[----:B------:R-:W-:Y:S02]  /*1c2c0*/  FFMA.FTZ R5, R23, R125, R5 ;  /* 0x0000007d17057223 */ /* 0x000fe40000010005 */
[----:B------:R-:W3:Y:S02]  /*1c2d0*/  LDL R23, [R1+0x1f4] ;  /* 0x0001f40001177983 */ /* 0x000ee40000100800 */
[----:B------:R-:W-:Y:S02]  /*1c2e0*/  FFMA.FTZ R5, R25, R127, R5 ;  /* 0x0000007f19057223 */ /* 0x000fe40000010005 */
[----:B------:R-:W4:Y:S02]  /*1c2f0*/  LDL R25, [R1+0x1fc] ;  /* 0x0001fc0001197983 */ /* 0x000f240000100800 */
[----:B------:R-:W-:Y:S01]  /*1c300*/  FFMA.FTZ R5, R27, R129, R5 ;  /* 0x000000811b057223 */ /* 0x000fe20000010005 */
[----:B------:R-:W-:Y:S01]  /*1c310*/  FFMA.FTZ R10, R20, R120, R10 ;  /* 0x00000078140a7223 */ /* 0x000fe2000001000a */
[----:B------:R-:W2:Y:S02]  /*1c320*/  LDL R27, [R1+0x208] ;  /* 0x00020800011b7983 */ /* 0x000ea40000100800 */
[----:B------:R-:W-:Y:S01]  /*1c330*/  FFMA.FTZ R5, R29, R131, R5 ;  /* 0x000000831d057223 */ /* 0x000fe20000010005 */
[----:B------:R-:W-:Y:S01]  /*1c340*/  FFMA.FTZ R10, R22, R124, R10 ;  /* 0x0000007c160a7223 */ /* 0x000fe2000001000a */
[----:B------:R-:W3:Y:S02]  /*1c350*/  LDL R29, [R1+0x210] ;  /* 0x00021000011d7983 */ /* 0x000ee40000100800 */
[----:B------:R-:W-:Y:S01]  /*1c360*/  FFMA.FTZ R5, R249, R133, R5 ;  /* 0x00000085f9057223 */ /* 0x000fe20000010005 */
[----:B------:R-:W-:Y:S01]  /*1c370*/  FFMA.FTZ R10, R24, R126, R10 ;  /* 0x0000007e180a7223 */ /* 0x000fe2000001000a */
[----:B------:R-:W4:Y:S02]  /*1c380*/  LDL R249, [R1+0x204] ;  /* 0x0002040001f97983 */ /* 0x000f240000100800 */
        /* <DEDUP_REMOVED lines=8> */
[----:B------:R-:W4:Y:S03]  /*1c410*/  LDL R28, [R1+0x214] ;  /* 0x00021400011c7983 */ /* 0x000f260000100800 */
[----:B------:R-:W-:Y:S01]  /*1c420*/  FFMA.FTZ R10, R248, R134, R10 ;  /* 0x00000086f80a7223 */ /* 0x000fe2000001000a */
[----:B------:R-:W4:Y:S03]  /*1c430*/  LDL R252, [R1+0x200] ;  /* 0x0002000001fc7983 */ /* 0x000f260000100800 */
[----:B------:R-:W-:Y:S01]  /*1c440*/  FFMA.FTZ R10, R14, R136, R10 ;  /* 0x000000880e0a7223 */ /* 0x000fe2000001000a */
[----:B------:R-:W4:Y:S03]  /*1c450*/  LDL R248, [R1+0x1f8] ;  /* 0x0001f80001f87983 */ /* 0x000f260000100800 */
[----:B------:R-:W-:Y:S01]  /*1c460*/  FFMA.FTZ R10, R12, R138, R10 ;  /* 0x0000008a0c0a7223 */ /* 0x000fe2000001000a */
[----:B------:R-:W4:Y:S04]  /*1c470*/  LDL R22, [R1+0x1e8] ;  /* 0x0001e80001167983 */ /* 0x000f280000100800 */
[----:B------:R-:W4:Y:S04]  /*1c480*/  LDL R20, [R1+0x1e0] ;  /* 0x0001e00001147983 */ /* 0x000f280000100800 */
[----:B------:R-:W4:Y:S04]  /*1c490*/  LDL R15, [R1+0x1d4] ;  /* 0x0001d400010f7983 */ /* 0x000f280000100800 */
[----:B------:R-:W4:Y:S04]  /*1c4a0*/  LDL R14, [R1+0x1c8] ;  /* 0x0001c800010e7983 */ /* 0x000f280000100800 */
[----:B------:R-:W4:Y:S04]  /*1c4b0*/  LDL R13, [R1+0x1cc] ;  /* 0x0001cc00010d7983 */ /* 0x000f280000100800 */
[----:B------:R-:W4:Y:S04]  /*1c4c0*/  LDL R12, [R1+0x1c0] ;  /* 0x0001c000010c7983 */ /* 0x000f280000100800 */
[----:B------:R-:W4:Y:S01]  /*1c4d0*/  LDL R11, [R1+0x1c4] ;  /* 0x0001c400010b7983 */ /* 0x000f220000100800 */
[----:B------:R-:W-:Y:S01]  /*1c4e0*/  FFMA.FTZ R10, R2, R140, R10 ;  /* 0x0000008c020a7223 */ /* 0x000fe2000001000a */
[----:B------:R-:W-:-:S02]  /*1c4f0*/  FFMA.FTZ R5, R0, R141, R5 ;  /* 0x0000008d00057223 */ /* 0x000fc40000010005 */
[----:B------:R-:W4:Y:S04]  /*1c500*/  LDL R2, [R1+0x1a0] ;  /* 0x0001a00001027983 */ /* 0x000f280000100800 */
[----:B------:R-:W4:Y:S01]  /*1c510*/  LDL R0, [R1+0x1a4] ;  /* 0x0001a40001007983 */ /* 0x000f220000100800 */
[----:B---3--:R-:W-:-:S03]  /*1c520*/  FFMA.FTZ R10, R29, R142, R10 ;  /* 0x0000008e1d0a7223 */ /* 0x008fc6000001000a */
[----:B------:R0:W5:Y:S01]  /*1c530*/  LDL.LU R29, [R1+0x2cc] ;  /* 0x0002cc00011d7983 */ /* 0x0001620000300800 */
[----:B--2---:R-:W-:Y:S01]  /*1c540*/  FFMA.FTZ R10, R27, R144, R10 ;  /* 0x000000901b0a7223 */ /* 0x004fe2000001000a */
[----:B----4-:R-:W-:Y:S02]  /*1c550*/  FFMA.FTZ R5, R28, R143, R5 ;  /* 0x0000008f1c057223 */ /* 0x010fe40000010005 */
[----:B------:R0:W5:Y:S02]  /*1c560*/  LDL.LU R28, [R1+0x2c8] ;  /* 0x0002c800011c7983 */ /* 0x0001640000300800 */
[----:B------:R-:W-:Y:S01]  /*1c570*/  FFMA.FTZ R5, R26, R145, R5 ;  /* 0x000000911a057223 */ /* 0x000fe20000010005 */
[----:B------:R-:W-:Y:S01]  /*1c580*/  FFMA.FTZ R10, R252, R146, R10 ;  /* 0x00000092fc0a7223 */ /* 0x000fe2000001000a */
[----:B------:R0:W5:Y:S02]  /*1c590*/  LDL.LU R27, [R1+0x2c4] ;  /* 0x0002c400011b7983 */ /* 0x0001640000300800 */
[----:B------:R-:W-:Y:S01]  /*1c5a0*/  FFMA.FTZ R5, R249, R147, R5 ;  /* 0x00000093f9057223 */ /* 0x000fe20000010005 */
[----:B------:R-:W-:Y:S01]  /*1c5b0*/  FFMA.FTZ R10, R248, R148, R10 ;  /* 0x00000094f80a7223 */ /* 0x000fe2000001000a */
[----:B------:R0:W5:Y:S02]  /*1c5c0*/  LDL.LU R26, [R1+0x2c0] ;  /* 0x0002c000011a7983 */ /* 0x0001640000300800 */
        /* <DEDUP_REMOVED lines=27> */
[----:B------:R-:W-:-:S02]  /*1c780*/  FFMA.FTZ R5, R6, R167, R5 ;  /* 0x000000a706057223 */ /* 0x000fc40000010005 */
        /* <DEDUP_REMOVED lines=20> */
[----:B------:R-:W4:Y:S01]  /*1c8d0*/  LDL R0, [R1+0x13c] ;  /* 0x00013c0001007983 */ /* 0x000f220000100800 */
[----:B--2---:R-:W-:-:S03]  /*1c8e0*/  FFMA.FTZ R10, R252, R172, R10 ;  /* 0x000000acfc0a7223 */ /* 0x004fc6000001000a */
[----:B------:R-:W2:Y:S01]  /*1c8f0*/  LDL R252, [R1+0xf8] ;  /* 0x0000f80001fc7983 */ /* 0x000ea20000100800 */
[----:B---3--:R-:W-:-:S03]  /*1c900*/  FFMA.FTZ R5, R249, R173, R5 ;  /* 0x000000adf9057223 */ /* 0x008fc60000010005 */
[----:B------:R-:W3:Y:S01]  /*1c910*/  LDL R249, [R1+0xfc] ;  /* 0x0000fc0001f97983 */ /* 0x000ee20000100800 */
[----:B----4-:R-:W-:-:S03]  /*1c920*/  FFMA.FTZ R10, R7, R174, R10 ;  /* 0x000000ae070a7223 */ /* 0x010fc6000001000a */
[----:B------:R-:W4:Y:S01]  /*1c930*/  LDL R7, [R1+0x130] ;  /* 0x0001300001077983 */ /* 0x000f220000100800 */
[----:B------:R-:W-:-:S03]  /*1c940*/  FFMA.FTZ R5, R6, R175, R5 ;  /* 0x000000af06057223 */ /* 0x000fc60000010005 */
[----:B------:R-:W2:Y:S01]  /*1c950*/  LDL R6, [R1+0x134] ;  /* 0x0001340001067983 */ /* 0x000ea20000100800 */
[----:B------:R-:W-:Y:S01]  /*1c960*/  FFMA.FTZ R10, R9, R176, R10 ;  /* 0x000000b0090a7223 */ /* 0x000fe2000001000a */
[----:B------:R-:W-:Y:S02]  /*1c970*/  FFMA.FTZ R5, R8, R177, R5 ;  /* 0x000000b108057223 */ /* 0x000fe40000010005 */
[----:B------:R-:W3:Y:S01]  /*1c980*/  LDL R9, [R1+0x128] ;  /* 0x0001280001097983 */ /* 0x000ee20000100800 */
[----:B------:R-:W-:-:S03]  /*1c990*/  FFMA.FTZ R10, R12, R178, R10 ;  /* 0x000000b20c0a7223 */ /* 0x000fc6000001000a */
[----:B------:R-:W3:Y:S01]  /*1c9a0*/  LDL R8, [R1+0x12c] ;  /* 0x00012c0001087983 */ /* 0x000ee20000100800 */
[----:B------:R-:W-:-:S03]  /*1c9b0*/  FFMA.FTZ R5, R11, R179, R5 ;  /* 0x000000b30b057223 */ /* 0x000fc60000010005 */
[----:B------:R-:W3:Y:S04]  /*1c9c0*/  LDL R12, [R1+0x120] ;  /* 0x00012000010c7983 */ /* 0x000ee80000100800 */
        /* <DEDUP_REMOVED lines=41> */
[----:B---3--:R-:W-:-:S03]  /*1cc60*/  FFMA.FTZ R10, R9, R200, R10 ;  /* 0x000000c8090a7223 */ /* 0x008fc6000001000a */
[----:B------:R-:W3:Y:S01]  /*1cc70*/  LDL R9, [R1+0xd0] ;  /* 0x0000d00001097983 */ /* 0x000ee20000100800 */
[----:B------:R-:W-:-:S03]  /*1cc80*/  FFMA.FTZ R5, R8, R201, R5 ;  /* 0x000000c908057223 */ /* 0x000fc60000010005 */
[----:B------:R-:W4:Y:S01]  /*1cc90*/  LDL R8, [R1+0xd4] ;  /* 0x0000d40001087983 */ /* 0x000f220000100800 */
[----:B------:R-:W-:-:S03]  /*1cca0*/  FFMA.FTZ R10, R12, R202, R10 ;  /* 0x000000ca0c0a7223 */ /* 0x000fc6000001000a */
[----:B------:R-:W2:Y:S01]  /*1ccb0*/  LDL R12, [R1+0xd8] ;  /* 0x0000d800010c7983 */ /* 0x000ea20000100800 */
[----:B------:R-:W-:-:S03]  /*1ccc0*/  FFMA.FTZ R5, R11, R203, R5 ;  /* 0x000000cb0b057223 */ /* 0x000fc60000010005 */
[----:B------:R-:W3:Y:S01]  /*1ccd0*/  LDL R11, [R1+0xdc] ;  /* 0x0000dc00010b7983 */ /* 0x000ee20000100800 */
[----:B------:R-:W-:-:S03]  /*1cce0*/  FFMA.FTZ R10, R25, R204, R10 ;  /* 0x000000cc190a7223 */ /* 0x000fc6000001000a */
[----:B------:R0:W5:Y:S01]  /*1ccf0*/  LDL.LU R25, [R1+0x2bc] ;  /* 0x0002bc0001197983 */ /* 0x0001620000300800 */
        /* <DEDUP_REMOVED lines=12> */
[----:B------:R-:W-:Y:S01]  /*1cdc0*/  FFMA.FTZ R5, R18, R211, R5 ;  /* 0x000000d312057223 */ /* 0x000fe20000010005 */
[----:B------:R-:W-:Y:S02]  /*1cdd0*/  FFMA.FTZ R10, R252, R212, R10 ;  /* 0x000000d4fc0a7223 */ /* 0x000fe4000001000a */
[----:B------:R0:W5:Y:S01]  /*1cde0*/  LDL.LU R18, [R1+0x2a0] ;  /* 0x0002a00001127983 */ /* 0x0001620000300800 */
[----:B------:R-:W-:Y:S01]  /*1cdf0*/  FFMA.FTZ R5, R249, R213, R5 ;  /* 0x000000d5f9057223 */ /* 0x000fe20000010005 */
[----:B------:R-:W-:Y:S02]  /*1ce00*/  FFMA.FTZ R10, R248, R214, R10 ;  /* 0x000000d6f80a7223 */ /* 0x000fe4000001000a */
        /* <DEDUP_REMOVED lines=12> */
[----:B------:R-:W4:Y:S01]  /*1ced0*/  LDL R13, [R1+0x7c] ;  /* 0x00007c00010d7983 */ /* 0x000f220000100800 */
[----:B--2---:R-:W-:-:S03]  /*1cee0*/  FFMA.FTZ R10, R12, R220, R10 ;  /* 0x000000dc0c0a7223 */ /* 0x004fc6000001000a */
[----:B------:R-:W2:Y:S01]  /*1cef0*/  LDL R12, [R1+0x70] ;  /* 0x00007000010c7983 */ /* 0x000ea20000100800 */
[----:B---3--:R-:W-:Y:S01]  /*1cf00*/  FFMA.FTZ R5, R11, R221, R5 ;  /* 0x000000dd0b057223 */ /* 0x008fe20000010005 */
[----:B------:R-:W-:Y:S02]  /*1cf10*/  FFMA.FTZ R10, R9, R222, R10 ;  /* 0x000000de090a7223 */ /* 0x000fe4000001000a */
[----:B------:R-:W3:Y:S01]  /*1cf20*/  LDL R11, [R1+0x74] ;  /* 0x00007400010b7983 */ /* 0x000ee20000100800 */
[----:B----4-:R-:W-:-:S03]  /*1cf30*/  FFMA.FTZ R5, R8, R223, R5 ;  /* 0x000000df08057223 */ /* 0x010fc60000010005 */
[----:B------:R-:W4:Y:S01]  /*1cf40*/  LDL R9, [R1+0xa8] ;  /* 0x0000a80001097983 */ /* 0x000f220000100800 */
[----:B------:R-:W-:-:S03]  /*1cf50*/  FFMA.FTZ R10, R7, R224, R10 ;  /* 0x000000e0070a7223 */ /* 0x000fc6000001000a */
[----:B------:R-:W2:Y:S01]  /*1cf60*/  LDL R8, [R1+0xac] ;  /* 0x0000ac0001087983 */ /* 0x000ea20000100800 */
[----:B------:R-:W-:-:S03]  /*1cf70*/  FFMA.FTZ R5, R6, R225, R5 ;  /* 0x000000e106057223 */ /* 0x000fc60000010005 */
        /* <DEDUP_REMOVED lines=9> */
[----:B------:R-:W3:Y:S01]  /*1d010*/  LDL R0, [R1+0x94] ;  /* 0x0000940001007983 */ /* 0x000ee20000100800 */
[----:B------:R-:W-:-:S03]  /*1d020*/  FFMA.FTZ R10, R17, R230, R10 ;  /* 0x000000e6110a7223 */ /* 0x000fc6000001000a */
[----:B------:R0:W5:Y:S01]  /*1d030*/  LDL.LU R17, [R1+0x29c] ;  /* 0x00029c0001117983 */ /* 0x0001620000300800 */
[----:B------:R-:W-:-:S03]  /*1d040*/  FFMA.FTZ R5, R16, R231, R5 ;  /* 0x000000e710057223 */ /* 0x000fc60000010005 */
[----:B------:R0:W5:Y:S01]  /*1d050*/  LDL.LU R16, [R1+0x298] ;  /* 0x0002980001107983 */ /* 0x0001620000300800 */
[----:B----4-:R-:W-:-:S03]  /*1d060*/  FFMA.FTZ R10, R9, R232, R10 ;  /* 0x000000e8090a7223 */ /* 0x010fc6000001000a */
[----:B------:R0:W5:Y:S01]  /*1d070*/  LDL.LU R9, [R1+0x294] ;  /* 0x0002940001097983 */ /* 0x0001620000300800 */
[----:B--2---:R-:W-:-:S03]  /*1d080*/  FFMA.FTZ R5, R8, R233, R5 ;  /* 0x000000e908057223 */ /* 0x004fc60000010005 */
[----:B------:R0:W5:Y:S01]  /*1d090*/  LDL.LU R8, [R1+0x290] ;  /* 0x0002900001087983 */ /* 0x0001620000300800 */
[----:B---3--:R-:W-:-:S03]  /*1d0a0*/  FFMA.FTZ R10, R7, R234, R10 ;  /* 0x000000ea070a7223 */ /* 0x008fc6000001000a */
        /* <DEDUP_REMOVED lines=11> */
[----:B------:R-:W-:-:S04]  /*1d160*/  FFMA.FTZ R10, R252, R240, R10 ;  /* 0x000000f0fc0a7223 */ /* 0x000fc8000001000a */
[----:B------:R-:W-:Y:S02]  /*1d170*/  FFMA.FTZ R10, R248, R242, R10 ;  /* 0x000000f2f80a7223 */ /* 0x000fe4000001000a */
[----:B------:R-:W1:Y:S01]  /*1d180*/  S2R R248, SR_TID.X ;  /* 0x0000000000f87919 */ /* 0x000e620000002100 */
[----:B------:R-:W-:-:S04]  /*1d190*/  FFMA.FTZ R5, R249, R241, R5 ;  /* 0x000000f1f9057223 */ /* 0x000fc80000010005 */
[----:B------:R-:W-:Y:S01]  /*1d1a0*/  FFMA.FTZ R5, R15, R243, R5 ;  /* 0x000000f30f057223 */ /* 0x000fe20000010005 */
[----:B------:R-:W-:-:S03]  /*1d1b0*/  FFMA.FTZ R10, R14, R244, R10 ;  /* 0x000000f40e0a7223 */ /* 0x000fc6000001000a */
[----:B------:R-:W-:Y:S01]  /*1d1c0*/  FFMA.FTZ R5, R13, R245, R5 ;  /* 0x000000f50d057223 */ /* 0x000fe20000010005 */
[----:B------:R-:W-:Y:S01]  /*1d1d0*/  UMOV UR7, 0xffffffff ;  /* 0xffffffff00077882 */ /* 0x000fe20000000000 */
[----:B------:R-:W-:Y:S02]  /*1d1e0*/  FFMA.FTZ R10, R12, R246, R10 ;  /* 0x000000f60c0a7223 */ /* 0x000fe4000001000a */
[----:B------:R-:W-:-:S04]  /*1d1f0*/  FFMA.FTZ R5, R11, R247, R5 ;  /* 0x000000f70b057223 */ /* 0x000fc80000010005 */
[----:B------:R-:W-:Y:S01]  /*1d200*/  FADD.FTZ R5, R10, R5 ;  /* 0x000000050a057221 */ /* 0x000fe20000010000 */
[----:B-1----:R-:W-:Y:S01]  /*1d210*/  LOP3.LUT R249, R248, 0x1, RZ, 0xc0, !PT ;  /* 0x00000001f8f97812 */ /* 0x002fe200078ec0ff */
[----:B0-----:R-:W-:Y:S06]  /*1d220*/  BRA.DIV UR7, `(.L_x_1767) ;  /* 0x0000005207947947 */ /* 0x001fec000b800000 */
[----:B------:R0:W1:Y:S02]  /*1d230*/  SHFL.BFLY PT, R14, R5, 0x1, 0x1f ;  /* 0x0c201f00050e7f89 */ /* 0x00006400000e0000 */
.L_x_1838:
[----:B------:R2:W5:Y:S04]  /*1d240*/  LDL R15, [R1+0x4] ;  /* 0x00000400010f7983 */ /* 0x0005680000100800 */
[----:B------:R2:W5:Y:S04]  /*1d250*/  LDL R13, [R1+0x64] ;  /* 0x00006400010d7983 */ /* 0x0005680000100800 */
[----:B------:R2:W5:Y:S01]  /*1d260*/  LDL R12, [R1+0x60] ;  /* 0x00006000010c7983 */ /* 0x0005620000100800 */
[----:B------:R-:W-:Y:S01]  /*1d270*/  ISETP.EQ.U32.OR P1, PT, R249, 0x1, P1 ;  /* 0x00000001f900780c */ /* 0x000fe20000f22470 */
[----:B-1----:R-:W-:Y:S01]  /*1d280*/  FADD.FTZ R10, R5, R14 ;  /* 0x0000000e050a7221 */ /* 0x002fe20000010000 */
[----:B------:R-:W-:Y:S03]  /*1d290*/  BSSY.RECONVERGENT B0, `(.L_x_1768) ;  /* 0x000001b000007945 */ /* 0x000fe60003800200 */
[----:B------:R-:W-:-:S08]  /*1d2a0*/  FMUL.FTZ R10, R10, UR23 ;  /* 0x000000170a0a7c20 */ /* 0x000fd00008410000 */
[----:B--2---:R-:W-:Y:S05]  /*1d2b0*/  @P1 BRA `(.L_x_1769) ;  /* 0x0000000000601947 */ /* 0x004fea0003800000 */
[----:B------:R-:W1:Y:S01]  /*1d2c0*/  LDC R11, c[0x0][0x430] ;  /* 0x00010c00ff0b7b82 */ /* 0x000e620000000800 */
[----:B------:R-:W1:Y:S01]  /*1d2d0*/  LDCU UR7, c[0x0][0x408] ;  /* 0x00008100ff0777ac */ /* 0x000e620008000800 */
[----:B------:R-:W-:Y:S01]  /*1d2e0*/  ISETP.NE.U32.AND P1, PT, RZ, UR16, PT ;  /* 0x00000010ff007c0c */ /* 0x000fe2000bf25070 */
[----:B------:R-:W2:Y:S01]  /*1d2f0*/  LDL R252, [R1+0x68] ;  /* 0x0000680001fc7983 */ /* 0x000ea20000100800 */
[----:B------:R-:W-:Y:S02]  /*1d300*/  ISETP.NE.U32.AND P3, PT, RZ, UR14, PT ;  /* 0x0000000eff007c0c */ /* 0x000fe4000bf65070 */
[----:B------:R-:W-:Y:S02]  /*1d310*/  ISETP.NE.AND.EX P1, PT, RZ, UR17, PT, P1 ;  /* 0x00000011ff007c0c */ /* 0x000fe4000bf25310 */
[----:B------:R-:W-:Y:S01]  /*1d320*/  ISETP.NE.AND.EX P3, PT, RZ, UR15, PT, P3 ;  /* 0x0000000fff007c0c */ /* 0x000fe2000bf65330 */
[----:B-1----:R-:W-:-:S10]  /*1d330*/  VIADD R11, R11, UR7 ;  /* 0x000000070b0b7c36 */ /* 0x002fd40008000000 */
[----:B-----5:R-:W-:Y:S02]  /*1d340*/  @P1 ISETP.GE.AND P4, PT, R4, R11, PT ;  /* 0x0000000b0400120c */ /* 0x020fe40003f86270 */
[----:B0-----:R-:W0:Y:S02]  /*1d350*/  @P3 LDC.64 R4, c[0x0][0x438] ;  /* 0x00010e00ff043b82 */ /* 0x001e240000000a00 */
[----:B0-----:R-:W-:-:S06]  /*1d360*/  @P3 IMAD.WIDE R4, R12, 0x4, R4 ;  /* 0x000000040c043825 */ /* 0x001fcc00078e0204 */
[----:B------:R-:W3:Y:S01]  /*1d370*/  @P3 LDG.E R4, desc[UR36][R4.64] ;  /* 0x0000002404043981 */ /* 0x000ee2000c1e1900 */
[----:B------:R-:W0:Y:S01]  /*1d380*/  @P1 S2R R11, SR_CTAID.X ;  /* 0x00000000000b1919 */ /* 0x000e220000002500 */
[----:B---3--:R-:W-:Y:S02]  /*1d390*/  @P3 FADD.FTZ R10, R10, R4 ;  /* 0x000000040a0a3221 */ /* 0x008fe40000010000 */
[----:B------:R-:W0:Y:S02]  /*1d3a0*/  @P1 LDC.64 R4, c[0x0][0x448] ;  /* 0x00011200ff041b82 */ /* 0x000e240000000a00 */
[----:B0-----:R-:W-:-:S06]  /*1d3b0*/  @P1 IMAD.WIDE.U32 R4, R11, 0x4, R4 ;  /* 0x000000040b041825 */ /* 0x001fcc00078e0004 */
[----:B------:R0:W3:Y:S02]  /*1d3c0*/  @P1 LDG.E R4, desc[UR36][R4.64] ;  /* 0x0000002404041981 */ /* 0x0000e4000c1e1900 */
[----:B0-----:R-:W-:-:S04]  /*1d3d0*/  @P1 SEL R5, RZ, UR39, P4 ;  /* 0x00000027ff051c07 */ /* 0x001fc8000a000000 */
[----:B------:R-:W-:-:S04]  /*1d3e0*/  @P1 IADD3 R5, PT, PT, R15, -UR44, R5 ;  /* 0x8000002c0f051c10 */ /* 0x000fc8000fffe005 */
[----:B------:R-:W-:-:S05]  /*1d3f0*/  @P1 I2FP.F32.S32 R5, R5 ;  /* 0x0000000500051245 */ /* 0x000fca0000201400 */
[----:B---3--:R-:W-:-:S05]  /*1d400*/  @P1 FFMA.FTZ R10, R5, R4, R10 ;  /* 0x00000004050a1223 */ /* 0x008fca000001000a */
[----:B--2---:R-:W-:Y:S01]  /*1d410*/  @!P2 FMNMX.FTZ R252, R252, R10, !PT ;  /* 0x0000000afcfca209 */ /* 0x004fe20007810000 */
[----:B------:R1:W-:Y:S04]  /*1d420*/  STS [R13], R10 ;  /* 0x0000000a0d007388 */ /* 0x0003e80000000800 */
[----:B------:R1:W-:Y:S02]  /*1d430*/  @!P2 STL [R1+0x68], R252 ;  /* 0x000068fc0100a387 */ /* 0x0003e40000100800 */
.L_x_1769:
[----:B------:R-:W-:Y:S05]  /*1d440*/  BSYNC.RECONVERGENT B0 ;  /* 0x0000000000007941 */ /* 0x000fea0003800200 */
.L_x_1768:
[----:B------:R-:W2:Y:S04]  /*1d450*/  LDL R11, [R1+0x270] ;  /* 0x00027000010b7983 */ /* 0x000ea80000100800 */
[----:B-1----:R-:W3:Y:S04]  /*1d460*/  LDL.LU R10, [R1+0x5c] ;  /* 0x00005c00010a7983 */ /* 0x002ee80000300800 */
[----:B0-----:R-:W4:Y:S01]  /*1d470*/  LDL.LU R5, [R1+0x58] ;  /* 0x0000580001057983 */ /* 0x001f220000300800 */
[----:B-----5:R-:W-:Y:S01]  /*1d480*/  VIADD R4, R15, 0x3f ;  /* 0x0000003f0f047836 */ /* 0x020fe20000000000 */
[----:B------:R-:W-:Y:S01]  /*1d490*/  IADD3 R13, PT, PT, R13, 0x100, RZ ;  /* 0x000001000d0d7810 */ /* 0x000fe20007ffe0ff */
[----:B------:R-:W-:-:S03]  /*1d4a0*/  VIADD R12, R12, 0x40 ;  /* 0x000000400c0c7836 */ /* 0x000fc60000000000 */
[----:B--2---:R-:W-:Y:S01]  /*1d4b0*/  ISETP.GE.AND P1, PT, R4, R11, PT ;  /* 0x0000000b0400720c */ /* 0x004fe20003f26270 */
[----:B------:R-:W-:Y:S01]  /*1d4c0*/  VIADD R4, R15, 0x40 ;  /* 0x000000400f047836 */ /* 0x000fe20000000000 */
[----:B---3--:R-:W-:-:S05]  /*1d4d0*/  IADD3 R10, P2, PT, R10, 0x40, RZ ;  /* 0x000000400a0a7810 */ /* 0x008fca0007f5e0ff */
[----:B----4-:R-:W-:Y:S01]  /*1d4e0*/  IMAD.X R5, RZ, RZ, R5, P2 ;  /* 0x000000ffff057224 */ /* 0x010fe200010e0605 */
[----:B------:R0:W-:Y:S04]  /*1d4f0*/  STL [R1+0x5c], R10 ;  /* 0x00005c0a01007387 */ /* 0x0001e80000100800 */
[----:B------:R0:W-:Y:S04]  /*1d500*/  STL [R1+0x64], R13 ;  /* 0x0000640d01007387 */ /* 0x0001e80000100800 */
[----:B------:R0:W-:Y:S04]  /*1d510*/  STL [R1+0x4], R4 ;  /* 0x0000040401007387 */ /* 0x0001e80000100800 */
[----:B------:R0:W-:Y:S04]  /*1d520*/  STL [R1+0x60], R12 ;  /* 0x0000600c01007387 */ /* 0x0001e80000100800 */
[----:B------:R0:W-:Y:S01]  /*1d530*/  STL [R1+0x58], R5 ;  /* 0x0000580501007387 */ /* 0x0001e20000100800 */
[----:B------:R-:W-:Y:S05]  /*1d540*/  @!P1 BRA `(.L_x_1770) ;  /* 0xfffffe5c00e89947 */ /* 0x000fea000383ffff */
.L_x_1414:
[----:B------:R-:W-:Y:S05]  /*1d550*/  BSYNC B1 ;  /* 0x0000000000017941 */ /* 0x000fea0003800000 */
.L_x_1413:
[----:B------:R-:W-:Y:S01]  /*1d560*/  UMOV UR7, 0xffffffff ;  /* 0xffffffff00077882 */ /* 0x000fe20000000000 */
[----:B0-----:R-:W-:Y:S02]  /*1d570*/  LOP3.LUT P0, R5, R248, 0x1f, RZ, 0xc0, !PT ;  /* 0x0000001ff8057812 */ /* 0x001fe4000780c0ff */
[----:B------:R-:W-:Y:S11]  /*1d580*/  BRA.DIV UR7, `(.L_x_1771) ;  /* 0x0000004e07e47947 */ /* 0x000ff6000b800000 */
[----:B------:R-:W2:Y:S04]  /*1d590*/  LDL.LU R2, [R1+0x68] ;  /* 0x0000680001027983 */ /* 0x000ea80000300800 */
[----:B--2---:R-:W0:Y:S02]  /*1d5a0*/  SHFL.BFLY PT, R14, R2, 0x10, 0x1f ;  /* 0x0e001f00020e7f89 */ /* 0x004e2400000e0000 */
[----:B0-----:R-:W-:-:S05]  /*1d5b0*/  FMNMX.FTZ R13, R14, R2, !PT ;  /* 0x000000020e0d7209 */ /* 0x001fca0007810000 */
[----:B------:R-:W0:Y:S02]  /*1d5c0*/  SHFL.BFLY PT, R14, R13, 0x8, 0x1f ;  /* 0x0d001f000d0e7f89 */ /* 0x000e2400000e0000 */
[----:B0-----:R-:W-:-:S05]  /*1d5d0*/  FMNMX.FTZ R2, R13, R14, !PT ;  /* 0x0000000e0d027209 */ /* 0x001fca0007810000 */
[----:B------:R-:W0:Y:S02]  /*1d5e0*/  SHFL.BFLY PT, R14, R2, 0x4, 0x1f ;  /* 0x0c801f00020e7f89 */ /* 0x000e2400000e0000 */
[----:B0-----:R-:W-:-:S05]  /*1d5f0*/  FMNMX.FTZ R3, R2, R14, !PT ;  /* 0x0000000e02037209 */ /* 0x001fca0007810000 */
[----:B------:R0:W1:Y:S02]  /*1d600*/  SHFL.BFLY PT, R14, R3, 0x2, 0x1f ;  /* 0x0c401f00030e7f89 */ /* 0x00006400000e0000 */
.L_x_1844:
[----:B------:R-:W2:Y:S01]  /*1d610*/  S2R R12, SR_CgaCtaId ;  /* 0x00000000000c7919 */ /* 0x000ea20000008800 */
[----:B------:R-:W-:Y:S01]  /*1d620*/  MOV R11, 0x400 ;  /* 0x00000400000b7802 */ /* 0x000fe20000000f00 */
[----:B------:R-:W-:Y:S05]  /*1d630*/  WARPSYNC.ALL ;  /* 0x0000000000007948 */ /* 0x000fea0003800000 */
[----:B01----:R-:W-:Y:S02]  /*1d640*/  FMNMX.FTZ R3, R3, R14, !PT ;  /* 0x0000000e03037209 */ /* 0x003fe40007810000 */
[----:B--2---:R-:W-:-:S04]  /*1d650*/  LEA R27, R12, R11, 0x18 ;  /* 0x0000000b0c1b7211 */ /* 0x004fc800078ec0ff */
[----:B------:R-:W-:Y:S01]  /*1d660*/  @!P0 LEA.HI R2, R248, R27, RZ, 0x1d ;  /* 0x0000001bf8028211 */ /* 0x000fe200078fe8ff */
[----:B----4-:R-:W-:-:S04]  /*1d670*/  IMAD R28, R5, 0x4, R27 ;  /* 0x00000004051c7824 */ /* 0x010fc800078e021b */
[----:B------:R0:W-:Y:S01]  /*1d680*/  @!P0 STS [R2], R3 ;  /* 0x0000000302008388 */ /* 0x0001e20000000800 */
[----:B------:R-:W-:Y:S01]  /*1d690*/  BAR.SYNC.DEFER_BLOCKING 0x0 ;  /* 0x0000000000007b1d */ /* 0x000fe20000010000 */
[----:B------:R-:W-:Y:S01]  /*1d6a0*/  ISETP.GT.U32.AND P0, PT, R5, 0x3, PT ;  /* 0x000000030500780c */ /* 0x000fe20003f04070 */
[----:B0-----:R-:W-:Y:S01]  /*1d6b0*/  IMAD.MOV.U32 R2, RZ, RZ, -0x800001 ;  /* 0xff7fffffff027424 */ /* 0x001fe200078e00ff */
[----:B------:R-:W-:Y:S01]  /*1d6c0*/  IADD3 R4, PT, PT, R248, UR13, RZ ;  /* 0x0000000df8047c10 */ /* 0x000fe2000fffe0ff */
[----:B------:R-:W-:-:S04]  /*1d6d0*/  IMAD.MOV.U32 R8, RZ, RZ, RZ ;  /* 0x000000ffff087224 */ /* 0x000fc800078e00ff */
[----:B------:R-:W0:Y:S01]  /*1d6e0*/  S2UR UR7, SR_CTAID.Y ;  /* 0x00000000000779c3 */ /* 0x000e220000002600 */
[----:B------:R-:W-:Y:S05]  /*1d6f0*/  BSSY.RECONVERGENT B0, `(.L_x_1772) ;  /* 0x0000154000007945 */ /* 0x000fea0003800200 */
[----:B------:R-:W1:Y:S01]  /*1d700*/  @!P0 LDS R2, [R28] ;  /* 0x000000001c028984 */ /* 0x000e620000000800 */
[----:B------:R-:W-:-:S03]  /*1d710*/  ISETP.GE.AND P0, PT, R4, UR44, PT ;  /* 0x0000002c04007c0c */ /* 0x000fc6000bf06270 */
[----:B-1----:R-:W1:Y:S02]  /*1d720*/  SHFL.BFLY PT, R3, R2, 0x2, 0x1f ;  /* 0x0c401f0002037f89 */ /* 0x002e6400000e0000 */
[----:B-1----:R-:W-:-:S05]  /*1d730*/  FMNMX.FTZ R6, R3, R2, !PT ;  /* 0x0000000203067209 */ /* 0x002fca0007810000 */
[----:B------:R-:W1:Y:S02]  /*1d740*/  SHFL.BFLY PT, R3, R6, 0x1, 0x1f ;  /* 0x0c201f0006037f89 */ /* 0x000e6400000e0000 */
[----:B-1----:R-:W-:Y:S01]  /*1d750*/  FMNMX.FTZ R7, R6, R3, !PT ;  /* 0x0000000306077209 */ /* 0x002fe20007810000 */
[----:B0-----:R-:W-:Y:S02]  /*1d760*/  IMAD R3, R0, UR7, RZ ;  /* 0x0000000700037c24 */ /* 0x001fe4000f8e02ff */
[----:B------:R-:W-:Y:S02]  /*1d770*/  IMAD.SHL.U32 R0, R248, 0x4, RZ ;  /* 0x00000004f8007824 */ /* 0x000fe400078e00ff */
[----:B------:R0:W1:Y:S01]  /*1d780*/  SHFL.IDX PT, R26, R7, RZ, 0x1f ;  /* 0x00001fff071a7589 */ /* 0x00006200000e0000 */
[----:B------:R-:W-:Y:S01]  /*1d790*/  SHF.R.S32.HI R2, RZ, 0x1f, R3 ;  /* 0x0000001fff027819 */ /* 0x000fe20000011403 */
[----:B------:R-:W-:Y:S06]  /*1d7a0*/  @P0 BRA `(.L_x_1773) ;  /* 0x0000001400200947 */ /* 0x000fec0003800000 */
[----:B0-----:R-:W0:Y:S02]  /*1d7b0*/  LDC.64 R6, c[0x0][0x420] ;  /* 0x00010800ff067b82 */ /* 0x001e240000000a00 */
[----:B0-----:R-:W-:-:S04]  /*1d7c0*/  ISETP.NE.U32.AND P0, PT, R6, RZ, PT ;  /* 0x000000ff0600720c */ /* 0x001fc80003f05070 */
[----:B------:R-:W-:-:S13]  /*1d7d0*/  ISETP.NE.AND.EX P0, PT, R7, RZ, PT, P0 ;  /* 0x000000ff0700720c */ /* 0x000fda0003f05300 */
[----:B------:R-:W-:Y:S05]  /*1d7e0*/  @P0 BRA `(.L_x_1774) ;  /* 0x0000000c00940947 */ /* 0x000fea0003800000 */
[----:B------:R-:W-:Y:S01]  /*1d7f0*/  IMAD.MOV.U32 R9, RZ, RZ, 0x80 ;  /* 0x00000080ff097424 */ /* 0x000fe200078e00ff */
        /* <DEDUP_REMOVED lines=11> */
[----:B------:R-:W-:Y:S01]  /*1d8b0*/  LEA.HI R6, R7, 0x1, RZ, 0x19 ;  /* 0x0000000107067811 */ /* 0x000fe200078fc8ff */
[----:B------:R-:W-:-:S03]  /*1d8c0*/  IMAD.MOV.U32 R8, RZ, RZ, RZ ;  /* 0x000000ffff087224 */ /* 0x000fc600078e00ff */
[----:B------:R-:W-:Y:S02]  /*1d8d0*/  LEA R9, R12, R9, 0x18 ;  /* 0x000000090c097211 */ /* 0x000fe400078ec0ff */
[----:B------:R-:W-:Y:S01]  /*1d8e0*/  LOP3.LUT R7, R6, 0x3, RZ, 0xc0, !PT ;  /* 0x0000000306077812 */ /* 0x000fe200078ec0ff */
[----:B------:R-:W-:Y:S02]  /*1d8f0*/  IMAD.MOV.U32 R6, RZ, RZ, R4 ;  /* 0x000000ffff067224 */ /* 0x000fe400078e0004 */
[----:B------:R-:W-:Y:S01]  /*1d900*/  IMAD.IADD R9, R0, 0x1, R9 ;  /* 0x0000000100097824 */ /* 0x000fe200078e0209 */
[----:B------:R-:W-:-:S07]  /*1d910*/  IADD3 R7, PT, PT, -R7, RZ, RZ ;  /* 0x000000ff07077210 */ /* 0x000fce0007ffe1ff */
.L_x_1777:
[----:B------:R-:W1:Y:S01]  /*1d920*/  LDS R10, [R9] ;  /* 0x00000000090a7984 */ /* 0x000e620000000800 */
[----:B------:R-:W-:Y:S02]  /*1d930*/  VIADD R7, R7, 0x1 ;  /* 0x0000000107077836 */ /* 0x000fe40000000000 */
[----:B------:R-:W-:-:S03]  /*1d940*/  VIADD R6, R6, 0x80 ;  /* 0x0000008006067836 */ /* 0x000fc60000000000 */
        /* <DEDUP_REMOVED lines=8> */
.L_x_1776:
[----:B------:R-:W-:Y:S05]  /*1d9d0*/  BSYNC.RECONVERGENT B1 ;  /* 0x0000000000017941 */ /* 0x000fea0003800200 */
.L_x_1775:
        /* <DEDUP_REMOVED lines=14> */
.L_x_1780:
        /* <DEDUP_REMOVED lines=13> */
[----:B-1----:R-:W-:-:S03]  /*1db90*/  FADD.FTZ R9, -R26, R9 ;  /* 0x000000091a097221 */ /* 0x002fc60000010100 */
[----:B------:R-:W1:Y:S01]  /*1dba0*/  LDS R20, [R7+0x1200] ;  /* 0x0012000007147984 */ /* 0x000e620000000800 */
[C---:B0-----:R-:W-:Y:S01]  /*1dbb0*/  FADD.FTZ R10, -R26.reuse, R10 ;  /* 0x0000000a1a0a7221 */ /* 0x041fe20000010100 */
[----:B------:R-:W-:Y:S02]  /*1dbc0*/  FMUL.FTZ R9, R9, 1.4426950216293334961 ;  /* 0x3fb8aa3b09097820 */ /* 0x000fe40000410000 */
[----:B------:R-:W0:Y:S01]  /*1dbd0*/  LDS R21, [R7+0x1400] ;  /* 0x0014000007157984 */ /* 0x000e220000000800 */
[----:B--2---:R-:W-:Y:S01]  /*1dbe0*/  FADD.FTZ R11, -R26, R11 ;  /* 0x0000000b1a0b7221 */ /* 0x004fe20000010100 */
[----:B------:R-:W-:Y:S02]  /*1dbf0*/  FMUL.FTZ R10, R10, 1.4426950216293334961 ;  /* 0x3fb8aa3b0a0a7820 */ /* 0x000fe40000410000 */
[----:B------:R-:W2:Y:S01]  /*1dc00*/  MUFU.EX2 R9, R9 ;  /* 0x0000000900097308 */ /* 0x000ea20000000800 */
[----:B------:R-:W0:Y:S01]  /*1dc10*/  LDS R22, [R7+0x1600] ;  /* 0x0016000007167984 */ /* 0x000e220000000800 */
[C---:B---3--:R-:W-:Y:S01]  /*1dc20*/  FADD.FTZ R12, -R26.reuse, R12 ;  /* 0x0000000c1a0c7221 */ /* 0x048fe20000010100 */
[----:B------:R-:W-:Y:S01]  /*1dc30*/  FMUL.FTZ R11, R11, 1.4426950216293334961 ;  /* 0x3fb8aa3b0b0b7820 */ /* 0x000fe20000410000 */
[----:B------:R-:W3:Y:S01]  /*1dc40*/  MUFU.EX2 R10, R10 ;  /* 0x0000000a000a7308 */ /* 0x000ee20000000800 */
[----:B------:R-:W0:Y:S01]  /*1dc50*/  LDS R23, [R7+0x1800] ;  /* 0x0018000007177984 */ /* 0x000e220000000800 */
[----:B----4-:R-:W-:Y:S01]  /*1dc60*/  FADD.FTZ R13, -R26, R13 ;  /* 0x0000000d1a0d7221 */ /* 0x010fe20000010100 */
[----:B------:R-:W-:Y:S01]  /*1dc70*/  FMUL.FTZ R12, R12, 1.4426950216293334961 ;  /* 0x3fb8aa3b0c0c7820 */ /* 0x000fe20000410000 */
[C---:B-----5:R-:W-:Y:S01]  /*1dc80*/  FADD.FTZ R14, -R26.reuse, R14 ;  /* 0x0000000e1a0e7221 */ /* 0x060fe20000010100 */
        /* <DEDUP_REMOVED lines=71> */
.L_x_1779:
[----:B------:R-:W-:Y:S05]  /*1e100*/  BSYNC.RECONVERGENT B1 ;  /* 0x0000000000017941 */ /* 0x000fea0003800200 */
.L_x_1778:
        /* <DEDUP_REMOVED lines=23> */
[----:B----4-:R-:W-:Y:S01]  /*1e280*/  FADD.FTZ R13, -R26, R13 ;  /* 0x0000000d1a0d7221 */ /* 0x010fe20000010100 */
        /* <DEDUP_REMOVED lines=30> */
[----:B0-----:R-:W-:-:S07]  /*1e470*/  IADD3 R7, PT, PT, R7, 0x1000, RZ ;  /* 0x0000100007077810 */ /* 0x001fce0007ffe0ff */
.L_x_1782:
[----:B------:R-:W-:Y:S05]  /*1e480*/  BSYNC.RECONVERGENT B1 ;  /* 0x0000000000017941 */ /* 0x000fea0003800200 */
.L_x_1781:
        /* <DEDUP_REMOVED lines=27> */
.L_x_1774:
[----:B------:R-:W-:Y:S01]  /*1e640*/  IMAD.MOV.U32 R13, RZ, RZ, 0x80 ;  /* 0x00000080ff0d7424 */ /* 0x000fe200078e00ff */
[----:B------:R-:W-:Y:S01]  /*1e650*/  LOP3.LUT R9, RZ, R248, RZ, 0x33, !PT ;  /* 0x000000f8ff097212 */ /* 0x000fe200078e33ff */
[----:B------:R-:W-:Y:S01]  /*1e660*/  BSSY.RECONVERGENT B1, `(.L_x_1783) ;  /* 0x0000024000017945 */ /* 0x000fe20003800200 */
[----:B------:R-:W-:Y:S02]  /*1e670*/  IMAD.MOV.U32 R10, RZ, RZ, R4 ;  /* 0x000000ffff0a7224 */ /* 0x000fe400078e0004 */
[----:B------:R-:W-:-:S04]  /*1e680*/  VIADDMNMX R8, R4, R13, UR44, !PT ;  /* 0x0000002c04087e46 */ /* 0x000fc8000f80010d */
[----:B------:R-:W-:-:S04]  /*1e690*/  IADD3 R9, PT, PT, R8, -UR13, R9 ;  /* 0x8000000d08097c10 */ /* 0x000fc8000fffe009 */
[C---:B------:R-:W-:Y:S02]  /*1e6a0*/  LOP3.LUT R8, R9.reuse, 0x180, RZ, 0xc0, !PT ;  /* 0x0000018009087812 */ /* 0x040fe400078ec0ff */
[----:B------:R-:W-:Y:S02]  /*1e6b0*/  ISETP.GE.U32.AND P0, PT, R9, 0x180, PT ;  /* 0x000001800900780c */ /* 0x000fe40003f06070 */
[----:B------:R-:W-:Y:S01]  /*1e6c0*/  ISETP.NE.AND P1, PT, R8, 0x180, PT ;  /* 0x000001800800780c */ /* 0x000fe20003f25270 */
[----:B------:R-:W-:-:S12]  /*1e6d0*/  IMAD.MOV.U32 R8, RZ, RZ, RZ ;  /* 0x000000ffff087224 */ /* 0x000fd800078e00ff */
[----:B------:R-:W-:Y:S05]  /*1e6e0*/  @!P1 BRA `(.L_x_1784) ;  /* 0x00000000006c9947 */ /* 0x000fea0003800000 */
[----:B------:R-:W-:Y:S01]  /*1e6f0*/  VIADD R11, R11, 0x820 ;  /* 0x000008200b0b7836 */ /* 0x000fe20000000000 */
[--C-:B------:R-:W-:Y:S01]  /*1e700*/  IADD3 R14, P1, P2, R3, R6, R4.reuse ;  /* 0x00000006030e7210 */ /* 0x100fe20007a3e004 */
[----:B------:R-:W-:Y:S01]  /*1e710*/  HFMA2 R8, -RZ, RZ, 0, 0 ;  /* 0x00000000ff087431 */ /* 0x000fe200000001ff */
[----:B------:R-:W-:Y:S01]  /*1e720*/  LEA.HI R6, R9, 0x1, RZ, 0x19 ;  /* 0x0000000109067811 */ /* 0x000fe200078fc8ff */
[----:B------:R-:W-:Y:S01]  /*1e730*/  IMAD.MOV.U32 R10, RZ, RZ, R4 ;  /* 0x000000ffff0a7224 */ /* 0x000fe200078e0004 */
[----:B------:R-:W-:Y:S02]  /*1e740*/  LEA R11, R12, R11, 0x18 ;  /* 0x0000000b0c0b7211 */ /* 0x000fe400078ec0ff */
[----:B------:R-:W-:Y:S02]  /*1e750*/  LOP3.LUT R6, R6, 0x3, RZ, 0xc0, !PT ;  /* 0x0000000306067812 */ /* 0x000fe400078ec0ff */
[----:B------:R-:W-:Y:S01]  /*1e760*/  IADD3.X R7, PT, PT, R2, R7, RZ, P1, P2 ;  /* 0x0000000702077210 */ /* 0x000fe20000fe44ff */
[----:B------:R-:W-:-:S02]  /*1e770*/  IMAD.IADD R9, R0, 0x1, R11 ;  /* 0x0000000100097824 */ /* 0x000fc400078e020b */
[----:B------:R-:W-:-:S07]  /*1e780*/  IMAD.MOV R11, RZ, RZ, -R6 ;  /* 0x000000ffff0b7224 */ /* 0x000fce00078e0a06 */
.L_x_1785:
[----:B------:R-:W-:-:S06]  /*1e790*/  IMAD.MOV.U32 R6, RZ, RZ, R14 ;  /* 0x000000ffff067224 */ /* 0x000fcc00078e000e */
[----:B------:R0:W2:Y:S01]  /*1e7a0*/  LDG.E.U8 R6, desc[UR36][R6.64] ;  /* 0x0000002406067981 */ /* 0x0000a2000c1e1100 */
[----:B------:R-:W-:Y:S01]  /*1e7b0*/  VIADD R11, R11, 0x1 ;  /* 0x000000010b0b7836 */ /* 0x000fe20000000000 */
[----:B------:R-:W-:Y:S01]  /*1e7c0*/  IADD3 R14, P2, PT, R14, 0x80, RZ ;  /* 0x000000800e0e7810 */ /* 0x000fe20007f5e0ff */
[----:B------:R-:W-:-:S04]  /*1e7d0*/  VIADD R10, R10, 0x80 ;  /* 0x000000800a0a7836 */ /* 0x000fc80000000000 */
[----:B0-----:R-:W-:Y:S01]  /*1e7e0*/  IMAD.X R7, RZ, RZ, R7, P2 ;  /* 0x000000ffff077224 */ /* 0x001fe200010e0607 */
[----:B--2---:R-:W-:-:S13]  /*1e7f0*/  ISETP.NE.AND P1, PT, R6, RZ, PT ;  /* 0x000000ff0600720c */ /* 0x004fda0003f25270 */
[----:B------:R-:W1:Y:S02]  /*1e800*/  @!P1 LDS R12, [R9] ;  /* 0x00000000090c9984 */ /* 0x000e640000000800 */
[----:B-1----:R-:W-:Y:S01]  /*1e810*/  @!P1 FADD.FTZ R13, -R26, R12 ;  /* 0x0000000c1a0d9221 */ /* 0x002fe20000010100 */
[----:B------:R-:W-:-:S03]  /*1e820*/  MOV R12, RZ ;  /* 0x000000ff000c7202 */ /* 0x000fc60000000f00 */
[----:B------:R-:W-:-:S04]  /*1e830*/  @!P1 FMUL.FTZ R13, R13, 1.4426950216293334961 ;  /* 0x3fb8aa3b0d0d9820 */ /* 0x000fc80000410000 */
[----:B------:R-:W0:Y:S01]  /*1e840*/  @!P1 MUFU.EX2 R12, R13 ;  /* 0x0000000d000c9308 */ /* 0x000e220000000800 */
[----:B------:R-:W-:Y:S01]  /*1e850*/  ISETP.NE.AND P1, PT, R11, RZ, PT ;  /* 0x000000ff0b00720c */ /* 0x000fe20003f25270 */
[----:B0-----:R0:W-:Y:S01]  /*1e860*/  STS [R9], R12 ;  /* 0x0000000c09007388 */ /* 0x0011e20000000800 */
[----:B------:R-:W-:Y:S01]  /*1e870*/  FADD.FTZ R8, R12, R8 ;  /* 0x000000080c087221 */ /* 0x000fe20000010000 */
[----:B0-----:R-:W-:-:S10]  /*1e880*/  VIADD R9, R9, 0x200 ;  /* 0x0000020009097836 */ /* 0x001fd40000000000 */
[----:B------:R-:W-:Y:S05]  /*1e890*/  @P1 BRA `(.L_x_1785) ;  /* 0xfffffffc00bc1947 */ /* 0x000fea000383ffff */
.L_x_1784:
[----:B------:R-:W-:Y:S05]  /*1e8a0*/  BSYNC.RECONVERGENT B1 ;  /* 0x0000000000017941 */ /* 0x000fea0003800200 */
.L_x_1783:
        /* <DEDUP_REMOVED lines=13> */
.L_x_1786:
[----:B------:R-:W-:-:S05]  /*1e980*/  IMAD.MOV.U32 R6, RZ, RZ, R12 ;  /* 0x000000ffff067224 */ /* 0x000fca00078e000c */
[----:B------:R-:W2:Y:S04]  /*1e990*/  LDG.E.U8 R14, desc[UR36][R6.64+-0x100] ;  /* 0xffff0024060e7981 */ /* 0x000ea8000c1e1100 */
[----:B------:R-:W3:Y:S04]  /*1e9a0*/  LDG.E.U8 R11, desc[UR36][R6.64+-0x80] ;  /* 0xffff8024060b7981 */ /* 0x000ee8000c1e1100 */
[----:B------:R-:W4:Y:S04]  /*1e9b0*/  LDG.E.U8 R12, desc[UR36][R6.64] ;  /* 0x00000024060c7981 */ /* 0x000f28000c1e1100 */
[----:B------:R-:W5:Y:S01]  /*1e9c0*/  LDG.E.U8 R13, desc[UR36][R6.64+0x80] ;  /* 0x00008024060d7981 */ /* 0x000f62000c1e1100 */
[----:B------:R-:W-:Y:S01]  /*1e9d0*/  MOV R16, RZ ;  /* 0x000000ff00107202 */ /* 0x000fe20000000f00 */
[----:B------:R-:W-:-:S02]  /*1e9e0*/  IMAD.MOV.U32 R18, RZ, RZ, RZ ;  /* 0x000000ffff127224 */ /* 0x000fc400078e00ff */
[----:B------:R-:W-:Y:S01]  /*1e9f0*/  VIADD R10, R10, 0x200 ;  /* 0x000002000a0a7836 */ /* 0x000fe20000000000 */
[----:B--2---:R-:W-:Y:S01]  /*1ea00*/  ISETP.NE.AND P0, PT, R14, RZ, PT ;  /* 0x000000ff0e00720c */ /* 0x004fe20003f05270 */
[----:B------:R-:W-:Y:S01]  /*1ea10*/  IMAD.MOV.U32 R14, RZ, RZ, RZ ;  /* 0x000000ffff0e7224 */ /* 0x000fe200078e00ff */
[----:B---3--:R-:W-:Y:S02]  /*1ea20*/  ISETP.NE.AND P1, PT, R11, RZ, PT ;  /* 0x000000ff0b00720c */ /* 0x008fe40003f25270 */
[----:B----4-:R-:W-:Y:S02]  /*1ea30*/  ISETP.NE.AND P2, PT, R12, RZ, PT ;  /* 0x000000ff0c00720c */ /* 0x010fe40003f45270 */
[----:B-----5:R-:W-:-:S07]  /*1ea40*/  ISETP.NE.AND P3, PT, R13, RZ, PT ;  /* 0x000000ff0d00720c */ /* 0x020fce0003f65270 */
        /* <DEDUP_REMOVED lines=30> */
.L_x_1773:
[----:B------:R-:W-:Y:S05]  /*1ec30*/  BSYNC.RECONVERGENT B0 ;  /* 0x0000000000007941 */ /* 0x000fea0003800200 */
.L_x_1772:
[----:B0---4-:R-:W0:Y:S01]  /*1ec40*/  SHFL.BFLY PT, R7, R8, 0x10, 0x1f ;  /* 0x0e001f0008077f89 */ /* 0x011e2200000e0000 */
[C---:B------:R-:W-:Y:S01]  /*1ec50*/  ISETP.NE.AND P0, PT, R5.reuse, RZ, PT ;  /* 0x000000ff0500720c */ /* 0x040fe20003f05270 */
[----:B------:R-:W2:Y:S01]  /*1ec60*/  LDCU.U8 UR11, c[0x0][0x48c] ;  /* 0x00009180ff0b77ac */ /* 0x000ea20008000000 */
[----:B------:R-:W-:Y:S01]  /*1ec70*/  ISETP.GT.U32.AND P1, PT, R5, 0x3, PT ;  /* 0x000000030500780c */ /* 0x000fe20003f24070 */
[----:B------:R-:W3:Y:S01]  /*1ec80*/  S2UR UR10, SR_CTAID.X ;  /* 0x00000000000a79c3 */ /* 0x000ee20000002500 */
[----:B------:R-:W-:Y:S01]  /*1ec90*/  UMOV UR4, URZ ;  /* 0x000000ff00047c82 */ /* 0x000fe20008000000 */
[----:B------:R-:W-:-:S08]  /*1eca0*/  UMOV UR5, URZ ;  /* 0x000000ff00057c82 */ /* 0x000fd00008000000 */
[----:B------:R-:W-:-:S04]  /*1ecb0*/  @!P0 SHF.R.U32.HI R12, RZ, 0x3, R248 ;  /* 0x00000003ff0c8819 */ /* 0x000fc800000116f8 */
[----:B------:R-:W-:Y:S01]  /*1ecc0*/  @!P0 LOP3.LUT R12, R12, 0x7c, RZ, 0xc0, !PT ;  /* 0x0000007c0c0c8812 */ /* 0x000fe200078ec0ff */
[----:B--2---:R-:W-:-:S03]  /*1ecd0*/  UISETP.NE.AND UP0, UPT, UR11, URZ, UPT ;  /* 0x000000ff0b00728c */ /* 0x004fc6000bf05270 */
[----:B------:R-:W-:Y:S01]  /*1ece0*/  @!P0 IADD3 R12, PT, PT, R12, R27, RZ ;  /* 0x0000001b0c0c8210 */ /* 0x000fe20007ffe0ff */
[----:B0-----:R-:W-:-:S05]  /*1ecf0*/  FADD.FTZ R7, R7, R8 ;  /* 0x0000000807077221 */ /* 0x001fca0000010000 */
[----:B------:R-:W0:Y:S02]  /*1ed00*/  SHFL.BFLY PT, R6, R7, 0x8, 0x1f ;  /* 0x0d001f0007067f89 */ /* 0x000e2400000e0000 */
[----:B0-----:R-:W-:-:S05]  /*1ed10*/  FADD.FTZ R6, R7, R6 ;  /* 0x0000000607067221 */ /* 0x001fca0000010000 */
        /* <DEDUP_REMOVED lines=8> */
[----:B------:R-:W-:-:S05]  /*1eda0*/  ISETP.GE.AND P0, PT, R4, UR44, PT ;  /* 0x0000002c04007c0c */ /* 0x000fca000bf06270 */
[----:B------:R-:W0:Y:S04]  /*1edb0*/  @!P1 LDS R11, [R28+0x10] ;  /* 0x000010001c0b9984 */ /* 0x000e280000000800 */
[----:B0-----:R-:W0:Y:S02]  /*1edc0*/  SHFL.BFLY PT, R6, R11, 0x2, 0x1f ;  /* 0x0c401f000b067f89 */ /* 0x001e2400000e0000 */
[----:B0-----:R-:W-:-:S05]  /*1edd0*/  FADD.FTZ R6, R6, R11 ;  /* 0x0000000b06067221 */ /* 0x001fca0000010000 */
[----:B------:R-:W0:Y:S02]  /*1ede0*/  SHFL.BFLY PT, R5, R6, 0x1, 0x1f ;  /* 0x0c201f0006057f89 */ /* 0x000e2400000e0000 */
[----:B0-----:R-:W-:-:S06]  /*1edf0*/  FADD.FTZ R5, R6, R5 ;  /* 0x0000000506057221 */ /* 0x001fcc0000010000 */
[----:B------:R-:W0:Y:S02]  /*1ee00*/  SHFL.IDX PT, R5, R5, RZ, 0x1f ;  /* 0x00001fff05057589 */ /* 0x000e2400000e0000 */
[----:B0-----:R-:W-:-:S04]  /*1ee10*/  FADD.FTZ R7, R5, 9.9999999747524270788e-07 ;  /* 0x358637bd05077421 */ /* 0x001fc80000010000 */
[----:B------:R0:W2:Y:S01]  /*1ee20*/  MUFU.RCP R30, R7 ;  /* 0x00000007001e7308 */ /* 0x0000a20000001000 */
[----:B---3--:R-:W-:Y:S05]  /*1ee30*/  BRA.U !UP0, `(.L_x_1787) ;  /* 0x0000000108207547 */ /* 0x008fea000b800000 */
[----:B------:R-:W3:Y:S01]  /*1ee40*/  LDCU UR5, c[0x0][0x3f8] ;  /* 0x00007f00ff0577ac */ /* 0x000ee20008000800 */
[----:B------:R-:W4:Y:S01]  /*1ee50*/  LDCU UR4, c[0x0][0x488] ;  /* 0x00009100ff0477ac */ /* 0x000f220008000800 */
[----:B------:R-:W4:Y:S01]  /*1ee60*/  LDCU UR8, c[0x0][0x40c] ;  /* 0x00008180ff0877ac */ /* 0x000f220008000800 */
[----:B------:R-:W5:Y:S01]  /*1ee70*/  LDCU UR9, c[0x0][0x3f4] ;  /* 0x00007e80ff0977ac */ /* 0x000f620008000800 */
[----:B---3--:R-:W-:-:S04]  /*1ee80*/  UIMAD UR5, UR7, UR5, UR10 ;  /* 0x00000005070572a4 */ /* 0x008fc8000f8e020a */
[----:B----4-:R-:W-:-:S04]  /*1ee90*/  UIMAD UR4, UR5, UR4, UR8 ;  /* 0x00000004050472a4 */ /* 0x010fc8000f8e0208 */
[----:B-----5:R-:W-:-:S04]  /*1eea0*/  UIMAD UR4, UR4, UR9, URZ ;  /* 0x00000009040472a4 */ /* 0x020fc8000f8e02ff */
[----:B------:R-:W-:-:S12]  /*1eeb0*/  USHF.R.S32.HI UR5, URZ, 0x1f, UR4 ;  /* 0x0000001fff057899 */ /* 0x000fd80008011404 */
.L_x_1787:
[----:B------:R-:W-:Y:S04]  /*1eec0*/  BSSY.RECONVERGENT B0, `(.L_x_1788) ;  /* 0x0000158000007945 */ /* 0x000fe80003800200 */
[----:B------:R-:W-:Y:S05]  /*1eed0*/  @P0 BRA `(.L_x_1789) ;  /* 0x0000001400580947 */ /* 0x000fea0003800000 */
[----:B------:R-:W-:-:S09]  /*1eee0*/  UISETP.NE.AND UP0, UPT, UR11, URZ, UPT ;  /* 0x000000ff0b00728c */ /* 0x000fd2000bf05270 */
[----:B------:R-:W-:Y:S05]  /*1eef0*/  BRA.U UP0, `(.L_x_1790) ;  /* 0x0000000900407547 */ /* 0x000fea000b800000 */
[----:B------:R-:W-:Y:S01]  /*1ef00*/  IMAD.MOV.U32 R5, RZ, RZ, 0x80 ;  /* 0x00000080ff057424 */ /* 0x000fe200078e00ff */
        /* <DEDUP_REMOVED lines=9> */
[----:B------:R-:W-:Y:S01]  /*1efa0*/  LEA.HI R5, R5, 0x1, RZ, 0x19 ;  /* 0x0000000105057811 */ /* 0x000fe200078fc8ff */
[----:B------:R-:W-:Y:S02]  /*1efb0*/  UMOV UR8, 0x400 ;  /* 0x0000040000087882 */ /* 0x000fe40000000000 */
[----:B------:R-:W-:Y:S02]  /*1efc0*/  UIADD3 UR8, UPT, UPT, UR8, 0x820, URZ ;  /* 0x0000082008087890 */ /* 0x000fe4000fffe0ff */
[C---:B------:R-:W-:Y:S01]  /*1efd0*/  IMAD.SHL.U32 R6, R5.reuse, 0x80, RZ ;  /* 0x0000008005067824 */ /* 0x040fe200078e00ff */
[----:B------:R-:W-:-:S04]  /*1efe0*/  LOP3.LUT R5, R5, 0x3, RZ, 0xc0, !PT ;  /* 0x0000000305057812 */ /* 0x000fc800078ec0ff */
[----:B0-----:R-:W-:Y:S01]  /*1eff0*/  LOP3.LUT R7, R6, 0x180, RZ, 0xc0, !PT ;  /* 0x0000018006077812 */ /* 0x001fe200078ec0ff */
[----:B------:R-:W-:-:S04]  /*1f000*/  IMAD.MOV R6, RZ, RZ, -R5 ;  /* 0x000000ffff067224 */ /* 0x000fc800078e0a05 */
[----:B------:R-:W-:Y:S01]  /*1f010*/  IMAD.IADD R4, R4, 0x1, R7 ;  /* 0x0000000104047824 */ /* 0x000fe200078e0207 */
[----:B---3--:R-:W-:-:S06]  /*1f020*/  ULEA UR8, UR9, UR8, 0x18 ;  /* 0x0000000809087291 */ /* 0x008fcc000f8ec0ff */
[----:B------:R-:W-:-:S07]  /*1f030*/  IADD3 R5, PT, PT, R0, UR8, RZ ;  /* 0x0000000800057c10 */ /* 0x000fce000fffe0ff */
.L_x_1793:
[----:B------:R-:W2:Y:S01]  /*1f040*/  LDS R7, [R5] ;  /* 0x0000000005077984 */ /* 0x000ea20000000800 */
[----:B------:R-:W-:-:S05]  /*1f050*/  VIADD R6, R6, 0x1 ;  /* 0x0000000106067836 */ /* 0x000fca0000000000 */
[----:B------:R-:W-:Y:S01]  /*1f060*/  ISETP.NE.AND P0, PT, R6, RZ, PT ;  /* 0x000000ff0600720c */ /* 0x000fe20003f05270 */
[----:B--2---:R-:W-:-:S05]  /*1f070*/  FMUL.FTZ R8, R7, R30 ;  /* 0x0000001e07087220 */ /* 0x004fca0000410000 */
[----:B------:R0:W-:Y:S02]  /*1f080*/  STS [R5], R8 ;  /* 0x0000000805007388 */ /* 0x0001e40000000800 */
[----:B0-----:R-:W-:-:S05]  /*1f090*/  VIADD R5, R5, 0x200 ;  /* 0x0000020005057836 */ /* 0x001fca0000000000 */
[----:B------:R-:W-:Y:S05]  /*1f0a0*/  @P0 BRA `(.L_x_1793) ;  /* 0xfffffffc00e40947 */ /* 0x000fea000383ffff */
.L_x_1792:
[----:B------:R-:W-:Y:S05]  /*1f0b0*/  BSYNC.RECONVERGENT B1 ;  /* 0x0000000000017941 */ /* 0x000fea0003800200 */
.L_x_1791:
[----:B------:R-:W-:Y:S05]  /*1f0c0*/  @!P1 BRA `(.L_x_1789) ;  /* 0x0000001000dc9947 */ /* 0x000fea0003800000 */
[----:B0-----:R-:W0:Y:S01]  /*1f0d0*/  S2R R7, SR_CgaCtaId ;  /* 0x0000000000077919 */ /* 0x001e220000008800 */
        /* <DEDUP_REMOVED lines=11> */
[----:B------:R-:W-:Y:S01]  /*1f190*/  IMAD.U32 R31, RZ, RZ, UR44 ;  /* 0x0000002cff1f7e24 */ /* 0x000fe2000f8e00ff */
[----:B------:R-:W-:-:S04]  /*1f1a0*/  PLOP3.LUT P0, PT, PT, PT, PT, 0x8, 0x80 ;  /* 0x000000000080781c */ /* 0x000fc80003f0e170 */
[----:B------:R-:W-:-:S09]  /*1f1b0*/  IADD3 R31, PT, PT, R31, -0x600, RZ ;  /* 0xfffffa001f1f7810 */ /* 0x000fd20007ffe0ff */
.L_x_1796:
[----:B------:R-:W2:Y:S01]  /*1f1c0*/  LDS R6, [R5+-0x400] ;  /* 0xfffc000005067984 */ /* 0x000ea20000000800 */
[----:B------:R-:W-:-:S03]  /*1f1d0*/  VIADD R4, R4, 0x800 ;  /* 0x0000080004047836 */ /* 0x000fc60000000000 */
[----:B------:R-:W0:Y:S02]  /*1f1e0*/  LDS R7, [R5+-0x200] ;  /* 0xfffe000005077984 */ /* 0x000e240000000800 */
[----:B------:R-:W-:Y:S02]  /*1f1f0*/  ISETP.GE.AND P1, PT, R4, R31, PT ;  /* 0x0000001f0400720c */ /* 0x000fe40003f26270 */
[----:B------:R-:W3:Y:S04]  /*1f200*/  LDS R9, [R5] ;  /* 0x0000000005097984 */ /* 0x000ee80000000800 */
[----:B------:R-:W4:Y:S04]  /*1f210*/  LDS R11, [R5+0x200] ;  /* 0x00020000050b7984 */ /* 0x000f280000000800 */
[----:B------:R-:W5:Y:S04]  /*1f220*/  LDS R13, [R5+0x400] ;  /* 0x00040000050d7984 */ /* 0x000f680000000800 */
[----:B------:R-:W5:Y:S04]  /*1f230*/  LDS R15, [R5+0x600] ;  /* 0x00060000050f7984 */ /* 0x000f680000000800 */
[----:B------:R-:W-:Y:S04]  /*1f240*/  LDS R17, [R5+0x800] ;  /* 0x0008000005117984 */ /* 0x000fe80000000800 */
[----:B------:R-:W5:Y:S04]  /*1f250*/  LDS R18, [R5+0xa00] ;  /* 0x000a000005127984 */ /* 0x000f680000000800 */
[----:B------:R-:W5:Y:S04]  /*1f260*/  LDS R19, [R5+0xc00] ;  /* 0x000c000005137984 */ /* 0x000f680000000800 */
[----:B------:R-:W5:Y:S04]  /*1f270*/  LDS R21, [R5+0xe00] ;  /* 0x000e000005157984 */ /* 0x000f680000000800 */
[----:B------:R-:W5:Y:S01]  /*1f280*/  LDS R23, [R5+0x1000] ;  /* 0x0010000005177984 */ /* 0x000f620000000800 */
[----:B--2---:R-:W-:-:S03]  /*1f290*/  FMUL.FTZ R6, R30, R6 ;  /* 0x000000061e067220 */ /* 0x004fc60000410000 */
[----:B------:R-:W2:Y:S01]  /*1f2a0*/  LDS R25, [R5+0x1200] ;  /* 0x0012000005197984 */ /* 0x000ea20000000800 */
[----:B0-----:R-:W-:-:S03]  /*1f2b0*/  FMUL.FTZ R8, R30, R7 ;  /* 0x000000071e087220 */ /* 0x001fc60000410000 */
[----:B-1----:R-:W0:Y:S01]  /*1f2c0*/  LDS R26, [R5+0x1400] ;  /* 0x00140000051a7984 */ /* 0x002e220000000800 */
[----:B---3--:R-:W-:-:S03]  /*1f2d0*/  FMUL.FTZ R10, R30, R9 ;  /* 0x000000091e0a7220 */ /* 0x008fc60000410000 */
[----:B------:R-:W1:Y:S01]  /*1f2e0*/  LDS R27, [R5+0x1600] ;  /* 0x00160000051b7984 */ /* 0x000e620000000800 */
[----:B----4-:R-:W-:-:S03]  /*1f2f0*/  FMUL.FTZ R12, R30, R11 ;  /* 0x0000000b1e0c7220 */ /* 0x010fc60000410000 */
[----:B------:R-:W3:Y:S01]  /*1f300*/  LDS R28, [R5+0x1800] ;  /* 0x00180000051c7984 */ /* 0x000ee20000000800 */
[----:B-----5:R-:W-:-:S03]  /*1f310*/  FMUL.FTZ R14, R30, R13 ;  /* 0x0000000d1e0e7220 */ /* 0x020fc60000410000 */
[----:B------:R-:W4:Y:S01]  /*1f320*/  LDS R29, [R5+0x1a00] ;  /* 0x001a0000051d7984 */ /* 0x000f220000000800 */
[----:B------:R-:W-:-:S03]  /*1f330*/  FMUL.FTZ R16, R30, R15 ;  /* 0x0000000f1e107220 */ /* 0x000fc60000410000 */
[----:B------:R5:W-:Y:S04]  /*1f340*/  STS [R5+-0x400], R6 ;  /* 0xfffc000605007388 */ /* 0x000be80000000800 */
[----:B------:R2:W-:Y:S01]  /*1f350*/  STS [R5+-0x200], R8 ;  /* 0xfffe000805007388 */ /* 0x0005e20000000800 */
[----:B------:R-:W-:-:S03]  /*1f360*/  FMUL.FTZ R18, R30, R18 ;  /* 0x000000121e127220 */ /* 0x000fc60000410000 */
[----:B------:R1:W-:Y:S01]  /*1f370*/  STS [R5], R10 ;  /* 0x0000000a05007388 */ /* 0x0003e20000000800 */
[C---:B------:R-:W-:Y:S01]  /*1f380*/  FMUL.FTZ R20, R30.reuse, R19 ;  /* 0x000000131e147220 */ /* 0x040fe20000410000 */
[C---:B-----5:R-:W-:Y:S02]  /*1f390*/  FMUL.FTZ R6, R30.reuse, R17 ;  /* 0x000000111e067220 */ /* 0x060fe40000410000 */
[----:B------:R4:W-:Y:S01]  /*1f3a0*/  STS [R5+0x200], R12 ;  /* 0x0002000c05007388 */ /* 0x0009e20000000800 */
[C---:B------:R-:W-:Y:S01]  /*1f3b0*/  FMUL.FTZ R22, R30.reuse, R21 ;  /* 0x000000151e167220 */ /* 0x040fe20000410000 */
[C---:B------:R-:W-:Y:S02]  /*1f3c0*/  FMUL.FTZ R24, R30.reuse, R23 ;  /* 0x000000171e187220 */ /* 0x040fe40000410000 */
[----:B------:R-:W-:Y:S01]  /*1f3d0*/  STS [R5+0x400], R14 ;  /* 0x0004000e05007388 */ /* 0x000fe20000000800 */
[----:B--2---:R-:W-:-:S03]  /*1f3e0*/  FMUL.FTZ R8, R30, R25 ;  /* 0x000000191e087220 */ /* 0x004fc60000410000 */
[----:B------:R-:W-:Y:S01]  /*1f3f0*/  STS [R5+0x600], R16 ;  /* 0x0006001005007388 */ /* 0x000fe20000000800 */
[----:B0-----:R-:W-:-:S03]  /*1f400*/  FMUL.FTZ R26, R30, R26 ;  /* 0x0000001a1e1a7220 */ /* 0x001fc60000410000 */
[----:B------:R-:W-:Y:S01]  /*1f410*/  STS [R5+0x800], R6 ;  /* 0x0008000605007388 */ /* 0x000fe20000000800 */
[----:B-1----:R-:W-:-:S03]  /*1f420*/  FMUL.FTZ R10, R30, R27 ;  /* 0x0000001b1e0a7220 */ /* 0x002fc60000410000 */
[----:B------:R-:W-:Y:S01]  /*1f430*/  STS [R5+0xa00], R18 ;  /* 0x000a001205007388 */ /* 0x000fe20000000800 */
[----:B---3--:R-:W-:-:S03]  /*1f440*/  FMUL.FTZ R28, R30, R28 ;  /* 0x0000001c1e1c7220 */ /* 0x008fc60000410000 */
[----:B------:R-:W-:Y:S01]  /*1f450*/  STS [R5+0xc00], R20 ;  /* 0x000c001405007388 */ /* 0x000fe20000000800 */
[----:B----4-:R-:W-:-:S03]  /*1f460*/  FMUL.FTZ R12, R30, R29 ;  /* 0x0000001d1e0c7220 */ /* 0x010fc60000410000 */
        /* <DEDUP_REMOVED lines=9> */
.L_x_1795:
[----:B------:R-:W-:Y:S05]  /*1f500*/  BSYNC.RECONVERGENT B1 ;  /* 0x0000000000017941 */ /* 0x000fea0003800200 */
.L_x_1794:
[----:B------:R-:W-:Y:S01]  /*1f510*/  IADD3 R6, PT, PT, -R4, UR44, RZ ;  /* 0x0000002c04067c10 */ /* 0x000fe2000fffe1ff */
[----:B------:R-:W-:Y:S03]  /*1f520*/  BSSY.RECONVERGENT B1, `(.L_x_1797) ;  /* 0x000001e000017945 */ /* 0x000fe60003800200 */
[----:B------:R-:W-:-:S13]  /*1f530*/  ISETP.GT.AND P1, PT, R6, 0x200, PT ;  /* 0x000002000600780c */ /* 0x000fda0003f24270 */
[----:B------:R-:W-:Y:S05]  /*1f540*/  @!P1 BRA `(.L_x_1798) ;  /* 0x00000000006c9947 */ /* 0x000fea0003800000 */
[----:B------:R-:W2:Y:S01]  /*1f550*/  LDS R6, [R5+-0x400] ;  /* 0xfffc000005067984 */ /* 0x000ea20000000800 */
[----:B------:R-:W-:Y:S01]  /*1f560*/  PLOP3.LUT P0, PT, PT, PT, PT, 0x8, 0x80 ;  /* 0x000000000080781c */ /* 0x000fe20003f0e170 */
[----:B------:R-:W-:Y:S02]  /*1f570*/  VIADD R4, R4, 0x400 ;  /* 0x0000040004047836 */ /* 0x000fe40000000000 */
[----:B------:R-:W0:Y:S04]  /*1f580*/  LDS R7, [R5+-0x200] ;  /* 0xfffe000005077984 */ /* 0x000e280000000800 */
[----:B------:R-:W3:Y:S04]  /*1f590*/  LDS R9, [R5] ;  /* 0x0000000005097984 */ /* 0x000ee80000000800 */
[----:B------:R-:W4:Y:S04]  /*1f5a0*/  LDS R11, [R5+0x200] ;  /* 0x00020000050b7984 */ /* 0x000f280000000800 */
[----:B------:R-:W5:Y:S04]  /*1f5b0*/  LDS R13, [R5+0x400] ;  /* 0x00040000050d7984 */ /* 0x000f680000000800 */
[----:B------:R-:W1:Y:S04]  /*1f5c0*/  LDS R15, [R5+0x600] ;  /* 0x00060000050f7984 */ /* 0x000e680000000800 */
[----:B------:R-:W1:Y:S04]  /*1f5d0*/  LDS R17, [R5+0x800] ;  /* 0x0008000005117984 */ /* 0x000e680000000800 */
[----:B------:R-:W1:Y:S01]  /*1f5e0*/  LDS R19, [R5+0xa00] ;  /* 0x000a000005137984 */ /* 0x000e620000000800 */
[C---:B--2---:R-:W-:Y:S01]  /*1f5f0*/  FMUL.FTZ R6, R30.reuse, R6 ;  /* 0x000000061e067220 */ /* 0x044fe20000410000 */
[----:B0-----:R-:W-:-:S04]  /*1f600*/  FMUL.FTZ R8, R30, R7 ;  /* 0x000000071e087220 */ /* 0x001fc80000410000 */
[----:B------:R-:W-:Y:S01]  /*1f610*/  STS [R5+-0x400], R6 ;  /* 0xfffc000605007388 */ /* 0x000fe20000000800 */
[----:B---3--:R-:W-:-:S03]  /*1f620*/  FMUL.FTZ R10, R30, R9 ;  /* 0x000000091e0a7220 */ /* 0x008fc60000410000 */
        /* <DEDUP_REMOVED lines=13> */
.L_x_1798:
[----:B------:R-:W-:Y:S05]  /*1f700*/  BSYNC.RECONVERGENT B1 ;  /* 0x0000000000017941 */ /* 0x000fea0003800200 */
.L_x_1797:
[----:B------:R-:W-:-:S13]  /*1f710*/  ISETP.LT.OR P0, PT, R4, UR44, P0 ;  /* 0x0000002c04007c0c */ /* 0x000fda0008701670 */
[----:B------:R-:W-:Y:S05]  /*1f720*/  @!P0 BRA `(.L_x_1789) ;  /* 0x0000000c00448947 */ /* 0x000fea0003800000 */
[----:B------:R-:W2:Y:S04]  /*1f730*/  LDS R4, [R5+-0x400] ;  /* 0xfffc000005047984 */ /* 0x000ea80000000800 */
[----:B------:R-:W0:Y:S04]  /*1f740*/  LDS R6, [R5+-0x200] ;  /* 0xfffe000005067984 */ /* 0x000e280000000800 */
[----:B------:R-:W3:Y:S04]  /*1f750*/  LDS R7, [R5] ;  /* 0x0000000005077984 */ /* 0x000ee80000000800 */
[----:B------:R-:W4:Y:S01]  /*1f760*/  LDS R9, [R5+0x200] ;  /* 0x0002000005097984 */ /* 0x000f220000000800 */
[-C--:B--2---:R-:W-:Y:S01]  /*1f770*/  FMUL.FTZ R4, R4, R30.reuse ;  /* 0x0000001e04047220 */ /* 0x084fe20000410000 */
[----:B0-----:R-:W-:-:S04]  /*1f780*/  FMUL.FTZ R6, R6, R30 ;  /* 0x0000001e06067220 */ /* 0x001fc80000410000 */
[----:B------:R0:W-:Y:S01]  /*1f790*/  STS [R5+-0x400], R4 ;  /* 0xfffc000405007388 */ /* 0x0001e20000000800 */
[----:B---3--:R-:W-:-:S03]  /*1f7a0*/  FMUL.FTZ R8, R7, R30 ;  /* 0x0000001e07087220 */ /* 0x008fc60000410000 */
[----:B------:R0:W-:Y:S01]  /*1f7b0*/  STS [R5+-0x200], R6 ;  /* 0xfffe000605007388 */ /* 0x0001e20000000800 */
[----:B----4-:R-:W-:-:S03]  /*1f7c0*/  FMUL.FTZ R10, R9, R30 ;  /* 0x0000001e090a7220 */ /* 0x010fc60000410000 */
[----:B------:R0:W-:Y:S04]  /*1f7d0*/  STS [R5], R8 ;  /* 0x0000000805007388 */ /* 0x0001e80000000800 */
[----:B------:R0:W-:Y:S01]  /*1f7e0*/  STS [R5+0x200], R10 ;  /* 0x0002000a05007388 */ /* 0x0001e20000000800 */
[----:B------:R-:W-:Y:S05]  /*1f7f0*/  BRA `(.L_x_1789) ;  /* 0x0000000c00107947 */ /* 0x000fea0003800000 */
.L_x_1790:
        /* <DEDUP_REMOVED lines=10> */
[----:B------:R-:W4:Y:S01]  /*1f8a0*/  LDCU.64 UR14, c[0x0][0x480] ;  /* 0x00009000ff0e77ac */ /* 0x000f220008000a00 */
[----:B------:R-:W-:Y:S02]  /*1f8b0*/  LEA.HI R5, R5, 0x1, RZ, 0x19 ;  /* 0x0000000105057811 */ /* 0x000fe400078fc8ff */
[----:B------:R-:W-:Y:S01]  /*1f8c0*/  IADD3 R11, P1, PT, R4, UR4, RZ ;  /* 0x00000004040b7c10 */ /* 0x000fe2000ff3e0ff */
[----:B------:R-:W-:Y:S02]  /*1f8d0*/  UMOV UR8, 0x400 ;  /* 0x0000040000087882 */ /* 0x000fe40000000000 */
[----:B------:R-:W-:Y:S01]  /*1f8e0*/  UIADD3 UR8, UPT, UPT, UR8, 0x820, URZ ;  /* 0x0000082008087890 */ /* 0x000fe2000fffe0ff */
[C---:B------:R-:W-:Y:S01]  /*1f8f0*/  IMAD.SHL.U32 R6, R5.reuse, 0x80, RZ ;  /* 0x0000008005067824 */ /* 0x040fe200078e00ff */
[----:B------:R-:W-:Y:S01]  /*1f900*/  LOP3.LUT R5, R5, 0x3, RZ, 0xc0, !PT ;  /* 0x0000000305057812 */ /* 0x000fe200078ec0ff */
[----:B------:R-:W-:-:S03]  /*1f910*/  IMAD.X R8, RZ, RZ, UR5, P1 ;  /* 0x00000005ff087e24 */ /* 0x000fc600088e06ff */
[----:B0-----:R-:W-:-:S05]  /*1f920*/  LOP3.LUT R7, R6, 0x180, RZ, 0xc0, !PT ;  /* 0x0000018006077812 */ /* 0x001fca00078ec0ff */
[----:B------:R-:W-:Y:S01]  /*1f930*/  IMAD.IADD R4, R4, 0x1, R7 ;  /* 0x0000000104047824 */ /* 0x000fe200078e0207 */
[----:B----4-:R-:W-:-:S04]  /*1f940*/  LEA R10, P1, R11, UR14, 0x2 ;  /* 0x0000000e0b0a7c11 */ /* 0x010fc8000f8210ff */
[----:B------:R-:W-:Y:S01]  /*1f950*/  LEA.HI.X R11, R11, UR15, R8, 0x2, P1 ;  /* 0x0000000f0b0b7c11 */ /* 0x000fe200088f1408 */
[----:B---3--:R-:W-:Y:S01]  /*1f960*/  ULEA UR8, UR9, UR8, 0x18 ;  /* 0x0000000809087291 */ /* 0x008fe2000f8ec0ff */
[----:B------:R-:W-:-:S05]  /*1f970*/  IMAD.MOV R8, RZ, RZ, -R5 ;  /* 0x000000ffff087224 */ /* 0x000fca00078e0a05 */
[----:B------:R-:W-:-:S07]  /*1f980*/  IADD3 R5, PT, PT, R0, UR8, RZ ;  /* 0x0000000800057c10 */ /* 0x000fce000fffe0ff */
.L_x_1801:
[----:B---3--:R-:W2:Y:S01]  /*1f990*/  LDS R6, [R5] ;  /* 0x0000000005067984 */ /* 0x008ea20000000800 */
[----:B------:R-:W-:Y:S02]  /*1f9a0*/  IMAD.MOV.U32 R7, RZ, RZ, R11 ;  /* 0x000000ffff077224 */ /* 0x000fe400078e000b */
[----:B------:R-:W-:-:S05]  /*1f9b0*/  VIADD R8, R8, 0x1 ;  /* 0x0000000108087836 */ /* 0x000fca0000000000 */
[----:B------:R-:W-:Y:S01]  /*1f9c0*/  ISETP.NE.AND P1, PT, R8, RZ, PT ;  /* 0x000000ff0800720c */ /* 0x000fe20003f25270 */
[----:B--2---:R-:W-:Y:S01]  /*1f9d0*/  FMUL.FTZ R9, R6, R30 ;  /* 0x0000001e06097220 */ /* 0x004fe20000410000 */
[----:B------:R-:W-:Y:S01]  /*1f9e0*/  IMAD.MOV.U32 R6, RZ, RZ, R10 ;  /* 0x000000ffff067224 */ /* 0x000fe200078e000a */
[----:B------:R-:W-:-:S03]  /*1f9f0*/  IADD3 R10, P2, PT, R10, 0x200, RZ ;  /* 0x000002000a0a7810 */ /* 0x000fc60007f5e0ff */
[----:B------:R0:W-:Y:S02]  /*1fa00*/  STS [R5], R9 ;  /* 0x0000000905007388 */ /* 0x0001e40000000800 */
[----:B------:R-:W-:Y:S02]  /*1fa10*/  IMAD.X R11, RZ, RZ, R11, P2 ;  /* 0x000000ffff0b7224 */ /* 0x000fe400010e060b */
[----:B------:R3:W-:Y:S01]  /*1fa20*/  STG.E desc[UR36][R6.64], R9 ;  /* 0x0000000906007986 */ /* 0x0007e2000c101924 */
[----:B0-----:R-:W-:Y:S02]  /*1fa30*/  IADD3 R5, PT, PT, R5, 0x200, RZ ;  /* 0x0000020005057810 */ /* 0x001fe40007ffe0ff */
[----:B------:R-:W-:Y:S05]  /*1fa40*/  @P1 BRA `(.L_x_1801) ;  /* 0xfffffffc00d01947 */ /* 0x000fea000383ffff */
.L_x_1800:
[----:B------:R-:W-:Y:S05]  /*1fa50*/  BSYNC.RECONVERGENT B1 ;  /* 0x0000000000017941 */ /* 0x000fea0003800200 */
.L_x_1799:
[----:B------:R-:W-:Y:S05]  /*1fa60*/  @!P0 BRA `(.L_x_1789) ;  /* 0x0000000800748947 */ /* 0x000fea0003800000 */
[----:B------:R-:W4:Y:S01]  /*1fa70*/  S2R R8, SR_CgaCtaId ;  /* 0x0000000000087919 */ /* 0x000f220000008800 */
[----:B------:R-:W5:Y:S01]  /*1fa80*/  LDCU.64 UR8, c[0x0][0x480] ;  /* 0x00009000ff0877ac */ /* 0x000f620008000a00 */
[C---:B------:R-:W-:Y:S01]  /*1fa90*/  IADD3 R10, PT, PT, -R4.reuse, UR44, RZ ;  /* 0x0000002c040a7c10 */ /* 0x040fe2000fffe1ff */
[----:B------:R-:W-:Y:S01]  /*1faa0*/  BSSY.RECONVERGENT B1, `(.L_x_1802) ;  /* 0x000005b000017945 */ /* 0x000fe20003800200 */
[----:B---3--:R-:W-:Y:S02]  /*1fab0*/  IADD3 R6, P0, PT, R4, UR4, RZ ;  /* 0x0000000404067c10 */ /* 0x008fe4000ff1e0ff */
[----:B------:R-:W-:Y:S02]  /*1fac0*/  MOV R5, 0x400 ;  /* 0x0000040000057802 */ /* 0x000fe40000000f00 */
[----:B------:R-:W-:Y:S01]  /*1fad0*/  ISETP.GT.AND P1, PT, R10, 0x600, PT ;  /* 0x000006000a00780c */ /* 0x000fe20003f24270 */
[----:B0-----:R-:W-:Y:S02]  /*1fae0*/  IMAD.X R7, RZ, RZ, UR5, P0 ;  /* 0x00000005ff077e24 */ /* 0x001fe400080e06ff */
[----:B------:R-:W-:Y:S01]  /*1faf0*/  VIADD R5, R5, 0x820 ;  /* 0x0000082005057836 */ /* 0x000fe20000000000 */
[----:B-----5:R-:W-:Y:S01]  /*1fb00*/  LEA R9, P0, R6, UR8, 0x2 ;  /* 0x0000000806097c11 */ /* 0x020fe2000f8010ff */
[----:B------:R-:W-:-:S03]  /*1fb10*/  USHF.L.U32 UR8, UR13, 0x2, URZ ;  /* 0x000000020d087899 */ /* 0x000fc600080006ff */
[----:B------:R-:W-:Y:S02]  /*1fb20*/  LEA.HI.X R7, R6, UR9, R7, 0x2, P0 ;  /* 0x0000000906077c11 */ /* 0x000fe400080f1407 */
[----:B------:R-:W-:-:S05]  /*1fb30*/  IADD3 R6, P0, PT, R9, 0x400, RZ ;  /* 0x0000040009067810 */ /* 0x000fca0007f1e0ff */
[----:B------:R-:W-:Y:S01]  /*1fb40*/  IMAD.X R7, RZ, RZ, R7, P0 ;  /* 0x000000ffff077224 */ /* 0x000fe200000e0607 */
[----:B------:R-:W-:Y:S02]  /*1fb50*/  PLOP3.LUT P0, PT, PT, PT, PT, 0x80, 0x8 ;  /* 0x000000000008781c */ /* 0x000fe40003f0f070 */
[----:B----4-:R-:W-:Y:S02]  /*1fb60*/  LEA R8, R8, R5, 0x18 ;  /* 0x0000000508087211 */ /* 0x010fe400078ec0ff */
[----:B------:R-:W-:-:S04]  /*1fb70*/  LEA R5, R4, -UR8, 0x2 ;  /* 0x8000000804057c11 */ /* 0x000fc8000f8e10ff */
[----:B------:R-:W-:Y:S01]  /*1fb80*/  IADD3 R5, PT, PT, R5, 0x400, R8 ;  /* 0x0000040005057810 */ /* 0x000fe20007ffe008 */
[----:B------:R-:W-:Y:S06]  /*1fb90*/  @!P1 BRA `(.L_x_1803) ;  /* 0x00000004002c9947 */ /* 0x000fec0003800000 */
[----:B------:R-:W-:Y:S01]  /*1fba0*/  IMAD.U32 R25, RZ, RZ, UR44 ;  /* 0x0000002cff197e24 */ /* 0x000fe2000f8e00ff */
[----:B------:R-:W-:-:S04]  /*1fbb0*/  PLOP3.LUT P0, PT, PT, PT, PT, 0x8, 0x80 ;  /* 0x000000000080781c */ /* 0x000fc80003f0e170 */
[----:B------:R-:W-:-:S09]  /*1fbc0*/  IADD3 R25, PT, PT, R25, -0x600, RZ ;  /* 0xfffffa0019197810 */ /* 0x000fd20007ffe0ff */
.L_x_1804:
[----:B------:R-:W2:Y:S01]  /*1fbd0*/  LDS R8, [R5+-0x400] ;  /* 0xfffc000005087984 */ /* 0x000ea20000000800 */
[----:B------:R-:W-:-:S03]  /*1fbe0*/  VIADD R4, R4, 0x800 ;  /* 0x0000080004047836 */ /* 0x000fc60000000000 */
[----:B------:R-:W0:Y:S02]  /*1fbf0*/  LDS R9, [R5+-0x200] ;  /* 0xfffe000005097984 */ /* 0x000e240000000800 */
[----:B------:R-:W-:Y:S02]  /*1fc00*/  ISETP.GE.AND P2, PT, R4, R25, PT ;  /* 0x000000190400720c */ /* 0x000fe40003f46270 */
[----:B------:R-:W3:Y:S04]  /*1fc10*/  LDS R10, [R5] ;  /* 0x00000000050a7984 */ /* 0x000ee80000000800 */
        /* <DEDUP_REMOVED lines=8> */
[----:B--2---:R-:W-:-:S03]  /*1fca0*/  FMUL.FTZ R8, R30, R8 ;  /* 0x000000081e087220 */ /* 0x004fc60000410000 */
[----:B------:R-:W2:Y:S01]  /*1fcb0*/  LDS R19, [R5+0x1200] ;  /* 0x0012000005137984 */ /* 0x000ea20000000800 */
[----:B0-----:R-:W-:-:S03]  /*1fcc0*/  FMUL.FTZ R9, R30, R9 ;  /* 0x000000091e097220 */ /* 0x001fc60000410000 */
[----:B------:R-:W0:Y:S01]  /*1fcd0*/  LDS R20, [R5+0x1400] ;  /* 0x0014000005147984 */ /* 0x000e220000000800 */
[----:B---3--:R-:W-:-:S03]  /*1fce0*/  FMUL.FTZ R10, R30, R10 ;  /* 0x0000000a1e0a7220 */ /* 0x008fc60000410000 */
[----:B------:R-:W3:Y:S01]  /*1fcf0*/  LDS R21, [R5+0x1600] ;  /* 0x0016000005157984 */ /* 0x000ee20000000800 */
        /* <DEDUP_REMOVED lines=16> */
[----:B--2---:R-:W-:-:S03]  /*1fe00*/  FMUL.FTZ R19, R30, R19 ;  /* 0x000000131e137220 */ /* 0x004fc60000410000 */
[----:B------:R-:W-:Y:S01]  /*1fe10*/  STS [R5], R10 ;  /* 0x0000000a05007388 */ /* 0x000fe20000000800 */
[----:B0-----:R-:W-:Y:S02]  /*1fe20*/  IMAD.X R9, RZ, RZ, R7, P1 ;  /* 0x000000ffff097224 */ /* 0x001fe400008e0607 */
[C---:B------:R-:W-:Y:S01]  /*1fe30*/  FMUL.FTZ R20, R30.reuse, R20 ;  /* 0x000000141e147220 */ /* 0x040fe20000410000 */
[----:B------:R-:W-:Y:S01]  /*1fe40*/  STG.E desc[UR36][R6.64+0x200], R11 ;  /* 0x0002000b06007986 */ /* 0x000fe2000c101924 */
[----:B---3--:R-:W-:-:S03]  /*1fe50*/  FMUL.FTZ R21, R30, R21 ;  /* 0x000000151e157220 */ /* 0x008fc60000410000 */
        /* <DEDUP_REMOVED lines=28> */
[----:B------:R-:W-:Y:S01]  /*20020*/  MOV R7, R9 ;  /* 0x0000000900077202 */ /* 0x000fe20000000f00 */
[----:B-1----:R-:W-:Y:S01]  /*20030*/  VIADD R5, R5, 0x2000 ;  /* 0x0000200005057836 */ /* 0x002fe20000000000 */
[----:B------:R-:W-:Y:S06]  /*20040*/  @!P2 BRA `(.L_x_1804) ;  /* 0xfffffff800e0a947 */ /* 0x000fec000383ffff */
.L_x_1803:
[----:B------:R-:W-:Y:S05]  /*20050*/  BSYNC.RECONVERGENT B1 ;  /* 0x0000000000017941 */ /* 0x000fea0003800200 */
.L_x_1802:
        /* <DEDUP_REMOVED lines=16> */
[----:B------:R-:W-:Y:S01]  /*20160*/  STG.E desc[UR36][R6.64+-0x400], R8 ;  /* 0xfffc000806007986 */ /* 0x000fe2000c101924 */
[----:B---3--:R-:W-:-:S03]  /*20170*/  FMUL.FTZ R10, R30, R10 ;  /* 0x0000000a1e0a7220 */ /* 0x008fc60000410000 */
        /* <DEDUP_REMOVED lines=24> */
[----:B-1----:R-:W-:-:S07]  /*20300*/  VIADD R5, R5, 0x1000 ;  /* 0x0000100005057836 */ /* 0x002fce0000000000 */
.L_x_1806:
[----:B------:R-:W-:Y:S05]  /*20310*/  BSYNC.RECONVERGENT B1 ;  /* 0x0000000000017941 */ /* 0x000fea0003800200 */
.L_x_1805:
        /* <DEDUP_REMOVED lines=8> */
[----:B------:R0:W-:Y:S01]  /*203a0*/  STG.E desc[UR36][R6.64+-0x400], R4 ;  /* 0xfffc000406007986 */ /* 0x0001e2000c101924 */
[----:B---3--:R-:W-:-:S03]  /*203b0*/  FMUL.FTZ R9, R9, R30 ;  /* 0x0000001e09097220 */ /* 0x008fc60000410000 */
        /* <DEDUP_REMOVED lines=8> */
.L_x_1789:
[----:B------:R-:W-:Y:S05]  /*20440*/  BSYNC.RECONVERGENT B0 ;  /* 0x0000000000007941 */ /* 0x000fea0003800200 */
.L_x_1788:
[----:B------:R-:W4:Y:S01]  /*20450*/  LDCU UR8, c[0x0][0x40c] ;  /* 0x00008180ff0877ac */ /* 0x000f220008000800 */
[----:B------:R-:W5:Y:S01]  /*20460*/  S2UR UR9, SR_CgaCtaId ;  /* 0x00000000000979c3 */ /* 0x000f620000008800 */
[----:B------:R-:W-:Y:S01]  /*20470*/  SHF.R.U32.HI R17, RZ, 0x6, R248 ;  /* 0x00000006ff117819 */ /* 0x000fe200000116f8 */
[----:B------:R-:W-:Y:S01]  /*20480*/  IMAD.SHL.U32 R18, R248, 0x10, RZ ;  /* 0x00000010f8127824 */ /* 0x000fe200078e00ff */
[----:B------:R-:W-:Y:S01]  /*20490*/  ULEA.HI UR4, UR45, UR45, URZ, 0x1 ;  /* 0x0000002d2d047291 */ /* 0x000fe2000f8f08ff */
[----:B------:R-:W-:Y:S01]  /*204a0*/  BSSY.RECONVERGENT B0, `(.L_x_1807) ;  /* 0x0000019000007945 */ /* 0x000fe20003800200 */
[----:B------:R-:W-:Y:S01]  /*204b0*/  UMOV UR5, 0x400 ;  /* 0x0000040000057882 */ /* 0x000fe20000000000 */
[----:B------:R-:W-:Y:S01]  /*204c0*/  LOP3.LUT R16, R0, 0xfc, RZ, 0xc0, !PT ;  /* 0x000000fc00107812 */ /* 0x000fe200078ec0ff */
[----:B------:R-:W-:Y:S01]  /*204d0*/  ULOP3.LUT UR4, UR4, 0xfffffffe, URZ, 0xc0, !UPT ;  /* 0xfffffffe04047892 */ /* 0x000fe2000f8ec0ff */
[----:B0--3--:R-:W-:Y:S02]  /*204e0*/  CS2R R6, SRZ ;  /* 0x0000000000067805 */ /* 0x009fe4000001ff00 */
[----:B------:R-:W-:-:S02]  /*204f0*/  CS2R R4, SRZ ;  /* 0x0000000000047805 */ /* 0x000fc4000001ff00 */
[----:B------:R-:W-:Y:S01]  /*20500*/  LOP3.LUT R18, R18, 0x3f0, RZ, 0xc0, !PT ;  /* 0x000003f012127812 */ /* 0x000fe200078ec0ff */
[----:B------:R-:W-:Y:S01]  /*20510*/  UIADD3 UR4, UPT, UPT, UR45, -UR4, URZ ;  /* 0x800000042d047290 */ /* 0x000fe2000fffe0ff */
[----:B----4-:R-:W-:-:S05]  /*20520*/  IMAD.U32 R40, RZ, RZ, UR8 ;  /* 0x00000008ff287e24 */ /* 0x010fca000f8e00ff */
[----:B------:R-:W-:Y:S01]  /*20530*/  ISETP.NE.AND P0, PT, R17, UR4, PT ;  /* 0x0000000411007c0c */ /* 0x000fe2000bf05270 */
[----:B------:R-:W-:-:S03]  /*20540*/  UIADD3 UR8, UPT, UPT, UR5, 0x420, URZ ;  /* 0x0000042005087890 */ /* 0x000fc6000fffe0ff */
[----:B------:R-:W-:Y:S01]  /*20550*/  ISETP.NE.OR P0, PT, R40, RZ, P0 ;  /* 0x000000ff2800720c */ /* 0x000fe20000705670 */
[----:B-----5:R-:W-:-:S12]  /*20560*/  ULEA UR8, UR9, UR8, 0x18 ;  /* 0x0000000809087291 */ /* 0x020fd8000f8ec0ff */
[----:B------:R-:W-:Y:S05]  /*20570*/  @P0 BRA `(.L_x_1808) ;  /* 0x00000000002c0947 */ /* 0x000fea0003800000 */
[----:B------:R-:W0:Y:S01]  /*20580*/  LDCU.64 UR14, c[0x0][0x3b0] ;  /* 0x00007600ff0e77ac */ /* 0x000e220008000a00 */
[----:B------:R-:W-:Y:S01]  /*20590*/  IMAD.MOV.U32 R7, RZ, RZ, RZ ;  /* 0x000000ffff077224 */ /* 0x000fe200078e00ff */
[----:B0-----:R-:W-:-:S04]  /*205a0*/  UISETP.NE.U32.AND UP0, UPT, UR14, URZ, UPT ;  /* 0x000000ff0e00728c */ /* 0x001fc8000bf05070 */
[----:B------:R-:W-:-:S09]  /*205b0*/  UISETP.NE.AND.EX UP0, UPT, UR15, URZ, UPT, UP0 ;  /* 0x000000ff0f00728c */ /* 0x000fd2000bf05300 */
[----:B------:R-:W-:Y:S05]  /*205c0*/  BRA.U !UP0, `(.L_x_1809) ;  /* 0x0000000108147547 */ /* 0x000fea000b800000 */
[----:B------:R-:W0:Y:S01]  /*205d0*/  S2R R7, SR_CTAID.X ;  /* 0x0000000000077919 */ /* 0x000e220000002500 */
[----:B------:R-:W3:Y:S01]  /*205e0*/  LDC.64 R4, c[0x0][0x3b0] ;  /* 0x0000ec00ff047b82 */ /* 0x000ee20000000a00 */
[----:B0-----:R-:W-:-:S04]  /*205f0*/  IMAD R7, R7, 0x100, R16 ;  /* 0x0000010007077824 */ /* 0x001fc800078e0210 */
[----:B---3--:R-:W-:-:S06]  /*20600*/  IMAD.WIDE.U32 R4, R7, 0x4, R4 ;  /* 0x0000000407047825 */ /* 0x008fcc00078e0004 */
[----:B------:R-:W5:Y:S02]  /*20610*/  LDG.E.128 R4, desc[UR36][R4.64] ;  /* 0x0000002404047981 */ /* 0x000f64000c1e1d00 */
.L_x_1809:
[----:B-----5:R0:W-:Y:S02]  /*20620*/  STS.128 [R18+UR8], R4 ;  /* 0x0000000412007988 */ /* 0x0201e40008000c08 */
.L_x_1808:
[----:B------:R-:W-:Y:S05]  /*20630*/  BSYNC.RECONVERGENT B0 ;  /* 0x0000000000007941 */ /* 0x000fea0003800200 */
.L_x_1807:
[----:B------:R-:W3:Y:S01]  /*20640*/  LDCU UR14, c[0x0][0x3f4] ;  /* 0x00007e80ff0e77ac */ /* 0x000ee20008000800 */
[----:B------:R-:W4:Y:S01]  /*20650*/  LDC.64 R12, c[0x0][0x3c0] ;  /* 0x0000f000ff0c7b82 */ /* 0x000f220000000a00 */
[----:B-1----:R-:W-:Y:S01]  /*20660*/  VIADD R26, R17, UR13 ;  /* 0x0000000d111a7c36 */ /* 0x002fe20008000000 */
[----:B------:R-:W-:Y:S01]  /*20670*/  BSSY.RECONVERGENT B0, `(.L_x_1810) ;  /* 0x000009c000007945 */ /* 0x000fe20003800200 */
[----:B------:R-:W1:Y:S01]  /*20680*/  LDCU UR12, c[0x0][0x3f8] ;  /* 0x00007f00ff0c77ac */ /* 0x000e620008000800 */
[----:B------:R-:W-:Y:S01]  /*20690*/  CS2R R10, SRZ ;  /* 0x00000000000a7805 */ /* 0x000fe2000001ff00 */
[----:B------:R-:W-:Y:S01]  /*206a0*/  UIADD3 UR5, UPT, UPT, UR5, 0x820, URZ ;  /* 0x0000082005057890 */ /* 0x000fe2000fffe0ff */
[----:B------:R-:W0:Y:S03]  /*206b0*/  LDCU UR15, c[0x0][0x40c] ;  /* 0x00008180ff0f77ac */ /* 0x000e260008000800 */
[----:B------:R-:W-:Y:S01]  /*206c0*/  ULEA UR5, UR9, UR5, 0x18 ;  /* 0x0000000509057291 */ /* 0x000fe2000f8ec0ff */
[----:B------:R-:W0:Y:S01]  /*206d0*/  LDCU.64 UR18, c[0x0][0x3c8] ;  /* 0x00007900ff1277ac */ /* 0x000e220008000a00 */
[----:B---3--:R-:W-:Y:S01]  /*206e0*/  MOV R45, UR14 ;  /* 0x0000000e002d7c02 */ /* 0x008fe20008000f00 */
[----:B------:R-:W-:-:S03]  /*206f0*/  UISETP.LT.AND UP0, UPT, UR45, UR14, UPT ;  /* 0x0000000e2d00728c */ /* 0x000fc6000bf01270 */
[----:B------:R-:W-:Y:S01]  /*20700*/  LEA R19, R17, UR5, 0x2 ;  /* 0x0000000511137c11 */ /* 0x000fe2000f8e10ff */
[----:B-1----:R-:W-:Y:S01]  /*20710*/  UIMAD UR7, UR7, UR12, UR10 ;  /* 0x0000000c070772a4 */ /* 0x002fe2000f8e020a */
[----:B------:R-:W-:Y:S01]  /*20720*/  IMAD R15, R45, UR6, R16 ;  /* 0x000000062d0f7c24 */ /* 0x000fe2000f8e0210 */
[----:B------:R-:W-:Y:S02]  /*20730*/  USEL UR11, UR45, UR14, UP0 ;  /* 0x0000000e2d0b7287 */ /* 0x000fe40008000000 */
[----:B------:R-:W-:Y:S01]  /*20740*/  USHF.L.U32 UR7, UR7, 0x8, URZ ;  /* 0x0000000807077899 */ /* 0x000fe200080006ff */
[----:B----4-:R-:W-:Y:S01]  /*20750*/  IMAD.WIDE R14, R15, 0x4, R12 ;  /* 0x000000040f0e7825 */ /* 0x010fe200078e020c */
[----:B------:R-:W-:Y:S02]  /*20760*/  BAR.SYNC.DEFER_BLOCKING 0x0 ;  /* 0x0000000000007b1d */ /* 0x000fe40000010000 */
[----:B------:R-:W-:Y:S02]  /*20770*/  ISETP.GE.AND P0, PT, R26, UR11, PT ;  /* 0x0000000b1a007c0c */ /* 0x000fe4000bf06270 */
[----:B------:R-:W-:-:S04]  /*20780*/  IMAD R9, R45, UR7, R16 ;  /* 0x000000072d097c24 */ /* 0x000fc8000f8e0210 */
[----:B------:R-:W-:Y:S01]  /*20790*/  IMAD.WIDE R12, R9, 0x4, R12 ;  /* 0x00000004090c7825 */ /* 0x000fe200078e020c */
[----:B------:R-:W-:-:S06]  /*207a0*/  CS2R R8, SRZ ;  /* 0x0000000000087805 */ /* 0x000fcc000001ff00 */
[----:B0-----:R-:W-:Y:S05]  /*207b0*/  @P0 BRA `(.L_x_1811) ;  /* 0x00000008001c0947 */ /* 0x001fea0003800000 */
[----:B------:R-:W-:Y:S01]  /*207c0*/  VIADD R20, R26, 0x2 ;  /* 0x000000021a147836 */ /* 0x000fe20000000000 */
[----:B------:R-:W0:Y:S01]  /*207d0*/  LDC.64 R8, c[0x0][0x458] ;  /* 0x00011600ff087b82 */ /* 0x000e220000000a00 */
[----:B------:R-:W-:Y:S01]  /*207e0*/  ULOP3.LUT UR6, URZ, UR13, URZ, 0x33, !UPT ;  /* 0x0000000dff067292 */ /* 0x000fe2000f8e33ff */
[----:B------:R-:W-:Y:S01]  /*207f0*/  BSSY.RECONVERGENT B1, `(.L_x_1812) ;  /* 0x0000032000017945 */ /* 0x000fe20003800200 */
[----:B------:R-:W-:Y:S01]  /*20800*/  UIMAD UR9, UR38, UR12, UR10 ;  /* 0x0000000c260972a4 */ /* 0x000fe2000f8e020a */
[----:B------:R-:W-:Y:S01]  /*20810*/  VIMNMX R0, PT, PT, R20, UR11, !PT ;  /* 0x0000000b14007c48 */ /* 0x000fe2000ffe0100 */
[----:B------:R-:W-:Y:S01]  /*20820*/  IMAD R45, R45, UR12, RZ ;  /* 0x0000000c2d2d7c24 */ /* 0x000fe2000f8e02ff */
[----:B------:R-:W-:Y:S02]  /*20830*/  CS2R R10, SRZ ;  /* 0x00000000000a7805 */ /* 0x000fe4000001ff00 */
[----:B------:R-:W-:Y:S01]  /*20840*/  IADD3 R21, PT, PT, -R17, UR6, R0 ;  /* 0x0000000611157c10 */ /* 0x000fe2000fffe100 */
[----:B------:R-:W-:Y:S01]  /*20850*/  IMAD.U32 R23, RZ, RZ, UR9 ;  /* 0x00000009ff177e24 */ /* 0x000fe2000f8e00ff */
[----:B------:R-:W-:-:S02]  /*20860*/  MOV R0, R26 ;  /* 0x0000001a00007202 */ /* 0x000fc40000000f00 */
[----:B------:R-:W-:Y:S01]  /*20870*/  LOP3.LUT P0, RZ, R21, 0x2, RZ, 0xc0, !PT ;  /* 0x0000000215ff7812 */ /* 0x000fe2000780c0ff */
[----:B------:R-:W-:-:S04]  /*20880*/  IMAD R23, R23, 0x100, R16 ;  /* 0x0000010017177824 */ /* 0x000fc800078e0210 */
[----:B0-----:R-:W-:Y:S01]  /*20890*/  IMAD.WIDE R22, R23, 0x4, R8 ;  /* 0x0000000417167825 */ /* 0x001fe200078e0208 */
[----:B------:R-:W-:-:S07]  /*208a0*/  CS2R R8, SRZ ;  /* 0x0000000000087805 */ /* 0x000fce000001ff00 */
[----:B------:R-:W-:Y:S05]  /*208b0*/  @P0 BRA `(.L_x_1813) ;  /* 0x0000000000940947 */ /* 0x000fea0003800000 */
[----:B------:R-:W0:Y:S01]  /*208c0*/  LDCU.64 UR16, c[0x0][0x3c8] ;  /* 0x00007900ff1077ac */ /* 0x000e220008000a00 */
[----:B------:R-:W-:-:S05]  /*208d0*/  IADD3 R0, P0, PT, R3, R26, RZ ;  /* 0x0000001a03007210 */ /* 0x000fca0007f1e0ff */
[----:B------:R-:W-:Y:S01]  /*208e0*/  IMAD.X R9, RZ, RZ, R2, P0 ;  /* 0x000000ffff097224 */ /* 0x000fe200000e0602 */
[----:B0-----:R-:W-:-:S04]  /*208f0*/  LEA R10, P0, R0, UR16, 0x2 ;  /* 0x00000010000a7c11 */ /* 0x001fc8000f8010ff */
[----:B------:R-:W-:-:S05]  /*20900*/  LEA.HI.X R11, R0, UR17, R9, 0x2, P0 ;  /* 0x00000011000b7c11 */ /* 0x000fca00080f1409 */
[----:B------:R-:W3:Y:S01]  /*20910*/  LDG.E R10, desc[UR36][R10.64] ;  /* 0x000000240a0a7981 */ /* 0x000ee2000c1e1900 */
[----:B------:R-:W-:Y:S01]  /*20920*/  IMAD.SHL.U32 R25, R26, 0x100, RZ ;  /* 0x000001001a197824 */ /* 0x000fe200078e00ff */
[----:B------:R-:W-:Y:S01]  /*20930*/  ISETP.NE.AND P0, PT, R40, RZ, PT ;  /* 0x000000ff2800720c */ /* 0x000fe20003f05270 */
[----:B---3--:R-:W-:-:S04]  /*20940*/  IMAD R0, R45, R10, RZ ;  /* 0x0000000a2d007224 */ /* 0x008fc800078e02ff */
[----:B------:R-:W-:Y:S02]  /*20950*/  IMAD R9, R0, 0x100, R25 ;  /* 0x0000010000097824 */ /* 0x000fe400078e0219 */
[----:B------:R0:W1:Y:S02]  /*20960*/  LDS R0, [R19] ;  /* 0x0000000013007984 */ /* 0x0000640000000800 */
[----:B------:R-:W-:-:S05]  /*20970*/  IMAD.WIDE R8, R9, 0x4, R14 ;  /* 0x0000000409087825 */ /* 0x000fca00078e020e */
[----:B--2---:R0:W5:Y:S01]  /*20980*/  LDG.E.128 R28, desc[UR36][R8.64] ;  /* 0x00000024081c7981 */ /* 0x004162000c1e1d00 */
[----:B------:R-:W-:Y:S05]  /*20990*/  @P0 BRA `(.L_x_1814) ;  /* 0x0000000000480947 */ /* 0x000fea0003800000 */
[----:B------:R-:W-:Y:S01]  /*209a0*/  UISETP.NE.AND UP0, UPT, UR43, URZ, UPT ;  /* 0x000000ff2b00728c */ /* 0x000fe2000bf05270 */
[----:B0-----:R-:W0:Y:S05]  /*209b0*/  LDS.128 R8, [R18+UR8] ;  /* 0x0000000812087984 */ /* 0x001e2a0008000c00 */
[----:B------:R-:W-:-:S13]  /*209c0*/  PLOP3.LUT P0, PT, PT, PT, UP0, 0x80, 0x8 ;  /* 0x000000000008781c */ /* 0x000fda0003f0f008 */
[----:B------:R-:W2:Y:S01]  /*209d0*/  @P0 LDG.E.128 R32, desc[UR36][R22.64] ;  /* 0x0000002416200981 */ /* 0x000ea2000c1e1d00 */
        /* <DEDUP_REMOVED lines=14> */
.L_x_1814:
[C---:B012--5:R-:W-:Y:S01]  /*20ac0*/  FFMA.FTZ R8, R0.reuse, R28, RZ ;  /* 0x0000001c00087223 */ /* 0x067fe200000100ff */
[C---:B------:R-:W-:Y:S01]  /*20ad0*/  FFMA.FTZ R9, R0.reuse, R29, RZ ;  /* 0x0000001d00097223 */ /* 0x040fe200000100ff */
[C---:B------:R-:W-:Y:S01]  /*20ae0*/  FFMA.FTZ R10, R0.reuse, R30, RZ ;  /* 0x0000001e000a7223 */ /* 0x040fe200000100ff */
[----:B------:R-:W-:Y:S01]  /*20af0*/  FFMA.FTZ R11, R0, R31, RZ ;  /* 0x0000001f000b7223 */ /* 0x000fe200000100ff */
[----:B------:R-:W-:-:S07]  /*20b00*/  IMAD.MOV.U32 R0, RZ, RZ, R20 ;  /* 0x000000ffff007224 */ /* 0x000fce00078e0014 */
.L_x_1813:
[----:B------:R-:W-:Y:S05]  /*20b10*/  BSYNC.RECONVERGENT B1 ;  /* 0x0000000000017941 */ /* 0x000fea0003800200 */
.L_x_1812:
[----:B------:R-:W-:-:S13]  /*20b20*/  ISETP.GE.U32.AND P0, PT, R21, 0x2, PT ;  /* 0x000000021500780c */ /* 0x000fda0003f06070 */
[----:B------:R-:W-:Y:S05]  /*20b30*/  @!P0 BRA `(.L_x_1811) ;  /* 0x00000004003c8947 */ /* 0x000fea0003800000 */
[----:B------:R-:W-:Y:S01]  /*20b40*/  USHF.L.U32 UR6, UR13, 0x2, URZ ;  /* 0x000000020d067899 */ /* 0x000fe200080006ff */
[----:B------:R-:W-:Y:S01]  /*20b50*/  MOV R27, UR5 ;  /* 0x00000005001b7c02 */ /* 0x000fe20008000f00 */
[----:B------:R-:W-:Y:S01]  /*20b60*/  IMAD.SHL.U32 R29, R0, 0x100, RZ ;  /* 0x00000100001d7824 */ /* 0x000fe200078e00ff */
[----:B------:R-:W-:Y:S01]  /*20b70*/  ISETP.NE.AND P0, PT, R40, RZ, PT ;  /* 0x000000ff2800720c */ /* 0x000fe20003f05270 */
[----:B------:R-:W-:Y:S02]  /*20b80*/  IMAD.SHL.U32 R28, R45, 0x100, RZ ;  /* 0x000001002d1c7824 */ /* 0x000fe400078e00ff */
[----:B------:R-:W-:-:S04]  /*20b90*/  LEA R20, R0, -UR6, 0x2 ;  /* 0x8000000600147c11 */ /* 0x000fc8000f8e10ff */
[----:B------:R-:W-:-:S07]  /*20ba0*/  IADD3 R27, PT, PT, R20, 0x8, R27 ;  /* 0x00000008141b7810 */ /* 0x000fce0007ffe01b */
.L_x_1818:
[----:B------:R-:W-:-:S05]  /*20bb0*/  IADD3 R20, P1, PT, R3, R0, RZ ;  /* 0x0000000003147210 */ /* 0x000fca0007f3e0ff */
[----:B------:R-:W-:Y:S01]  /*20bc0*/  IMAD.X R21, RZ, RZ, R2, P1 ;  /* 0x000000ffff157224 */ /* 0x000fe200008e0602 */
[----:B------:R-:W-:-:S04]  /*20bd0*/  LEA R24, P1, R20, UR18, 0x2 ;  /* 0x0000001214187c11 */ /* 0x000fc8000f8210ff */
[----:B------:R-:W-:-:S05]  /*20be0*/  LEA.HI.X R25, R20, UR19, R21, 0x2, P1 ;  /* 0x0000001314197c11 */ /* 0x000fca00088f1415 */
[----:B------:R-:W3:Y:S02]  /*20bf0*/  LDG.E R20, desc[UR36][R24.64] ;  /* 0x0000002418147981 */ /* 0x000ee4000c1e1900 */
[----:B---3--:R-:W-:-:S04]  /*20c00*/  IMAD R21, R20, R28, R29 ;  /* 0x0000001c14157224 */ /* 0x008fc800078e021d */
[----:B------:R-:W-:-:S05]  /*20c10*/  IMAD.WIDE R20, R21, 0x4, R14 ;  /* 0x0000000415147825 */ /* 0x000fca00078e020e */
[----:B------:R0:W5:Y:S01]  /*20c20*/  LDG.E.128 R32, desc[UR36][R20.64] ;  /* 0x0000002414207981 */ /* 0x000162000c1e1d00 */
[----:B------:R-:W-:Y:S04]  /*20c30*/  BSSY.RECONVERGENT B1, `(.L_x_1815) ;  /* 0x0000014000017945 */ /* 0x000fe80003800200 */
[----:B------:R-:W-:Y:S05]  /*20c40*/  @P0 BRA `(.L_x_1816) ;  /* 0x0000000000480947 */ /* 0x000fea0003800000 */
[----:B------:R-:W-:Y:S01]  /*20c50*/  UISETP.NE.AND UP0, UPT, UR43, URZ, UPT ;  /* 0x000000ff2b00728c */ /* 0x000fe2000bf05270 */
[----:B------:R-:W1:Y:S05]  /*20c60*/  LDS.128 R36, [R18+UR8] ;  /* 0x0000000812247984 */ /* 0x000e6a0008000c00 */
[----:B------:R-:W-:-:S13]  /*20c70*/  PLOP3.LUT P0, PT, PT, PT, UP0, 0x80, 0x8 ;  /* 0x000000000008781c */ /* 0x000fda0003f0f008 */
[----:B------:R-:W3:Y:S01]  /*20c80*/  @P0 LDG.E.128 R40, desc[UR36][R22.64] ;  /* 0x0000002416280981 */ /* 0x000ee2000c1e1d00 */
        /* <DEDUP_REMOVED lines=9> */
[----:B---3--:R-:W-:Y:S02]  /*20d20*/  @P0 FMUL.FTZ R32, R32, R40 ;  /* 0x0000002820200220 */ /* 0x008fe40000410000 */
[----:B------:R-:W-:Y:S02]  /*20d30*/  @P1 FMUL.FTZ R33, R33, R41 ;  /* 0x0000002921211220 */ /* 0x000fe40000410000 */
[----:B------:R-:W-:Y:S02]  /*20d40*/  @P2 FMUL.FTZ R34, R34, R42 ;  /* 0x0000002a22222220 */ /* 0x000fe40000410000 */
[----:B------:R-:W-:-:S05]  /*20d50*/  @P3 FMUL.FTZ R35, R35, R43 ;  /* 0x0000002b23233220 */ /* 0x000fca0000410000 */
[----:B------:R1:W-:Y:S02]  /*20d60*/  STG.E.128 desc[UR36][R20.64], R32 ;  /* 0x0000002014007986 */ /* 0x0003e4000c101d24 */
.L_x_1816:
[----:B------:R-:W-:Y:S05]  /*20d70*/  BSYNC.RECONVERGENT B1 ;  /* 0x0000000000017941 */ /* 0x000fea0003800200 */
.L_x_1815:
[----:B------:R-:W0:Y:S04]  /*20d80*/  LDG.E R24, desc[UR36][R24.64+0x8] ;  /* 0x0000082418187981 */ /* 0x000e28000c1e1900 */
[----:B------:R-:W3:Y:S01]  /*20d90*/  LDS R31, [R27+-0x8] ;  /* 0xfffff8001b1f7984 */ /* 0x000ee20000000800 */
[----:B------:R-:W-:Y:S02]  /*20da0*/  IMAD.U32 R40, RZ, RZ, UR15 ;  /* 0x0000000fff287e24 */ /* 0x000fe4000f8e00ff */
[----:B01----:R-:W-:-:S04]  /*20db0*/  IMAD R20, R45, R24, RZ ;  /* 0x000000182d147224 */ /* 0x003fc800078e02ff */
[----:B------:R-:W-:-:S05]  /*20dc0*/  IMAD R20, R20, 0x100, R29 ;  /* 0x0000010014147824 */ /* 0x000fca00078e021d */
[----:B------:R-:W-:-:S05]  /*20dd0*/  IADD3 R21, PT, PT, R20, 0x200, RZ ;  /* 0x0000020014157810 */ /* 0x000fca0007ffe0ff */
[----:B------:R-:W-:-:S05]  /*20de0*/  IMAD.WIDE R20, R21, 0x4, R14 ;  /* 0x0000000415147825 */ /* 0x000fca00078e020e */
[----:B------:R0:W5:Y:S01]  /*20df0*/  LDG.E.128 R36, desc[UR36][R20.64] ;  /* 0x0000002414247981 */ /* 0x000162000c1e1d00 */
[----:B------:R-:W-:Y:S01]  /*20e00*/  ISETP.NE.AND P0, PT, R40, RZ, PT ;  /* 0x000000ff2800720c */ /* 0x000fe20003f05270 */
[C---:B---3-5:R-:W-:Y:S01]  /*20e10*/  FFMA.FTZ R32, R31.reuse, R32, R8 ;  /* 0x000000201f207223 */ /* 0x068fe20000010008 */
[C---:B--2---:R-:W-:Y:S01]  /*20e20*/  FFMA.FTZ R30, R31.reuse, R33, R9 ;  /* 0x000000211f1e7223 */ /* 0x044fe20000010009 */
[C---:B------:R-:W-:Y:S01]  /*20e30*/  FFMA.FTZ R25, R31.reuse, R34, R10 ;  /* 0x000000221f197223 */ /* 0x040fe2000001000a */
[----:B------:R-:W-:-:S09]  /*20e40*/  FFMA.FTZ R24, R31, R35, R11 ;  /* 0x000000231f187223 */ /* 0x000fd2000001000b */
        /* <DEDUP_REMOVED lines=20> */
.L_x_1817:
[----:B------:R1:W0:Y:S01]  /*20f90*/  LDS R11, [R27] ;  /* 0x000000001b0b7984 */ /* 0x0002220000000800 */
[----:B------:R-:W-:Y:S02]  /*20fa0*/  VIADD R0, R0, 0x4 ;  /* 0x0000000400007836 */ /* 0x000fe40000000000 */
        /* <DEDUP_REMOVED lines=8> */
.L_x_1811:
[----:B------:R-:W-:Y:S05]  /*21030*/  BSYNC.RECONVERGENT B0 ;  /* 0x0000000000007941 */ /* 0x000fea0003800200 */
.L_x_1810:
[----:B------:R-:W-:Y:S01]  /*21040*/  ISETP.GE.AND P0, PT, R26, UR45, PT ;  /* 0x0000002d1a007c0c */ /* 0x000fe2000bf06270 */
[----:B------:R-:W0:Y:S01]  /*21050*/  LDCU UR12, c[0x0][0x40c] ;  /* 0x00008180ff0c77ac */ /* 0x000e220008000800 */
[----:B------:R-:W-:Y:S01]  /*21060*/  BSSY.RECONVERGENT B0, `(.L_x_1819) ;  /* 0x00000dd000007945 */ /* 0x000fe20003800200 */
[----:B------:R-:W1:Y:S10]  /*21070*/  LDCU.64 UR16, c[0x0][0x3c8] ;  /* 0x00007900ff1077ac */ /* 0x000e740008000a00 */
[----:B------:R-:W-:Y:S05]  /*21080*/  @P0 BRA `(.L_x_1820) ;  /* 0x0000000c00680947 */ /* 0x000fea0003800000 */
[----:B------:R-:W3:Y:S01]  /*21090*/  LDCU UR6, c[0x0][0x3f8] ;  /* 0x00007f00ff0677ac */ /* 0x000ee20008000800 */
        /* <DEDUP_REMOVED lines=8> */
[----:B---3--:R-:W-:-:S06]  /*21120*/  UIMAD UR9, UR38, UR6, UR10 ;  /* 0x00000006260972a4 */ /* 0x008fcc000f8e020a */
[----:B------:R-:W-:Y:S02]  /*21130*/  IMAD.U32 R25, RZ, RZ, UR9 ;  /* 0x00000009ff197e24 */ /* 0x000fe4000f8e00ff */
[----:B----4-:R-:W-:Y:S02]  /*21140*/  IMAD R36, R23, UR6, RZ ;  /* 0x0000000617247c24 */ /* 0x010fe4000f8e02ff */
[----:B------:R-:W-:-:S04]  /*21150*/  IMAD R25, R25, 0x100, R16 ;  /* 0x0000010019197824 */ /* 0x000fc800078e0210 */
[----:B-----5:R-:W-:-:S04]  /*21160*/  IMAD.WIDE R24, R25, 0x4, R20 ;  /* 0x0000000419187825 */ /* 0x020fc800078e0214 */
[----:B------:R-:W-:Y:S01]  /*21170*/  IMAD.MOV.U32 R20, RZ, RZ, R26 ;  /* 0x000000ffff147224 */ /* 0x000fe200078e001a */
[----:B------:R-:W-:Y:S06]  /*21180*/  @P0 BRA `(.L_x_1822) ;  /* 0x0000000400000947 */ /* 0x000fec0003800000 */
[----:B------:R-:W-:Y:S02]  /*21190*/  ISETP.GE.AND P0, PT, R26, R23, PT ;  /* 0x000000171a00720c */ /* 0x000fe40003f06270 */
[----:B------:R-:W-:-:S11]  /*211a0*/  MOV R20, R27 ;  /* 0x0000001b00147202 */ /* 0x000fd60000000f00 */
[----:B------:R-:W-:Y:S05]  /*211b0*/  @!P0 BRA `(.L_x_1822) ;  /* 0x0000000000f48947 */ /* 0x000fea0003800000 */
[----:B------:R-:W-:Y:S01]  /*211c0*/  IABS R29, R23 ;  /* 0x00000017001d7213 */ /* 0x000fe20000000000 */
[----:B------:R-:W3:Y:S01]  /*211d0*/  LDCU.64 UR14, c[0x0][0x3c8] ;  /* 0x00007900ff0e77ac */ /* 0x000ee20008000a00 */
[----:B--2---:R-:W-:Y:S01]  /*211e0*/  IABS R30, R26 ;  /* 0x0000001a001e7213 */ /* 0x004fe20000000000 */
[----:B------:R-:W2:Y:S01]  /*211f0*/  LDS R19, [R19] ;  /* 0x0000000013137984 */ /* 0x000ea20000000800 */
[----:B------:R-:W4:Y:S01]  /*21200*/  I2F.RP R22, R29 ;  /* 0x0000001d00167306 */ /* 0x000f220000209400 */
[----:B------:R-:W-:Y:S02]  /*21210*/  ISETP.GE.AND P1, PT, R26, RZ, PT ;  /* 0x000000ff1a00720c */ /* 0x000fe40003f26270 */
[----:B------:R-:W-:-:S05]  /*21220*/  ISETP.NE.AND P2, PT, R23, RZ, PT ;  /* 0x000000ff1700720c */ /* 0x000fca0003f45270 */
[----:B----4-:R-:W4:Y:S02]  /*21230*/  MUFU.RCP R22, R22 ;  /* 0x0000001600167308 */ /* 0x010f240000001000 */
[----:B----4-:R-:W-:-:S06]  /*21240*/  VIADD R28, R22, 0xffffffe ;  /* 0x0ffffffe161c7836 */ /* 0x010fcc0000000000 */
[----:B------:R-:W4:Y:S02]  /*21250*/  F2I.FTZ.U32.TRUNC.NTZ R21, R28 ;  /* 0x0000001c00157305 */ /* 0x000f24000021f000 */
[----:B----4-:R-:W-:-:S04]  /*21260*/  IMAD.MOV R20, RZ, RZ, -R21 ;  /* 0x000000ffff147224 */ /* 0x010fc800078e0a15 */
[----:B------:R-:W-:Y:S02]  /*21270*/  IMAD R31, R20, R29, RZ ;  /* 0x0000001d141f7224 */ /* 0x000fe400078e02ff */
[----:B------:R-:W-:-:S04]  /*21280*/  IMAD.MOV.U32 R20, RZ, RZ, RZ ;  /* 0x000000ffff147224 */ /* 0x000fc800078e00ff */
        /* <DEDUP_REMOVED lines=8> */
[----:B------:R-:W-:-:S04]  /*21310*/  @!P0 IMAD.IADD R20, R20, 0x1, -R29 ;  /* 0x0000000114148824 */ /* 0x000fc800078e0a1d */
[----:B------:R-:W-:Y:S01]  /*21320*/  @!P1 IMAD.MOV R20, RZ, RZ, -R20 ;  /* 0x000000ffff149224 */ /* 0x000fe200078e0a14 */
[----:B------:R-:W-:-:S04]  /*21330*/  @!P2 LOP3.LUT R20, RZ, R23, RZ, 0x33, !PT ;  /* 0x00000017ff14a212 */ /* 0x000fc800078e33ff */
[----:B------:R-:W-:-:S05]  /*21340*/  IADD3 R21, P0, PT, R3, R20, RZ ;  /* 0x0000001403157210 */ /* 0x000fca0007f1e0ff */
[----:B------:R-:W-:Y:S01]  /*21350*/  IMAD.X R28, RZ, RZ, R2, P0 ;  /* 0x000000ffff1c7224 */ /* 0x000fe200000e0602 */
[----:B---3--:R-:W-:-:S04]  /*21360*/  LEA R22, P0, R21, UR14, 0x2 ;  /* 0x0000000e15167c11 */ /* 0x008fc8000f8010ff */
[----:B------:R-:W-:-:S06]  /*21370*/  LEA.HI.X R23, R21, UR15, R28, 0x2, P0 ;  /* 0x0000000f15177c11 */ /* 0x000fcc00080f141c */
[----:B------:R-:W3:Y:S01]  /*21380*/  LDG.E R23, desc[UR36][R22.64] ;  /* 0x0000002416177981 */ /* 0x000ee2000c1e1900 */
[----:B------:R-:W-:Y:S01]  /*21390*/  ISETP.NE.AND P0, PT, R40, RZ, PT ;  /* 0x000000ff2800720c */ /* 0x000fe20003f05270 */
[----:B---3--:R-:W-:-:S05]  /*213a0*/  IMAD R21, R36, R23, R20 ;  /* 0x0000001724157224 */ /* 0x008fca00078e0214 */
[----:B------:R-:W-:-:S05]  /*213b0*/  SHF.L.U32 R21, R21, 0x8, RZ ;  /* 0x0000000815157819 */ /* 0x000fca00000006ff */
[----:B------:R-:W-:-:S05]  /*213c0*/  IMAD.WIDE R20, R21, 0x4, R14 ;  /* 0x0000000415147825 */ /* 0x000fca00078e020e */
[----:B------:R3:W5:Y:S01]  /*213d0*/  LDG.E.128 R28, desc[UR36][R20.64] ;  /* 0x00000024141c7981 */ /* 0x000762000c1e1d00 */
[----:B------:R-:W-:Y:S04]  /*213e0*/  BSSY.RECONVERGENT B2, `(.L_x_1823) ;  /* 0x0000015000027945 */ /* 0x000fe80003800200 */
[----:B--2---:R-:W-:Y:S05]  /*213f0*/  @P0 BRA `(.L_x_1824) ;  /* 0x00000000004c0947 */ /* 0x004fea0003800000 */
[----:B------:R-:W-:Y:S01]  /*21400*/  UISETP.NE.AND UP0, UPT, UR43, URZ, UPT ;  /* 0x000000ff2b00728c */ /* 0x000fe2000bf05270 */
[----:B------:R-:W2:Y:S05]  /*21410*/  LDS.128 R32, [R18+UR8] ;  /* 0x0000000812207984 */ /* 0x000eaa0008000c00 */
[----:B------:R-:W-:-:S13]  /*21420*/  PLOP3.LUT P0, PT, PT, PT, UP0, 0x80, 0x8 ;  /* 0x000000000008781c */ /* 0x000fda0003f0f008 */
[----:B---3--:R-:W3:Y:S01]  /*21430*/  @P0 LDG.E.128 R20, desc[UR36][R24.64] ;  /* 0x0000002418140981 */ /* 0x008ee2000c1e1d00 */
[----:B------:R-:W-:Y:S02]  /*21440*/  PLOP3.LUT P0, PT, PT, PT, UP0, 0x80, 0x8 ;  /* 0x000000000008781c */ /* 0x000fe40003f0f008 */
[----:B------:R-:W-:Y:S02]  /*21450*/  PLOP3.LUT P1, PT, PT, PT, UP0, 0x80, 0x8 ;  /* 0x000000000008781c */ /* 0x000fe40003f2f008 */
[----:B------:R-:W-:Y:S02]  /*21460*/  PLOP3.LUT P2, PT, PT, PT, UP0, 0x80, 0x8 ;  /* 0x000000000008781c */ /* 0x000fe40003f4f008 */
[----:B------:R-:W-:Y:S01]  /*21470*/  PLOP3.LUT P3, PT, PT, PT, UP0, 0x80, 0x8 ;  /* 0x000000000008781c */ /* 0x000fe20003f6f008 */
[----:B--2--5:R-:W-:Y:S01]  /*21480*/  FADD.FTZ R28, R32, R28 ;  /* 0x0000001c201c7221 */ /* 0x024fe20000010000 */
[----:B------:R-:W-:Y:S01]  /*21490*/  FADD.FTZ R29, R33, R29 ;  /* 0x0000001d211d7221 */ /* 0x000fe20000010000 */
[----:B------:R-:W-:Y:S01]  /*214a0*/  FADD.FTZ R30, R34, R30 ;  /* 0x0000001e221e7221 */ /* 0x000fe20000010000 */
[----:B------:R-:W-:Y:S01]  /*214b0*/  FADD.FTZ R31, R35, R31 ;  /* 0x0000001f231f7221 */ /* 0x000fe20000010000 */
[----:B------:R-:W-:-:S02]  /*214c0*/  IMAD.SHL.U32 R33, R26, 0x100, RZ ;  /* 0x000001001a217824 */ /* 0x000fc400078e00ff */
[----:B---3--:R-:W-:Y:S02]  /*214d0*/  @P0 FMUL.FTZ R28, R28, R20 ;  /* 0x000000141c1c0220 */ /* 0x008fe40000410000 */
[----:B------:R-:W-:Y:S02]  /*214e0*/  @P1 FMUL.FTZ R29, R29, R21 ;  /* 0x000000151d1d1220 */ /* 0x000fe40000410000 */
[----:B------:R-:W-:Y:S02]  /*214f0*/  @P2 FMUL.FTZ R30, R30, R22 ;  /* 0x000000161e1e2220 */ /* 0x000fe40000410000 */
[----:B------:R-:W-:Y:S01]  /*21500*/  @P3 FMUL.FTZ R31, R31, R23 ;  /* 0x000000171f1f3220 */ /* 0x000fe20000410000 */
[----:B------:R-:W-:-:S05]  /*21510*/  IMAD.WIDE.U32 R20, R33, 0x4, R12 ;  /* 0x0000000421147825 */ /* 0x000fca00078e000c */
[----:B------:R2:W-:Y:S02]  /*21520*/  STG.E.128 desc[UR36][R20.64], R28 ;  /* 0x0000001c14007986 */ /* 0x0005e4000c101d24 */
.L_x_1824:
[----:B01----:R-:W-:Y:S05]  /*21530*/  BSYNC.RECONVERGENT B2 ;  /* 0x0000000000027941 */ /* 0x003fea0003800200 */
.L_x_1823:
[C---:B-----5:R-:W-:Y:S01]  /*21540*/  FFMA.FTZ R8, R19.reuse, R28, R8 ;  /* 0x0000001c13087223 */ /* 0x060fe20000010008 */
[C---:B------:R-:W-:Y:S01]  /*21550*/  FFMA.FTZ R9, R19.reuse, R29, R9 ;  /* 0x0000001d13097223 */ /* 0x040fe20000010009 */
[C---:B------:R-:W-:Y:S01]  /*21560*/  FFMA.FTZ R10, R19.reuse, R30, R10 ;  /* 0x0000001e130a7223 */ /* 0x040fe2000001000a */
[----:B------:R-:W-:Y:S01]  /*21570*/  FFMA.FTZ R11, R19, R31, R11 ;  /* 0x0000001f130b7223 */ /* 0x000fe2000001000b */
[----:B--23--:R-:W-:-:S07]  /*21580*/  IMAD.MOV.U32 R20, RZ, RZ, R27 ;  /* 0x000000ffff147224 */ /* 0x00cfce00078e001b */
.L_x_1822:
[----:B01----:R-:W-:Y:S05]  /*21590*/  BSYNC.RECONVERGENT B1 ;  /* 0x0000000000017941 */ /* 0x003fea0003800200 */
.L_x_1821:
[----:B------:R-:W-:-:S13]  /*215a0*/  ISETP.GE.U32.AND P0, PT, R0, 0x2, PT ;  /* 0x000000020000780c */ /* 0x000fda0003f06070 */
[----:B------:R-:W-:Y:S05]  /*215b0*/  @!P0 BRA `(.L_x_1820) ;  /* 0x00000008001c8947 */ /* 0x000fea0003800000 */
[----:B------:R-:W-:Y:S01]  /*215c0*/  USHF.L.U32 UR6, UR13, 0x2, URZ ;  /* 0x000000020d067899 */ /* 0x000fe200080006ff */
[----:B------:R-:W-:Y:S01]  /*215d0*/  IMAD.U32 R21, RZ, RZ, UR5 ;  /* 0x00000005ff157e24 */ /* 0x000fe2000f8e00ff */
[C---:B------:R-:W-:Y:S01]  /*215e0*/  SHF.L.U32 R27, R20.reuse, 0x8, RZ ;  /* 0x00000008141b7819 */ /* 0x040fe200000006ff */
[----:B------:R-:W-:-:S03]  /*215f0*/  VIADD R19, R20, 0x2 ;  /* 0x0000000214137836 */ /* 0x000fc60000000000 */
[----:B------:R-:W-:-:S04]  /*21600*/  LEA R0, R20, -UR6, 0x2 ;  /* 0x8000000614007c11 */ /* 0x000fc8000f8e10ff */
[----:B------:R-:W-:-:S07]  /*21610*/  IADD3 R0, PT, PT, R0, 0x8, R21 ;  /* 0x0000000800007810 */ /* 0x000fce0007ffe015 */
.L_x_1831:
[----:B------:R-:W0:Y:S01]  /*21620*/  LDC R38, c[0x0][0x3f4] ;  /* 0x0000fd00ff267b82 */ /* 0x000e220000000800 */
[----:B------:R-:W-:Y:S01]  /*21630*/  VIADD R22, R19, 0xfffffffe ;  /* 0xfffffffe13167836 */ /* 0x000fe20000000000 */
[----:B------:R-:W-:Y:S04]  /*21640*/  BSSY.RECONVERGENT B1, `(.L_x_1825) ;  /* 0x000003b000017945 */ /* 0x000fe80003800200 */
[----:B0-----:R-:W-:-:S13]  /*21650*/  ISETP.GE.AND P0, PT, R22, R38, PT ;  /* 0x000000261600720c */ /* 0x001fda0003f06270 */
[----:B------:R-:W-:Y:S05]  /*21660*/  @!P0 BRA `(.L_x_1826) ;  /* 0x0000000000e08947 */ /* 0x000fea0003800000 */
[----:B------:R-:W-:Y:S01]  /*21670*/  IABS R23, R38 ;  /* 0x0000002600177213 */ /* 0x000fe20000000000 */
[----:B------:R0:W1:Y:S01]  /*21680*/  LDS R37, [R0+-0x8] ;  /* 0xfffff80000257984 */ /* 0x0000620000000800 */
[----:B--2---:R-:W-:Y:S02]  /*21690*/  IABS R30, R22 ;  /* 0x00000016001e7213 */ /* 0x004fe40000000000 */
[----:B------:R-:W2:Y:S01]  /*216a0*/  I2F.RP R26, R23 ;  /* 0x00000017001a7306 */ /* 0x000ea20000209400 */
[----:B------:R-:W-:Y:S02]  /*216b0*/  ISETP.GE.AND P1, PT, R22, RZ, PT ;  /* 0x000000ff1600720c */ /* 0x000fe40003f26270 */
[----:B------:R-:W-:-:S05]  /*216c0*/  ISETP.NE.AND P2, PT, R38, RZ, PT ;  /* 0x000000ff2600720c */ /* 0x000fca0003f45270 */
[----:B--2---:R-:W2:Y:S02]  /*216d0*/  MUFU.RCP R26, R26 ;  /* 0x0000001a001a7308 */ /* 0x004ea40000001000 */
[----:B--2---:R-:W-:-:S06]  /*216e0*/  VIADD R28, R26, 0xffffffe ;  /* 0x0ffffffe1a1c7836 */ /* 0x004fcc0000000000 */
[----:B------:R-:W2:Y:S02]  /*216f0*/  F2I.FTZ.U32.TRUNC.NTZ R21, R28 ;  /* 0x0000001c00157305 */ /* 0x000ea4000021f000 */
[----:B--2---:R-:W-:-:S04]  /*21700*/  IMAD.MOV R20, RZ, RZ, -R21 ;  /* 0x000000ffff147224 */ /* 0x004fc800078e0a15 */
[----:B------:R-:W-:Y:S02]  /*21710*/  IMAD R29, R20, R23, RZ ;  /* 0x00000017141d7224 */ /* 0x000fe400078e02ff */
[----:B------:R-:W-:-:S04]  /*21720*/  IMAD.MOV.U32 R20, RZ, RZ, RZ ;  /* 0x000000ffff147224 */ /* 0x000fc800078e00ff */
[----:B------:R-:W-:Y:S01]  /*21730*/  IMAD.HI.U32 R20, R21, R29, R20 ;  /* 0x0000001d15147227 */ /* 0x000fe200078e0014 */
[----:B------:R-:W-:-:S05]  /*21740*/  MOV R21, R30 ;  /* 0x0000001e00157202 */ /* 0x000fca0000000f00 */
[----:B------:R-:W-:-:S04]  /*21750*/  IMAD.HI.U32 R20, R20, R21, RZ ;  /* 0x0000001514147227 */ /* 0x000fc800078e00ff */
[----:B------:R-:W-:-:S04]  /*21760*/  IMAD.MOV R20, RZ, RZ, -R20 ;  /* 0x000000ffff147224 */ /* 0x000fc800078e0a14 */
[----:B------:R-:W-:-:S05]  /*21770*/  IMAD R20, R23, R20, R21 ;  /* 0x0000001417147224 */ /* 0x000fca00078e0215 */
[----:B------:R-:W-:-:S13]  /*21780*/  ISETP.GT.U32.AND P0, PT, R23, R20, PT ;  /* 0x000000141700720c */ /* 0x000fda0003f04070 */
[----:B------:R-:W-:-:S05]  /*21790*/  @!P0 IMAD.IADD R20, R20, 0x1, -R23 ;  /* 0x0000000114148824 */ /* 0x000fca00078e0a17 */
[----:B------:R-:W-:-:S13]  /*217a0*/  ISETP.GT.U32.AND P0, PT, R23, R20, PT ;  /* 0x000000141700720c */ /* 0x000fda0003f04070 */
[----:B------:R-:W-:-:S04]  /*217b0*/  @!P0 IMAD.IADD R20, R20, 0x1, -R23 ;  /* 0x0000000114148824 */ /* 0x000fc800078e0a17 */
        /* <DEDUP_REMOVED lines=31> */
.L_x_1827:
[C---:B-----5:R-:W-:Y:S01]  /*219b0*/  FFMA.FTZ R8, R37.reuse, R28, R8 ;  /* 0x0000001c25087223 */ /* 0x060fe20000010008 */
[C---:B------:R-:W-:Y:S01]  /*219c0*/  FFMA.FTZ R9, R37.reuse, R29, R9 ;  /* 0x0000001d25097223 */ /* 0x040fe20000010009 */
[C---:B------:R-:W-:Y:S01]  /*219d0*/  FFMA.FTZ R10, R37.reuse, R30, R10 ;  /* 0x0000001e250a7223 */ /* 0x040fe2000001000a */
[----:B------:R-:W-:-:S07]  /*219e0*/  FFMA.FTZ R11, R37, R31, R11 ;  /* 0x0000001f250b7223 */ /* 0x000fce000001000b */
.L_x_1826:
[----:B------:R-:W-:Y:S05]  /*219f0*/  BSYNC.RECONVERGENT B1 ;  /* 0x0000000000017941 */ /* 0x000fea0003800200 */
.L_x_1825:
        /* <DEDUP_REMOVED lines=10> */
[----:B-1----:R-:W-:-:S06]  /*21aa0*/  VIADD R26, R22, 0xffffffe ;  /* 0x0ffffffe161a7836 */ /* 0x002fcc0000000000 */
[----:B0-----:R-:W0:Y:S02]  /*21ab0*/  F2I.FTZ.U32.TRUNC.NTZ R21, R26 ;  /* 0x0000001a00157305 */ /* 0x001e24000021f000 */
[----:B0-----:R-:W-:-:S04]  /*21ac0*/  IMAD.MOV R20, RZ, RZ, -R21 ;  /* 0x000000ffff147224 */ /* 0x001fc800078e0a15 */
        /* <DEDUP_REMOVED lines=23> */
[----:B----4-:R-:W-:Y:S05]  /*21c40*/  BRA.U UP0, `(.L_x_1830) ;  /* 0x00000001004c7547 */ /* 0x010fea000b800000 */
[----:B------:R-:W-:Y:S01]  /*21c50*/  UISETP.NE.AND UP0, UPT, UR43, URZ, UPT ;  /* 0x000000ff2b00728c */ /* 0x000fe2000bf05270 */
[----:B------:R-:W0:Y:S05]  /*21c60*/  LDS.128 R40, [R18+UR8] ;  /* 0x0000000812287984 */ /* 0x000e2a0008000c00 */
[----:B------:R-:W-:-:S13]  /*21c70*/  PLOP3.LUT P0, PT, PT, PT, UP0, 0x80, 0x8 ;  /* 0x000000000008781c */ /* 0x000fda0003f0f008 */
[----:B---3--:R-:W2:Y:S01]  /*21c80*/  @P0 LDG.E.128 R20, desc[UR36][R24.64] ;  /* 0x0000002418140981 */ /* 0x008ea2000c1e1d00 */
[----:B------:R-:W-:Y:S01]  /*21c90*/  PLOP3.LUT P0, PT, PT, PT, UP0, 0x80, 0x8 ;  /* 0x000000000008781c */ /* 0x000fe20003f0f008 */
[----:B------:R-:W-:Y:S01]  /*21ca0*/  VIADD R33, R27, 0x200 ;  /* 0x000002001b217836 */ /* 0x000fe20000000000 */
[----:B------:R-:W-:Y:S02]  /*21cb0*/  PLOP3.LUT P1, PT, PT, PT, UP0, 0x80, 0x8 ;  /* 0x000000000008781c */ /* 0x000fe40003f2f008 */
[----:B------:R-:W-:Y:S02]  /*21cc0*/  PLOP3.LUT P2, PT, PT, PT, UP0, 0x80, 0x8 ;  /* 0x000000000008781c */ /* 0x000fe40003f4f008 */
[----:B------:R-:W-:Y:S01]  /*21cd0*/  PLOP3.LUT P3, PT, PT, PT, UP0, 0x80, 0x8 ;  /* 0x000000000008781c */ /* 0x000fe20003f6f008 */
[----:B0----5:R-:W-:Y:S01]  /*21ce0*/  FADD.FTZ R28, R40, R28 ;  /* 0x0000001c281c7221 */ /* 0x021fe20000010000 */
        /* <DEDUP_REMOVED lines=9> */
.L_x_1830:
[C---:B-----5:R-:W-:Y:S01]  /*21d80*/  FFMA.FTZ R8, R35.reuse, R28, R8 ;  /* 0x0000001c23087223 */ /* 0x060fe20000010008 */
[C---:B------:R-:W-:Y:S01]  /*21d90*/  FFMA.FTZ R9, R35.reuse, R29, R9 ;  /* 0x0000001d23097223 */ /* 0x040fe20000010009 */
[C---:B------:R-:W-:Y:S01]  /*21da0*/  FFMA.FTZ R10, R35.reuse, R30, R10 ;  /* 0x0000001e230a7223 */ /* 0x040fe2000001000a */
[----:B------:R-:W-:-:S07]  /*21db0*/  FFMA.FTZ R11, R35, R31, R11 ;  /* 0x0000001f230b7223 */ /* 0x000fce000001000b */
.L_x_1829:
[----:B------:R-:W-:Y:S05]  /*21dc0*/  BSYNC.RECONVERGENT B1 ;  /* 0x0000000000017941 */ /* 0x000fea0003800200 */
.L_x_1828:
[----:B01-3--:R-:W-:Y:S01]  /*21dd0*/  VIADD R20, R19, 0x2 ;  /* 0x0000000213147836 */ /* 0x00bfe20000000000 */
[----:B------:R-:W-:Y:S01]  /*21de0*/  IADD3 R27, PT, PT, R27, 0x400, RZ ;  /* 0x000004001b1b7810 */ /* 0x000fe20007ffe0ff */
[----:B------:R-:W-:Y:S02]  /*21df0*/  VIADD R19, R19, 0x4 ;  /* 0x0000000413137836 */ /* 0x000fe40000000000 */
[----:B------:R-:W-:Y:S01]  /*21e00*/  VIADD R0, R0, 0x10 ;  /* 0x0000001000007836 */ /* 0x000fe20000000000 */
[----:B------:R-:W-:-:S13]  /*21e10*/  ISETP.GE.AND P0, PT, R20, UR45, PT ;  /* 0x0000002d14007c0c */ /* 0x000fda000bf06270 */
[----:B------:R-:W-:Y:S05]  /*21e20*/  @!P0 BRA `(.L_x_1831) ;  /* 0xfffffff400fc8947 */ /* 0x000fea000383ffff */
.L_x_1820:
[----:B01----:R-:W-:Y:S05]  /*21e30*/  BSYNC.RECONVERGENT B0 ;  /* 0x0000000000007941 */ /* 0x003fea0003800200 */
.L_x_1819:
        /* <DEDUP_REMOVED lines=14> */
[----:B------:R-:W3:Y:S02]  /*21f20*/  LDCU UR4, c[0x0][0x40c] ;  /* 0x00008180ff0477ac */ /* 0x000ee40008000800 */
[----:B---3--:R-:W-:-:S09]  /*21f30*/  UISETP.NE.AND UP0, UPT, UR4, URZ, UPT ;  /* 0x000000ff0400728c */ /* 0x008fd2000bf05270 */
[----:B0-----:R-:W-:Y:S05]  /*21f40*/  BRA.U UP0, `(.L_x_1834) ;  /* 0x0000000100647547 */ /* 0x001fea000b800000 */
[----:B------:R-:W0:Y:S02]  /*21f50*/  LDCU.64 UR8, c[0x0][0x460] ;  /* 0x00008c00ff0877ac */ /* 0x000e240008000a00 */
[----:B0-----:R-:W-:-:S04]  /*21f60*/  UISETP.NE.U32.AND UP0, UPT, UR8, URZ, UPT ;  /* 0x000000ff0800728c */ /* 0x001fc8000bf05070 */
[----:B------:R-:W-:-:S06]  /*21f70*/  UISETP.NE.AND.EX UP0, UPT, UR9, URZ, UPT, UP0 ;  /* 0x000000ff0900728c */ /* 0x000fcc000bf05300 */
[----:B------:R-:W-:-:S05]  /*21f80*/  PLOP3.LUT P0, PT, PT, PT, UP0, 0x80, 0x8 ;  /* 0x000000000008781c */ /* 0x000fca0003f0f008 */
[----:B------:R-:W0:Y:S01]  /*21f90*/  @UP0 LDCU UR4, c[0x0][0x3f8] ;  /* 0x00007f00ff0407ac */ /* 0x000e220008000800 */
[----:B------:R-:W3:Y:S01]  /*21fa0*/  @UP0 LDCU.64 UR8, c[0x0][0x458] ;  /* 0x00008b00ff0807ac */ /* 0x000ee20008000a00 */
[----:B0-----:R-:W-:Y:S01]  /*21fb0*/  @UP0 UIMAD UR4, UR38, UR4, UR10 ;  /* 0x00000004260402a4 */ /* 0x001fe2000f8e020a */
[----:B---3--:R-:W-:Y:S01]  /*21fc0*/  MOV R3, UR9 ;  /* 0x0000000900037c02 */ /* 0x008fe20008000f00 */
[----:B------:R-:W-:-:S04]  /*21fd0*/  IMAD.U32 R2, RZ, RZ, UR8 ;  /* 0x00000008ff027e24 */ /* 0x000fc8000f8e00ff */
[----:B------:R-:W-:-:S04]  /*21fe0*/  IMAD.U32 R17, RZ, RZ, UR4 ;  /* 0x00000004ff117e24 */ /* 0x000fc8000f8e00ff */
[----:B------:R-:W-:-:S04]  /*21ff0*/  @P0 IMAD R17, R17, 0x100, R16 ;  /* 0x0000010011110824 */ /* 0x000fc800078e0210 */
[----:B------:R-:W-:-:S05]  /*22000*/  @P0 IMAD.WIDE R2, R17, 0x4, R2 ;  /* 0x0000000411020825 */ /* 0x000fca00078e0202 */
[----:B------:R-:W3:Y:S01]  /*22010*/  @P0 LDG.E.128 R24, desc[UR36][R2.64] ;  /* 0x0000002402180981 */ /* 0x000ee2000c1e1d00 */
[----:B------:R-:W-:Y:S01]  /*22020*/  USHF.L.U32 UR4, UR40, 0x8, URZ ;  /* 0x0000000828047899 */ /* 0x000fe200080006ff */
[----:B-----5:R-:W-:Y:S01]  /*22030*/  FADD.FTZ R20, R20, R4 ;  /* 0x0000000414147221 */ /* 0x020fe20000010000 */
[----:B------:R-:W-:Y:S01]  /*22040*/  FADD.FTZ R21, R21, R5 ;  /* 0x0000000515157221 */ /* 0x000fe20000010000 */
[----:B------:R-:W-:Y:S01]  /*22050*/  FADD.FTZ R22, R22, R6 ;  /* 0x0000000616167221 */ /* 0x000fe20000010000 */
[----:B------:R-:W-:Y:S02]  /*22060*/  FADD.FTZ R23, R23, R7 ;  /* 0x0000000717177221 */ /* 0x000fe40000010000 */
[----:B------:R-:W-:-:S04]  /*22070*/  IMAD.U32 R17, RZ, RZ, UR4 ;  /* 0x00000004ff117e24 */ /* 0x000fc8000f8e00ff */
[----:B------:R-:W-:-:S04]  /*22080*/  IMAD.WIDE R12, R17, 0x4, R12 ;  /* 0x00000004110c7825 */ /* 0x000fc800078e020c */
[----:B---3--:R-:W-:Y:S01]  /*22090*/  @P0 FMUL.FTZ R20, R20, R24 ;  /* 0x0000001814140220 */ /* 0x008fe20000410000 */
[----:B------:R-:W-:Y:S01]  /*220a0*/  @P0 FMUL.FTZ R21, R21, R25 ;  /* 0x0000001915150220 */ /* 0x000fe20000410000 */
[----:B------:R-:W-:Y:S01]  /*220b0*/  @P0 FMUL.FTZ R22, R22, R26 ;  /* 0x0000001a16160220 */ /* 0x000fe20000410000 */
[----:B------:R-:W-:-:S05]  /*220c0*/  @P0 FMUL.FTZ R23, R23, R27 ;  /* 0x0000001b17170220 */ /* 0x000fca0000410000 */
[----:B------:R0:W-:Y:S02]  /*220d0*/  STG.E.128 desc[UR36][R12.64], R20 ;  /* 0x000000140c007986 */ /* 0x0001e4000c101d24 */
.L_x_1834:
[C---:B-1---5:R-:W-:Y:S01]  /*220e0*/  FFMA.FTZ R8, R15.reuse, R20, R8 ;  /* 0x000000140f087223 */ /* 0x062fe20000010008 */
[C---:B------:R-:W-:Y:S01]  /*220f0*/  FFMA.FTZ R9, R15.reuse, R21, R9 ;  /* 0x000000150f097223 */ /* 0x040fe20000010009 */
[C---:B------:R-:W-:Y:S01]  /*22100*/  FFMA.FTZ R10, R15.reuse, R22, R10 ;  /* 0x000000160f0a7223 */ /* 0x040fe2000001000a */
[----:B------:R-:W-:-:S07]  /*22110*/  FFMA.FTZ R11, R15, R23, R11 ;  /* 0x000000170f0b7223 */ /* 0x000fce000001000b */
.L_x_1833:
[----:B------:R-:W-:Y:S05]  /*22120*/  BSYNC.RECONVERGENT B0 ;  /* 0x0000000000007941 */ /* 0x000fea0003800200 */
.L_x_1832:
[----:B------:R-:W-:Y:S01]  /*22130*/  BAR.SYNC.DEFER_BLOCKING 0x0 ;  /* 0x0000000000007b1d */ /* 0x000fe20000010000 */
[C---:B------:R-:W-:Y:S02]  /*22140*/  LOP3.LUT R0, R248.reuse, 0x3c0, RZ, 0xc0, !PT ;  /* 0x000003c0f8007812 */ /* 0x040fe400078ec0ff */
[----:B------:R-:W-:Y:S02]  /*22150*/  ISETP.GT.U32.AND P1, PT, R248, 0x3f, PT ;  /* 0x0000003ff800780c */ /* 0x000fe40003f24070 */
[----:B------:R-:W-:Y:S02]  /*22160*/  ISETP.NE.AND P0, PT, R0, 0x40, PT ;  /* 0x000000400000780c */ /* 0x000fe40003f05270 */
[----:B------:R-:W-:-:S11]  /*22170*/  LEA R0, R16, UR5, 0x2 ;  /* 0x0000000510007c11 */ /* 0x000fd6000f8e10ff */
[----:B------:R1:W-:Y:S01]  /*22180*/  @!P0 STS.128 [R0], R8 ;  /* 0x0000000800008388 */ /* 0x0003e20000000c00 */
[----:B------:R-:W-:Y:S06]  /*22190*/  BAR.SYNC.DEFER_BLOCKING 0x0 ;  /* 0x0000000000007b1d */ /* 0x000fec0000010000 */
[----:B------:R1:W3:Y:S02]  /*221a0*/  @!P1 LDS.128 R4, [R0] ;  /* 0x0000000000049984 */ /* 0x0002e40000000c00 */
[----:B------:R-:W-:Y:S06]  /*221b0*/  BAR.SYNC.DEFER_BLOCKING 0x0 ;  /* 0x0000000000007b1d */ /* 0x000fec0000010000 */
[----:B------:R-:W-:Y:S05]  /*221c0*/  @P1 EXIT ;  /* 0x000000000000194d */ /* 0x000fea0003800000 */
[----:B------:R-:W4:Y:S01]  /*221d0*/  LDCU UR4, c[0x0][0x478] ;  /* 0x00008f00ff0477ac */ /* 0x000f220008000800 */
[----:B-1-3--:R-:W-:Y:S01]  /*221e0*/  @!P1 FADD.FTZ R8, R8, R4 ;  /* 0x0000000408089221 */ /* 0x00afe20000010000 */
[----:B------:R-:W-:Y:S01]  /*221f0*/  @!P1 FADD.FTZ R9, R9, R5 ;  /* 0x0000000509099221 */ /* 0x000fe20000010000 */
[----:B------:R-:W-:Y:S01]  /*22200*/  @!P1 FADD.FTZ R10, R10, R6 ;  /* 0x000000060a0a9221 */ /* 0x000fe20000010000 */
[----:B------:R-:W-:Y:S01]  /*22210*/  @!P1 FADD.FTZ R11, R11, R7 ;  /* 0x000000070b0b9221 */ /* 0x000fe20000010000 */
[----:B----4-:R-:W-:-:S09]  /*22220*/  UISETP.NE.AND UP0, UPT, UR4, 0x2, UPT ;  /* 0x000000020400788c */ /* 0x010fd2000bf05270 */
[----:B------:R-:W-:Y:S05]  /*22230*/  BRA.U UP0, `(.L_x_1835) ;  /* 0x00000001007c7547 */ /* 0x000fea000b800000 */
[----:B------:R-:W1:Y:S01]  /*22240*/  LDC.64 R2, c[0x0][0x470] ;  /* 0x00011c00ff027b82 */ /* 0x000e620000000a00 */
[----:B------:R-:W3:Y:S01]  /*22250*/  LDCU.64 UR4, c[0x0][0x380] ;  /* 0x00007000ff0477ac */ /* 0x000ee20008000a00 */
[----:B-1----:R-:W4:Y:S01]  /*22260*/  LDG.E R2, desc[UR36][R2.64] ;  /* 0x0000002402027981 */ /* 0x002f22000c1e1900 */
[----:B------:R-:W-:Y:S01]  /*22270*/  IADD3 R16, PT, PT, R16, UR7, RZ ;  /* 0x0000000710107c10 */ /* 0x000fe2000fffe0ff */
        /* <DEDUP_REMOVED lines=14> */
[----:B-1----:R-:W-:-:S03]  /*22360*/  PRMT R9, R9, 0x8880, RZ ;  /* 0x0000888009097816 */ /* 0x002fc600000000ff */
[----:B------:R-:W-:Y:S01]  /*22370*/  IMAD R3, R0, 0x1000000, R3 ;  /* 0x0100000000037824 */ /* 0x000fe200078e0203 */
[----:B------:R-:W-:Y:S02]  /*22380*/  PRMT R2, R9, 0x7710, RZ ;  /* 0x0000771009027816 */ /* 0x000fe400000000ff */
[----:B----4-:R-:W-:-:S04]  /*22390*/  PRMT R4, R8, 0x8880, RZ ;  /* 0x0000888008047816 */ /* 0x010fc800000000ff */
[----:B------:R-:W-:Y:S02]  /*223a0*/  PRMT R0, R4, 0x7710, RZ ;  /* 0x0000771004007816 */ /* 0x000fe400000000ff */
[----:B------:R-:W-:Y:S02]  /*223b0*/  LOP3.LUT R4, R2, 0xff, RZ, 0xc0, !PT ;  /* 0x000000ff02047812 */ /* 0x000fe400078ec0ff */
[----:B------:R-:W-:Y:S02]  /*223c0*/  LOP3.LUT R5, R0, 0xff, RZ, 0xc0, !PT ;  /* 0x000000ff00057812 */ /* 0x000fe400078ec0ff */
[----:B---3--:R-:W-:Y:S01]  /*223d0*/  IADD3 R2, P0, PT, R16, UR4, RZ ;  /* 0x0000000410027c10 */ /* 0x008fe2000ff1e0ff */
[----:B------:R-:W-:-:S03]  /*223e0*/  IMAD R4, R4, 0x100, R3 ;  /* 0x0000010004047824 */ /* 0x000fc600078e0203 */
[----:B------:R-:W-:Y:S01]  /*223f0*/  LEA.HI.X.SX32 R3, R16, UR5, 0x1, P0 ;  /* 0x0000000510037c11 */ /* 0x000fe200080f0eff */
[----:B------:R-:W-:-:S05]  /*22400*/  IMAD.IADD R5, R4, 0x1, R5 ;  /* 0x0000000104057824 */ /* 0x000fca00078e0205 */
[----:B------:R-:W-:Y:S01]  /*22410*/  STG.E desc[UR36][R2.64], R5 ;  /* 0x0000000502007986 */ /* 0x000fe2000c101924 */
[----:B------:R-:W-:Y:S05]  /*22420*/  EXIT ;  /* 0x000000000000794d */ /* 0x000fea0003800000 */
.L_x_1835:
[----:B------:R-:W1:Y:S01]  /*22430*/  LDC.64 R2, c[0x0][0x380] ;  /* 0x0000e000ff027b82 */ /* 0x000e620000000a00 */
[----:B------:R-:W-:-:S04]  /*22440*/  VIADD R5, R16, UR7 ;  /* 0x0000000710057c36 */ /* 0x000fc80008000000 */
[----:B-1----:R-:W-:-:S05]  /*22450*/  IMAD.WIDE R2, R5, 0x4, R2 ;  /* 0x0000000405027825 */ /* 0x002fca00078e0202 */
[----:B------:R-:W-:Y:S01]  /*22460*/  STG.E.128 desc[UR36][R2.64], R8 ;  /* 0x0000000802007986 */ /* 0x000fe2000c101d24 */
[----:B------:R-:W-:Y:S05]  /*22470*/  EXIT ;  /* 0x000000000000794d */ /* 0x000fea0003800000 */
.L_x_1767:
[----:B------:R-:W-:Y:S01]  /*22480*/  HFMA2 R12, -RZ, RZ, 0, 5.9604644775390625e-08 ;  /* 0x00000001ff0c7431 */ /* 0x000fe200000001ff */
[----:B------:R-:W-:Y:S01]  /*22490*/  BSSY B0, `(.L_x_1836) ;  /* 0x0000007000007945 */ /* 0x000fe20003800000 */
[----:B------:R-:W-:Y:S02]  /*224a0*/  IMAD.MOV.U32 R13, RZ, RZ, R5 ;  /* 0x000000ffff0d7224 */ /* 0x000fe400078e0005 */
[----:B------:R-:W-:Y:S02]  /*224b0*/  IMAD.MOV.U32 R11, RZ, RZ, 0x1f ;  /* 0x0000001fff0b7424 */ /* 0x000fe400078e00ff */
[----:B------:R-:W-:-:S07]  /*224c0*/  IMAD.MOV.U32 R15, RZ, RZ, -0x1 ;  /* 0xffffffffff0f7424 */ /* 0x000fce00078e00ff */
[----:B-----5:R-:W-:Y:S05]  /*224d0*/  WARPSYNC.COLLECTIVE R15, `(.L_x_1837) ;  /* 0x000000000f087348 */ /* 0x020fea0003c00000 */
[----:B------:R0:W1:Y:S02]  /*224e0*/  SHFL.BFLY P6, R14, R13, R12, R11 ;  /* 0x0c00000c0d0e7389 */ /* 0x00006400000c000b */
[----:B01---5:R-:W-:Y:S05]  /*224f0*/  ENDCOLLECTIVE ;  /* 0x000000000000791b */ /* 0x023fea0003800000 */
.L_x_1837:
[----:B------:R-:W-:Y:S05]  /*22500*/  BSYNC B0 ;  /* 0x0000000000007941 */ /* 0x000fea0003800000 */
.L_x_1836:
[----:B------:R-:W-:Y:S05]  /*22510*/  BRA `(.L_x_1838) ;  /* 0xffffffac00487947 */ /* 0x000fea000383ffff */
.L_x_1771:
[----:B------:R-:W2:Y:S01]  /*22520*/  LDL R4, [R1+0x68] ;  /* 0x0000680001047983 */ /* 0x000ea20000100800 */
[----:B------:R-:W-:Y:S01]  /*22530*/  BSSY B0, `(.L_x_1839) ;  /* 0x0000008000007945 */ /* 0x000fe20003800000 */
[----:B------:R-:W-:Y:S01]  /*22540*/  IMAD.MOV.U32 R12, RZ, RZ, 0x10 ;  /* 0x00000010ff0c7424 */ /* 0x000fe200078e00ff */
[----:B------:R-:W-:Y:S01]  /*22550*/  MOV R11, 0x1f ;  /* 0x0000001f000b7802 */ /* 0x000fe20000000f00 */
[----:B------:R-:W-:Y:S02]  /*22560*/  IMAD.MOV.U32 R15, RZ, RZ, -0x1 ;  /* 0xffffffffff0f7424 */ /* 0x000fe400078e00ff */
[----:B--2---:R-:W-:-:S07]  /*22570*/  IMAD.MOV.U32 R13, RZ, RZ, R4 ;  /* 0x000000ffff0d7224 */ /* 0x004fce00078e0004 */
[----:B----4-:R-:W-:Y:S05]  /*22580*/  WARPSYNC.COLLECTIVE R15, `(.L_x_1840) ;  /* 0x000000000f087348 */ /* 0x010fea0003c00000 */
[----:B------:R0:W1:Y:S02]  /*22590*/  SHFL.BFLY P6, R14, R13, R12, R11 ;  /* 0x0c00000c0d0e7389 */ /* 0x00006400000c000b */
[----:B01--4-:R-:W-:Y:S05]  /*225a0*/  ENDCOLLECTIVE ;  /* 0x000000000000791b */ /* 0x013fea0003800000 */
.L_x_1840:
[----:B------:R-:W-:Y:S05]  /*225b0*/  BSYNC B0 ;  /* 0x0000000000007941 */ /* 0x000fea0003800000 */
.L_x_1839:
[----:B------:R-:W-:Y:S01]  /*225c0*/  FMNMX.FTZ R13, R14, R4, !PT ;  /* 0x000000040e0d7209 */ /* 0x000fe20007810000 */
[----:B------:R-:W-:Y:S02]  /*225d0*/  IMAD.MOV.U32 R12, RZ, RZ, 0x8 ;  /* 0x00000008ff0c7424 */ /* 0x000fe400078e00ff */
[----:B------:R-:W-:Y:S02]  /*225e0*/  IMAD.MOV.U32 R11, RZ, RZ, 0x1f ;  /* 0x0000001fff0b7424 */ /* 0x000fe400078e00ff */
[----:B------:R-:W-:-:S07]  /*225f0*/  IMAD.MOV.U32 R15, RZ, RZ, -0x1 ;  /* 0xffffffffff0f7424 */ /* 0x000fce00078e00ff */
[----:B------:R-:W-:Y:S05]  /*22600*/  WARPSYNC.COLLECTIVE R15, `(.L_x_1841) ;  /* 0x000000000f087348 */ /* 0x000fea0003c00000 */
[----:B------:R0:W1:Y:S02]  /*22610*/  SHFL.BFLY P6, R14, R13, R12, R11 ;  /* 0x0c00000c0d0e7389 */ /* 0x00006400000c000b */
[----:B01----:R-:W-:Y:S05]  /*22620*/  ENDCOLLECTIVE ;  /* 0x000000000000791b */ /* 0x003fea0003800000 */
.L_x_1841:
[----:B------:R-:W-:Y:S01]  /*22630*/  IMAD.MOV.U32 R12, RZ, RZ, 0x4 ;  /* 0x00000004ff0c7424 */ /* 0x000fe200078e00ff */
[----:B------:R-:W-:-:S04]  /*22640*/  FMNMX.FTZ R2, R13, R14, !PT ;  /* 0x0000000e0d027209 */ /* 0x000fc80007810000 */
[----:B------:R-:W-:-:S07]  /*22650*/  MOV R13, R2 ;  /* 0x00000002000d7202 */ /* 0x000fce0000000f00 */
[----:B------:R-:W-:Y:S05]  /*22660*/  WARPSYNC.COLLECTIVE R15, `(.L_x_1842) ;  /* 0x000000000f087348 */ /* 0x000fea0003c00000 */
[----:B------:R0:W1:Y:S02]  /*22670*/  SHFL.BFLY P6, R14, R13, R12, R11 ;  /* 0x0c00000c0d0e7389 */ /* 0x00006400000c000b */
[----:B01----:R-:W-:Y:S05]  /*22680*/  ENDCOLLECTIVE ;  /* 0x000000000000791b */ /* 0x003fea0003800000 */
.L_x_1842:
[----:B------:R-:W-:Y:S01]  /*22690*/  IMAD.MOV.U32 R12, RZ, RZ, 0x2 ;  /* 0x00000002ff0c7424 */ /* 0x000fe200078e00ff */
[----:B------:R-:W-:-:S05]  /*226a0*/  FMNMX.FTZ R3, R2, R14, !PT ;  /* 0x0000000e02037209 */ /* 0x000fca0007810000 */
[----:B------:R-:W-:-:S07]  /*226b0*/  IMAD.MOV.U32 R13, RZ, RZ, R3 ;  /* 0x000000ffff0d7224 */ /* 0x000fce00078e0003 */
[----:B------:R-:W-:Y:S05]  /*226c0*/  WARPSYNC.COLLECTIVE R15, `(.L_x_1843) ;  /* 0x000000000f087348 */ /* 0x000fea0003c00000 */
[----:B------:R0:W1:Y:S02]  /*226d0*/  SHFL.BFLY P6, R14, R13, R12, R11 ;  /* 0x0c00000c0d0e7389 */ /* 0x00006400000c000b */
[----:B01----:R-:W-:Y:S05]  /*226e0*/  ENDCOLLECTIVE ;  /* 0x000000000000791b */ /* 0x003fea0003800000 */
.L_x_1843:
[----:B------:R-:W-:Y:S05]  /*226f0*/  BRA `(.L_x_1844) ;  /* 0xffffffac00c47947 */ /* 0x000fea000383ffff */
.L_x_1845:
        /* <DEDUP_REMOVED lines=16> */
.L_x_4645:


//--------------------- .text._ZN4mmha33masked_multihead_attention_kernelIfLi256ELi256ELi4ELi64ELi64ELb1ELb1EEEv26Multihead_attention_paramsIT_XT5_EE --------------------------
	.section	.text._ZN4mmha33masked_multihead_attention_kernelIfLi256ELi256ELi4ELi64ELi64ELb1ELb1EEEv26Multihead_attention_paramsIT_XT5_EE,"ax",@progbits
	.align	128
        .global         _ZN4mmha33masked_multihead_attention_kernelIfLi256ELi256ELi4ELi64ELi64ELb1ELb1EEEv26Multihead_attention_paramsIT_XT5_EE
        .type           _ZN4mmha33masked_multihead_attention_kernelIfLi256ELi256ELi4ELi64ELi64ELb1ELb1EEEv26Multihead_attention_paramsIT_XT5_EE,@function
        .size           _ZN4mmha33masked_multihead_attention_kernelIfLi256ELi256ELi4ELi64ELi64ELb1ELb1EEEv26Multihead_attention_paramsIT_XT5_EE,(.L_x_4646 - _ZN4mmha33masked_multihead_attention_kernelIfLi256ELi256ELi4ELi64ELi64ELb1ELb1EEEv26Multihead_attention_paramsIT_XT5_EE)
        .other          _ZN4mmha33masked_multihead_attention_kernelIfLi256ELi256ELi4ELi64ELi64ELb1ELb1EEEv26Multihead_attention_paramsIT_XT5_EE,@"STO_CUDA_ENTRY STV_DEFAULT"
_ZN4mmha33masked_multihead_attention_kernelIfLi256ELi256ELi4ELi64ELi64ELb1ELb1EEEv26Multihead_attention_paramsIT_XT5_EE:
.text._ZN4mmha33masked_multihead_attention_kernelIfLi256ELi256ELi4ELi64ELi64ELb1ELb1EEEv26Multihead_attention_paramsIT_XT5_EE:
[----:B------:R-:W0:Y:S01]  /*0000*/  LDC R1, c[0x0][0x37c] ;  /* 0x0000df00ff017b82 */ /* 0x000e220000000800 */
[----:B------:R-:W1:Y:S01]  /*0010*/  LDCU.64 UR4, c[0x0][0x490] ;  /* 0x00009200ff0477ac */ /* 0x000e620008000a00 */
[----:B------:R-:W2:Y:S01]  /*0020*/  S2R R25, SR_CTAID.Y ;  /* 0x0000000000197919 */ /* 0x000ea20000002600 */
[----:B------:R-:W3:Y:S01]  /*0030*/  LDCU.64 UR36, c[0x0][0x358] ;  /* 0x00006b00ff2477ac */ /* 0x000ee20008000a00 */
[----:B-1----:R-:W-:-:S04]  /*0040*/  UISETP.NE.U32.AND UP0, UPT, UR4, URZ, UPT ;  /* 0x000000ff0400728c */ /* 0x002fc8000bf05070 */
[----:B------:R-:W-:-:S09]  /*0050*/  UISETP.NE.AND.EX UP0, UPT, UR5, URZ, UPT, UP0 ;  /* 0x000000ff0500728c */ /* 0x000fd2000bf05300 */
[----:B---3--:R-:W-:Y:S05]  /*0060*/  BRA.U !UP0, `(.L_x_1846) ;  /* 0x0000000108147547 */ /* 0x008fea000b800000 */
[----:B--2---:R-:W-:-:S05]  /*0070*/  IADD3 R2, P0, PT, R25, UR4, RZ ;  /* 0x0000000419027c10 */ /* 0x004fca000ff1e0ff */
[----:B------:R-:W-:-:S05]  /*0080*/  IMAD.X R3, RZ, RZ, UR5, P0 ;  /* 0x00000005ff037e24 */ /* 0x000fca00080e06ff */
[----:B------:R-:W2:Y:S02]  /*0090*/  LDG.E.U8 R2, desc[UR36][R2.64] ;  /* 0x0000002402027981 */ /* 0x000ea4000c1e1100 */
[----:B--2---:R-:W-:-:S13]  /*00a0*/  ISETP.NE.AND P0, PT, R2, 0x1, PT ;  /* 0x000000010200780c */ /* 0x004fda0003f05270 */
[----:B------:R-:W-:Y:S05]  /*00b0*/  @!P0 EXIT ;  /* 0x000000000000894d */ /* 0x000fea0003800000 */
.L_x_1846:
[----:B------:R-:W1:Y:S08]  /*00c0*/  LDC R8, c[0x0][0x3f0] ;  /* 0x0000fc00ff087b82 */ /* 0x000e700000000800 */
[----:B------:R-:W3:Y:S08]  /*00d0*/  LDC.64 R10, c[0x0][0x460] ;  /* 0x00011800ff0a7b82 */ /* 0x000ef00000000a00 */
[----:B------:R-:W4:Y:S01]  /*00e0*/  LDC R27, c[0x0][0x40c] ;  /* 0x00010300ff1b7b82 */ /* 0x000f220000000800 */
[----:B-1----:R-:W-:Y:S01]  /*00f0*/  IABS R5, R8 ;  /* 0x0000000800057213 */ /* 0x002fe20000000000 */
[----:B------:R-:W1:Y:S06]  /*0100*/  S2R R17, SR_CTAID.X ;  /* 0x0000000000117919 */ /* 0x000e6c0000002500 */
[----:B------:R-:W1:Y:S01]  /*0110*/  LDC R40, c[0x0][0x3f8] ;  /* 0x0000fe00ff287b82 */ /* 0x000e620000000800 */
[----:B------:R-:W2:Y:S01]  /*0120*/  I2F.RP R0, R5 ;  /* 0x0000000500007306 */ /* 0x000ea20000209400 */
[----:B---3--:R-:W-:-:S04]  /*0130*/  ISETP.NE.U32.AND P0, PT, R10, RZ, PT ;  /* 0x000000ff0a00720c */ /* 0x008fc80003f05070 */
[----:B------:R-:W-:-:S04]  /*0140*/  ISETP.NE.AND.EX P0, PT, R11, RZ, PT, P0 ;  /* 0x000000ff0b00720c */ /* 0x000fc80003f05300 */
[----:B----4-:R-:W-:Y:S01]  /*0150*/  ISETP.EQ.AND P4, PT, R27, RZ, P0 ;  /* 0x000000ff1b00720c */ /* 0x010fe20000782270 */
[----:B--2---:R-:W2:Y:S01]  /*0160*/  MUFU.RCP R0, R0 ;  /* 0x0000000000007308 */ /* 0x004ea20000001000 */
[----:B------:R-:W3:Y:S01]  /*0170*/  S2R R26, SR_TID.X ;  /* 0x00000000001a7919 */ /* 0x000ee20000002100 */
[----:B------:R-:W-:Y:S01]  /*0180*/  BSSY.RECONVERGENT B0, `(.L_x_1847) ;  /* 0x000003c000007945 */ /* 0x000fe20003800200 */
[----:B------:R-:W-:Y:S01]  /*0190*/  P2R R24, PR, RZ, 0x10 ;  /* 0x00000010ff187803 */ /* 0x000fe20000000000 */
[----:B--2---:R-:W-:-:S04]  /*01a0*/  VIADD R2, R0, 0xffffffe ;  /* 0x0ffffffe00027836 */ /* 0x004fc80000000000 */
[----:B------:R2:W4:Y:S02]  /*01b0*/  F2I.FTZ.U32.TRUNC.NTZ R3, R2 ;  /* 0x0000000200037305 */ /* 0x000524000021f000 */
[----:B--2---:R-:W-:Y:S02]  /*01c0*/  IMAD.MOV.U32 R2, RZ, RZ, RZ ;  /* 0x000000ffff027224 */ /* 0x004fe400078e00ff */
[----:B----4-:R-:W-:-:S04]  /*01d0*/  IMAD.MOV R4, RZ, RZ, -R3 ;  /* 0x000000ffff047224 */ /* 0x010fc800078e0a03 */
[----:B------:R-:W-:Y:S01]  /*01e0*/  IMAD R7, R4, R5, RZ ;  /* 0x0000000504077224 */ /* 0x000fe200078e02ff */
[----:B------:R-:W-:-:S03]  /*01f0*/  IABS R4, R25 ;  /* 0x0000001900047213 */ /* 0x000fc60000000000 */
[----:B------:R-:W-:Y:S02]  /*0200*/  IMAD.HI.U32 R3, R3, R7, R2 ;  /* 0x0000000703037227 */ /* 0x000fe400078e0002 */
[----:B------:R-:W2:Y:S04]  /*0210*/  @P4 LDC.64 R6, c[0x0][0x460] ;  /* 0x00011800ff064b82 */ /* 0x000ea80000000a00 */
[----:B------:R-:W-:-:S04]  /*0220*/  IMAD.HI.U32 R3, R3, R4, RZ ;  /* 0x0000000403037227 */ /* 0x000fc800078e00ff */
[----:B------:R-:W-:-:S04]  /*0230*/  IMAD.MOV R0, RZ, RZ, -R3 ;  /* 0x000000ffff007224 */ /* 0x000fc800078e0a03 */
[----:B------:R-:W-:-:S05]  /*0240*/  IMAD R0, R5, R0, R4 ;  /* 0x0000000005007224 */ /* 0x000fca00078e0204 */
[----:B------:R-:W-:-:S13]  /*0250*/  ISETP.GT.U32.AND P1, PT, R5, R0, PT ;  /* 0x000000000500720c */ /* 0x000fda0003f24070 */
[-C--:B------:R-:W-:Y:S01]  /*0260*/  @!P1 IADD3 R0, PT, PT, R0, -R5.reuse, RZ ;  /* 0x8000000500009210 */ /* 0x080fe20007ffe0ff */
[----:B------:R-:W-:Y:S01]  /*0270*/  @!P1 VIADD R3, R3, 0x1 ;  /* 0x0000000103039836 */ /* 0x000fe20000000000 */
[----:B------:R-:W-:Y:S02]  /*0280*/  ISETP.NE.AND P1, PT, R8, RZ, PT ;  /* 0x000000ff0800720c */ /* 0x000fe40003f25270 */
[----:B------:R-:W-:Y:S02]  /*0290*/  ISETP.GE.U32.AND P0, PT, R0, R5, PT ;  /* 0x000000050000720c */ /* 0x000fe40003f06070 */
[----:B------:R-:W4:Y:S01]  /*02a0*/  LDC.64 R4, c[0x0][0x498] ;  /* 0x00012600ff047b82 */ /* 0x000f220000000a00 */
[----:B------:R-:W-:-:S04]  /*02b0*/  LOP3.LUT R0, R25, R8, RZ, 0x3c, !PT ;  /* 0x0000000819007212 */ /* 0x000fc800078e3cff */
[----:B------:R-:W-:-:S06]  /*02c0*/  ISETP.GE.AND P2, PT, R0, RZ, PT ;  /* 0x000000ff0000720c */ /* 0x000fcc0003f46270 */
[----:B------:R-:W-:-:S04]  /*02d0*/  @P0 VIADD R3, R3, 0x1 ;  /* 0x0000000103030836 */ /* 0x000fc80000000000 */
[----:B------:R-:W-:-:S04]  /*02e0*/  IMAD.MOV.U32 R41, RZ, RZ, R3 ;  /* 0x000000ffff297224 */ /* 0x000fc800078e0003 */
[----:B------:R-:W-:Y:S01]  /*02f0*/  @!P2 IMAD.MOV R41, RZ, RZ, -R41 ;  /* 0x000000ffff29a224 */ /* 0x000fe200078e0a29 */
[----:B------:R-:W-:Y:S02]  /*0300*/  @!P1 LOP3.LUT R41, RZ, R8, RZ, 0x33, !PT ;  /* 0x00000008ff299212 */ /* 0x000fe400078e33ff */
[----:B------:R-:W0:Y:S01]  /*0310*/  LDC R8, c[0x0][0x3e8] ;  /* 0x0000fa00ff087b82 */ /* 0x000e220000000800 */
[----:B----4-:R-:W-:-:S04]  /*0320*/  IMAD.WIDE.U32 R4, R25, 0x4, R4 ;  /* 0x0000000419047825 */ /* 0x010fc800078e0004 */
[----:B--2---:R-:W-:Y:S01]  /*0330*/  @P4 IMAD.WIDE R6, R41, 0x4, R6 ;  /* 0x0000000429064825 */ /* 0x004fe200078e0206 */
[----:B------:R2:W5:Y:S04]  /*0340*/  LDG.E R16, desc[UR36][R4.64] ;  /* 0x0000002404107981 */ /* 0x000568000c1e1900 */
[----:B------:R2:W5:Y:S01]  /*0350*/  @P4 LDG.E R2, desc[UR36][R6.64] ;  /* 0x0000002406024981 */ /* 0x000562000c1e1900 */
[C---:B---3--:R-:W-:Y:S01]  /*0360*/  ISETP.GT.U32.AND P3, PT, R26.reuse, 0x3f, PT ;  /* 0x0000003f1a00780c */ /* 0x048fe20003f64070 */
[----:B-1----:R-:W-:Y:S01]  /*0370*/  IMAD R18, R25, R40, R17 ;  /* 0x0000002819127224 */ /* 0x002fe200078e0211 */
[----:B------:R-:W-:Y:S02]  /*0380*/  CS2R R38, SRZ ;  /* 0x0000000000267805 */ /* 0x000fe4000001ff00 */
[----:B------:R-:W-:Y:S01]  /*0390*/  CS2R R36, SRZ ;  /* 0x0000000000247805 */ /* 0x000fe2000001ff00 */
[----:B------:R-:W-:Y:S01]  /*03a0*/  IMAD.SHL.U32 R42, R26, 0x4, RZ ;  /* 0x000000041a2a7824 */ /* 0x000fe200078e00ff */
[----:B0-----:R-:W-:-:S13]  /*03b0*/  ISETP.NE.AND P0, PT, R8, RZ, PT ;  /* 0x000000ff0800720c */ /* 0x001fda0003f05270 */
[----:B------:R-:W-:Y:S01]  /*03c0*/  @P0 SHF.L.U32 R0, R17, 0x8, RZ ;  /* 0x0000000811000819 */ /* 0x000fe200000006ff */
[----:B------:R-:W-:-:S04]  /*03d0*/  @!P0 IMAD.SHL.U32 R3, R18, 0x100, RZ ;  /* 0x0000010012038824 */ /* 0x000fc800078e00ff */
[----:B------:R-:W-:Y:S01]  /*03e0*/  @P0 IMAD R3, R25, R8, R0 ;  /* 0x0000000819030224 */ /* 0x000fe200078e0200 */
[----:B--2---:R-:W-:Y:S06]  /*03f0*/  @P3 BRA `(.L_x_1848) ;  /* 0x0000000000503947 */ /* 0x004fec0003800000 */
[----:B------:R-:W0:Y:S01]  /*0400*/  LDC R0, c[0x0][0x478] ;  /* 0x00011e00ff007b82 */ /* 0x000e220000000800 */
[----:B------:R-:W-:Y:S01]  /*0410*/  IMAD.IADD R13, R42, 0x1, R3 ;  /* 0x000000012a0d7824 */ /* 0x000fe200078e0203 */
        /* <DEDUP_REMOVED lines=18> */
.L_x_1848:
[----:B------:R-:W-:Y:S05]  /*0540*/  BSYNC.RECONVERGENT B0 ;  /* 0x0000000000007941 */ /* 0x000fea0003800200 */
.L_x_1847:
[----:B------:R-:W1:Y:S01]  /*0550*/  LDCU.64 UR6, c[0x0][0x3a0] ;  /* 0x00007400ff0677ac */ /* 0x000e620008000a00 */
[----:B------:R-:W2:Y:S01]  /*0560*/  LDC.64 R10, c[0x0][0x418] ;  /* 0x00010600ff0a7b82 */ /* 0x000ea20000000a00 */
[----:B------:R-:W-:Y:S01]  /*0570*/  ISETP.GT.U32.OR P2, PT, R26, 0x3f, !P4 ;  /* 0x0000003f1a00780c */ /* 0x000fe20006744470 */
[----:B-----5:R-:W-:Y:S01]  /*0580*/  VIADD R58, R16, 0xffffffff ;  /* 0xffffffff103a7836 */ /* 0x020fe20000000000 */
[----:B------:R-:W3:Y:S01]  /*0590*/  LDCU.64 UR4, c[0x0][0x390] ;  /* 0x00007200ff0477ac */ /* 0x000ee20008000a00 */
[----:B------:R-:W-:Y:S01]  /*05a0*/  IMAD.SHL.U32 R19, R18, 0x100, RZ ;  /* 0x0000010012137824 */ /* 0x000fe200078e00ff */
[----:B------:R-:W-:Y:S02]  /*05b0*/  LEA R3, R17, R42, 0x8 ;  /* 0x0000002a11037211 */ /* 0x000fe400078e40ff */
[----:B------:R-:W-:Y:S02]  /*05c0*/  CS2R R46, SRZ ;  /* 0x00000000002e7805 */ /* 0x000fe4000001ff00 */
[----:B------:R-:W-:Y:S01]  /*05d0*/  CS2R R44, SRZ ;  /* 0x00000000002c7805 */ /* 0x000fe2000001ff00 */
[----:B------:R-:W4:Y:S08]  /*05e0*/  LDC R21, c[0x0][0x3f4] ;  /* 0x0000fd00ff157b82 */ /* 0x000f300000000800 */
[----:B------:R-:W0:Y:S01]  /*05f0*/  @!P3 LDC.64 R4, c[0x0][0x3b8] ;  /* 0x0000ee00ff04bb82 */ /* 0x000e220000000a00 */
[----:B-1----:R-:W-:-:S04]  /*0600*/  ISETP.NE.U32.AND P1, PT, RZ, UR6, PT ;  /* 0x00000006ff007c0c */ /* 0x002fc8000bf25070 */
[----:B------:R-:W-:Y:S02]  /*0610*/  ISETP.NE.AND.EX P1, PT, RZ, UR7, PT, P1 ;  /* 0x00000007ff007c0c */ /* 0x000fe4000bf25310 */
[----:B---3--:R-:W-:Y:S02]  /*0620*/  ISETP.NE.U32.AND P0, PT, RZ, UR4, PT ;  /* 0x00000004ff007c0c */ /* 0x008fe4000bf05070 */
[----:B------:R-:W-:Y:S02]  /*0630*/  CS2R R34, SRZ ;  /* 0x0000000000227805 */ /* 0x000fe4000001ff00 */
[----:B------:R-:W-:Y:S02]  /*0640*/  ISETP.GT.U32.OR P1, PT, R26, 0x3f, !P1 ;  /* 0x0000003f1a00780c */ /* 0x000fe40004f24470 */
[----:B------:R-:W-:Y:S02]  /*0650*/  CS2R R32, SRZ ;  /* 0x0000000000207805 */ /* 0x000fe4000001ff00 */
[----:B------:R-:W-:-:S02]  /*0660*/  ISETP.NE.AND.EX P0, PT, RZ, UR5, PT, P0 ;  /* 0x00000005ff007c0c */ /* 0x000fc4000bf05300 */
[----:B------:R-:W-:Y:S02]  /*0670*/  CS2R R30, SRZ ;  /* 0x00000000001e7805 */ /* 0x000fe4000001ff00 */
[----:B------:R-:W-:Y:S02]  /*0680*/  ISETP.NE.OR P1, PT, R27, RZ, P1 ;  /* 0x000000ff1b00720c */ /* 0x000fe40000f25670 */
[----:B------:R-:W-:Y:S02]  /*0690*/  CS2R R28, SRZ ;  /* 0x00000000001c7805 */ /* 0x000fe4000001ff00 */
[C---:B------:R-:W-:Y:S01]  /*06a0*/  ISETP.GT.U32.OR P0, PT, R26.reuse, 0x3f, !P0 ;  /* 0x0000003f1a00780c */ /* 0x040fe20004704470 */
[-C--:B----4-:R-:W-:Y:S01]  /*06b0*/  @!P3 IMAD R0, R26, R21.reuse, R58 ;  /* 0x000000151a00b224 */ /* 0x090fe200078e023a */
[----:B--2---:R-:W-:Y:S01]  /*06c0*/  ISETP.NE.U32.AND P4, PT, R10, RZ, PT ;  /* 0x000000ff0a00720c */ /* 0x004fe20003f85070 */
[----:B------:R-:W-:Y:S01]  /*06d0*/  IMAD.MOV.U32 R22, RZ, RZ, RZ ;  /* 0x000000ffff167224 */ /* 0x000fe200078e00ff */
[----:B------:R-:W-:Y:S01]  /*06e0*/  IABS R23, R58 ;  /* 0x0000003a00177213 */ /* 0x000fe20000000000 */
[----:B------:R-:W-:Y:S01]  /*06f0*/  @!P3 IMAD.SHL.U32 R0, R0, 0x4, RZ ;  /* 0x000000040000b824 */ /* 0x000fe200078e00ff */
[----:B------:R-:W-:Y:S01]  /*0700*/  ISETP.NE.AND.EX P4, PT, R11, RZ, PT, P4 ;  /* 0x000000ff0b00720c */ /* 0x000fe20003f85340 */
[----:B------:R-:W1:Y:S01]  /*0710*/  LDCU.U8 UR4, c[0x0][0x404] ;  /* 0x00008080ff0477ac */ /* 0x000e620008000000 */
[----:B------:R-:W2:Y:S01]  /*0720*/  @!P2 LDC.64 R10, c[0x0][0x450] ;  /* 0x00011400ff0aab82 */ /* 0x000ea20000000a00 */
[----:B------:R-:W-:-:S02]  /*0730*/  @!P3 IMAD R13, R19, R21, R0 ;  /* 0x00000015130db224 */ /* 0x000fc400078e0200 */
[----:B------:R-:W-:Y:S02]  /*0740*/  @!P2 IMAD R0, R2, R40, RZ ;  /* 0x000000280200a224 */ /* 0x000fe400078e02ff */
[----:B0-----:R-:W-:-:S03]  /*0750*/  @!P3 IMAD.WIDE R4, R13, 0x4, R4 ;  /* 0x000000040d04b825 */ /* 0x001fc600078e0204 */
[----:B------:R-:W0:Y:S01]  /*0760*/  @!P1 LDC.64 R8, c[0x0][0x3a0] ;  /* 0x0000e800ff089b82 */ /* 0x000e220000000a00 */
[----:B------:R-:W-:Y:S01]  /*0770*/  @!P2 IMAD R15, R0, 0x100, R3 ;  /* 0x00000100000fa824 */ /* 0x000fe200078e0203 */
[----:B------:R-:W3:Y:S06]  /*0780*/  @!P3 LDG.E.128 R32, desc[UR36][R4.64] ;  /* 0x000000240420b981 */ /* 0x000eec000c1e1d00 */
[----:B------:R-:W4:Y:S08]  /*0790*/  @!P0 LDC.64 R6, c[0x0][0x390] ;  /* 0x0000e400ff068b82 */ /* 0x000f300000000a00 */
[----:B------:R-:W1:Y:S01]  /*07a0*/  @P4 LDC.64 R12, c[0x0][0x418] ;  /* 0x00010600ff0c4b82 */ /* 0x000e620000000a00 */
[----:B--2---:R-:W-:-:S05]  /*07b0*/  @!P2 IMAD.WIDE R10, R15, 0x4, R10 ;  /* 0x000000040f0aa825 */ /* 0x004fca00078e020a */
[----:B------:R-:W2:Y:S01]  /*07c0*/  @!P2 LDG.E.128 R48, desc[UR36][R10.64] ;  /* 0x000000240a30a981 */ /* 0x000ea2000c1e1d00 */
[----:B0-----:R-:W-:-:S05]  /*07d0*/  @!P1 IMAD.WIDE.U32 R8, R3, 0x4, R8 ;  /* 0x0000000403089825 */ /* 0x001fca00078e0008 */
[----:B------:R-:W3:Y:S01]  /*07e0*/  @!P1 LDG.E.128 R28, desc[UR36][R8.64] ;  /* 0x00000024081c9981 */ /* 0x000ee2000c1e1d00 */
[----:B----4-:R-:W-:-:S05]  /*07f0*/  @!P0 IMAD.WIDE.U32 R6, R3, 0x4, R6 ;  /* 0x0000000403068825 */ /* 0x010fca00078e0006 */
[----:B------:R1:W4:Y:S02]  /*0800*/  @!P0 LDG.E.128 R44, desc[UR36][R6.64] ;  /* 0x00000024062c8981 */ /* 0x000324000c1e1d00 */
[----:B-1----:R-:W-:-:S05]  /*0810*/  @P4 IMAD.WIDE.U32 R6, R25, 0x4, R12 ;  /* 0x0000000419064825 */ /* 0x002fca00078e000c */
[----:B------:R0:W5:Y:S01]  /*0820*/  @P4 LDG.E R22, desc[UR36][R6.64] ;  /* 0x0000002406164981 */ /* 0x000162000c1e1900 */
[----:B------:R-:W-:-:S04]  /*0830*/  IABS R12, R21 ;  /* 0x00000015000c7213 */ /* 0x000fc80000000000 */
[----:B------:R-:W1:Y:S08]  /*0840*/  I2F.RP R0, R12 ;  /* 0x0000000c00007306 */ /* 0x000e700000209400 */
[----:B-1----:R-:W1:Y:S02]  /*0850*/  MUFU.RCP R0, R0 ;  /* 0x0000000000007308 */ /* 0x002e640000001000 */
[----:B-1----:R-:W-:-:S06]  /*0860*/  VIADD R3, R0, 0xffffffe ;  /* 0x0ffffffe00037836 */ /* 0x002fcc0000000000 */
[----:B------:R1:W0:Y:S01]  /*0870*/  F2I.FTZ.U32.TRUNC.NTZ R5, R3 ;  /* 0x0000000300057305 */ /* 0x000222000021f000 */
[----:B------:R-:W-:Y:S01]  /*0880*/  IMAD.MOV.U32 R4, RZ, RZ, RZ ;  /* 0x000000ffff047224 */ /* 0x000fe200078e00ff */
[----:B------:R-:W-:Y:S01]  /*0890*/  ISETP.GE.AND P3, PT, R58, RZ, PT ;  /* 0x000000ff3a00720c */ /* 0x000fe20003f66270 */
[----:B-1----:R-:W1:Y:S01]  /*08a0*/  LDC R3, c[0x0][0x400] ;  /* 0x00010000ff037b82 */ /* 0x002e620000000800 */
[----:B0-----:R-:W-:-:S04]  /*08b0*/  IMAD.MOV R9, RZ, RZ, -R5 ;  /* 0x000000ffff097224 */ /* 0x001fc800078e0a05 */
[----:B------:R-:W-:-:S04]  /*08c0*/  IMAD R9, R9, R12, RZ ;  /* 0x0000000c09097224 */ /* 0x000fc800078e02ff */
[----:B------:R-:W-:-:S06]  /*08d0*/  IMAD.HI.U32 R4, R5, R9, R4 ;  /* 0x0000000905047227 */ /* 0x000fcc00078e0004 */
[----:B------:R-:W-:-:S05]  /*08e0*/  IMAD.HI.U32 R4, R4, R23, RZ ;  /* 0x0000001704047227 */ /* 0x000fca00078e00ff */
[----:B------:R-:W-:-:S05]  /*08f0*/  IADD3 R4, PT, PT, -R4, RZ, RZ ;  /* 0x000000ff04047210 */ /* 0x000fca0007ffe1ff */
[----:B------:R-:W-:-:S05]  /*0900*/  IMAD R23, R12, R4, R23 ;  /* 0x000000040c177224 */ /* 0x000fca00078e0217 */
[----:B------:R-:W-:-:S13]  /*0910*/  ISETP.GT.U32.AND P0, PT, R12, R23, PT ;  /* 0x000000170c00720c */ /* 0x000fda0003f04070 */
[----:B------:R-:W-:-:S05]  /*0920*/  @!P0 IMAD.IADD R23, R23, 0x1, -R12 ;  /* 0x0000000117178824 */ /* 0x000fca00078e0a0c */
[----:B------:R-:W-:Y:S02]  /*0930*/  ISETP.GT.U32.AND P1, PT, R12, R23, PT ;  /* 0x000000170c00720c */ /* 0x000fe40003f24070 */
[----:B------:R-:W-:-:S11]  /*0940*/  ISETP.NE.AND P0, PT, R21, RZ, PT ;  /* 0x000000ff1500720c */ /* 0x000fd60003f05270 */
[----:B------:R-:W-:-:S04]  /*0950*/  @!P1 IMAD.IADD R23, R23, 0x1, -R12 ;  /* 0x0000000117179824 */ /* 0x000fc800078e0a0c */
[----:B------:R-:W-:Y:S01]  /*0960*/  @!P3 IMAD.MOV R23, RZ, RZ, -R23 ;  /* 0x000000ffff17b224 */ /* 0x000fe200078e0a17 */
[-C--:B------:R-:W-:Y:S02]  /*0970*/  @!P0 LOP3.LUT R23, RZ, R21.reuse, RZ, 0x33, !PT ;  /* 0x00000015ff178212 */ /* 0x080fe400078e33ff */
[----:B------:R-:W-:Y:S02]  /*0980*/  ISETP.NE.AND P0, PT, RZ, UR4, PT ;  /* 0x00000004ff007c0c */ /* 0x000fe4000bf05270 */
[----:B------:R-:W-:Y:S02]  /*0990*/  ISETP.NE.AND P1, PT, R27, RZ, PT ;  /* 0x000000ff1b00720c */ /* 0x000fe40003f25270 */
[----:B-1----:R-:W-:Y:S01]  /*09a0*/  ISETP.LT.OR P0, PT, R3, 0x1, P0 ;  /* 0x000000010300780c */ /* 0x002fe20000701670 */
[----:B------:R-:W-:Y:S01]  /*09b0*/  IMAD R25, R25, R21, RZ ;  /* 0x0000001519197224 */ /* 0x000fe200078e02ff */
[----:B------:R-:W-:Y:S01]  /*09c0*/  BSSY.RECONVERGENT B6, `(.L_x_1849) ;  /* 0x0000120000067945 */ /* 0x000fe20003800200 */
[----:B------:R-:W-:-:S03]  /*09d0*/  IMAD R40, R41, R40, RZ ;  /* 0x0000002829287224 */ /* 0x000fc600078e02ff */
[----:B------:R-:W-:-:S05]  /*09e0*/  SHF.R.S32.HI R55, RZ, 0x1f, R25 ;  /* 0x0000001fff377819 */ /* 0x000fca0000011419 */
[----:B---3--:R-:W-:Y:S01]  /*09f0*/  @!P1 FADD.FTZ R32, R32, R28 ;  /* 0x0000001c20209221 */ /* 0x008fe20000010000 */
[----:B------:R-:W-:Y:S01]  /*0a00*/  @!P1 FADD.FTZ R33, R33, R29 ;  /* 0x0000001d21219221 */ /* 0x000fe20000010000 */
[----:B------:R-:W-:Y:S01]  /*0a10*/  @!P1 FADD.FTZ R34, R34, R30 ;  /* 0x0000001e22229221 */ /* 0x000fe20000010000 */
[----:B------:R-:W-:Y:S01]  /*0a20*/  @!P1 FADD.FTZ R35, R35, R31 ;  /* 0x0000001f23239221 */ /* 0x000fe20000010000 */
[----:B--2---:R-:W-:Y:S01]  /*0a30*/  @!P2 FMUL.FTZ R32, R32, R48 ;  /* 0x000000302020a220 */ /* 0x004fe20000410000 */
[----:B------:R-:W-:Y:S01]  /*0a40*/  @!P2 FMUL.FTZ R33, R33, R49 ;  /* 0x000000312121a220 */ /* 0x000fe20000410000 */
[----:B------:R-:W-:Y:S01]  /*0a50*/  @!P2 FMUL.FTZ R34, R34, R50 ;  /* 0x000000322222a220 */ /* 0x000fe20000410000 */
[----:B------:R-:W-:Y:S01]  /*0a60*/  @!P2 FMUL.FTZ R35, R35, R51 ;  /* 0x000000332323a220 */ /* 0x000fe20000410000 */
[----:B----4-:R-:W-:Y:S01]  /*0a70*/  FADD.FTZ R36, R44, R36 ;  /* 0x000000242c247221 */ /* 0x010fe20000010000 */
[----:B------:R-:W-:Y:S01]  /*0a80*/  FADD.FTZ R37, R45, R37 ;  /* 0x000000252d257221 */ /* 0x000fe20000010000 */
[----:B------:R-:W-:Y:S01]  /*0a90*/  FADD.FTZ R38, R46, R38 ;  /* 0x000000262e267221 */ /* 0x000fe20000010000 */
[----:B------:R-:W-:Y:S01]  /*0aa0*/  FADD.FTZ R39, R47, R39 ;  /* 0x000000272f277221 */ /* 0x000fe20000010000 */
[----:B------:R-:W-:Y:S06]  /*0ab0*/  @P0 BRA `(.L_x_1850) ;  /* 0x00000004002c0947 */ /* 0x000fec0003800000 */
[----:B------:R-:W-:Y:S05]  /*0ac0*/  @P1 BRA `(.L_x_1851) ;  /* 0x0000000000a81947 */ /* 0x000fea0003800000 */
[----:B------:R-:W-:-:S13]  /*0ad0*/  ISETP.GE.AND P0, PT, R42, R3, PT ;  /* 0x000000032a00720c */ /* 0x000fda0003f06270 */
[----:B------:R-:W-:Y:S05]  /*0ae0*/  @P0 BRA `(.L_x_1852) ;  /* 0x0000001000340947 */ /* 0x000fea0003800000 */
[----:B------:R-:W-:Y:S01]  /*0af0*/  I2FP.F32.U32 R3, R3 ;  /* 0x0000000300037245 */ /* 0x000fe20000201000 */
[----:B------:R-:W-:-:S05]  /*0b00*/  VIADD R0, R42, 0x2 ;  /* 0x000000022a007836 */ /* 0x000fca0000000000 */
[----:B------:R-:W0:Y:S01]  /*0b10*/  MUFU.RCP R3, R3 ;  /* 0x0000000300037308 */ /* 0x000e220000001000 */
[----:B------:R-:W-:-:S05]  /*0b20*/  I2FP.F32.U32 R0, R0 ;  /* 0x0000000000007245 */ /* 0x000fca0000201000 */
[----:B0-----:R-:W-:Y:S01]  /*0b30*/  FMUL.FTZ R4, R0, R3 ;  /* 0x0000000300047220 */ /* 0x001fe20000410000 */
[----:B------:R-:W-:-:S03]  /*0b40*/  I2FP.F32.U32 R0, R42 ;  /* 0x0000002a00007245 */ /* 0x000fc60000201000 */
[----:B------:R-:W-:Y:S02]  /*0b50*/  FMUL.FTZ R5, R4, 13.28771209716796875 ;  /* 0x41549a7804057820 */ /* 0x000fe40000410000 */
[----:B------:R-:W-:Y:S01]  /*0b60*/  FMUL.FTZ R4, R0, R3 ;  /* 0x0000000300047220 */ /* 0x000fe20000410000 */
[----:B-----5:R-:W-:-:S03]  /*0b70*/  IADD3 R0, PT, PT, -R22, R27, RZ ;  /* 0x0000001b16007210 */ /* 0x020fc60007ffe1ff */
[----:B------:R-:W0:Y:S01]  /*0b80*/  MUFU.EX2 R5, -R5 ;  /* 0x8000000500057308 */ /* 0x000e220000000800 */
[----:B------:R-:W-:Y:S01]  /*0b90*/  FMUL.FTZ R4, R4, 13.28771209716796875 ;  /* 0x41549a7804047820 */ /* 0x000fe20000410000 */
[----:B------:R-:W-:-:S03]  /*0ba0*/  I2FP.F32.S32 R0, R0 ;  /* 0x0000000000007245 */ /* 0x000fc60000201400 */
[----:B------:R-:W1:Y:S02]  /*0bb0*/  MUFU.EX2 R7, -R4 ;  /* 0x8000000400077308 */ /* 0x000e640000000800 */
[----:B0-----:R-:W-:-:S04]  /*0bc0*/  FMUL.FTZ R3, R0, R5 ;  /* 0x0000000500037220 */ /* 0x001fc80000410000 */
[----:B------:R-:W-:Y:S01]  /*0bd0*/  FMUL.RZ R13, R3, 0.15915493667125701904 ;  /* 0x3e22f983030d7820 */ /* 0x000fe2000040c000 */
[----:B-1----:R-:W-:-:S03]  /*0be0*/  FMUL.FTZ R0, R0, R7 ;  /* 0x0000000700007220 */ /* 0x002fc60000410000 */
[----:B------:R-:W0:Y:S01]  /*0bf0*/  MUFU.SIN R6, R13 ;  /* 0x0000000d00067308 */ /* 0x000e220000000400 */
[----:B------:R-:W-:-:S07]  /*0c00*/  FMUL.RZ R11, R0, 0.15915493667125701904 ;  /* 0x3e22f983000b7820 */ /* 0x000fce000040c000 */
[----:B------:R-:W1:Y:S08]  /*0c10*/  MUFU.COS R8, R13 ;  /* 0x0000000d00087308 */ /* 0x000e700000000000 */
[----:B------:R-:W2:Y:S01]  /*0c20*/  MUFU.SIN R3, R11 ;  /* 0x0000000b00037308 */ /* 0x000ea20000000400 */
[-C--:B0-----:R-:W-:Y:S01]  /*0c30*/  FMUL.FTZ R5, R39, R6.reuse ;  /* 0x0000000627057220 */ /* 0x081fe20000410000 */
[-C--:B------:R-:W-:Y:S01]  /*0c40*/  FMUL.FTZ R7, R35, R6.reuse ;  /* 0x0000000623077220 */ /* 0x080fe20000410000 */
[-C--:B------:R-:W-:Y:S01]  /*0c50*/  FMUL.FTZ R12, R34, R6.reuse ;  /* 0x00000006220c7220 */ /* 0x080fe20000410000 */
[----:B------:R-:W-:-:S04]  /*0c60*/  FMUL.FTZ R10, R38, R6 ;  /* 0x00000006260a7220 */ /* 0x000fc80000410000 */
[----:B------:R-:W0:Y:S01]  /*0c70*/  MUFU.COS R0, R11 ;  /* 0x0000000b00007308 */ /* 0x000e220000000000 */
[-C--:B-1----:R-:W-:Y:S01]  /*0c80*/  FFMA.FTZ R9, R38, R8.reuse, -R5 ;  /* 0x0000000826097223 */ /* 0x082fe20000010805 */
[-C--:B------:R-:W-:Y:S01]  /*0c90*/  FFMA.FTZ R34, R34, R8.reuse, -R7 ;  /* 0x0000000822227223 */ /* 0x080fe20000010807 */
[-C--:B------:R-:W-:Y:S01]  /*0ca0*/  FFMA.FTZ R39, R39, R8.reuse, R10 ;  /* 0x0000000827277223 */ /* 0x080fe2000001000a */
[----:B------:R-:W-:Y:S01]  /*0cb0*/  FFMA.FTZ R35, R35, R8, R12 ;  /* 0x0000000823237223 */ /* 0x000fe2000001000c */
[----:B------:R-:W-:Y:S02]  /*0cc0*/  IMAD.MOV.U32 R38, RZ, RZ, R9 ;  /* 0x000000ffff267224 */ /* 0x000fe400078e0009 */
[-C--:B--2---:R-:W-:Y:S01]  /*0cd0*/  FMUL.FTZ R5, R37, R3.reuse ;  /* 0x0000000325057220 */ /* 0x084fe20000410000 */
[-C--:B------:R-:W-:Y:S01]  /*0ce0*/  FMUL.FTZ R7, R33, R3.reuse ;  /* 0x0000000321077220 */ /* 0x080fe20000410000 */
[-C--:B------:R-:W-:Y:S01]  /*0cf0*/  FMUL.FTZ R4, R36, R3.reuse ;  /* 0x0000000324047220 */ /* 0x080fe20000410000 */
[----:B------:R-:W-:Y:S01]  /*0d00*/  FMUL.FTZ R6, R32, R3 ;  /* 0x0000000320067220 */ /* 0x000fe20000410000 */
[-C--:B0-----:R-:W-:Y:S01]  /*0d10*/  FFMA.FTZ R5, R36, R0.reuse, -R5 ;  /* 0x0000000024057223 */ /* 0x081fe20000010805 */
[-C--:B------:R-:W-:Y:S01]  /*0d20*/  FFMA.FTZ R32, R32, R0.reuse, -R7 ;  /* 0x0000000020207223 */ /* 0x080fe20000010807 */
[-C--:B------:R-:W-:Y:S01]  /*0d30*/  FFMA.FTZ R37, R37, R0.reuse, R4 ;  /* 0x0000000025257223 */ /* 0x080fe20000010004 */
[----:B------:R-:W-:Y:S01]  /*0d40*/  FFMA.FTZ R33, R33, R0, R6 ;  /* 0x0000000021217223 */ /* 0x000fe20000010006 */
[----:B------:R-:W-:Y:S01]  /*0d50*/  IMAD.MOV.U32 R36, RZ, RZ, R5 ;  /* 0x000000ffff247224 */ /* 0x000fe200078e0005 */
[----:B------:R-:W-:Y:S06]  /*0d60*/  BRA `(.L_x_1852) ;  /* 0x0000000c00947947 */ /* 0x000fec0003800000 */
.L_x_1851:
[----:B------:R-:W-:-:S13]  /*0d70*/  ISETP.GE.AND P0, PT, R42, R3, PT ;  /* 0x000000032a00720c */ /* 0x000fda0003f06270 */
[----:B------:R-:W-:Y:S05]  /*0d80*/  @P0 BRA `(.L_x_1852) ;  /* 0x0000000c008c0947 */ /* 0x000fea0003800000 */
[----:B------:R-:W-:Y:S01]  /*0d90*/  I2FP.F32.U32 R3, R3 ;  /* 0x0000000300037245 */ /* 0x000fe20000201000 */
[----:B------:R-:W-:Y:S02]  /*0da0*/  VIADD R0, R42, 0x2 ;  /* 0x000000022a007836 */ /* 0x000fe40000000000 */
[----:B-----5:R-:W-:-:S03]  /*0db0*/  IMAD.IADD R27, R27, 0x1, -R22 ;  /* 0x000000011b1b7824 */ /* 0x020fc600078e0a16 */
[----:B------:R-:W0:Y:S01]  /*0dc0*/  MUFU.RCP R3, R3 ;  /* 0x0000000300037308 */ /* 0x000e220000001000 */
[----:B------:R-:W-:Y:S02]  /*0dd0*/  I2FP.F32.U32 R0, R0 ;  /* 0x0000000000007245 */ /* 0x000fe40000201000 */
[----:B------:R-:W-:-:S03]  /*0de0*/  I2FP.F32.S32 R27, R27 ;  /* 0x0000001b001b7245 */ /* 0x000fc60000201400 */
[----:B0-----:R-:W-:Y:S01]  /*0df0*/  FMUL.FTZ R4, R0, R3 ;  /* 0x0000000300047220 */ /* 0x001fe20000410000 */
[----:B------:R-:W-:-:S03]  /*0e00*/  I2FP.F32.U32 R0, R42 ;  /* 0x0000002a00007245 */ /* 0x000fc60000201000 */
[----:B------:R-:W-:Y:S02]  /*0e10*/  FMUL.FTZ R4, R4, 13.28771209716796875 ;  /* 0x41549a7804047820 */ /* 0x000fe40000410000 */
[----:B------:R-:W-:-:S04]  /*0e20*/  FMUL.FTZ R0, R0, R3 ;  /* 0x0000000300007220 */ /* 0x000fc80000410000 */
[----:B------:R-:W-:Y:S01]  /*0e30*/  FMUL.FTZ R0, R0, 13.28771209716796875 ;  /* 0x41549a7800007820 */ /* 0x000fe20000410000 */
[----:B------:R-:W0:Y:S05]  /*0e40*/  MUFU.EX2 R4, -R4 ;  /* 0x8000000400047308 */ /* 0x000e2a0000000800 */
        /* <DEDUP_REMOVED lines=18> */
.L_x_1850:
        /* <DEDUP_REMOVED lines=40> */
[----:B------:R-:W-:Y:S02]  /*11f0*/  IMAD.MOV.U32 R8, RZ, RZ, 0x53f ;  /* 0x0000053fff087424 */ /* 0x000fe400078e00ff */
[----:B------:R1:W2:Y:S01]  /*1200*/  LDC.64 R14, c[0x4][R0] ;  /* 0x01000000000e7b82 */ /* 0x0002a20000000a00 */
[----:B------:R-:W3:Y:S01]  /*1210*/  LDCU.64 UR6, c[0x4][0xd0] ;  /* 0x01001a00ff0677ac */ /* 0x000ee20008000a00 */
[----:B------:R-:W-:Y:S02]  /*1220*/  IMAD.MOV.U32 R12, RZ, RZ, 0x1 ;  /* 0x00000001ff0c7424 */ /* 0x000fe400078e00ff */
[----:B------:R-:W-:Y:S01]  /*1230*/  IMAD.MOV.U32 R13, RZ, RZ, RZ ;  /* 0x000000ffff0d7224 */ /* 0x000fe200078e00ff */
[----:B------:R-:W4:Y:S01]  /*1240*/  LDCU.64 UR8, c[0x4][0x80] ;  /* 0x01001000ff0877ac */ /* 0x000f220008000a00 */
[----:B0-----:R-:W-:-:S02]  /*1250*/  IMAD.U32 R4, RZ, RZ, UR4 ;  /* 0x00000004ff047e24 */ /* 0x001fc4000f8e00ff */
[----:B------:R-:W-:Y:S02]  /*1260*/  IMAD.U32 R5, RZ, RZ, UR5 ;  /* 0x00000005ff057e24 */ /* 0x000fe4000f8e00ff */
[----:B---3--:R-:W-:Y:S02]  /*1270*/  IMAD.U32 R6, RZ, RZ, UR6 ;  /* 0x00000006ff067e24 */ /* 0x008fe4000f8e00ff */
[----:B------:R-:W-:Y:S01]  /*1280*/  IMAD.U32 R7, RZ, RZ, UR7 ;  /* 0x00000007ff077e24 */ /* 0x000fe2000f8e00ff */
[----:B----4-:R-:W-:Y:S01]  /*1290*/  MOV R10, UR8 ;  /* 0x00000008000a7c02 */ /* 0x010fe20008000f00 */
[----:B-1----:R-:W-:-:S07]  /*12a0*/  IMAD.U32 R11, RZ, RZ, UR9 ;  /* 0x00000009ff0b7e24 */ /* 0x002fce000f8e00ff */
[----:B------:R-:W-:-:S07]  /*12b0*/  LEPC R20, `(.L_x_1853) ;  /* 0x000000001014794e */ /* 0x000fce0000000000 */
[----:B--2--5:R-:W-:Y:S05]  /*12c0*/  CALL.ABS.NOINC R14 ;  /* 0x000000000e007343 */ /* 0x024fea0003c00000 */
.L_x_1853:
        /* <DEDUP_REMOVED lines=15> */
.L_x_1854:
        /* <DEDUP_REMOVED lines=34> */
[----:B-----5:R-:W-:-:S04]  /*15e0*/  IADD3 R11, PT, PT, -R22, R11, RZ ;  /* 0x0000000b160b7210 */ /* 0x020fc80007ffe1ff */
        /* <DEDUP_REMOVED lines=15> */
[----:B------:R-:W1:Y:S08]  /*16e0*/  MUFU.COS R8, R15 ;  /* 0x0000000f00087308 */ /* 0x000e700000000000 */
[----:B------:R-:W3:Y:S01]  /*16f0*/  MUFU.SIN R6, R13 ;  /* 0x0000000d00067308 */ /* 0x000ee20000000400 */
[-C--:B0-----:R-:W-:Y:S01]  /*1700*/  FMUL.FTZ R7, R39, R9.reuse ;  /* 0x0000000927077220 */ /* 0x081fe20000410000 */
[-C--:B----4-:R-:W-:Y:S01]  /*1710*/  FMUL.FTZ R11, R35, R9.reuse ;  /* 0x00000009230b7220 */ /* 0x090fe20000410000 */
[-C--:B------:R-:W-:Y:S01]  /*1720*/  FMUL.FTZ R12, R38, R9.reuse ;  /* 0x00000009260c7220 */ /* 0x080fe20000410000 */
[----:B--2---:R-:W-:-:S04]  /*1730*/  FMUL.FTZ R14, R34, R9 ;  /* 0x00000009220e7220 */ /* 0x004fc80000410000 */
[----:B------:R-:W0:Y:S01]  /*1740*/  MUFU.COS R5, R13 ;  /* 0x0000000d00057308 */ /* 0x000e220000000000 */
[-C--:B-1----:R-:W-:Y:S01]  /*1750*/  FFMA.FTZ R10, R38, R8.reuse, -R7 ;  /* 0x00000008260a7223 */ /* 0x082fe20000010807 */
[-C--:B------:R-:W-:Y:S01]  /*1760*/  FFMA.FTZ R34, R34, R8.reuse, -R11 ;  /* 0x0000000822227223 */ /* 0x080fe2000001080b */
[-C--:B------:R-:W-:Y:S01]  /*1770*/  FFMA.FTZ R39, R39, R8.reuse, R12 ;  /* 0x0000000827277223 */ /* 0x080fe2000001000c */
[----:B------:R-:W-:Y:S01]  /*1780*/  FFMA.FTZ R35, R35, R8, R14 ;  /* 0x0000000823237223 */ /* 0x000fe2000001000e */
[----:B------:R-:W-:Y:S02]  /*1790*/  IMAD.MOV.U32 R38, RZ, RZ, R10 ;  /* 0x000000ffff267224 */ /* 0x000fe400078e000a */
[-C--:B---3--:R-:W-:Y:S01]  /*17a0*/  FMUL.FTZ R7, R37, R6.reuse ;  /* 0x0000000625077220 */ /* 0x088fe20000410000 */
[-C--:B------:R-:W-:Y:S01]  /*17b0*/  FMUL.FTZ R9, R33, R6.reuse ;  /* 0x0000000621097220 */ /* 0x080fe20000410000 */
[-C--:B------:R-:W-:Y:S01]  /*17c0*/  FMUL.FTZ R4, R36, R6.reuse ;  /* 0x0000000624047220 */ /* 0x080fe20000410000 */
[----:B------:R-:W-:Y:S01]  /*17d0*/  FMUL.FTZ R6, R32, R6 ;  /* 0x0000000620067220 */ /* 0x000fe20000410000 */
[-C--:B0-----:R-:W-:Y:S01]  /*17e0*/  FFMA.FTZ R7, R36, R5.reuse, -R7 ;  /* 0x0000000524077223 */ /* 0x081fe20000010807 */
[-C--:B------:R-:W-:Y:S01]  /*17f0*/  FFMA.FTZ R32, R32, R5.reuse, -R9 ;  /* 0x0000000520207223 */ /* 0x080fe20000010809 */
[-C--:B------:R-:W-:Y:S01]  /*1800*/  FFMA.FTZ R37, R37, R5.reuse, R4 ;  /* 0x0000000525257223 */ /* 0x080fe20000010004 */
[----:B------:R-:W-:Y:S01]  /*1810*/  FFMA.FTZ R33, R33, R5, R6 ;  /* 0x0000000521217223 */ /* 0x000fe20000010006 */
[----:B------:R-:W-:-:S07]  /*1820*/  IMAD.MOV.U32 R36, RZ, RZ, R7 ;  /* 0x000000ffff247224 */ /* 0x000fce00078e0007 */
.L_x_1860:
[----:B------:R-:W-:Y:S05]  /*1830*/  BSYNC.RECONVERGENT B2 ;  /* 0x0000000000027941 */ /* 0x000fea0003800200 */
.L_x_1859:
[----:B-1----:R0:W-:Y:S04]  /*1840*/  STS [R43], R32 ;  /* 0x000000202b007388 */ /* 0x0021e80000000800 */
[----:B--2---:R0:W-:Y:S04]  /*1850*/  STS [R43+0x4], R34 ;  /* 0x000004222b007388 */ /* 0x0041e80000000800 */
[----:B---3--:R0:W-:Y:S04]  /*1860*/  STS [R46], R33 ;  /* 0x000000212e007388 */ /* 0x0081e80000000800 */
[----:B----4-:R0:W-:Y:S01]  /*1870*/  STS [R46+0x4], R35 ;  /* 0x000004232e007388 */ /* 0x0101e20000000800 */
[----:B------:R-:W-:Y:S05]  /*1880*/  BRA `(.L_x_1861) ;  /* 0x0000000000847947 */ /* 0x000fea0003800000 */
.L_x_1858:
[----:B------:R-:W-:-:S05]  /*1890*/  LEA.HI R5, R5, R5, RZ, 0x1 ;  /* 0x0000000505057211 */ /* 0x000fca00078f08ff */
[----:B------:R-:W-:-:S05]  /*18a0*/  IMAD.SHL.U32 R5, R5, 0x2, RZ ;  /* 0x0000000205057824 */ /* 0x000fca00078e00ff */
[----:B------:R-:W-:-:S04]  /*18b0*/  LOP3.LUT R6, R5, 0xfffffffc, RZ, 0xc0, !PT ;  /* 0xfffffffc05067812 */ /* 0x000fc800078ec0ff */
[----:B------:R-:W-:-:S13]  /*18c0*/  ISETP.GE.AND P0, PT, R6, R9, PT ;  /* 0x000000090600720c */ /* 0x000fda0003f06270 */
[----:B------:R-:W-:Y:S05]  /*18d0*/  @P0 BRA `(.L_x_1861) ;  /* 0x0000000000700947 */ /* 0x000fea0003800000 */
[----:B------:R-:W-:Y:S01]  /*18e0*/  I2FP.F32.S32 R9, R9 ;  /* 0x0000000900097245 */ /* 0x000fe20000201400 */
[----:B------:R-:W-:-:S05]  /*18f0*/  VIADD R4, R6, 0x2 ;  /* 0x0000000206047836 */ /* 0x000fca0000000000 */
[----:B------:R-:W0:Y:S01]  /*1900*/  MUFU.RCP R9, R9 ;  /* 0x0000000900097308 */ /* 0x000e220000001000 */
        /* <DEDUP_REMOVED lines=25> */
.L_x_1861:
[----:B------:R-:W-:Y:S05]  /*1aa0*/  BSYNC.RECONVERGENT B1 ;  /* 0x0000000000017941 */ /* 0x000fea0003800200 */
.L_x_1857:
[----:B------:R1:W-:Y:S04]  /*1ab0*/  STS [R21], R36 ;  /* 0x0000002415007388 */ /* 0x0003e80000000800 */
[----:B------:R1:W-:Y:S04]  /*1ac0*/  STS [R21+0x4], R38 ;  /* 0x0000042615007388 */ /* 0x0003e80000000800 */
[----:B------:R1:W-:Y:S04]  /*1ad0*/  STS [R20], R37 ;  /* 0x0000002514007388 */ /* 0x0003e80000000800 */
[----:B------:R1:W-:Y:S02]  /*1ae0*/  STS [R20+0x4], R39 ;  /* 0x0000042714007388 */ /* 0x0003e40000000800 */
.L_x_1856:
[----:B------:R-:W-:Y:S05]  /*1af0*/  BSYNC.RECONVERGENT B0 ;  /* 0x0000000000007941 */ /* 0x000fea0003800200 */
.L_x_1855:
        /* <DEDUP_REMOVED lines=9> */
[----:B0-----:R3:W2:Y:S02]  /*1b90*/  @!P0 LDS.128 R32, [R3] ;  /* 0x0000000003208984 */ /* 0x0016a40000000c00 */
.L_x_1863:
[----:B------:R-:W-:Y:S05]  /*1ba0*/  BSYNC.RECONVERGENT B0 ;  /* 0x0000000000007941 */ /* 0x000fea0003800200 */
.L_x_1862:
[----:B------:R-:W-:Y:S06]  /*1bb0*/  BAR.SYNC.DEFER_BLOCKING 0x0 ;  /* 0x0000000000007b1d */ /* 0x000fec0000010000 */
.L_x_1852:
[----:B------:R-:W-:Y:S05]  /*1bc0*/  BSYNC.RECONVERGENT B6 ;  /* 0x0000000000067941 */ /* 0x000fea0003800200 */
.L_x_1849:
[----:B------:R-:W-:Y:S01]  /*1bd0*/  ISETP.GT.U32.AND P0, PT, R26, 0x3f, PT ;  /* 0x0000003f1a00780c */ /* 0x000fe20003f04070 */
[----:B------:R-:W-:Y:S01]  /*1be0*/  BSSY.RECONVERGENT B0, `(.L_x_1864) ;  /* 0x000001b000007945 */ /* 0x000fe20003800200 */
[----:B---3--:R-:W-:-:S11]  /*1bf0*/  IMAD.MOV.U32 R0, RZ, RZ, RZ ;  /* 0x000000ffff007224 */ /* 0x008fd600078e00ff */
[----:B------:R-:W-:Y:S05]  /*1c00*/  @P0 BRA `(.L_x_1865) ;  /* 0x0000000000600947 */ /* 0x000fea0003800000 */
[----:B------:R-:W3:Y:S01]  /*1c10*/  S2UR UR6, SR_CgaCtaId ;  /* 0x00000000000679c3 */ /* 0x000ee20000008800 */
[----:B------:R-:W-:Y:S01]  /*1c20*/  UMOV UR5, 0x400 ;  /* 0x0000040000057882 */ /* 0x000fe20000000000 */
[----:B------:R-:W0:Y:S01]  /*1c30*/  LDCU UR7, c[0x0][0x40c] ;  /* 0x00008180ff0777ac */ /* 0x000e220008000800 */
[----:B-12-4-:R-:W-:Y:S01]  /*1c40*/  FMUL.FTZ R4, R36, R32 ;  /* 0x0000002024047220 */ /* 0x016fe20000410000 */
[----:B------:R-:W-:-:S03]  /*1c50*/  UIADD3 UR4, UPT, UPT, UR5, 0x10, URZ ;  /* 0x0000001005047890 */ /* 0x000fc6000fffe0ff */
[----:B------:R-:W-:-:S04]  /*1c60*/  FFMA.FTZ R3, R37, R33, R4 ;  /* 0x0000002125037223 */ /* 0x000fc80000010004 */
[----:B------:R-:W-:Y:S01]  /*1c70*/  FFMA.FTZ R6, R38, R34, R3 ;  /* 0x0000002226067223 */ /* 0x000fe20000010003 */
[----:B0-----:R-:W-:Y:S02]  /*1c80*/  UISETP.NE.AND UP0, UPT, UR7, URZ, UPT ;  /* 0x000000ff0700728c */ /* 0x001fe4000bf05270 */
[----:B---3--:R-:W-:-:S06]  /*1c90*/  ULEA UR4, UR6, UR4, 0x18 ;  /* 0x0000000406047291 */ /* 0x008fcc000f8ec0ff */
[----:B------:R-:W-:-:S05]  /*1ca0*/  LEA R0, R26, UR4, 0x4 ;  /* 0x000000041a007c11 */ /* 0x000fca000f8e20ff */
[----:B------:R0:W-:Y:S01]  /*1cb0*/  STS.128 [R0], R36 ;  /* 0x0000002400007388 */ /* 0x0001e20000000c00 */
[----:B------:R-:W-:Y:S05]  /*1cc0*/  BRA.U UP0, `(.L_x_1866) ;  /* 0x00000001002c7547 */ /* 0x000fea000b800000 */
[----:B------:R-:W0:Y:S01]  /*1cd0*/  LDCU UR7, c[0x0][0x3f4] ;  /* 0x00007e80ff0777ac */ /* 0x000e220008000800 */
[----:B------:R-:W1:Y:S01]  /*1ce0*/  LDC.64 R4, c[0x0][0x3b8] ;  /* 0x0000ee00ff047b82 */ /* 0x000e620000000a00 */
[----:B------:R-:W-:-:S04]  /*1cf0*/  UIADD3 UR4, UPT, UPT, UR5, 0x410, URZ ;  /* 0x0000041005047890 */ /* 0x000fc8000fffe0ff */
[----:B------:R-:W-:Y:S01]  /*1d00*/  ULEA UR4, UR6, UR4, 0x18 ;  /* 0x0000000406047291 */ /* 0x000fe2000f8ec0ff */
[----:B0-----:R-:W-:-:S04]  /*1d10*/  IMAD R0, R26, UR7, R23 ;  /* 0x000000071a007c24 */ /* 0x001fc8000f8e0217 */
[----:B------:R-:W-:-:S04]  /*1d20*/  IMAD.SHL.U32 R0, R0, 0x4, RZ ;  /* 0x0000000400007824 */ /* 0x000fc800078e00ff */
[----:B------:R-:W-:Y:S01]  /*1d30*/  IMAD R3, R19, UR7, R0 ;  /* 0x0000000713037c24 */ /* 0x000fe2000f8e0200 */
[----:B------:R-:W-:-:S03]  /*1d40*/  LEA R0, R26, UR4, 0x4 ;  /* 0x000000041a007c11 */ /* 0x000fc6000f8e20ff */
[----:B-1----:R-:W-:Y:S02]  /*1d50*/  IMAD.WIDE R4, R3, 0x4, R4 ;  /* 0x0000000403047825 */ /* 0x002fe400078e0204 */
[----:B------:R1:W-:Y:S04]  /*1d60*/  STS.128 [R0], R28 ;  /* 0x0000001c00007388 */ /* 0x0003e80000000c00 */
[----:B------:R1:W-:Y:S02]  /*1d70*/  STG.E.128 desc[UR36][R4.64], R32 ;  /* 0x0000002004007986 */ /* 0x0003e4000c101d24 */
.L_x_1866:
[----:B01----:R-:W-:-:S07]  /*1d80*/  FFMA.FTZ R0, R39, R35, R6 ;  /* 0x0000002327007223 */ /* 0x003fce0000010006 */
.L_x_1865:
[----:B------:R-:W-:Y:S05]  /*1d90*/  BSYNC.RECONVERGENT B0 ;  /* 0x0000000000007941 */ /* 0x000fea0003800200 */
.L_x_1864:
[----:B------:R-:W1:Y:S01]  /*1da0*/  SHFL.BFLY PT, R3, R0, 0x10, 0x1f ;  /* 0x0e001f0000037f89 */ /* 0x000e6200000e0000 */
[----:B------:R-:W3:Y:S01]  /*1db0*/  S2UR UR5, SR_CgaCtaId ;  /* 0x00000000000579c3 */ /* 0x000ee20000008800 */
[----:B------:R-:W-:Y:S01]  /*1dc0*/  UMOV UR4, 0x400 ;  /* 0x0000040000047882 */ /* 0x000fe20000000000 */
[----:B------:R-:W-:Y:S01]  /*1dd0*/  BSSY.RECONVERGENT B0, `(.L_x_1867) ;  /* 0x000002e000007945 */ /* 0x000fe20003800200 */
[----:B------:R-:W-:-:S05]  /*1de0*/  MOV R227, 0xff7fffff ;  /* 0xff7fffff00e37802 */ /* 0x000fca0000000f00 */
[----:B------:R-:W0:Y:S01]  /*1df0*/  LDC R62, c[0x0][0x3f4] ;  /* 0x0000fd00ff3e7b82 */ /* 0x000e220000000800 */
[----:B-1----:R-:W-:Y:S01]  /*1e00*/  FADD.FTZ R4, R3, R0 ;  /* 0x0000000003047221 */ /* 0x002fe20000010000 */
[----:B------:R-:W-:Y:S01]  /*1e10*/  SHF.R.U32.HI R0, RZ, 0x3, R26 ;  /* 0x00000003ff007819 */ /* 0x000fe2000001161a */
[----:B---3--:R-:W-:-:S03]  /*1e20*/  ULEA UR6, UR5, UR4, 0x18 ;  /* 0x0000000405067291 */ /* 0x008fc6000f8ec0ff */
[----:B------:R-:W1:Y:S01]  /*1e30*/  SHFL.BFLY PT, R3, R4, 0x8, 0x1f ;  /* 0x0d001f0004037f89 */ /* 0x000e6200000e0000 */
[----:B------:R-:W-:Y:S02]  /*1e40*/  LOP3.LUT R0, R0, 0x7c, RZ, 0xc0, !PT ;  /* 0x0000007c00007812 */ /* 0x000fe400078ec0ff */
[----:B0-----:R-:W-:Y:S01]  /*1e50*/  VIADDMNMX R13, R16, -R62, RZ, !PT ;  /* 0x8000003e100d7246 */ /* 0x001fe200078001ff */
[----:B-1----:R-:W-:-:S05]  /*1e60*/  FADD.FTZ R5, R4, R3 ;  /* 0x0000000304057221 */ /* 0x002fca0000010000 */
[----:B------:R-:W0:Y:S02]  /*1e70*/  SHFL.BFLY PT, R6, R5, 0x4, 0x1f ;  /* 0x0c801f0005067f89 */ /* 0x000e2400000e0000 */
[----:B0-----:R-:W-:-:S05]  /*1e80*/  FADD.FTZ R6, R5, R6 ;  /* 0x0000000605067221 */ /* 0x001fca0000010000 */
[----:B------:R-:W0:Y:S02]  /*1e90*/  SHFL.BFLY PT, R3, R6, 0x2, 0x1f ;  /* 0x0c401f0006037f89 */ /* 0x000e2400000e0000 */
[----:B0-----:R-:W-:Y:S01]  /*1ea0*/  FADD.FTZ R7, R6, R3 ;  /* 0x0000000306077221 */ /* 0x001fe20000010000 */
[----:B------:R-:W-:-:S04]  /*1eb0*/  LOP3.LUT P0, R3, R26, 0x1f, RZ, 0xc0, !PT ;  /* 0x0000001f1a037812 */ /* 0x000fc8000780c0ff */
[----:B------:R-:W0:Y:S01]  /*1ec0*/  SHFL.BFLY PT, R8, R7, 0x1, 0x1f ;  /* 0x0c201f0007087f89 */ /* 0x000e2200000e0000 */
[C---:B------:R-:W-:Y:S02]  /*1ed0*/  ISETP.GT.U32.AND P1, PT, R3.reuse, 0x1, PT ;  /* 0x000000010300780c */ /* 0x040fe40003f24070 */
[----:B------:R-:W-:Y:S01]  /*1ee0*/  LEA R3, R3, UR6, 0x2 ;  /* 0x0000000603037c11 */ /* 0x000fe2000f8e10ff */
[----:B0-----:R-:W-:-:S05]  /*1ef0*/  FADD.FTZ R5, R7, R8 ;  /* 0x0000000807057221 */ /* 0x001fca0000010000 */
[----:B------:R0:W-:Y:S01]  /*1f00*/  @!P0 STS [R0+UR6+0x8], R5 ;  /* 0x0000080500008988 */ /* 0x0001e20008000806 */
[----:B------:R-:W-:Y:S01]  /*1f10*/  BAR.SYNC.DEFER_BLOCKING 0x0 ;  /* 0x0000000000007b1d */ /* 0x000fe20000010000 */
[----:B------:R-:W-:Y:S01]  /*1f20*/  ISETP.NE.AND P0, PT, R26, RZ, PT ;  /* 0x000000ff1a00720c */ /* 0x000fe20003f05270 */
[----:B------:R-:W-:-:S04]  /*1f30*/  UIADD3 UR6, UPT, UPT, UR4, 0x810, URZ ;  /* 0x0000081004067890 */ /* 0x000fc8000fffe0ff */
[----:B------:R-:W-:Y:S01]  /*1f40*/  ULEA UR6, UR5, UR6, 0x18 ;  /* 0x0000000605067291 */ /* 0x000fe2000f8ec0ff */
[----:B0-----:R-:W-:-:S05]  /*1f50*/  IMAD.IADD R0, R16, 0x1, -R13 ;  /* 0x0000000110007824 */ /* 0x001fca00078e0a0d */
[----:B------:R-:W-:Y:S01]  /*1f60*/  LEA R0, R0, UR6, 0x2 ;  /* 0x0000000600007c11 */ /* 0x000fe2000f8e10ff */
[----:B------:R-:W0:Y:S04]  /*1f70*/  @!P1 LDS R5, [R3+0x8] ;  /* 0x0000080003059984 */ /* 0x000e280000000800 */
[----:B0-----:R-:W0:Y:S02]  /*1f80*/  SHFL.BFLY PT, R4, R5, 0x1, 0x1f ;  /* 0x0c201f0005047f89 */ /* 0x001e2400000e0000 */
[----:B0-----:R-:W-:-:S06]  /*1f90*/  FADD.FTZ R4, R4, R5 ;  /* 0x0000000504047221 */ /* 0x001fcc0000010000 */
[----:B------:R-:W0:Y:S01]  /*1fa0*/  SHFL.IDX PT, R4, R4, RZ, 0x1f ;  /* 0x00001fff04047589 */ /* 0x000e2200000e0000 */
[----:B------:R-:W-:Y:S05]  /*1fb0*/  @P0 BRA `(.L_x_1868) ;  /* 0x00000000003c0947 */ /* 0x000fea0003800000 */
[----:B------:R-:W1:Y:S01]  /*1fc0*/  LDCU.64 UR8, c[0x0][0x438] ;  /* 0x00008700ff0877ac */ /* 0x000e620008000a00 */
[----:B------:R-:W0:Y:S01]  /*1fd0*/  LDCU UR7, c[0x0][0x410] ;  /* 0x00008200ff0777ac */ /* 0x000e220008000800 */
[----:B-1----:R-:W-:-:S04]  /*1fe0*/  UISETP.NE.U32.AND UP0, UPT, UR8, URZ, UPT ;  /* 0x000000ff0800728c */ /* 0x002fc8000bf05070 */
[----:B------:R-:W-:Y:S01]  /*1ff0*/  UISETP.NE.AND.EX UP0, UPT, UR9, URZ, UPT, UP0 ;  /* 0x000000ff0900728c */ /* 0x000fe2000bf05300 */
[----:B0-----:R-:W-:-:S08]  /*2000*/  FMUL.FTZ R227, R4, UR7 ;  /* 0x0000000704e37c20 */ /* 0x001fd00008410000 */
[----:B------:R-:W-:Y:S05]  /*2010*/  BRA.U !UP0, `(.L_x_1869) ;  /* 0x0000000108207547 */ /* 0x000fea000b800000 */
[----:B------:R-:W0:Y:S01]  /*2020*/  LDCU UR7, c[0x0][0x440] ;  /* 0x00008800ff0777ac */ /* 0x000e220008000800 */
[----:B------:R-:W1:Y:S01]  /*2030*/  LDC.64 R4, c[0x0][0x438] ;  /* 0x00010e00ff047b82 */ /* 0x000e620000000a00 */
[----:B-----5:R-:W-:-:S04]  /*2040*/  IMAD.IADD R6, R58, 0x1, -R22 ;  /* 0x000000013a067824 */ /* 0x020fc800078e0a16 */
[----:B0-----:R-:W-:-:S04]  /*2050*/  IMAD R3, R17, UR7, R6 ;  /* 0x0000000711037c24 */ /* 0x001fc8000f8e0206 */
[----:B------:R-:W-:-:S04]  /*2060*/  IMAD R3, R3, UR7, R6 ;  /* 0x0000000703037c24 */ /* 0x000fc8000f8e0206 */
[----:B-1----:R-:W-:-:S06]  /*2070*/  IMAD.WIDE R4, R3, 0x4, R4 ;  /* 0x0000000403047825 */ /* 0x002fcc00078e0204 */
[----:B------:R-:W3:Y:S02]  /*2080*/  LDG.E R4, desc[UR36][R4.64] ;  /* 0x0000002404047981 */ /* 0x000ee4000c1e1900 */
[----:B---3--:R-:W-:-:S07]  /*2090*/  FADD.FTZ R227, R227, R4 ;  /* 0x00000004e3e37221 */ /* 0x008fce0000010000 */
.L_x_1869:
[----:B------:R1:W-:Y:S02]  /*20a0*/  STS [R0+-0x4], R227 ;  /* 0xfffffce300007388 */ /* 0x0003e40000000800 */
.L_x_1868:
[----:B------:R-:W-:Y:S05]  /*20b0*/  BSYNC.RECONVERGENT B0 ;  /* 0x0000000000007941 */ /* 0x000fea0003800200 */
.L_x_1867:
[----:B------:R-:W-:Y:S01]  /*20c0*/  BAR.SYNC.DEFER_BLOCKING 0x0 ;  /* 0x0000000000007b1d */ /* 0x000fe20000010000 */
[----:B------:R-:W-:Y:S01]  /*20d0*/  UIADD3 UR7, UPT, UPT, UR4, 0x10, URZ ;  /* 0x0000001004077890 */ /* 0x000fe2000fffe0ff */
[----:B------:R-:W-:Y:S02]  /*20e0*/  LOP3.LUT R42, R42, 0xc, RZ, 0xc0, !PT ;  /* 0x0000000c2a2a7812 */ /* 0x000fe400078ec0ff */
[----:B-1----:R-:W-:Y:S01]  /*20f0*/  IADD3 R0, PT, PT, R58, 0x7, -R13 ;  /* 0x000000073a007810 */ /* 0x002fe20007ffe80d */
[----:B------:R-:W-:Y:S01]  /*2100*/  ULEA UR7, UR5, UR7, 0x18 ;  /* 0x0000000705077291 */ /* 0x000fe2000f8ec0ff */
[----:B------:R-:W-:Y:S01]  /*2110*/  SHF.R.U32.HI R53, RZ, 0x2, R26 ;  /* 0x00000002ff357819 */ /* 0x000fe2000001161a */
[----:B------:R-:W1:Y:S01]  /*2120*/  LDCU UR10, c[0x0][0x3f0] ;  /* 0x00007e00ff0a77ac */ /* 0x000e620008000800 */
[----:B------:R-:W-:Y:S02]  /*2130*/  SHF.R.S32.HI R3, RZ, 0x1f, R0 ;  /* 0x0000001fff037819 */ /* 0x000fe40000011400 */
[----:B------:R-:W-:Y:S01]  /*2140*/  LOP3.LUT R57, R26, 0x3, RZ, 0xc0, !PT ;  /* 0x000000031a397812 */ /* 0x000fe200078ec0ff */
[----:B------:R-:W3:Y:S01]  /*2150*/  LDCU UR11, c[0x0][0x40c] ;  /* 0x00008180ff0b77ac */ /* 0x000ee20008000800 */
[----:B------:R-:W-:Y:S01]  /*2160*/  LEA.HI R3, R3, R0, RZ, 0x3 ;  /* 0x0000000003037211 */ /* 0x000fe200078f18ff */
[----:B------:R-:W0:Y:S03]  /*2170*/  LDCU UR19, c[0x0][0x3f4] ;  /* 0x00007e80ff1377ac */ /* 0x000e260008000800 */
[----:B------:R-:W-:Y:S01]  /*2180*/  LOP3.LUT R0, R3, 0xfffffff8, RZ, 0xc0, !PT ;  /* 0xfffffff803007812 */ /* 0x000fe200078ec0ff */
[----:B------:R-:W0:Y:S03]  /*2190*/  LDCU UR14, c[0x0][0x410] ;  /* 0x00008200ff0e77ac */ /* 0x000e260008000800 */
[----:B------:R-:W-:Y:S01]  /*21a0*/  ISETP.GE.AND P0, PT, R53, R0, PT ;  /* 0x000000003500720c */ /* 0x000fe20003f06270 */
[----:B------:R-:W0:Y:S01]  /*21b0*/  LDCU UR15, c[0x0][0x408] ;  /* 0x00008100ff0f77ac */ /* 0x000e220008000800 */
[----:B------:R0:W0:Y:S01]  /*21c0*/  LDS R225, [R42+UR7] ;  /* 0x000000072ae17984 */ /* 0x0000220008000800 */
[----:B-1----:R-:W-:Y:S01]  /*21d0*/  IMAD R52, R40, UR10, R17 ;  /* 0x0000000a28347c24 */ /* 0x002fe2000f8e0211 */
[----:B------:R-:W1:Y:S02]  /*21e0*/  LDCU UR18, c[0x0][0x430] ;  /* 0x00008600ff1277ac */ /* 0x000e640008000800 */
[----:B------:R0:W0:Y:S01]  /*21f0*/  LDS R226, [R42+UR7+0x10] ;  /* 0x000010072ae27984 */ /* 0x0000220008000800 */
[----:B------:R-:W0:Y:S03]  /*2200*/  LDCU.64 UR12, c[0x0][0x3b8] ;  /* 0x00007700ff0c77ac */ /* 0x000e260008000a00 */
[----:B------:R0:W0:Y:S01]  /*2210*/  LDS R223, [R42+UR7+0x20] ;  /* 0x000020072adf7984 */ /* 0x0000220008000800 */
[----:B------:R-:W0:Y:S03]  /*2220*/  LDCU.64 UR8, c[0x0][0x3c8] ;  /* 0x00007900ff0877ac */ /* 0x000e260008000a00 */
[----:B------:R0:W0:Y:S01]  /*2230*/  LDS R224, [R42+UR7+0x30] ;  /* 0x000030072ae07984 */ /* 0x0000220008000800 */
[----:B------:R-:W0:Y:S03]  /*2240*/  LDCU.64 UR16, c[0x0][0x438] ;  /* 0x00008700ff1077ac */ /* 0x000e260008000a00 */
[----:B------:R0:W0:Y:S04]  /*2250*/  LDS R221, [R42+UR7+0x40] ;  /* 0x000040072add7984 */ /* 0x0000280008000800 */
        /* <DEDUP_REMOVED lines=58> */
[----:B------:R0:W0:Y:S01]  /*2600*/  LDS R164, [R42+UR7+0x3f0] ;  /* 0x0003f0072aa47984 */ /* 0x0000220008000800 */
[----:B------:R-:W2:Y:S02]  /*2610*/  LDCU UR7, c[0x0][0x40c] ;  /* 0x00008180ff0777ac */ /* 0x000ea40008000800 */
[----:B--2---:R-:W-:-:S09]  /*2620*/  UISETP.NE.AND UP0, UPT, UR7, URZ, UPT ;  /* 0x000000ff0700728c */ /* 0x004fd2000bf05270 */
[----:B-1-3--:R-:W-:Y:S05]  /*2630*/  BRA.U UP0, `(.L_x_1870) ;  /* 0x00000005000c7547 */ /* 0x00afea000b800000 */
[----:B------:R-:W-:-:S04]  /*2640*/  UIADD3 UR4, UPT, UPT, UR4, 0x410, URZ ;  /* 0x0000041004047890 */ /* 0x000fc8000fffe0ff */
[----:B------:R-:W-:-:S06]  /*2650*/  ULEA UR4, UR5, UR4, 0x18 ;  /* 0x0000000405047291 */ /* 0x000fcc000f8ec0ff */
[----:B------:R-:W-:-:S05]  /*2660*/  LEA R11, R57, UR4, 0x2 ;  /* 0x00000004390b7c11 */ /* 0x000fca000f8e10ff */
[----:B------:R1:W2:Y:S04]  /*2670*/  LDS R162, [R11] ;  /* 0x000000000ba27984 */ /* 0x0002a80000000800 */
[----:B------:R1:W3:Y:S04]  /*2680*/  LDS R161, [R11+0x10] ;  /* 0x000010000ba17984 */ /* 0x0002e80000000800 */
        /* <DEDUP_REMOVED lines=18> */
[----:B------:R1:W1:Y:S04]  /*27b0*/  LDS R142, [R11+0x140] ;  /* 0x000140000b8e7984 */ /* 0x0002680000000800 */
        /* <DEDUP_REMOVED lines=8> */
[----:B0-----:R0:W0:Y:S04]  /*2840*/  LDS R4, [R11+0x1d0] ;  /* 0x0001d0000b047984 */ /* 0x0010280000000800 */
        /* <DEDUP_REMOVED lines=18> */
[----:B----4-:R4:W0:Y:S04]  /*2970*/  LDS R36, [R11+0x300] ;  /* 0x000300000b247984 */ /* 0x0108280000000800 */
        /* <DEDUP_REMOVED lines=14> */
[----:B-123--:R4:W0:Y:S02]  /*2a60*/  LDS R51, [R11+0x3f0] ;  /* 0x0003f0000b337984 */ /* 0x00e8240000000800 */
.L_x_1870:
[----:B------:R-:W-:Y:S01]  /*2a70*/  BSSY B1, `(.L_x_1871) ;  /* 0x0000dda000017945 */ /* 0x000fe20003800000 */
[----:B------:R-:W-:-:S03]  /*2a80*/  IMAD.SHL.U32 R52, R52, 0x100, RZ ;  /* 0x0000010034347824 */ /* 0x000fc600078e00ff */
[----:B------:R-:W-:Y:S05]  /*2a90*/  @P0 BRA `(.L_x_1872) ;  /* 0x000000dc005c0947 */ /* 0x000fea0003800000 */
[----:B------:R-:W1:Y:S01]  /*2aa0*/  LDCU UR7, c[0x0][0x3f8] ;  /* 0x00007f00ff0777ac */ /* 0x000e620008000800 */
[----:B------:R-:W2:Y:S01]  /*2ab0*/  LDC.64 R228, c[0x0][0x450] ;  /* 0x00011400ffe47b82 */ /* 0x000ea20000000a00 */
[C---:B------:R-:W-:Y:S01]  /*2ac0*/  IMAD.IADD R12, R53.reuse, 0x1, R13 ;  /* 0x00000001350c7824 */ /* 0x040fe200078e020d */
[----:B------:R-:W-:Y:S01]  /*2ad0*/  LEA R53, R53, UR6, 0x2 ;  /* 0x0000000635357c11 */ /* 0x000fe2000f8e10ff */
[----:B------:R-:W3:Y:S01]  /*2ae0*/  LDCU.64 UR4, c[0x0][0x420] ;  /* 0x00008400ff0477ac */ /* 0x000ee20008000a00 */
[----:B------:R-:W-:Y:S02]  /*2af0*/  IMAD R56, R19, R62, R57 ;  /* 0x0000003e13387224 */ /* 0x000fe400078e0239 */
[C---:B------:R-:W-:Y:S01]  /*2b00*/  IMAD.SHL.U32 R59, R62.reuse, 0x20, RZ ;  /* 0x000000203e3b7824 */ /* 0x040fe200078e00ff */
[----:B------:R-:W3:Y:S01]  /*2b10*/  LDCU UR10, c[0x0][0x440] ;  /* 0x00008800ff0a77ac */ /* 0x000ee20008000800 */
[----:B------:R-:W-:Y:S01]  /*2b20*/  IMAD.SHL.U32 R60, R62, 0x80, RZ ;  /* 0x000000803e3c7824 */ /* 0x000fe200078e00ff */
[----:B------:R-:W-:Y:S01]  /*2b30*/  SHF.R.S32.HI R64, RZ, 0x1f, R56 ;  /* 0x0000001fff407819 */ /* 0x000fe20000011438 */
[----:B------:R-:W-:-:S02]  /*2b40*/  VIADD R63, R12, 0x1 ;  /* 0x000000010c3f7836 */ /* 0x000fc40000000000 */
[----:B-1----:R-:W-:-:S04]  /*2b50*/  IMAD R14, R2, UR7, R17 ;  /* 0x00000007020e7c24 */ /* 0x002fc8000f8e0211 */
[--C-:B0---4-:R-:W-:Y:S01]  /*2b60*/  IMAD R11, R14, 0x100, R57.reuse ;  /* 0x000001000e0b7824 */ /* 0x111fe200078e0239 */
[----:B---3--:R-:W-:Y:S01]  /*2b70*/  IADD3 R54, P1, P2, R25, UR4, R12 ;  /* 0x0000000419367c10 */ /* 0x008fe2000fa3e00c */
[----:B------:R-:W-:Y:S01]  /*2b80*/  IMAD R57, R52, R62, R57 ;  /* 0x0000003e34397224 */ /* 0x000fe200078e0239 */
[----:B------:R-:W-:Y:S01]  /*2b90*/  ISETP.NE.U32.AND P0, PT, RZ, UR4, PT ;  /* 0x00000004ff007c0c */ /* 0x000fe2000bf05070 */
[----:B------:R-:W-:Y:S01]  /*2ba0*/  IMAD R61, R17, UR10, R58 ;  /* 0x0000000a113d7c24 */ /* 0x000fe2000f8e023a */
[C---:B------:R-:W-:Y:S01]  /*2bb0*/  SHF.L.U32 R58, R62.reuse, 0x3, RZ ;  /* 0x000000033e3a7819 */ /* 0x040fe200000006ff */
[----:B--2---:R-:W-:Y:S01]  /*2bc0*/  IMAD.WIDE R228, R11, 0x4, R228 ;  /* 0x000000040be47825 */ /* 0x004fe200078e02e4 */
[----:B------:R-:W-:Y:S02]  /*2bd0*/  IADD3.X R55, PT, PT, R55, UR5, RZ, P1, P2 ;  /* 0x0000000537377c10 */ /* 0x000fe40008fe44ff */
[----:B------:R-:W-:Y:S01]  /*2be0*/  ISETP.NE.AND.EX P0, PT, RZ, UR5, PT, P0 ;  /* 0x00000005ff007c0c */ /* 0x000fe2000bf05300 */
[----:B------:R-:W-:Y:S01]  /*2bf0*/  IMAD R61, R61, UR10, R12 ;  /* 0x0000000a3d3d7c24 */ /* 0x000fe2000f8e020c */
[----:B------:R-:W-:Y:S01]  /*2c00*/  SHF.R.S32.HI R65, RZ, 0x1f, R57 ;  /* 0x0000001fff417819 */ /* 0x000fe20000011439 */
[----:B------:R-:W-:-:S10]  /*2c10*/  IMAD R62, R62, UR7, RZ ;  /* 0x000000073e3e7c24 */ /* 0x000fd4000f8e02ff */
.L_x_1900:
[----:B------:R-:W2:Y:S01]  /*2c20*/  @P0 LDG.E.U8 R132, desc[UR36][R54.64] ;  /* 0x0000002436840981 */ /* 0x000ea2000c1e1100 */
[----:B------:R-:W0:Y:S01]  /*2c30*/  LDC R11, c[0x0][0x3f4] ;  /* 0x0000fd00ff0b7b82 */ /* 0x000e220000000800 */
[----:B------:R-:W-:Y:S01]  /*2c40*/  VIADD R15, R63, 0xffffffff ;  /* 0xffffffff3f0f7836 */ /* 0x000fe20000000000 */
[----:B------:R-:W-:Y:S01]  /*2c50*/  UISETP.NE.AND UP0, UPT, UR11, URZ, UPT ;  /* 0x000000ff0b00728c */ /* 0x000fe2000bf05270 */
[----:B------:R-:W-:Y:S03]  /*2c60*/  BSSY.RECONVERGENT B0, `(.L_x_1873) ;  /* 0x0000d49000007945 */ /* 0x000fe60003800200 */
[----:B------:R-:W-:Y:S02]  /*2c70*/  IABS R130, R15 ;  /* 0x0000000f00827213 */ /* 0x000fe40000000000 */
[----:B------:R-:W-:Y:S02]  /*2c80*/  ISETP.GE.AND P2, PT, R15, RZ, PT ;  /* 0x000000ff0f00720c */ /* 0x000fe40003f46270 */
[----:B0-----:R-:W-:-:S02]  /*2c90*/  IABS R131, R11 ;  /* 0x0000000b00837213 */ /* 0x001fc40000000000 */
[----:B------:R-:W0:Y:S02]  /*2ca0*/  LDC R11, c[0x0][0x3f4] ;  /* 0x0000fd00ff0b7b82 */ /* 0x000e240000000800 */
[----:B------:R-:W1:Y:S08]  /*2cb0*/  I2F.RP R14, R131 ;  /* 0x00000083000e7306 */ /* 0x000e700000209400 */
[----:B-1----:R-:W1:Y:S01]  /*2cc0*/  MUFU.RCP R14, R14 ;  /* 0x0000000e000e7308 */ /* 0x002e620000001000 */
[----:B0-----:R-:W-:Y:S01]  /*2cd0*/  ISETP.NE.AND P3, PT, R11, RZ, PT ;  /* 0x000000ff0b00720c */ /* 0x001fe20003f65270 */
[----:B-1----:R-:W-:Y:S01]  /*2ce0*/  VIADD R12, R14, 0xffffffe ;  /* 0x0ffffffe0e0c7836 */ /* 0x002fe20000000000 */
[----:B------:R-:W-:-:S05]  /*2cf0*/  SHF.R.S32.HI R14, RZ, 0x1f, R25 ;  /* 0x0000001fff0e7819 */ /* 0x000fca0000011419 */
[----:B------:R0:W1:Y:S02]  /*2d00*/  F2I.FTZ.U32.TRUNC.NTZ R13, R12 ;  /* 0x0000000c000d7305 */ /* 0x000064000021f000 */
[----:B0-----:R-:W-:Y:S01]  /*2d10*/  IMAD.MOV.U32 R12, RZ, RZ, RZ ;  /* 0x000000ffff0c7224 */ /* 0x001fe200078e00ff */
[----:B-1----:R-:W-:-:S05]  /*2d20*/  IADD3 R128, PT, PT, RZ, -R13, RZ ;  /* 0x8000000dff807210 */ /* 0x002fca0007ffe0ff */
[----:B------:R-:W-:-:S04]  /*2d30*/  IMAD R129, R128, R131, RZ ;  /* 0x0000008380817224 */ /* 0x000fc800078e02ff */
[----:B------:R-:W-:Y:S01]  /*2d40*/  IMAD.HI.U32 R129, R13, R129, R12 ;  /* 0x000000810d817227 */ /* 0x000fe200078e000c */
[----:B------:R-:W-:-:S05]  /*2d50*/  IABS R13, R11 ;  /* 0x0000000b000d7213 */ /* 0x000fca0000000000 */
[----:B------:R-:W-:-:S04]  /*2d60*/  IMAD.HI.U32 R12, R129, R130, RZ ;  /* 0x00000082810c7227 */ /* 0x000fc800078e00ff */
[----:B------:R-:W-:Y:S02]  /*2d70*/  IMAD.MOV.U32 R129, RZ, RZ, R13 ;  /* 0x000000ffff817224 */ /* 0x000fe400078e000d */
[----:B------:R-:W-:-:S04]  /*2d80*/  IMAD.MOV R13, RZ, RZ, -R12 ;  /* 0x000000ffff0d7224 */ /* 0x000fc800078e0a0c */
[----:B------:R-:W-:-:S05]  /*2d90*/  IMAD R130, R129, R13, R130 ;  /* 0x0000000d81827224 */ /* 0x000fca00078e0282 */
[----:B------:R-:W-:-:S13]  /*2da0*/  ISETP.GT.U32.AND P1, PT, R131, R130, PT ;  /* 0x000000828300720c */ /* 0x000fda0003f24070 */
[----:B------:R-:W-:-:S04]  /*2db0*/  @!P1 IADD3 R130, PT, PT, R130, -R129, RZ ;  /* 0x8000008182829210 */ /* 0x000fc80007ffe0ff */
[----:B------:R-:W-:-:S13]  /*2dc0*/  ISETP.GT.U32.AND P1, PT, R131, R130, PT ;  /* 0x000000828300720c */ /* 0x000fda0003f24070 */
[----:B------:R-:W-:-:S04]  /*2dd0*/  @!P1 IMAD.IADD R130, R130, 0x1, -R129 ;  /* 0x0000000182829824 */ /* 0x000fc800078e0a81 */
[----:B------:R-:W-:Y:S01]  /*2de0*/  @!P2 IMAD.MOV R130, RZ, RZ, -R130 ;  /* 0x000000ffff82a224 */ /* 0x000fe200078e0a82 */
[----:B------:R-:W-:-:S04]  /*2df0*/  @!P3 LOP3.LUT R130, RZ, R11, RZ, 0x33, !PT ;  /* 0x0000000bff82b212 */ /* 0x000fc800078e33ff */
[----:B------:R-:W-:-:S05]  /*2e00*/  IADD3 R13, P1, PT, R25, R130, RZ ;  /* 0x00000082190d7210 */ /* 0x000fca0007f3e0ff */
[----:B------:R-:W-:Y:S01]  /*2e10*/  IMAD.X R14, RZ, RZ, R14, P1 ;  /* 0x000000ffff0e7224 */ /* 0x000fe200008e060e */
[----:B------:R-:W-:-:S04]  /*2e20*/  LEA R12, P1, R13, UR8, 0x2 ;  /* 0x000000080d0c7c11 */ /* 0x000fc8000f8210ff */
[----:B------:R-:W-:Y:S02]  /*2e30*/  LEA.HI.X R13, R13, UR9, R14, 0x2, P1 ;  /* 0x000000090d0d7c11 */ /* 0x000fe400088f140e */
[----:B--2---:R-:W-:Y:S01]  /*2e40*/  ISETP.NE.AND P2, PT, R132, RZ, P0 ;  /* 0x000000ff8400720c */ /* 0x004fe20000745270 */
[----:B------:R-:W-:-:S12]  /*2e50*/  BRA.U UP0, `(.L_x_1874) ;  /* 0x000000a100e07547 */ /* 0x000fd8000b800000 */
[----:B------:R-:W-:-:S13]  /*2e60*/  ISETP.NE.AND P4, PT, R24, RZ, PT ;  /* 0x000000ff1800720c */ /* 0x000fda0003f85270 */
[----:B------:R-:W-:Y:S05]  /*2e70*/  @!P4 BRA `(.L_x_1875) ;  /* 0x000000540028c947 */ /* 0x000fea0003800000 */
[----:B------:R-:W-:-:S05]  /*2e80*/  VIADD R14, R16, 0xffffffff ;  /* 0xffffffff100e7836 */ /* 0x000fca0000000000 */
[----:B------:R-:W-:-:S13]  /*2e90*/  ISETP.GE.AND P1, PT, R15, R14, PT ;  /* 0x0000000e0f00720c */ /* 0x000fda0003f26270 */
[----:B------:R-:W2:Y:S01]  /*2ea0*/  @!P1 LDG.E R129, desc[UR36][R12.64] ;  /* 0x000000240c819981 */ /* 0x000ea2000c1e1900 */
[----:B------:R-:W0:Y:S01]  /*2eb0*/  @!P1 LDC.64 R14, c[0x0][0x3b8] ;  /* 0x0000ee00ff0e9b82 */ /* 0x000e220000000a00 */
[----:B------:R-:W-:Y:S02]  /*2ec0*/  @!P1 SHF.L.U32 R131, R130, 0x2, RZ ;  /* 0x0000000282839819 */ /* 0x000fe400000006ff */
[----:B------:R-:W3:Y:S01]  /*2ed0*/  @!P1 LDG.E R133, desc[UR36][R228.64] ;  /* 0x00000024e4859981 */ /* 0x000ee2000c1e1900 */
[----:B--2---:R-:W-:-:S04]  /*2ee0*/  @!P1 IMAD R129, R62, R129, RZ ;  /* 0x000000813e819224 */ /* 0x004fc800078e02ff */
[----:B------:R-:W-:-:S05]  /*2ef0*/  @!P1 IMAD R128, R129, 0x100, R131 ;  /* 0x0000010081809824 */ /* 0x000fca00078e0283 */
[----:B------:R-:W-:-:S04]  /*2f00*/  @!P1 IADD3 R129, P3, PT, R57, R128, RZ ;  /* 0x0000008039819210 */ /* 0x000fc80007f7e0ff */
[----:B------:R-:W-:Y:S02]  /*2f10*/  @!P1 LEA.HI.X.SX32 R132, R128, R65, 0x1, P3 ;  /* 0x0000004180849211 */ /* 0x000fe400018f0eff */
[----:B0-----:R-:W-:-:S04]  /*2f20*/  @!P1 LEA R128, P3, R129, R14, 0x2 ;  /* 0x0000000e81809211 */ /* 0x001fc800078610ff */
[----:B------:R-:W-:-:S06]  /*2f30*/  @!P1 LEA.HI.X R129, R129, R15, R132, 0x2, P3 ;  /* 0x0000000f81819211 */ /* 0x000fcc00018f1484 */
[----:B------:R-:W2:Y:S01]  /*2f40*/  @!P1 LDG.E R129, desc[UR36][R128.64] ;  /* 0x0000002480819981 */ /* 0x000ea2000c1e1900 */
[----:B------:R-:W-:-:S05]  /*2f50*/  @!P1 IADD3 R131, P3, PT, R56, R131, RZ ;  /* 0x0000008338839210 */ /* 0x000fca0007f7e0ff */
[----:B------:R-:W-:Y:S01]  /*2f60*/  @!P1 IMAD.X R230, RZ, RZ, R64, P3 ;  /* 0x000000ffffe69224 */ /* 0x000fe200018e0640 */
[----:B------:R-:W-:-:S04]  /*2f70*/  @!P1 LEA R132, P3, R131, R14, 0x2 ;  /* 0x0000000e83849211 */ /* 0x000fc800078610ff */
[----:B------:R-:W-:Y:S01]  /*2f80*/  @!P1 LEA.HI.X R15, R131, R15, R230, 0x2, P3 ;  /* 0x0000000f830f9211 */ /* 0x000fe200018f14e6 */
[----:B------:R-:W-:Y:S01]  /*2f90*/  BSSY.RECONVERGENT B2, `(.L_x_1876) ;  /* 0x0000029000027945 */ /* 0x000fe20003800200 */
[----:B------:R-:W-:Y:S02]  /*2fa0*/  IMAD.IADD R131, R130, 0x1, R11 ;  /* 0x0000000182837824 */ /* 0x000fe400078e020b */
[----:B--2---:R-:W-:-:S04]  /*2fb0*/  @!P1 FADD.FTZ R14, R162, R129 ;  /* 0x00000081a20e9221 */ /* 0x004fc80000010000 */
[----:B---3--:R-:W-:Y:S01]  /*2fc0*/  @!P1 FMUL.FTZ R66, R14, R133 ;  /* 0x000000850e429220 */ /* 0x008fe20000410000 */
[----:B------:R-:W-:-:S05]  /*2fd0*/  @!P1 IMAD.MOV.U32 R14, RZ, RZ, R132 ;  /* 0x000000ffff0e9224 */ /* 0x000fca00078e0084 */
[----:B------:R0:W-:Y:S01]  /*2fe0*/  @!P1 STG.E desc[UR36][R14.64], R66 ;  /* 0x000000420e009986 */ /* 0x0001e2000c101924 */
[----:B------:R-:W-:Y:S05]  /*2ff0*/  @P1 BRA `(.L_x_1877) ;  /* 0x0000000000881947 */ /* 0x000fea0003800000 */
[----:B0-----:R-:W2:Y:S01]  /*3000*/  LDG.E R15, desc[UR36][R12.64] ;  /* 0x000000240c0f7981 */ /* 0x001ea2000c1e1900 */
[----:B------:R-:W-:-:S03]  /*3010*/  SHF.L.U32 R67, R131, 0x2, RZ ;  /* 0x0000000283437819 */ /* 0x000fc600000006ff */
[----:B------:R-:W3:Y:S01]  /*3020*/  LDG.E R68, desc[UR36][R228.64+0x10] ;  /* 0x00001024e4447981 */ /* 0x000ee2000c1e1900 */
[----:B--2---:R-:W-:-:S04]  /*3030*/  IMAD R15, R62, R15, RZ ;  /* 0x0000000f3e0f7224 */ /* 0x004fc800078e02ff */
[----:B------:R-:W-:-:S05]  /*3040*/  IMAD R14, R15, 0x100, R67 ;  /* 0x000001000f0e7824 */ /* 0x000fca00078e0243 */
[----:B------:R-:W-:-:S04]  /*3050*/  IADD3 R15, P3, PT, R57, R14, RZ ;  /* 0x0000000e390f7210 */ /* 0x000fc80007f7e0ff */
[----:B------:R-:W-:Y:S02]  /*3060*/  LEA.HI.X.SX32 R14, R14, R65, 0x1, P3 ;  /* 0x000000410e0e7211 */ /* 0x000fe400018f0eff */
[----:B------:R-:W-:-:S04]  /*3070*/  LEA R128, P3, R15, UR12, 0x2 ;  /* 0x0000000c0f807c11 */ /* 0x000fc8000f8610ff */
[----:B------:R-:W-:-:S05]  /*3080*/  LEA.HI.X R129, R15, UR13, R14, 0x2, P3 ;  /* 0x0000000d0f817c11 */ /* 0x000fca00098f140e */
[----:B------:R-:W2:Y:S01]  /*3090*/  LDG.E R128, desc[UR36][R128.64] ;  /* 0x0000002480807981 */ /* 0x000ea2000c1e1900 */
[----:B------:R-:W-:-:S04]  /*30a0*/  IADD3 R15, P3, PT, R56, R67, RZ ;  /* 0x00000043380f7210 */ /* 0x000fc80007f7e0ff */
[----:B------:R-:W-:Y:S02]  /*30b0*/  LEA.HI.X.SX32 R132, R67, R64, 0x1, P3 ;  /* 0x0000004043847211 */ /* 0x000fe400018f0eff */
[----:B------:R-:W-:-:S04]  /*30c0*/  LEA R14, P3, R15, UR12, 0x2 ;  /* 0x0000000c0f0e7c11 */ /* 0x000fc8000f8610ff */
[----:B------:R-:W-:Y:S01]  /*30d0*/  LEA.HI.X R15, R15, UR13, R132, 0x2, P3 ;  /* 0x0000000d0f0f7c11 */ /* 0x000fe200098f1484 */
[----:B--2---:R-:W-:-:S04]  /*30e0*/  FADD.FTZ R67, R161, R128 ;  /* 0x00000080a1437221 */ /* 0x004fc80000010000 */
[----:B---3--:R-:W-:-:S05]  /*30f0*/  FMUL.FTZ R67, R67, R68 ;  /* 0x0000004443437220 */ /* 0x008fca0000410000 */
[----:B------:R0:W-:Y:S04]  /*3100*/  STG.E desc[UR36][R14.64], R67 ;  /* 0x000000430e007986 */ /* 0x0001e8000c101924 */
[----:B------:R-:W2:Y:S01]  /*3110*/  LDG.E R133, desc[UR36][R12.64] ;  /* 0x000000240c857981 */ /* 0x000ea2000c1e1900 */
[----:B------:R-:W-:Y:S02]  /*3120*/  IMAD R231, R130, 0x4, R58 ;  /* 0x0000000482e77824 */ /* 0x000fe400078e023a */
[----:B--2---:R-:W-:-:S04]  /*3130*/  IMAD R133, R62, R133, RZ ;  /* 0x000000853e857224 */ /* 0x004fc800078e02ff */
[----:B------:R-:W-:Y:S02]  /*3140*/  IMAD R68, R133, 0x100, R231 ;  /* 0x0000010085447824 */ /* 0x000fe400078e02e7 */
[----:B------:R-:W2:Y:S03]  /*3150*/  LDG.E R133, desc[UR36][R228.64+0x20] ;  /* 0x00002024e4857981 */ /* 0x000ea6000c1e1900 */
[----:B------:R-:W-:-:S04]  /*3160*/  IADD3 R129, P3, PT, R57, R68, RZ ;  /* 0x0000004439817210 */ /* 0x000fc80007f7e0ff */
[----:B------:R-:W-:Y:S02]  /*3170*/  LEA.HI.X.SX32 R68, R68, R65, 0x1, P3 ;  /* 0x0000004144447211 */ /* 0x000fe400018f0eff */
[----:B------:R-:W-:-:S04]  /*3180*/  LEA R128, P3, R129, UR12, 0x2 ;  /* 0x0000000c81807c11 */ /* 0x000fc8000f8610ff */
[----:B------:R-:W-:-:S06]  /*3190*/  LEA.HI.X R129, R129, UR13, R68, 0x2, P3 ;  /* 0x0000000d81817c11 */ /* 0x000fcc00098f1444 */
[----:B------:R-:W3:Y:S01]  /*31a0*/  LDG.E R129, desc[UR36][R128.64] ;  /* 0x0000002480817981 */ /* 0x000ee2000c1e1900 */
[----:B0-----:R-:W-:-:S04]  /*31b0*/  IADD3 R15, P3, PT, R56, R231, RZ ;  /* 0x000000e7380f7210 */ /* 0x001fc80007f7e0ff */
[----:B------:R-:W-:Y:S02]  /*31c0*/  LEA.HI.X.SX32 R132, R231, R64, 0x1, P3 ;  /* 0x00000040e7847211 */ /* 0x000fe400018f0eff */
[----:B------:R-:W-:-:S04]  /*31d0*/  LEA R14, P3, R15, UR12, 0x2 ;  /* 0x0000000c0f0e7c11 */ /* 0x000fc8000f8610ff */
[----:B------:R-:W-:Y:S01]  /*31e0*/  LEA.HI.X R15, R15, UR13, R132, 0x2, P3 ;  /* 0x0000000d0f0f7c11 */ /* 0x000fe200098f1484 */
[----:B---3--:R-:W-:-:S04]  /*31f0*/  FADD.FTZ R68, R160, R129 ;  /* 0x00000081a0447221 */ /* 0x008fc80000010000 */
[----:B--2---:R-:W-:-:S05]  /*3200*/  FMUL.FTZ R68, R68, R133 ;  /* 0x0000008544447220 */ /* 0x004fca0000410000 */
[----:B------:R1:W-:Y:S02]  /*3210*/  STG.E desc[UR36][R14.64], R68 ;  /* 0x000000440e007986 */ /* 0x0003e4000c101924 */
.L_x_1877:
[----:B------:R-:W-:Y:S05]  /*3220*/  BSYNC.RECONVERGENT B2 ;  /* 0x0000000000027941 */ /* 0x000fea0003800200 */
.L_x_1876:
[----:B------:R-:W-:Y:S04]  /*3230*/  BSSY.RECONVERGENT B2, `(.L_x_1878) ;  /* 0x0000025000027945 */ /* 0x000fe80003800200 */
[----:B------:R-:W-:Y:S05]  /*3240*/  @P1 BRA `(.L_x_1879) ;  /* 0x00000000008c1947 */ /* 0x000fea0003800000 */
[----:B01----:R-:W2:Y:S01]  /*3250*/  LDG.E R15, desc[UR36][R12.64] ;  /* 0x000000240c0f7981 */ /* 0x003ea2000c1e1900 */
[----:B------:R-:W-:-:S03]  /*3260*/  IMAD R69, R131, 0x4, R58 ;  /* 0x0000000483457824 */ /* 0x000fc600078e023a */
[----:B------:R-:W3:Y:S01]  /*3270*/  LDG.E R70, desc[UR36][R228.64+0x30] ;  /* 0x00003024e4467981 */ /* 0x000ee2000c1e1900 */
[----:B--2---:R-:W-:-:S05]  /*3280*/  IMAD R15, R62, R15, RZ ;  /* 0x0000000f3e0f7224 */ /* 0x004fca00078e02ff */
[----:B------:R-:W-:-:S04]  /*3290*/  LEA R14, R15, R69, 0x8 ;  /* 0x000000450f0e7211 */ /* 0x000fc800078e40ff */
        /* <DEDUP_REMOVED lines=13> */
[----:B------:R-:W-:-:S04]  /*3370*/  IMAD R231, R11, 0x4, R130 ;  /* 0x000000040be77824 */ /* 0x000fc800078e0282 */
[----:B------:R-:W-:Y:S02]  /*3380*/  IMAD.SHL.U32 R231, R231, 0x4, RZ ;  /* 0x00000004e7e77824 */ /* 0x000fe400078e00ff */
        /* <DEDUP_REMOVED lines=15> */
.L_x_1879:
[----:B------:R-:W-:Y:S05]  /*3480*/  BSYNC.RECONVERGENT B2 ;  /* 0x0000000000027941 */ /* 0x000fea0003800200 */
.L_x_1878:
[----:B------:R-:W3:Y:S01]  /*3490*/  @!P1 LDG.E R129, desc[UR36][R12.64] ;  /* 0x000000240c819981 */ /* 0x000ee2000c1e1900 */
[----:B012---:R-:W0:Y:S01]  /*34a0*/  @!P1 LDC.64 R14, c[0x0][0x3b8] ;  /* 0x0000ee00ff0e9b82 */ /* 0x007e220000000a00 */
[----:B------:R-:W-:Y:S02]  /*34b0*/  IMAD R232, R11, 0x4, R131 ;  /* 0x000000040be87824 */ /* 0x000fe400078e0283 */
[----:B------:R-:W2:Y:S03]  /*34c0*/  @!P1 LDG.E R133, desc[UR36][R228.64+0x50] ;  /* 0x00005024e4859981 */ /* 0x000ea6000c1e1900 */
[----:B------:R-:W-:Y:S01]  /*34d0*/  @!P1 SHF.L.U32 R131, R232, 0x2, RZ ;  /* 0x00000002e8839819 */ /* 0x000fe200000006ff */
[----:B---3--:R-:W-:-:S04]  /*34e0*/  @!P1 IMAD R129, R62, R129, RZ ;  /* 0x000000813e819224 */ /* 0x008fc800078e02ff */
[----:B------:R-:W-:-:S05]  /*34f0*/  @!P1 IMAD R128, R129, 0x100, R131 ;  /* 0x0000010081809824 */ /* 0x000fca00078e0283 */
[----:B------:R-:W-:-:S04]  /*3500*/  @!P1 IADD3 R129, P3, PT, R57, R128, RZ ;  /* 0x0000008039819210 */ /* 0x000fc80007f7e0ff */
[----:B------:R-:W-:Y:S02]  /*3510*/  @!P1 LEA.HI.X.SX32 R132, R128, R65, 0x1, P3 ;  /* 0x0000004180849211 */ /* 0x000fe400018f0eff */
[----:B0-----:R-:W-:-:S04]  /*3520*/  @!P1 LEA R128, P3, R129, R14, 0x2 ;  /* 0x0000000e81809211 */ /* 0x001fc800078610ff */
[----:B------:R-:W-:-:S05]  /*3530*/  @!P1 LEA.HI.X R129, R129, R15, R132, 0x2, P3 ;  /* 0x0000000f81819211 */ /* 0x000fca00018f1484 */
[----:B------:R0:W3:Y:S01]  /*3540*/  @!P1 LDG.E R128, desc[UR36][R128.64] ;  /* 0x0000002480809981 */ /* 0x0000e2000c1e1900 */
[----:B------:R-:W-:-:S04]  /*3550*/  @!P1 IADD3 R132, P3, PT, R56, R131, RZ ;  /* 0x0000008338849210 */ /* 0x000fc80007f7e0ff */
[----:B------:R-:W-:Y:S02]  /*3560*/  @!P1 LEA.HI.X.SX32 R230, R131, R64, 0x1, P3 ;  /* 0x0000004083e69211 */ /* 0x000fe400018f0eff */
[----:B------:R-:W-:-:S04]  /*3570*/  @!P1 LEA R131, P3, R132, R14, 0x2 ;  /* 0x0000000e84839211 */ /* 0x000fc800078610ff */
[----:B------:R-:W-:-:S05]  /*3580*/  @!P1 LEA.HI.X R132, R132, R15, R230, 0x2, P3 ;  /* 0x0000000f84849211 */ /* 0x000fca00018f14e6 */
[----:B0-----:R-:W-:Y:S02]  /*3590*/  @!P1 IMAD.MOV.U32 R129, RZ, RZ, R132 ;  /* 0x000000ffff819224 */ /* 0x001fe400078e0084 */
[----:B---3--:R-:W-:Y:S01]  /*35a0*/  @!P1 FADD.FTZ R14, R157, R128 ;  /* 0x000000809d0e9221 */ /* 0x008fe20000010000 */
[----:B------:R-:W-:-:S03]  /*35b0*/  @!P1 IMAD.MOV.U32 R128, RZ, RZ, R131 ;  /* 0x000000ffff809224 */ /* 0x000fc600078e0083 */
[----:B--2---:R-:W-:Y:S02]  /*35c0*/  @!P1 FMUL.FTZ R71, R14, R133 ;  /* 0x000000850e479220 */ /* 0x004fe40000410000 */
[----:B------:R-:W0:Y:S03]  /*35d0*/  @!P1 LDC.64 R14, c[0x0][0x3b8] ;  /* 0x0000ee00ff0e9b82 */ /* 0x000e260000000a00 */
[----:B------:R1:W-:Y:S04]  /*35e0*/  @!P1 STG.E desc[UR36][R128.64], R71 ;  /* 0x0000004780009986 */ /* 0x0003e8000c101924 */
[----:B------:R-:W2:Y:S01]  /*35f0*/  @!P1 LDG.E R131, desc[UR36][R12.64] ;  /* 0x000000240c839981 */ /* 0x000ea2000c1e1900 */
[----:B------:R-:W-:-:S05]  /*3600*/  IMAD.IADD R232, R232, 0x1, R11 ;  /* 0x00000001e8e87824 */ /* 0x000fca00078e020b */
[----:B------:R-:W-:Y:S01]  /*3610*/  @!P1 SHF.L.U32 R133, R232, 0x2, RZ ;  /* 0x00000002e8859819 */ /* 0x000fe200000006ff */
[----:B--2---:R-:W-:-:S04]  /*3620*/  @!P1 IMAD R131, R62, R131, RZ ;  /* 0x000000833e839224 */ /* 0x004fc800078e02ff */
[----:B------:R-:W-:-:S05]  /*3630*/  @!P1 IMAD R132, R131, 0x100, R133 ;  /* 0x0000010083849824 */ /* 0x000fca00078e0285 */
[----:B------:R-:W-:-:S04]  /*3640*/  @!P1 IADD3 R230, P3, PT, R57, R132, RZ ;  /* 0x0000008439e69210 */ /* 0x000fc80007f7e0ff */
[----:B------:R-:W-:Y:S02]  /*3650*/  @!P1 LEA.HI.X.SX32 R132, R132, R65, 0x1, P3 ;  /* 0x0000004184849211 */ /* 0x000fe400018f0eff */
[----:B0-----:R-:W-:-:S04]  /*3660*/  @!P1 LEA R131, P3, R230, R14, 0x2 ;  /* 0x0000000ee6839211 */ /* 0x001fc800078610ff */
[----:B------:R-:W-:Y:S01]  /*3670*/  @!P1 LEA.HI.X R132, R230, R15, R132, 0x2, P3 ;  /* 0x0000000fe6849211 */ /* 0x000fe200018f1484 */
[----:B-1----:R-:W-:Y:S02]  /*3680*/  @!P1 IMAD.MOV.U32 R128, RZ, RZ, R131 ;  /* 0x000000ffff809224 */ /* 0x002fe400078e0083 */
[----:B------:R-:W2:Y:S02]  /*3690*/  @!P1 LDG.E R131, desc[UR36][R228.64+0x60] ;  /* 0x00006024e4839981 */ /* 0x000ea4000c1e1900 */
[----:B------:R-:W-:-:S06]  /*36a0*/  @!P1 IMAD.MOV.U32 R129, RZ, RZ, R132 ;  /* 0x000000ffff819224 */ /* 0x000fcc00078e0084 */
[----:B------:R-:W3:Y:S01]  /*36b0*/  @!P1 LDG.E R129, desc[UR36][R128.64] ;  /* 0x0000002480819981 */ /* 0x000ee2000c1e1900 */
[----:B------:R-:W-:-:S04]  /*36c0*/  @!P1 IADD3 R132, P3, PT, R56, R133, RZ ;  /* 0x0000008538849210 */ /* 0x000fc80007f7e0ff */
[----:B------:R-:W-:Y:S02]  /*36d0*/  @!P1 LEA.HI.X.SX32 R230, R133, R64, 0x1, P3 ;  /* 0x0000004085e69211 */ /* 0x000fe400018f0eff */
[----:B------:R-:W-:-:S04]  /*36e0*/  @!P1 LEA R133, P3, R132, R14, 0x2 ;  /* 0x0000000e84859211 */ /* 0x000fc800078610ff */
[----:B------:R-:W-:Y:S01]  /*36f0*/  @!P1 LEA.HI.X R15, R132, R15, R230, 0x2, P3 ;  /* 0x0000000f840f9211 */ /* 0x000fe200018f14e6 */
[----:B------:R-:W-:Y:S01]  /*3700*/  BSSY.RECONVERGENT B2, `(.L_x_1880) ;  /* 0x0000029000027945 */ /* 0x000fe20003800200 */
[----:B------:R-:W-:Y:S02]  /*3710*/  IMAD.IADD R132, R232, 0x1, R11 ;  /* 0x00000001e8847824 */ /* 0x000fe400078e020b */
[----:B---3--:R-:W-:-:S04]  /*3720*/  @!P1 FADD.FTZ R14, R156, R129 ;  /* 0x000000819c0e9221 */ /* 0x008fc80000010000 */
[----:B--2---:R-:W-:Y:S01]  /*3730*/  @!P1 FMUL.FTZ R72, R14, R131 ;  /* 0x000000830e489220 */ /* 0x004fe20000410000 */
[----:B------:R-:W-:-:S05]  /*3740*/  @!P1 MOV R14, R133 ;  /* 0x00000085000e9202 */ /* 0x000fca0000000f00 */
[----:B------:R0:W-:Y:S01]  /*3750*/  @!P1 STG.E desc[UR36][R14.64], R72 ;  /* 0x000000480e009986 */ /* 0x0001e2000c101924 */
[----:B------:R-:W-:Y:S05]  /*3760*/  @P1 BRA `(.L_x_1881) ;  /* 0x0000000000881947 */ /* 0x000fea0003800000 */
[----:B0-----:R-:W2:Y:S01]  /*3770*/  LDG.E R15, desc[UR36][R12.64] ;  /* 0x000000240c0f7981 */ /* 0x001ea2000c1e1900 */
[----:B------:R-:W-:-:S03]  /*3780*/  IMAD.SHL.U32 R73, R132, 0x4, RZ ;  /* 0x0000000484497824 */ /* 0x000fc600078e00ff */
        /* <DEDUP_REMOVED lines=32> */
.L_x_1881:
[----:B------:R-:W-:Y:S05]  /*3990*/  BSYNC.RECONVERGENT B2 ;  /* 0x0000000000027941 */ /* 0x000fea0003800200 */
.L_x_1880:
[----:B------:R-:W2:Y:S01]  /*39a0*/  @!P1 LDG.E R129, desc[UR36][R12.64] ;  /* 0x000000240c819981 */ /* 0x000ea2000c1e1900 */
[----:B01----:R-:W0:Y:S01]  /*39b0*/  @!P1 LDC.64 R14, c[0x0][0x3b8] ;  /* 0x0000ee00ff0e9b82 */ /* 0x003e220000000a00 */
[----:B------:R-:W-:Y:S02]  /*39c0*/  LEA R232, R11, R132, 0x1 ;  /* 0x000000840be87211 */ /* 0x000fe400078e08ff */
[----:B------:R-:W3:Y:S03]  /*39d0*/  @!P1 LDG.E R133, desc[UR36][R228.64+0x90] ;  /* 0x00009024e4859981 */ /* 0x000ee6000c1e1900 */
[----:B------:R-:W-:Y:S02]  /*39e0*/  @!P1 IMAD.SHL.U32 R131, R232, 0x4, RZ ;  /* 0x00000004e8839824 */ /* 0x000fe400078e00ff */
[----:B--2---:R-:W-:-:S04]  /*39f0*/  @!P1 IMAD R129, R62, R129, RZ ;  /* 0x000000813e819224 */ /* 0x004fc800078e02ff */
[----:B------:R-:W-:-:S05]  /*3a00*/  @!P1 IMAD R128, R129, 0x100, R131 ;  /* 0x0000010081809824 */ /* 0x000fca00078e0283 */
[----:B------:R-:W-:-:S04]  /*3a10*/  @!P1 IADD3 R129, P3, PT, R57, R128, RZ ;  /* 0x0000008039819210 */ /* 0x000fc80007f7e0ff */
[----:B------:R-:W-:Y:S02]  /*3a20*/  @!P1 LEA.HI.X.SX32 R132, R128, R65, 0x1, P3 ;  /* 0x0000004180849211 */ /* 0x000fe400018f0eff */
[----:B0-----:R-:W-:-:S04]  /*3a30*/  @!P1 LEA R128, P3, R129, R14, 0x2 ;  /* 0x0000000e81809211 */ /* 0x001fc800078610ff */
[----:B------:R-:W-:-:S05]  /*3a40*/  @!P1 LEA.HI.X R129, R129, R15, R132, 0x2, P3 ;  /* 0x0000000f81819211 */ /* 0x000fca00018f1484 */
[----:B------:R0:W2:Y:S01]  /*3a50*/  @!P1 LDG.E R128, desc[UR36][R128.64] ;  /* 0x0000002480809981 */ /* 0x0000a2000c1e1900 */
[----:B------:R-:W-:-:S04]  /*3a60*/  @!P1 IADD3 R132, P3, PT, R56, R131, RZ ;  /* 0x0000008338849210 */ /* 0x000fc80007f7e0ff */
[----:B------:R-:W-:Y:S02]  /*3a70*/  @!P1 LEA.HI.X.SX32 R230, R131, R64, 0x1, P3 ;  /* 0x0000004083e69211 */ /* 0x000fe400018f0eff */
[----:B------:R-:W-:-:S04]  /*3a80*/  @!P1 LEA R131, P3, R132, R14, 0x2 ;  /* 0x0000000e84839211 */ /* 0x000fc800078610ff */
[----:B------:R-:W-:-:S05]  /*3a90*/  @!P1 LEA.HI.X R132, R132, R15, R230, 0x2, P3 ;  /* 0x0000000f84849211 */ /* 0x000fca00018f14e6 */
[----:B0-----:R-:W-:Y:S02]  /*3aa0*/  @!P1 IMAD.MOV.U32 R129, RZ, RZ, R132 ;  /* 0x000000ffff819224 */ /* 0x001fe400078e0084 */
[----:B--2---:R-:W-:Y:S01]  /*3ab0*/  @!P1 FADD.FTZ R14, R153, R128 ;  /* 0x00000080990e9221 */ /* 0x004fe20000010000 */
[----:B------:R-:W-:-:S03]  /*3ac0*/  @!P1 IMAD.MOV.U32 R128, RZ, RZ, R131 ;  /* 0x000000ffff809224 */ /* 0x000fc600078e0083 */
[----:B---3--:R-:W-:Y:S02]  /*3ad0*/  @!P1 FMUL.FTZ R75, R14, R133 ;  /* 0x000000850e4b9220 */ /* 0x008fe40000410000 */
[----:B------:R-:W0:Y:S03]  /*3ae0*/  @!P1 LDC.64 R14, c[0x0][0x3b8] ;  /* 0x0000ee00ff0e9b82 */ /* 0x000e260000000a00 */
[----:B------:R1:W-:Y:S04]  /*3af0*/  @!P1 STG.E desc[UR36][R128.64], R75 ;  /* 0x0000004b80009986 */ /* 0x0003e8000c101924 */
[----:B------:R-:W2:Y:S01]  /*3b00*/  @!P1 LDG.E R131, desc[UR36][R12.64] ;  /* 0x000000240c839981 */ /* 0x000ea2000c1e1900 */
[----:B------:R-:W-:-:S05]  /*3b10*/  IADD3 R232, PT, PT, R232, R11, RZ ;  /* 0x0000000be8e87210 */ /* 0x000fca0007ffe0ff */
[----:B------:R-:W-:Y:S02]  /*3b20*/  @!P1 IMAD.SHL.U32 R133, R232, 0x4, RZ ;  /* 0x00000004e8859824 */ /* 0x000fe400078e00ff */
        /* <DEDUP_REMOVED lines=9> */
[----:B------:R0:W3:Y:S01]  /*3bc0*/  @!P1 LDG.E R129, desc[UR36][R128.64] ;  /* 0x0000002480819981 */ /* 0x0000e2000c1e1900 */
[----:B------:R-:W-:-:S04]  /*3bd0*/  @!P1 IADD3 R132, P3, PT, R56, R133, RZ ;  /* 0x0000008538849210 */ /* 0x000fc80007f7e0ff */
[----:B------:R-:W-:Y:S02]  /*3be0*/  @!P1 LEA.HI.X.SX32 R133, R133, R64, 0x1, P3 ;  /* 0x0000004085859211 */ /* 0x000fe400018f0eff */
[----:B0-----:R-:W-:Y:S01]  /*3bf0*/  @!P1 LEA R128, P3, R132, R14, 0x2 ;  /* 0x0000000e84809211 */ /* 0x001fe200078610ff */
[----:B---3--:R-:W-:-:S03]  /*3c00*/  @!P1 FADD.FTZ R14, R152, R129 ;  /* 0x00000081980e9221 */ /* 0x008fc60000010000 */
[----:B------:R-:W-:Y:S01]  /*3c10*/  @!P1 LEA.HI.X R129, R132, R15, R133, 0x2, P3 ;  /* 0x0000000f84819211 */ /* 0x000fe200018f1485 */
[----:B--2---:R-:W-:Y:S02]  /*3c20*/  @!P1 FMUL.FTZ R76, R14, R131 ;  /* 0x000000830e4c9220 */ /* 0x004fe40000410000 */
        /* <DEDUP_REMOVED lines=13> */
[----:B------:R-:W-:-:S05]  /*3d00*/  @!P1 IMAD.MOV.U32 R129, RZ, RZ, R132 ;  /* 0x000000ffff819224 */ /* 0x000fca00078e0084 */
[----:B------:R0:W3:Y:S01]  /*3d10*/  @!P1 LDG.E R128, desc[UR36][R128.64] ;  /* 0x0000002480809981 */ /* 0x0000e2000c1e1900 */
[----:B------:R-:W-:-:S04]  /*3d20*/  @!P1 IADD3 R230, P3, PT, R56, R133, RZ ;  /* 0x0000008538e69210 */ /* 0x000fc80007f7e0ff */
[----:B------:R-:W-:Y:S02]  /*3d30*/  @!P1 LEA.HI.X.SX32 R133, R133, R64, 0x1, P3 ;  /* 0x0000004085859211 */ /* 0x000fe400018f0eff */
[----:B------:R-:W-:-:S04]  /*3d40*/  @!P1 LEA R132, P3, R230, R14, 0x2 ;  /* 0x0000000ee6849211 */ /* 0x000fc800078610ff */
[----:B------:R-:W-:-:S05]  /*3d50*/  @!P1 LEA.HI.X R133, R230, R15, R133, 0x2, P3 ;  /* 0x0000000fe6859211 */ /* 0x000fca00018f1485 */
[----:B0-----:R-:W-:Y:S02]  /*3d60*/  @!P1 IMAD.MOV.U32 R129, RZ, RZ, R133 ;  /* 0x000000ffff819224 */ /* 0x001fe400078e0085 */
[----:B---3--:R-:W-:Y:S01]  /*3d70*/  @!P1 FADD.FTZ R14, R151, R128 ;  /* 0x00000080970e9221 */ /* 0x008fe20000010000 */
[----:B------:R-:W-:-:S03]  /*3d80*/  @!P1 MOV R128, R132 ;  /* 0x0000008400809202 */ /* 0x000fc60000000f00 */
[----:B--2---:R-:W-:Y:S02]  /*3d90*/  @!P1 FMUL.FTZ R77, R14, R131 ;  /* 0x000000830e4d9220 */ /* 0x004fe40000410000 */
[----:B------:R-:W0:Y:S03]  /*3da0*/  @!P1 LDC.64 R14, c[0x0][0x3b8] ;  /* 0x0000ee00ff0e9b82 */ /* 0x000e260000000a00 */
[----:B------:R1:W-:Y:S04]  /*3db0*/  @!P1 STG.E desc[UR36][R128.64], R77 ;  /* 0x0000004d80009986 */ /* 0x0003e8000c101924 */
[----:B------:R-:W2:Y:S01]  /*3dc0*/  @!P1 LDG.E R131, desc[UR36][R12.64] ;  /* 0x000000240c839981 */ /* 0x000ea2000c1e1900 */
[----:B------:R-:W-:-:S04]  /*3dd0*/  IMAD.IADD R232, R232, 0x1, R11 ;  /* 0x00000001e8e87824 */ /* 0x000fc800078e020b */
[----:B------:R-:W-:Y:S02]  /*3de0*/  @!P1 IMAD.SHL.U32 R133, R232, 0x4, RZ ;  /* 0x00000004e8859824 */ /* 0x000fe400078e00ff */
[----:B--2---:R-:W-:-:S04]  /*3df0*/  @!P1 IMAD R131, R62, R131, RZ ;  /* 0x000000833e839224 */ /* 0x004fc800078e02ff */
[----:B------:R-:W-:-:S05]  /*3e00*/  @!P1 IMAD R132, R131, 0x100, R133 ;  /* 0x0000010083849824 */ /* 0x000fca00078e0285 */
[----:B------:R-:W-:-:S04]  /*3e10*/  @!P1 IADD3 R230, P3, PT, R57, R132, RZ ;  /* 0x0000008439e69210 */ /* 0x000fc80007f7e0ff */
[----:B------:R-:W-:Y:S02]  /*3e20*/  @!P1 LEA.HI.X.SX32 R132, R132, R65, 0x1, P3 ;  /* 0x0000004184849211 */ /* 0x000fe400018f0eff */
[----:B0-----:R-:W-:-:S04]  /*3e30*/  @!P1 LEA R131, P3, R230, R14, 0x2 ;  /* 0x0000000ee6839211 */ /* 0x001fc800078610ff */
[----:B------:R-:W-:Y:S02]  /*3e40*/  @!P1 LEA.HI.X R132, R230, R15, R132, 0x2, P3 ;  /* 0x0000000fe6849211 */ /* 0x000fe400018f1484 */
[----:B-1----:R-:W-:Y:S02]  /*3e50*/  @!P1 MOV R128, R131 ;  /* 0x0000008300809202 */ /* 0x002fe40000000f00 */
[----:B------:R-:W2:Y:S01]  /*3e60*/  @!P1 LDG.E R131, desc[UR36][R228.64+0xc0] ;  /* 0x0000c024e4839981 */ /* 0x000ea2000c1e1900 */
        /* <DEDUP_REMOVED lines=77> */
[----:B--2---:R-:W-:-:S05]  /*4340*/  IMAD R131, R62, R131, RZ ;  /* 0x000000833e837224 */ /* 0x004fca00078e02ff */
[----:B------:R-:W-:Y:S02]  /*4350*/  LEA R82, R131, R133, 0x8 ;  /* 0x0000008583527211 */ /* 0x000fe400078e40ff */
[----:B------:R-:W2:Y:S02]  /*4360*/  LDG.E R131, desc[UR36][R228.64+0x100] ;  /* 0x00010024e4837981 */ /* 0x000ea4000c1e1900 */
        /* <DEDUP_REMOVED lines=12> */
.L_x_1883:
[----:B------:R-:W-:Y:S05]  /*4430*/  BSYNC.RECONVERGENT B2 ;  /* 0x0000000000027941 */ /* 0x000fea0003800200 */
.L_x_1882:
[----:B------:R-:W2:Y:S01]  /*4440*/  @!P1 LDG.E R129, desc[UR36][R12.64] ;  /* 0x000000240c819981 */ /* 0x000ea2000c1e1900 */
[----:B01----:R-:W0:Y:S01]  /*4450*/  @!P1 LDC.64 R14, c[0x0][0x3b8] ;  /* 0x0000ee00ff0e9b82 */ /* 0x003e220000000a00 */
[----:B------:R-:W-:Y:S02]  /*4460*/  IMAD R232, R11, 0x2, R132 ;  /* 0x000000020be87824 */ /* 0x000fe400078e0284 */
[----:B------:R-:W3:Y:S02]  /*4470*/  @!P1 LDG.E R133, desc[UR36][R228.64+0x110] ;  /* 0x00011024e4859981 */ /* 0x000ee4000c1e1900 */
        /* <DEDUP_REMOVED lines=11> */
[----:B------:R-:W-:-:S04]  /*4530*/  @!P1 LEA.HI.X R132, R132, R15, R230, 0x2, P3 ;  /* 0x0000000f84849211 */ /* 0x000fc800018f14e6 */
[----:B0-----:R-:W-:Y:S01]  /*4540*/  @!P1 MOV R129, R132 ;  /* 0x0000008400819202 */ /* 0x001fe20000000f00 */
[----:B--2---:R-:W-:Y:S01]  /*4550*/  @!P1 FADD.FTZ R14, R145, R128 ;  /* 0x00000080910e9221 */ /* 0x004fe20000010000 */
[----:B------:R-:W-:-:S03]  /*4560*/  @!P1 IMAD.MOV.U32 R128, RZ, RZ, R131 ;  /* 0x000000ffff809224 */ /* 0x000fc600078e0083 */
[----:B---3--:R-:W-:Y:S02]  /*4570*/  @!P1 FMUL.FTZ R83, R14, R133 ;  /* 0x000000850e539220 */ /* 0x008fe40000410000 */
        /* <DEDUP_REMOVED lines=12> */
[----:B------:R-:W2:Y:S01]  /*4640*/  @!P1 LDG.E R131, desc[UR36][R228.64+0x120] ;  /* 0x00012024e4839981 */ /* 0x000ea2000c1e1900 */
[----:B------:R-:W-:-:S06]  /*4650*/  @!P1 MOV R129, R132 ;  /* 0x0000008400819202 */ /* 0x000fcc0000000f00 */
        /* <DEDUP_REMOVED lines=20> */
[----:B------:R-:W-:-:S05]  /*47a0*/  @!P1 MOV R129, R132 ;  /* 0x0000008400819202 */ /* 0x000fca0000000f00 */
        /* <DEDUP_REMOVED lines=12> */
[----:B------:R-:W-:-:S04]  /*4870*/  IMAD.IADD R232, R232, 0x1, R11 ;  /* 0x00000001e8e87824 */ /* 0x000fc800078e020b */
[----:B------:R-:W-:Y:S02]  /*4880*/  @!P1 IMAD.SHL.U32 R133, R232, 0x4, RZ ;  /* 0x00000004e8859824 */ /* 0x000fe400078e00ff */
[----:B--2---:R-:W-:-:S05]  /*4890*/  @!P1 IMAD R131, R62, R131, RZ ;  /* 0x000000833e839224 */ /* 0x004fca00078e02ff */
[----:B------:R-:W-:-:S04]  /*48a0*/  @!P1 LEA R132, R131, R133, 0x8 ;  /* 0x0000008583849211 */ /* 0x000fc800078e40ff */
        /* <DEDUP_REMOVED lines=185> */
[----:B------:R-:W-:-:S04]  /*5440*/  @!P1 LEA.HI.X R133, R230, R15, R133, 0x2, P3 ;  /* 0x0000000fe6859211 */ /* 0x000fc800018f1485 */
[----:B0-----:R-:W-:Y:S01]  /*5450*/  @!P1 MOV R129, R133 ;  /* 0x0000008500819202 */ /* 0x001fe20000000f00 */
        /* <DEDUP_REMOVED lines=47> */
[----:B------:R-:W-:-:S05]  /*5750*/  @!P1 IMAD.MOV.U32 R14, RZ, RZ, R133 ;  /* 0x000000ffff0e9224 */ /* 0x000fca00078e0085 */
        /* <DEDUP_REMOVED lines=10> */
[----:B------:R-:W-:-:S06]  /*5800*/  LEA.HI.X R129, R15, UR13, R14, 0x2, P3 ;  /* 0x0000000d0f817c11 */ /* 0x000fcc00098f140e */
        /* <DEDUP_REMOVED lines=9> */
[----:B------:R-:W-:Y:S01]  /*58a0*/  LEA R133, R130, R60, 0x2 ;  /* 0x0000003c82857211 */ /* 0x000fe200078e10ff */
[----:B--2---:R-:W-:-:S04]  /*58b0*/  IMAD R131, R62, R131, RZ ;  /* 0x000000833e837224 */ /* 0x004fc800078e02ff */
[----:B------:R-:W-:Y:S02]  /*58c0*/  IMAD R98, R131, 0x100, R133 ;  /* 0x0000010083627824 */ /* 0x000fe400078e0285 */
[----:B------:R-:W2:Y:S03]  /*58d0*/  LDG.E R131, desc[UR36][R228.64+0x200] ;  /* 0x00020024e4837981 */ /* 0x000ea6000c1e1900 */
[----:B------:R-:W-:-:S04]  /*58e0*/  IADD3 R129, P3, PT, R57, R98, RZ ;  /* 0x0000006239817210 */ /* 0x000fc80007f7e0ff */
[----:B------:R-:W-:Y:S02]  /*58f0*/  LEA.HI.X.SX32 R98, R98, R65, 0x1, P3 ;  /* 0x0000004162627211 */ /* 0x000fe400018f0eff */
[----:B------:R-:W-:-:S04]  /*5900*/  LEA R128, P3, R129, UR12, 0x2 ;  /* 0x0000000c81807c11 */ /* 0x000fc8000f8610ff */
[----:B------:R-:W-:-:S05]  /*5910*/  LEA.HI.X R129, R129, UR13, R98, 0x2, P3 ;  /* 0x0000000d81817c11 */ /* 0x000fca00098f1462 */
        /* <DEDUP_REMOVED lines=8> */
.L_x_1885:
[----:B------:R-:W-:Y:S05]  /*59a0*/  BSYNC.RECONVERGENT B2 ;  /* 0x0000000000027941 */ /* 0x000fea0003800200 */
.L_x_1884:
        /* <DEDUP_REMOVED lines=10> */
[----:B------:R-:W-:-:S06]  /*5a50*/  @!P1 LEA.HI.X R129, R129, R15, R130, 0x2, P3 ;  /* 0x0000000f81819211 */ /* 0x000fcc00018f1482 */
[----:B------:R0:W2:Y:S01]  /*5a60*/  @!P1 LDG.E R129, desc[UR36][R128.64] ;  /* 0x0000002480819981 */ /* 0x0000a2000c1e1900 */
[----:B------:R-:W-:-:S04]  /*5a70*/  @!P1 IADD3 R130, P3, PT, R56, R131, RZ ;  /* 0x0000008338829210 */ /* 0x000fc80007f7e0ff */
[----:B------:R-:W-:Y:S02]  /*5a80*/  @!P1 LEA.HI.X.SX32 R131, R131, R64, 0x1, P3 ;  /* 0x0000004083839211 */ /* 0x000fe400018f0eff */
[----:B0-----:R-:W-:Y:S01]  /*5a90*/  @!P1 LEA R128, P3, R130, R14, 0x2 ;  /* 0x0000000e82809211 */ /* 0x001fe200078610ff */
[----:B--2---:R-:W-:-:S03]  /*5aa0*/  @!P1 FADD.FTZ R14, R8, R129 ;  /* 0x00000081080e9221 */ /* 0x004fc60000010000 */
[----:B------:R-:W-:Y:S01]  /*5ab0*/  @!P1 LEA.HI.X R129, R130, R15, R131, 0x2, P3 ;  /* 0x0000000f82819211 */ /* 0x000fe200018f1483 */
        /* <DEDUP_REMOVED lines=12> */
[----:B-1----:R-:W-:-:S04]  /*5b80*/  @!P1 IMAD.MOV.U32 R128, RZ, RZ, R130 ;  /* 0x000000ffff809224 */ /* 0x002fc800078e0082 */
[----:B------:R-:W-:Y:S02]  /*5b90*/  @!P1 IMAD.MOV.U32 R129, RZ, RZ, R131 ;  /* 0x000000ffff819224 */ /* 0x000fe400078e0083 */
[----:B------:R-:W2:Y:S04]  /*5ba0*/  @!P1 LDG.E R131, desc[UR36][R228.64+0x220] ;  /* 0x00022024e4839981 */ /* 0x000ea8000c1e1900 */
[----:B------:R0:W3:Y:S01]  /*5bb0*/  @!P1 LDG.E R128, desc[UR36][R128.64] ;  /* 0x0000002480809981 */ /* 0x0000e2000c1e1900 */
[----:B------:R-:W-:-:S04]  /*5bc0*/  @!P1 IADD3 R132, P3, PT, R56, R133, RZ ;  /* 0x0000008538849210 */ /* 0x000fc80007f7e0ff */
[----:B------:R-:W-:Y:S02]  /*5bd0*/  @!P1 LEA.HI.X.SX32 R133, R133, R64, 0x1, P3 ;  /* 0x0000004085859211 */ /* 0x000fe400018f0eff */
[----:B------:R-:W-:-:S04]  /*5be0*/  @!P1 LEA R130, P3, R132, R14, 0x2 ;  /* 0x0000000e84829211 */ /* 0x000fc800078610ff */
[----:B0-----:R-:W-:Y:S01]  /*5bf0*/  @!P1 LEA.HI.X R129, R132, R15, R133, 0x2, P3 ;  /* 0x0000000f84819211 */ /* 0x001fe200018f1485 */
        /* <DEDUP_REMOVED lines=14> */
[----:B-1----:R-:W-:-:S03]  /*5ce0*/  @!P1 IMAD.MOV.U32 R128, RZ, RZ, R130 ;  /* 0x000000ffff809224 */ /* 0x002fc600078e0082 */
[----:B------:R-:W-:Y:S02]  /*5cf0*/  @!P1 MOV R129, R131 ;  /* 0x0000008300819202 */ /* 0x000fe40000000f00 */
[----:B------:R-:W2:Y:S04]  /*5d00*/  @!P1 LDG.E R131, desc[UR36][R228.64+0x230] ;  /* 0x00023024e4839981 */ /* 0x000ea8000c1e1900 */
        /* <DEDUP_REMOVED lines=45> */
[----:B------:R-:W-:-:S04]  /*5fe0*/  @!P1 LEA R130, P3, R132, R14, 0x2 ;  /* 0x0000000e84829211 */ /* 0x000fc800078610ff */
[----:B0-----:R-:W-:Y:S01]  /*5ff0*/  @!P1 LEA.HI.X R129, R132, R15, R133, 0x2, P3 ;  /* 0x0000000f84819211 */ /* 0x001fe200018f1485 */
        /* <DEDUP_REMOVED lines=14> */
[----:B-1----:R-:W-:-:S03]  /*60e0*/  @!P1 MOV R128, R130 ;  /* 0x0000008200809202 */ /* 0x002fc60000000f00 */
[----:B------:R-:W-:Y:S02]  /*60f0*/  @!P1 IMAD.MOV.U32 R129, RZ, RZ, R131 ;  /* 0x000000ffff819224 */ /* 0x000fe400078e0083 */
        /* <DEDUP_REMOVED lines=517> */
[----:B------:R-:W3:Y:S01]  /*8150*/  @!P1 LDG.E R129, desc[UR36][R128.64] ;  /* 0x0000002480819981 */ /* 0x000ee2000c1e1900 */
[----:B------:R-:W-:-:S04]  /*8160*/  @!P1 IADD3 R132, P3, PT, R56, R133, RZ ;  /* 0x0000008538849210 */ /* 0x000fc80007f7e0ff */
[----:B------:R-:W-:Y:S02]  /*8170*/  @!P1 LEA.HI.X.SX32 R133, R133, R64, 0x1, P3 ;  /* 0x0000004085859211 */ /* 0x000fe400018f0eff */
[----:B------:R-:W-:-:S04]  /*8180*/  @!P1 LEA R130, P3, R132, R14, 0x2 ;  /* 0x0000000e84829211 */ /* 0x000fc800078610ff */
[----:B------:R-:W-:Y:S01]  /*8190*/  @!P1 LEA.HI.X R15, R132, R15, R133, 0x2, P3 ;  /* 0x0000000f840f9211 */ /* 0x000fe200018f1485 */
[----:B---3--:R-:W-:-:S04]  /*81a0*/  @!P1 FADD.FTZ R14, R50, R129 ;  /* 0x00000081320e9221 */ /* 0x008fc80000010000 */
[----:B--2---:R-:W-:Y:S01]  /*81b0*/  @!P1 FMUL.FTZ R134, R14, R131 ;  /* 0x000000830e869220 */ /* 0x004fe20000410000 */
[----:B------:R-:W-:-:S05]  /*81c0*/  @!P1 IMAD.MOV.U32 R14, RZ, RZ, R130 ;  /* 0x000000ffff0e9224 */ /* 0x000fca00078e0082 */
[----:B------:R0:W-:Y:S01]  /*81d0*/  @!P1 STG.E desc[UR36][R14.64], R134 ;  /* 0x000000860e009986 */ /* 0x0001e2000c101924 */
[----:B------:R-:W-:Y:S05]  /*81e0*/  @P1 BRA `(.L_x_1886) ;  /* 0x0000007c00c01947 */ /* 0x000fea0003800000 */
[----:B------:R-:W2:Y:S01]  /*81f0*/  LDG.E R13, desc[UR36][R12.64] ;  /* 0x000000240c0d7981 */ /* 0x000ea2000c1e1900 */
[----:B0-----:R-:W-:-:S05]  /*8200*/  IADD3 R14, PT, PT, R230, R11, RZ ;  /* 0x0000000be60e7210 */ /* 0x001fca0007ffe0ff */
[----:B------:R-:W-:Y:S02]  /*8210*/  IMAD.SHL.U32 R129, R14, 0x4, RZ ;  /* 0x000000040e817824 */ /* 0x000fe400078e00ff */
[----:B--2---:R-:W-:-:S04]  /*8220*/  IMAD R11, R62, R13, RZ ;  /* 0x0000000d3e0b7224 */ /* 0x004fc800078e02ff */
[----:B------:R-:W-:-:S05]  /*8230*/  IMAD R14, R11, 0x100, R129 ;  /* 0x000001000b0e7824 */ /* 0x000fca00078e0281 */
[----:B------:R-:W-:-:S04]  /*8240*/  IADD3 R11, P3, PT, R57, R14, RZ ;  /* 0x0000000e390b7210 */ /* 0x000fc80007f7e0ff */
[----:B------:R-:W-:Y:S02]  /*8250*/  LEA.HI.X.SX32 R128, R14, R65, 0x1, P3 ;  /* 0x000000410e807211 */ /* 0x000fe400018f0eff */
[----:B------:R-:W-:-:S04]  /*8260*/  LEA R14, P3, R11, UR12, 0x2 ;  /* 0x0000000c0b0e7c11 */ /* 0x000fc8000f8610ff */
[----:B------:R-:W-:Y:S02]  /*8270*/  LEA.HI.X R15, R11, UR13, R128, 0x2, P3 ;  /* 0x0000000d0b0f7c11 */ /* 0x000fe400098f1480 */
[----:B------:R-:W2:Y:S04]  /*8280*/  LDG.E R128, desc[UR36][R228.64+0x3f0] ;  /* 0x0003f024e4807981 */ /* 0x000ea8000c1e1900 */
[----:B------:R-:W3:Y:S01]  /*8290*/  LDG.E R14, desc[UR36][R14.64] ;  /* 0x000000240e0e7981 */ /* 0x000ee2000c1e1900 */
[----:B------:R-:W-:-:S04]  /*82a0*/  IADD3 R11, P3, PT, R56, R129, RZ ;  /* 0x00000081380b7210 */ /* 0x000fc80007f7e0ff */
[----:B------:R-:W-:Y:S02]  /*82b0*/  LEA.HI.X.SX32 R130, R129, R64, 0x1, P3 ;  /* 0x0000004081827211 */ /* 0x000fe400018f0eff */
[----:B------:R-:W-:-:S04]  /*82c0*/  LEA R12, P3, R11, UR12, 0x2 ;  /* 0x0000000c0b0c7c11 */ /* 0x000fc8000f8610ff */
[----:B------:R-:W-:Y:S01]  /*82d0*/  LEA.HI.X R13, R11, UR13, R130, 0x2, P3 ;  /* 0x0000000d0b0d7c11 */ /* 0x000fe200098f1482 */
[----:B---3--:R-:W-:-:S04]  /*82e0*/  FADD.FTZ R135, R51, R14 ;  /* 0x0000000e33877221 */ /* 0x008fc80000010000 */
[----:B--2---:R-:W-:-:S05]  /*82f0*/  FMUL.FTZ R135, R135, R128 ;  /* 0x0000008087877220 */ /* 0x004fca0000410000 */
[----:B------:R1:W-:Y:S01]  /*8300*/  STG.E desc[UR36][R12.64], R135 ;  /* 0x000000870c007986 */ /* 0x0003e2000c101924 */
[----:B------:R-:W-:Y:S05]  /*8310*/  BRA `(.L_x_1886) ;  /* 0x0000007c00747947 */ /* 0x000fea0003800000 */
.L_x_1875:
[----:B------:R-:W-:Y:S02]  /*8320*/  VIADD R14, R63, 0xffffffff ;  /* 0xffffffff3f0e7836 */ /* 0x000fe40000000000 */
[----:B------:R-:W-:-:S05]  /*8330*/  VIADD R15, R16, 0xffffffff ;  /* 0xffffffff100f7836 */ /* 0x000fca0000000000 */
[----:B------:R-:W-:-:S13]  /*8340*/  ISETP.GE.AND P1, PT, R14, R15, PT ;  /* 0x0000000f0e00720c */ /* 0x000fda0003f26270 */
[----:B------:R-:W2:Y:S01]  /*8350*/  @!P1 LDG.E R129, desc[UR36][R12.64] ;  /* 0x000000240c819981 */ /* 0x000ea2000c1e1900 */
[----:B------:R-:W0:Y:S01]  /*8360*/  @!P1 LDC.64 R14, c[0x0][0x3b8] ;  /* 0x0000ee00ff0e9b82 */ /* 0x000e220000000a00 */
[----:B------:R-:W-:Y:S01]  /*8370*/  @!P1 SHF.L.U32 R131, R130, 0x2, RZ ;  /* 0x0000000282839819 */ /* 0x000fe200000006ff */
[----:B--2---:R-:W-:-:S04]  /*8380*/  @!P1 IMAD R129, R62, R129, RZ ;  /* 0x000000813e819224 */ /* 0x004fc800078e02ff */
[----:B------:R-:W-:-:S05]  /*8390*/  @!P1 IMAD R128, R129, 0x100, R131 ;  /* 0x0000010081809824 */ /* 0x000fca00078e0283 */
[----:B------:R-:W-:-:S04]  /*83a0*/  @!P1 IADD3 R129, P3, PT, R57, R128, RZ ;  /* 0x0000008039819210 */ /* 0x000fc80007f7e0ff */
[----:B------:R-:W-:Y:S02]  /*83b0*/  @!P1 LEA.HI.X.SX32 R132, R128, R65, 0x1, P3 ;  /* 0x0000004180849211 */ /* 0x000fe400018f0eff */
[----:B0-----:R-:W-:-:S04]  /*83c0*/  @!P1 LEA R128, P3, R129, R14, 0x2 ;  /* 0x0000000e81809211 */ /* 0x001fc800078610ff */
[----:B------:R-:W-:-:S06]  /*83d0*/  @!P1 LEA.HI.X R129, R129, R15, R132, 0x2, P3 ;  /* 0x0000000f81819211 */ /* 0x000fcc00018f1484 */
[----:B------:R-:W2:Y:S01]  /*83e0*/  @!P1 LDG.E R129, desc[UR36][R128.64] ;  /* 0x0000002480819981 */ /* 0x000ea2000c1e1900 */
[----:B------:R-:W-:Y:S01]  /*83f0*/  @!P1 IADD3 R131, P3, PT, R56, R131, RZ ;  /* 0x0000008338839210 */ /* 0x000fe20007f7e0ff */
[----:B------:R-:W-:Y:S04]  /*8400*/  BSSY.RECONVERGENT B2, `(.L_x_1887) ;  /* 0x0000026000027945 */ /* 0x000fe80003800200 */
[----:B------:R-:W-:Y:S01]  /*8410*/  @!P1 IMAD.X R132, RZ, RZ, R64, P3 ;  /* 0x000000ffff849224 */ /* 0x000fe200018e0640 */
[----:B------:R-:W-:-:S04]  /*8420*/  @!P1 LEA R14, P3, R131, R14, 0x2 ;  /* 0x0000000e830e9211 */ /* 0x000fc800078610ff */
[----:B------:R-:W-:Y:S01]  /*8430*/  @!P1 LEA.HI.X R15, R131, R15, R132, 0x2, P3 ;  /* 0x0000000f830f9211 */ /* 0x000fe200018f1484 */
[----:B------:R-:W-:Y:S02]  /*8440*/  IMAD.IADD R131, R130, 0x1, R11 ;  /* 0x0000000182837824 */ /* 0x000fe400078e020b */
[----:B--2---:R-:W-:-:S05]  /*8450*/  @!P1 FADD.FTZ R66, R162, R129 ;  /* 0x00000081a2429221 */ /* 0x004fca0000010000 */
[----:B------:R0:W-:Y:S01]  /*8460*/  @!P1 STG.E desc[UR36][R14.64], R66 ;  /* 0x000000420e009986 */ /* 0x0001e2000c101924 */
[----:B------:R-:W-:Y:S05]  /*8470*/  @P1 BRA `(.L_x_1888) ;  /* 0x0000000000781947 */ /* 0x000fea0003800000 */
[----:B0-----:R-:W2:Y:S01]  /*8480*/  LDG.E R15, desc[UR36][R12.64] ;  /* 0x000000240c0f7981 */ /* 0x001ea2000c1e1900 */
[----:B------:R-:W-:Y:S02]  /*8490*/  IMAD.SHL.U32 R67, R131, 0x4, RZ ;  /* 0x0000000483437824 */ /* 0x000fe400078e00ff */
        /* <DEDUP_REMOVED lines=11> */
[----:B--2---:R-:W-:-:S05]  /*8550*/  FADD.FTZ R67, R161, R128 ;  /* 0x00000080a1437221 */ /* 0x004fca0000010000 */
[----:B------:R0:W-:Y:S04]  /*8560*/  STG.E desc[UR36][R14.64], R67 ;  /* 0x000000430e007986 */ /* 0x0001e8000c101924 */
[----:B------:R-:W2:Y:S01]  /*8570*/  LDG.E R133, desc[UR36][R12.64] ;  /* 0x000000240c857981 */ /* 0x000ea2000c1e1900 */
[----:B------:R-:W-:Y:S02]  /*8580*/  IMAD R231, R130, 0x4, R58 ;  /* 0x0000000482e77824 */ /* 0x000fe400078e023a */
        /* <DEDUP_REMOVED lines=9> */
[----:B0-----:R-:W-:-:S04]  /*8620*/  LEA R14, P3, R68, UR12, 0x2 ;  /* 0x0000000c440e7c11 */ /* 0x001fc8000f8610ff */
[----:B------:R-:W-:Y:S01]  /*8630*/  LEA.HI.X R15, R68, UR13, R231, 0x2, P3 ;  /* 0x0000000d440f7c11 */ /* 0x000fe200098f14e7 */
[----:B--2---:R-:W-:-:S05]  /*8640*/  FADD.FTZ R68, R160, R129 ;  /* 0x00000081a0447221 */ /* 0x004fca0000010000 */
[----:B------:R1:W-:Y:S03]  /*8650*/  STG.E desc[UR36][R14.64], R68 ;  /* 0x000000440e007986 */ /* 0x0003e6000c101924 */
.L_x_1888:
[----:B------:R-:W-:Y:S05]  /*8660*/  BSYNC.RECONVERGENT B2 ;  /* 0x0000000000027941 */ /* 0x000fea0003800200 */
.L_x_1887:
[----:B------:R-:W-:Y:S04]  /*8670*/  BSSY.RECONVERGENT B2, `(.L_x_1889) ;  /* 0x0000021000027945 */ /* 0x000fe80003800200 */
[----:B------:R-:W-:Y:S05]  /*8680*/  @P1 BRA `(.L_x_1890) ;  /* 0x00000000007c1947 */ /* 0x000fea0003800000 */
[----:B01----:R-:W2:Y:S01]  /*8690*/  LDG.E R15, desc[UR36][R12.64] ;  /* 0x000000240c0f7981 */ /* 0x003ea2000c1e1900 */
[----:B------:R-:W-:Y:S02]  /*86a0*/  IMAD R69, R131, 0x4, R58 ;  /* 0x0000000483457824 */ /* 0x000fe400078e023a */
        /* <DEDUP_REMOVED lines=14> */
[----:B------:R-:W-:-:S05]  /*8790*/  LEA R70, R11, R130, 0x2 ;  /* 0x000000820b467211 */ /* 0x000fca00078e10ff */
[----:B------:R-:W-:Y:S02]  /*87a0*/  IMAD.SHL.U32 R231, R70, 0x4, RZ ;  /* 0x0000000446e77824 */ /* 0x000fe400078e00ff */
[----:B--2---:R-:W-:-:S04]  /*87b0*/  IMAD R133, R62, R133, RZ ;  /* 0x000000853e857224 */ /* 0x004fc800078e02ff */
[----:B------:R-:W-:-:S05]  /*87c0*/  IMAD R70, R133, 0x100, R231 ;  /* 0x0000010085467824 */ /* 0x000fca00078e02e7 */
[----:B------:R-:W-:-:S04]  /*87d0*/  IADD3 R129, P3, PT, R57, R70, RZ ;  /* 0x0000004639817210 */ /* 0x000fc80007f7e0ff */
[----:B------:R-:W-:Y:S02]  /*87e0*/  LEA.HI.X.SX32 R70, R70, R65, 0x1, P3 ;  /* 0x0000004146467211 */ /* 0x000fe400018f0eff */
[----:B------:R-:W-:-:S04]  /*87f0*/  LEA R128, P3, R129, UR12, 0x2 ;  /* 0x0000000c81807c11 */ /* 0x000fc8000f8610ff */
[----:B------:R-:W-:-:S06]  /*8800*/  LEA.HI.X R129, R129, UR13, R70, 0x2, P3 ;  /* 0x0000000d81817c11 */ /* 0x000fcc00098f1446 */
[----:B------:R-:W2:Y:S01]  /*8810*/  LDG.E R129, desc[UR36][R128.64] ;  /* 0x0000002480817981 */ /* 0x000ea2000c1e1900 */
[----:B0-----:R-:W-:-:S04]  /*8820*/  IADD3 R15, P3, PT, R56, R231, RZ ;  /* 0x000000e7380f7210 */ /* 0x001fc80007f7e0ff */
[----:B------:R-:W-:Y:S02]  /*8830*/  LEA.HI.X.SX32 R70, R231, R64, 0x1, P3 ;  /* 0x00000040e7467211 */ /* 0x000fe400018f0eff */
[----:B------:R-:W-:-:S04]  /*8840*/  LEA R14, P3, R15, UR12, 0x2 ;  /* 0x0000000c0f0e7c11 */ /* 0x000fc8000f8610ff */
[----:B------:R-:W-:Y:S01]  /*8850*/  LEA.HI.X R15, R15, UR13, R70, 0x2, P3 ;  /* 0x0000000d0f0f7c11 */ /* 0x000fe200098f1446 */
[----:B--2---:R-:W-:-:S05]  /*8860*/  FADD.FTZ R70, R158, R129 ;  /* 0x000000819e467221 */ /* 0x004fca0000010000 */
[----:B------:R2:W-:Y:S03]  /*8870*/  STG.E desc[UR36][R14.64], R70 ;  /* 0x000000460e007986 */ /* 0x0005e6000c101924 */
.L_x_1890:
[----:B------:R-:W-:Y:S05]  /*8880*/  BSYNC.RECONVERGENT B2 ;  /* 0x0000000000027941 */ /* 0x000fea0003800200 */
.L_x_1889:
[----:B------:R-:W3:Y:S01]  /*8890*/  @!P1 LDG.E R129, desc[UR36][R12.64] ;  /* 0x000000240c819981 */ /* 0x000ee2000c1e1900 */
[----:B012---:R-:W0:Y:S01]  /*88a0*/  @!P1 LDC.64 R14, c[0x0][0x3b8] ;  /* 0x0000ee00ff0e9b82 */ /* 0x007e220000000a00 */
[----:B------:R-:W-:-:S04]  /*88b0*/  IMAD R230, R11, 0x4, R131 ;  /* 0x000000040be67824 */ /* 0x000fc800078e0283 */
[----:B------:R-:W-:Y:S02]  /*88c0*/  @!P1 IMAD.SHL.U32 R131, R230, 0x4, RZ ;  /* 0x00000004e6839824 */ /* 0x000fe400078e00ff */
[----:B---3--:R-:W-:-:S05]  /*88d0*/  @!P1 IMAD R129, R62, R129, RZ ;  /* 0x000000813e819224 */ /* 0x008fca00078e02ff */
[----:B------:R-:W-:-:S04]  /*88e0*/  @!P1 LEA R128, R129, R131, 0x8 ;  /* 0x0000008381809211 */ /* 0x000fc800078e40ff */
        /* <DEDUP_REMOVED lines=11> */
[----:B------:R-:W-:Y:S02]  /*89a0*/  @!P1 IMAD.MOV.U32 R128, RZ, RZ, R14 ;  /* 0x000000ffff809224 */ /* 0x000fe400078e000e */
        /* <DEDUP_REMOVED lines=12> */
[----:B------:R-:W-:-:S06]  /*8a70*/  @!P1 IMAD.MOV.U32 R129, RZ, RZ, R132 ;  /* 0x000000ffff819224 */ /* 0x000fcc00078e0084 */
[----:B------:R-:W2:Y:S01]  /*8a80*/  @!P1 LDG.E R129, desc[UR36][R128.64] ;  /* 0x0000002480819981 */ /* 0x000ea2000c1e1900 */
[----:B------:R-:W-:Y:S01]  /*8a90*/  @!P1 IADD3 R131, P3, PT, R56, R133, RZ ;  /* 0x0000008538839210 */ /* 0x000fe20007f7e0ff */
[----:B------:R-:W-:Y:S03]  /*8aa0*/  BSSY.RECONVERGENT B2, `(.L_x_1891) ;  /* 0x0000026000027945 */ /* 0x000fe60003800200 */
[----:B------:R-:W-:Y:S02]  /*8ab0*/  @!P1 LEA.HI.X.SX32 R132, R133, R64, 0x1, P3 ;  /* 0x0000004085849211 */ /* 0x000fe400018f0eff */
        /* <DEDUP_REMOVED lines=36> */
.L_x_1892:
[----:B------:R-:W-:Y:S05]  /*8d00*/  BSYNC.RECONVERGENT B2 ;  /* 0x0000000000027941 */ /* 0x000fea0003800200 */
.L_x_1891:
[----:B------:R-:W2:Y:S01]  /*8d10*/  @!P1 LDG.E R129, desc[UR36][R12.64] ;  /* 0x000000240c819981 */ /* 0x000ea2000c1e1900 */
[----:B01----:R-:W0:Y:S01]  /*8d20*/  @!P1 LDC.64 R14, c[0x0][0x3b8] ;  /* 0x0000ee00ff0e9b82 */ /* 0x003e220000000a00 */
[----:B------:R-:W-:-:S04]  /*8d30*/  IMAD R230, R11, 0x2, R132 ;  /* 0x000000020be67824 */ /* 0x000fc800078e0284 */
[----:B------:R-:W-:Y:S02]  /*8d40*/  @!P1 IMAD.SHL.U32 R131, R230, 0x4, RZ ;  /* 0x00000004e6839824 */ /* 0x000fe400078e00ff */
[----:B--2---:R-:W-:-:S05]  /*8d50*/  @!P1 IMAD R129, R62, R129, RZ ;  /* 0x000000813e819224 */ /* 0x004fca00078e02ff */
        /* <DEDUP_REMOVED lines=26> */
[----:B------:R0:W2:Y:S01]  /*8f00*/  @!P1 LDG.E R129, desc[UR36][R128.64] ;  /* 0x0000002480819981 */ /* 0x0000a2000c1e1900 */
[----:B------:R-:W-:-:S04]  /*8f10*/  @!P1 IADD3 R131, P3, PT, R56, R133, RZ ;  /* 0x0000008538839210 */ /* 0x000fc80007f7e0ff */
[----:B------:R-:W-:Y:S02]  /*8f20*/  @!P1 LEA.HI.X.SX32 R132, R133, R64, 0x1, P3 ;  /* 0x0000004085849211 */ /* 0x000fe400018f0eff */
[----:B0-----:R-:W-:-:S04]  /*8f30*/  @!P1 LEA R128, P3, R131, R14, 0x2 ;  /* 0x0000000e83809211 */ /* 0x001fc800078610ff */
[----:B------:R-:W-:Y:S01]  /*8f40*/  @!P1 LEA.HI.X R15, R131, R15, R132, 0x2, P3 ;  /* 0x0000000f830f9211 */ /* 0x000fe200018f1484 */
[----:B--2---:R-:W-:-:S04]  /*8f50*/  @!P1 FADD.FTZ R76, R152, R129 ;  /* 0x00000081984c9221 */ /* 0x004fc80000010000 */
[----:B------:R-:W-:Y:S02]  /*8f60*/  @!P1 IMAD.MOV.U32 R129, RZ, RZ, R15 ;  /* 0x000000ffff819224 */ /* 0x000fe400078e000f */
        /* <DEDUP_REMOVED lines=12> */
[----:B------:R-:W-:-:S05]  /*9030*/  @!P1 IMAD.MOV.U32 R129, RZ, RZ, R132 ;  /* 0x000000ffff819224 */ /* 0x000fca00078e0084 */
[----:B------:R0:W2:Y:S01]  /*9040*/  @!P1 LDG.E R128, desc[UR36][R128.64] ;  /* 0x0000002480809981 */ /* 0x0000a2000c1e1900 */
[----:B------:R-:W-:-:S04]  /*9050*/  @!P1 IADD3 R131, P3, PT, R56, R133, RZ ;  /* 0x0000008538839210 */ /* 0x000fc80007f7e0ff */
[----:B------:R-:W-:Y:S02]  /*9060*/  @!P1 LEA.HI.X.SX32 R132, R133, R64, 0x1, P3 ;  /* 0x0000004085849211 */ /* 0x000fe400018f0eff */
[----:B------:R-:W-:-:S04]  /*9070*/  @!P1 LEA R14, P3, R131, R14, 0x2 ;  /* 0x0000000e830e9211 */ /* 0x000fc800078610ff */
[----:B------:R-:W-:-:S04]  /*9080*/  @!P1 LEA.HI.X R15, R131, R15, R132, 0x2, P3 ;  /* 0x0000000f830f9211 */ /* 0x000fc800018f1484 */
[----:B0-----:R-:W-:Y:S01]  /*9090*/  @!P1 MOV R129, R15 ;  /* 0x0000000f00819202 */ /* 0x001fe20000000f00 */
[----:B--2---:R-:W-:Y:S01]  /*90a0*/  @!P1 FADD.FTZ R77, R151, R128 ;  /* 0x00000080974d9221 */ /* 0x004fe20000010000 */
[----:B------:R-:W-:Y:S02]  /*90b0*/  @!P1 IMAD.MOV.U32 R128, RZ, RZ, R14 ;  /* 0x000000ffff809224 */ /* 0x000fe400078e000e */
        /* <DEDUP_REMOVED lines=12> */
[----:B------:R-:W-:-:S06]  /*9180*/  @!P1 MOV R129, R132 ;  /* 0x0000008400819202 */ /* 0x000fcc0000000f00 */
        /* <DEDUP_REMOVED lines=19> */
[----:B------:R-:W-:-:S05]  /*92c0*/  @!P1 IMAD.MOV.U32 R129, RZ, RZ, R132 ;  /* 0x000000ffff819224 */ /* 0x000fca00078e0084 */
        /* <DEDUP_REMOVED lines=32> */
[----:B------:R-:W-:Y:S01]  /*94d0*/  SHF.L.U32 R81, R132, 0x2, RZ ;  /* 0x0000000284517819 */ /* 0x000fe200000006ff */
        /* <DEDUP_REMOVED lines=14> */
[----:B------:R-:W-:-:S04]  /*95c0*/  IMAD R82, R11, 0x10, R130 ;  /* 0x000000100b527824 */ /* 0x000fc800078e0282 */
        /* <DEDUP_REMOVED lines=14> */
.L_x_1894:
[----:B------:R-:W-:Y:S05]  /*96b0*/  BSYNC.RECONVERGENT B2 ;  /* 0x0000000000027941 */ /* 0x000fea0003800200 */
.L_x_1893:
[----:B------:R-:W2:Y:S01]  /*96c0*/  @!P1 LDG.E R129, desc[UR36][R12.64] ;  /* 0x000000240c819981 */ /* 0x000ea2000c1e1900 */
[----:B01----:R-:W0:Y:S01]  /*96d0*/  @!P1 LDC.64 R14, c[0x0][0x3b8] ;  /* 0x0000ee00ff0e9b82 */ /* 0x003e220000000a00 */
[----:B------:R-:W-:-:S05]  /*96e0*/  LEA R230, R11, R132, 0x1 ;  /* 0x000000840be67211 */ /* 0x000fca00078e08ff */
        /* <DEDUP_REMOVED lines=33> */
[----:B--2---:R-:W-:-:S03]  /*9900*/  @!P1 FADD.FTZ R84, R144, R129 ;  /* 0x0000008190549221 */ /* 0x004fc60000010000 */
[----:B------:R-:W-:Y:S02]  /*9910*/  @!P1 MOV R129, R15 ;  /* 0x0000000f00819202 */ /* 0x000fe40000000f00 */
        /* <DEDUP_REMOVED lines=12> */
[----:B------:R-:W-:-:S05]  /*99e0*/  @!P1 MOV R129, R132 ;  /* 0x0000008400819202 */ /* 0x000fca0000000f00 */
        /* <DEDUP_REMOVED lines=251> */
[----:B------:R-:W-:Y:S01]  /*a9a0*/  LEA R133, R130, R60, 0x2 ;  /* 0x0000003c82857211 */ /* 0x000fe200078e10ff */
        /* <DEDUP_REMOVED lines=9> */
[----:B0-----:R-:W-:-:S04]  /*aa40*/  LEA R14, P3, R98, UR12, 0x2 ;  /* 0x0000000c620e7c11 */ /* 0x001fc8000f8610ff */
[----:B------:R-:W-:Y:S01]  /*aa50*/  LEA.HI.X R15, R98, UR13, R133, 0x2, P3 ;  /* 0x0000000d620f7c11 */ /* 0x000fe200098f1485 */
[----:B--2---:R-:W-:-:S05]  /*aa60*/  FADD.FTZ R98, R7, R128 ;  /* 0x0000008007627221 */ /* 0x004fca0000010000 */
[----:B------:R1:W-:Y:S03]  /*aa70*/  STG.E desc[UR36][R14.64], R98 ;  /* 0x000000620e007986 */ /* 0x0003e6000c101924 */
.L_x_1896:
[----:B------:R-:W-:Y:S05]  /*aa80*/  BSYNC.RECONVERGENT B2 ;  /* 0x0000000000027941 */ /* 0x000fea0003800200 */
.L_x_1895:
[----:B------:R-:W2:Y:S01]  /*aa90*/  @!P1 LDG.E R129, desc[UR36][R12.64] ;  /* 0x000000240c819981 */ /* 0x000ea2000c1e1900 */
[----:B01----:R-:W0:Y:S01]  /*aaa0*/  @!P1 LDC.64 R14, c[0x0][0x3b8] ;  /* 0x0000ee00ff0e9b82 */ /* 0x003e220000000a00 */
[----:B------:R-:W-:-:S04]  /*aab0*/  IMAD R132, R11, 0x2, R132 ;  /* 0x000000020b847824 */ /* 0x000fc800078e0284 */
        /* <DEDUP_REMOVED lines=602> */
[----:B------:R-:W-:-:S04]  /*d060*/  @!P1 IADD3 R130, P3, PT, R56, R133, RZ ;  /* 0x0000008538829210 */ /* 0x000fc80007f7e0ff */
[----:B------:R-:W-:Y:S02]  /*d070*/  @!P1 LEA.HI.X.SX32 R133, R133, R64, 0x1, P3 ;  /* 0x0000004085859211 */ /* 0x000fe400018f0eff */
[----:B------:R-:W-:-:S04]  /*d080*/  @!P1 LEA R14, P3, R130, R14, 0x2 ;  /* 0x0000000e820e9211 */ /* 0x000fc800078610ff */
[----:B------:R-:W-:Y:S01]  /*d090*/  @!P1 LEA.HI.X R15, R130, R15, R133, 0x2, P3 ;  /* 0x0000000f820f9211 */ /* 0x000fe200018f1485 */
[----:B--2---:R-:W-:-:S05]  /*d0a0*/  @!P1 FADD.FTZ R134, R50, R129 ;  /* 0x0000008132869221 */ /* 0x004fca0000010000 */
[----:B------:R2:W-:Y:S01]  /*d0b0*/  @!P1 STG.E desc[UR36][R14.64], R134 ;  /* 0x000000860e009986 */ /* 0x0005e2000c101924 */
[----:B------:R-:W-:Y:S05]  /*d0c0*/  @P1 BRA `(.L_x_1886) ;  /* 0x0000003000081947 */ /* 0x000fea0003800000 */
[----:B------:R-:W3:Y:S01]  /*d0d0*/  LDG.E R13, desc[UR36][R12.64] ;  /* 0x000000240c0d7981 */ /* 0x000ee2000c1e1900 */
[----:B--2---:R-:W-:-:S04]  /*d0e0*/  IMAD.IADD R14, R230, 0x1, R11 ;  /* 0x00000001e60e7824 */ /* 0x004fc800078e020b */
[----:B------:R-:W-:Y:S02]  /*d0f0*/  IMAD.SHL.U32 R129, R14, 0x4, RZ ;  /* 0x000000040e817824 */ /* 0x000fe400078e00ff */
[----:B---3--:R-:W-:-:S05]  /*d100*/  IMAD R11, R62, R13, RZ ;  /* 0x0000000d3e0b7224 */ /* 0x008fca00078e02ff */
        /* <DEDUP_REMOVED lines=11> */
[----:B------:R3:W-:Y:S01]  /*d1c0*/  STG.E desc[UR36][R12.64], R135 ;  /* 0x000000870c007986 */ /* 0x0007e2000c101924 */
[----:B------:R-:W-:Y:S05]  /*d1d0*/  BRA `(.L_x_1886) ;  /* 0x0000002c00c47947 */ /* 0x000fea0003800000 */
.L_x_1874:
[----:B------:R-:W-:Y:S02]  /*d1e0*/  VIADD R14, R16, 0xffffffff ;  /* 0xffffffff100e7836 */ /* 0x000fe40000000000 */
[----:B------:R-:W-:-:S05]  /*d1f0*/  VIADD R15, R63, 0xffffffff ;  /* 0xffffffff3f0f7836 */ /* 0x000fca0000000000 */
[----:B------:R-:W-:-:S13]  /*d200*/  ISETP.GE.AND P1, PT, R15, R14, PT ;  /* 0x0000000e0f00720c */ /* 0x000fda0003f26270 */
[----:B------:R-:W2:Y:S01]  /*d210*/  @!P1 LDG.E R129, desc[UR36][R12.64] ;  /* 0x000000240c819981 */ /* 0x000ea2000c1e1900 */
[----:B------:R-:W0:Y:S03]  /*d220*/  @!P1 LDC.64 R14, c[0x0][0x3b8] ;  /* 0x0000ee00ff0e9b82 */ /* 0x000e260000000a00 */
[----:B------:R-:W3:Y:S04]  /*d230*/  @!P1 LDG.E R241, desc[UR36][R12.64] ;  /* 0x000000240cf19981 */ /* 0x000ee8000c1e1900 */
[----:B------:R-:W4:Y:S04]  /*d240*/  @!P1 LDG.E R231, desc[UR36][R12.64] ;  /* 0x000000240ce79981 */ /* 0x000f28000c1e1900 */
[----:B------:R-:W4:Y:S04]  /*d250*/  @!P1 LDG.E R245, desc[UR36][R12.64] ;  /* 0x000000240cf59981 */ /* 0x000f28000c1e1900 */
[----:B------:R-:W4:Y:S04]  /*d260*/  @!P1 LDG.E R243, desc[UR36][R12.64] ;  /* 0x000000240cf39981 */ /* 0x000f28000c1e1900 */
[----:B------:R-:W4:Y:S04]  /*d270*/  @!P1 LDG.E R239, desc[UR36][R12.64] ;  /* 0x000000240cef9981 */ /* 0x000f28000c1e1900 */
[----:B------:R-:W4:Y:S04]  /*d280*/  @!P1 LDG.E R237, desc[UR36][R12.64] ;  /* 0x000000240ced9981 */ /* 0x000f28000c1e1900 */
[----:B------:R-:W4:Y:S04]  /*d290*/  @!P1 LDG.E R235, desc[UR36][R12.64] ;  /* 0x000000240ceb9981 */ /* 0x000f28000c1e1900 */
[----:B------:R-:W4:Y:S01]  /*d2a0*/  @!P1 LDG.E R233, desc[UR36][R12.64] ;  /* 0x000000240ce99981 */ /* 0x000f22000c1e1900 */
[C---:B------:R-:W-:Y:S01]  /*d2b0*/  IMAD.IADD R128, R130.reuse, 0x1, R11 ;  /* 0x0000000182807824 */ /* 0x040fe200078e020b */
[----:B------:R-:W-:-:S02]  /*d2c0*/  @!P1 LEA R230, R130, R58, 0x2 ;  /* 0x0000003a82e69211 */ /* 0x000fc400078e10ff */
[----:B------:R-:W4:Y:S01]  /*d2d0*/  @!P1 LDG.E R131, desc[UR36][R12.64] ;  /* 0x000000240c839981 */ /* 0x000f22000c1e1900 */
[----:B------:R-:W-:Y:S02]  /*d2e0*/  @!P1 IMAD R236, R130, 0x4, R59 ;  /* 0x0000000482ec9824 */ /* 0x000fe400078e023b */
[----:B--2---:R-:W-:-:S04]  /*d2f0*/  @!P1 IMAD R129, R62, R129, RZ ;  /* 0x000000813e819224 */ /* 0x004fc800078e02ff */
[----:B------:R-:W-:-:S04]  /*d300*/  @!P1 IMAD.SHL.U32 R129, R129, 0x100, RZ ;  /* 0x0000010081819824 */ /* 0x000fc800078e00ff */
[----:B------:R-:W-:-:S05]  /*d310*/  @!P1 IMAD R132, R128, 0x4, R129 ;  /* 0x0000000480849824 */ /* 0x000fca00078e0281 */
[----:B------:R-:W-:Y:S01]  /*d320*/  @!P1 IADD3 R133, P3, PT, R57, R132, RZ ;  /* 0x0000008439859210 */ /* 0x000fe20007f7e0ff */
[----:B------:R-:W-:Y:S02]  /*d330*/  @!P1 IMAD.IADD R230, R230, 0x1, R129 ;  /* 0x00000001e6e69824 */ /* 0x000fe400078e0281 */
[----:B------:R-:W2:Y:S01]  /*d340*/  @!P1 LDG.E R129, desc[UR36][R12.64] ;  /* 0x000000240c819981 */ /* 0x000ea2000c1e1900 */
[----:B------:R-:W-:Y:S02]  /*d350*/  @!P1 LEA.HI.X.SX32 R132, R132, R65, 0x1, P3 ;  /* 0x0000004184849211 */ /* 0x000fe400018f0eff */
[----:B0-----:R-:W-:-:S04]  /*d360*/  @!P1 LEA R232, P3, R133, R14, 0x2 ;  /* 0x0000000e85e89211 */ /* 0x001fc800078610ff */
[----:B------:R-:W-:Y:S02]  /*d370*/  @!P1 LEA.HI.X R133, R133, R15, R132, 0x2, P3 ;  /* 0x0000000f85859211 */ /* 0x000fe400018f1484 */
[----:B------:R-:W-:-:S04]  /*d380*/  @!P1 IADD3 R132, P3, PT, R57, R230, RZ ;  /* 0x000000e639849210 */ /* 0x000fc80007f7e0ff */
[----:B------:R-:W-:Y:S02]  /*d390*/  @!P1 LEA.HI.X.SX32 R230, R230, R65, 0x1, P3 ;  /* 0x00000041e6e69211 */ /* 0x000fe400018f0eff */
[----:B------:R-:W-:-:S04]  /*d3a0*/  @!P1 LEA R14, P3, R132, R14, 0x2 ;  /* 0x0000000e840e9211 */ /* 0x000fc800078610ff */
[----:B------:R-:W-:Y:S01]  /*d3b0*/  @!P1 LEA.HI.X R15, R132, R15, R230, 0x2, P3 ;  /* 0x0000000f840f9211 */ /* 0x000fe200018f14e6 */
[----:B------:R-:W-:-:S05]  /*d3c0*/  @!P1 IMAD.MOV.U32 R132, RZ, RZ, R232 ;  /* 0x000000ffff849224 */ /* 0x000fca00078e00e8 */
[----:B------:R0:W5:Y:S01]  /*d3d0*/  @!P1 LDG.E R67, desc[UR36][R132.64] ;  /* 0x0000002484439981 */ /* 0x000162000c1e1900 */
[----:B---3--:R-:W-:Y:S02]  /*d3e0*/  @!P1 IMAD R241, R62, R241, RZ ;  /* 0x000000f13ef19224 */ /* 0x008fe400078e02ff */
[----:B------:R-:W-:Y:S02]  /*d3f0*/  @!P1 IMAD R232, R11, 0x4, R130 ;  /* 0x000000040be89824 */ /* 0x000fe400078e0282 */
[----:B0-----:R-:W-:Y:S01]  /*d400*/  @!P1 IMAD.MOV.U32 R132, RZ, RZ, R14 ;  /* 0x000000ffff849224 */ /* 0x001fe200078e000e */
[----:B------:R-:W-:Y:S02]  /*d410*/  @!P1 MOV R133, R15 ;  /* 0x0000000f00859202 */ /* 0x000fe40000000f00 */
[----:B------:R-:W0:Y:S01]  /*d420*/  @!P1 LDC.64 R14, c[0x0][0x3b8] ;  /* 0x0000ee00ff0e9b82 */ /* 0x000e220000000a00 */
[C---:B------:R-:W-:Y:S02]  /*d430*/  @!P1 IMAD R232, R241.reuse, 0x40, R232 ;  /* 0x00000040f1e89824 */ /* 0x040fe400078e02e8 */
[----:B------:R-:W-:Y:S01]  /*d440*/  @!P1 IMAD R230, R128, 0x4, R58 ;  /* 0x0000000480e69824 */ /* 0x000fe200078e023a */
[----:B------:R1:W5:Y:S02]  /*d450*/  @!P1 LDG.E R68, desc[UR36][R132.64] ;  /* 0x0000002484449981 */ /* 0x000364000c1e1900 */
[----:B------:R-:W-:Y:S01]  /*d460*/  @!P1 SHF.L.U32 R232, R232, 0x2, RZ ;  /* 0x00000002e8e89819 */ /* 0x000fe200000006ff */
[----:B------:R-:W-:-:S02]  /*d470*/  @!P1 IMAD R230, R241, 0x100, R230 ;  /* 0x00000100f1e69824 */ /* 0x000fc400078e02e6 */
[----:B----4-:R-:W-:Y:S01]  /*d480*/  @!P1 IMAD R231, R62, R231, RZ ;  /* 0x000000e73ee79224 */ /* 0x010fe200078e02ff */
[C---:B------:R-:W-:Y:S01]  /*d490*/  @!P1 IADD3 R247, P4, PT, R57.reuse, R232, RZ ;  /* 0x000000e839f79210 */ /* 0x040fe20007f9e0ff */
[----:B------:R-:W3:Y:S01]  /*d4a0*/  @!P1 LDG.E R241, desc[UR36][R12.64] ;  /* 0x000000240cf19981 */ /* 0x000ee2000c1e1900 */
[----:B------:R-:W-:Y:S02]  /*d4b0*/  @!P1 IADD3 R249, P3, PT, R57, R230, RZ ;  /* 0x000000e639f99210 */ /* 0x000fe40007f7e0ff */
[-C--:B------:R-:W-:Y:S01]  /*d4c0*/  @!P1 LEA.HI.X.SX32 R232, R232, R65.reuse, 0x1, P4 ;  /* 0x00000041e8e89211 */ /* 0x080fe200020f0eff */
[----:B------:R-:W4:Y:S01]  /*d4d0*/  @!P1 LDG.E R133, desc[UR36][R12.64] ;  /* 0x000000240c859981 */ /* 0x000f22000c1e1900 */
[----:B------:R-:W-:Y:S02]  /*d4e0*/  @!P1 LEA.HI.X.SX32 R234, R230, R65, 0x1, P3 ;  /* 0x00000041e6ea9211 */ /* 0x000fe400018f0eff */
[-C--:B0-----:R-:W-:Y:S02]  /*d4f0*/  @!P1 LEA R230, P3, R249, R14.reuse, 0x2 ;  /* 0x0000000ef9e69211 */ /* 0x081fe400078610ff */
[----:B-1----:R-:W-:-:S02]  /*d500*/  @!P1 LEA R132, P4, R247, R14, 0x2 ;  /* 0x0000000ef7849211 */ /* 0x002fc400078810ff */
[-C--:B------:R-:W-:Y:S02]  /*d510*/  @!P1 LEA.HI.X R249, R249, R15.reuse, R234, 0x2, P3 ;  /* 0x0000000ff9f99211 */ /* 0x080fe400018f14ea */
[----:B------:R-:W-:Y:S02]  /*d520*/  @!P1 LEA.HI.X R247, R247, R15, R232, 0x2, P4 ;  /* 0x0000000ff7f79211 */ /* 0x000fe400020f14e8 */
[----:B------:R-:W0:Y:S01]  /*d530*/  @!P1 LDC.64 R14, c[0x0][0x3b8] ;  /* 0x0000ee00ff0e9b82 */ /* 0x000e220000000a00 */
[----:B------:R-:W-:-:S04]  /*d540*/  @!P1 IMAD R231, R231, 0x40, R130 ;  /* 0x00000040e7e79824 */ /* 0x000fc800078e0282 */
[----:B------:R-:W-:-:S05]  /*d550*/  @!P1 IMAD.SHL.U32 R232, R231, 0x4, RZ ;  /* 0x00000004e7e89824 */ /* 0x000fca00078e00ff */
[----:B------:R-:W-:-:S04]  /*d560*/  @!P1 IADD3 R231, P3, PT, R57, R232, RZ ;  /* 0x000000e839e79210 */ /* 0x000fc80007f7e0ff */
[----:B------:R-:W-:Y:S02]  /*d570*/  @!P1 LEA.HI.X.SX32 R232, R232, R65, 0x1, P3 ;  /* 0x00000041e8e89211 */ /* 0x000fe400018f0eff */
[----:B0-----:R-:W-:-:S04]  /*d580*/  @!P1 LEA R14, P3, R231, R14, 0x2 ;  /* 0x0000000ee70e9211 */ /* 0x001fc800078610ff */
[----:B------:R-:W-:Y:S01]  /*d590*/  @!P1 LEA.HI.X R15, R231, R15, R232, 0x2, P3 ;  /* 0x0000000fe70f9211 */ /* 0x000fe200018f14e8 */
[----:B------:R-:W-:-:S05]  /*d5a0*/  @!P1 IMAD.MOV.U32 R231, RZ, RZ, R249 ;  /* 0x000000ffffe79224 */ /* 0x000fca00078e00f9 */
[----:B------:R0:W5:Y:S01]  /*d5b0*/  @!P1 LDG.E R69, desc[UR36][R230.64] ;  /* 0x00000024e6459981 */ /* 0x000162000c1e1900 */
[----:B------:R-:W-:Y:S02]  /*d5c0*/  IMAD R234, R11, 0x4, R128 ;  /* 0x000000040bea7824 */ /* 0x000fe400078e0280 */
[----:B0-----:R-:W-:Y:S01]  /*d5d0*/  @!P1 IMAD.MOV.U32 R230, RZ, RZ, R132 ;  /* 0x000000ffffe69224 */ /* 0x001fe200078e0084 */
[----:B------:R-:W-:Y:S01]  /*d5e0*/  @!P1 MOV R231, R247 ;  /* 0x000000f700e79202 */ /* 0x000fe20000000f00 */
[----:B------:R-:W-:Y:S01]  /*d5f0*/  @!P1 IMAD R245, R62, R245, RZ ;  /* 0x000000f53ef59224 */ /* 0x000fe200078e02ff */
[----:B------:R-:W4:Y:S04]  /*d600*/  @!P1 LDG.E R247, desc[UR36][R12.64] ;  /* 0x000000240cf79981 */ /* 0x000f28000c1e1900 */
[----:B------:R0:W5:Y:S01]  /*d610*/  @!P1 LDG.E R70, desc[UR36][R230.64] ;  /* 0x00000024e6469981 */ /* 0x000162000c1e1900 */
[----:B------:R-:W-:-:S02]  /*d620*/  IMAD.IADD R132, R234, 0x1, R11 ;  /* 0x00000001ea847824 */ /* 0x000fc400078e020b */
[----:B0-----:R-:W-:Y:S02]  /*d630*/  @!P1 IMAD.MOV.U32 R230, RZ, RZ, R14 ;  /* 0x000000ffffe69224 */ /* 0x001fe400078e000e */
[----:B------:R-:W-:Y:S02]  /*d640*/  @!P1 IMAD.MOV.U32 R231, RZ, RZ, R15 ;  /* 0x000000ffffe79224 */ /* 0x000fe400078e000f */
[----:B------:R-:W0:Y:S01]  /*d650*/  @!P1 LDC.64 R14, c[0x0][0x3b8] ;  /* 0x0000ee00ff0e9b82 */ /* 0x000e220000000a00 */
[----:B------:R-:W-:Y:S01]  /*d660*/  @!P1 SHF.L.U32 R245, R245, 0x8, RZ ;  /* 0x00000008f5f59819 */ /* 0x000fe200000006ff */
[----:B------:R-:W-:Y:S01]  /*d670*/  IMAD.IADD R128, R132, 0x1, R11 ;  /* 0x0000000184807824 */ /* 0x000fe200078e020b */
[----:B------:R1:W5:Y:S03]  /*d680*/  @!P1 LDG.E R66, desc[UR36][R230.64] ;  /* 0x00000024e6429981 */ /* 0x000366000c1e1900 */
[----:B------:R-:W-:-:S02]  /*d690*/  @!P1 IMAD R232, R128, 0x4, R245 ;  /* 0x0000000480e89824 */ /* 0x000fc400078e02f5 */
[----:B------:R-:W-:Y:S02]  /*d6a0*/  @!P1 IMAD.IADD R236, R236, 0x1, R245 ;  /* 0x00000001ecec9824 */ /* 0x000fe400078e02f5 */
[----:B------:R-:W-:Y:S01]  /*d6b0*/  @!P1 IMAD R243, R62, R243, RZ ;  /* 0x000000f33ef39224 */ /* 0x000fe200078e02ff */
[----:B------:R-:W4:Y:S01]  /*d6c0*/  @!P1 LDG.E R245, desc[UR36][R12.64] ;  /* 0x000000240cf59981 */ /* 0x000f22000c1e1900 */
[----:B-1----:R-:W-:-:S04]  /*d6d0*/  @!P1 IADD3 R231, P3, PT, R57, R232, RZ ;  /* 0x000000e839e79210 */ /* 0x002fc80007f7e0ff */
[----:B------:R-:W-:Y:S02]  /*d6e0*/  @!P1 LEA.HI.X.SX32 R232, R232, R65, 0x1, P3 ;  /* 0x00000041e8e89211 */ /* 0x000fe400018f0eff */
[----:B0-----:R-:W-:-:S04]  /*d6f0*/  @!P1 LEA R230, P3, R231, R14, 0x2 ;  /* 0x0000000ee7e69211 */ /* 0x001fc800078610ff */
[----:B------:R-:W-:Y:S02]  /*d700*/  @!P1 LEA.HI.X R231, R231, R15, R232, 0x2, P3 ;  /* 0x0000000fe7e79211 */ /* 0x000fe400018f14e8 */
[----:B------:R-:W-:Y:S02]  /*d710*/  @!P1 IADD3 R249, P3, PT, R57, R236, RZ ;  /* 0x000000ec39f99210 */ /* 0x000fe40007f7e0ff */
[----:B------:R-:W-:Y:S01]  /*d720*/  @!P1 LEA R234, R243, R234, 0x6 ;  /* 0x000000eaf3ea9211 */ /* 0x000fe200078e30ff */
[----:B------:R-:W-:Y:S01]  /*d730*/  @!P1 IMAD R239, R62, R239, RZ ;  /* 0x000000ef3eef9224 */ /* 0x000fe200078e02ff */
[----:B------:R-:W-:Y:S01]  /*d740*/  @!P1 LEA.HI.X.SX32 R236, R236, R65, 0x1, P3 ;  /* 0x00000041ecec9211 */ /* 0x000fe200018f0eff */
[----:B------:R0:W5:Y:S01]  /*d750*/  @!P1 LDG.E R73, desc[UR36][R230.64] ;  /* 0x00000024e6499981 */ /* 0x000162000c1e1900 */
[----:B------:R-:W-:-:S04]  /*d760*/  @!P1 LEA R232, P3, R249, R14, 0x2 ;  /* 0x0000000ef9e89211 */ /* 0x000fc800078610ff */
[----:B------:R-:W-:Y:S02]  /*d770*/  @!P1 LEA.HI.X R249, R249, R15, R236, 0x2, P3 ;  /* 0x0000000ff9f99211 */ /* 0x000fe400018f14ec */
[----:B------:R-:W1:Y:S01]  /*d780*/  @!P1 LDC.64 R14, c[0x0][0x3b8] ;  /* 0x0000ee00ff0e9b82 */ /* 0x000e620000000a00 */
[----:B------:R-:W-:-:S05]  /*d790*/  @!P1 IMAD.SHL.U32 R234, R234, 0x4, RZ ;  /* 0x00000004eaea9824 */ /* 0x000fca00078e00ff */
[----:B------:R-:W-:-:S04]  /*d7a0*/  @!P1 IADD3 R243, P3, PT, R57, R234, RZ ;  /* 0x000000ea39f39210 */ /* 0x000fc80007f7e0ff */
[----:B------:R-:W-:Y:S02]  /*d7b0*/  @!P1 LEA.HI.X.SX32 R236, R234, R65, 0x1, P3 ;  /* 0x00000041eaec9211 */ /* 0x000fe400018f0eff */
[----:B-1----:R-:W-:-:S04]  /*d7c0*/  @!P1 LEA R234, P3, R243, R14, 0x2 ;  /* 0x0000000ef3ea9211 */ /* 0x002fc800078610ff */
[----:B------:R-:W-:Y:S02]  /*d7d0*/  @!P1 LEA.HI.X R243, R243, R15, R236, 0x2, P3 ;  /* 0x0000000ff3f39211 */ /* 0x000fe400018f14ec */
[----:B------:R-:W1:Y:S01]  /*d7e0*/  @!P1 LDC.64 R14, c[0x0][0x3b8] ;  /* 0x0000ee00ff0e9b82 */ /* 0x000e620000000a00 */
[----:B------:R-:W-:Y:S02]  /*d7f0*/  @!P1 IMAD R132, R239, 0x40, R132 ;  /* 0x00000040ef849824 */ /* 0x000fe400078e0284 */
[----:B------:R-:W4:Y:S02]  /*d800*/  @!P1 LDG.E R239, desc[UR36][R12.64] ;  /* 0x000000240cef9981 */ /* 0x000f24000c1e1900 */
[----:B------:R-:W-:-:S05]  /*d810*/  @!P1 IMAD.SHL.U32 R132, R132, 0x4, RZ ;  /* 0x0000000484849824 */ /* 0x000fca00078e00ff */
[----:B0-----:R-:W-:-:S04]  /*d820*/  @!P1 IADD3 R230, P3, PT, R57, R132, RZ ;  /* 0x0000008439e69210 */ /* 0x001fc80007f7e0ff */
[----:B------:R-:W-:Y:S02]  /*d830*/  @!P1 LEA.HI.X.SX32 R132, R132, R65, 0x1, P3 ;  /* 0x0000004184849211 */ /* 0x000fe400018f0eff */
[----:B------:R-:W-:Y:S02]  /*d840*/  @!P1 MOV R231, R249 ;  /* 0x000000f900e79202 */ /* 0x000fe40000000f00 */
[----:B-1----:R-:W-:-:S04]  /*d850*/  @!P1 LEA R14, P3, R230, R14, 0x2 ;  /* 0x0000000ee60e9211 */ /* 0x002fc800078610ff */
[----:B------:R-:W-:Y:S01]  /*d860*/  @!P1 LEA.HI.X R15, R230, R15, R132, 0x2, P3 ;  /* 0x0000000fe60f9211 */ /* 0x000fe200018f1484 */
[----:B------:R-:W-:-:S05]  /*d870*/  @!P1 IMAD.MOV.U32 R230, RZ, RZ, R232 ;  /* 0x000000ffffe69224 */ /* 0x000fca00078e00e8 */
[----:B------:R0:W5:Y:S02]  /*d880*/  @!P1 LDG.E R74, desc[UR36][R230.64] ;  /* 0x00000024e64a9981 */ /* 0x000164000c1e1900 */
[----:B0-----:R-:W-:Y:S02]  /*d890*/  @!P1 IMAD.MOV.U32 R230, RZ, RZ, R234 ;  /* 0x000000ffffe69224 */ /* 0x001fe400078e00ea */
[----:B------:R-:W-:Y:S02]  /*d8a0*/  @!P1 IMAD.MOV.U32 R231, RZ, RZ, R243 ;  /* 0x000000ffffe79224 */ /* 0x000fe400078e00f3 */
[----:B------:R-:W-:Y:S02]  /*d8b0*/  @!P1 IMAD R243, R62, R237, RZ ;  /* 0x000000ed3ef39224 */ /* 0x000fe400078e02ff */
[----:B------:R-:W4:Y:S04]  /*d8c0*/  @!P1 LDG.E R237, desc[UR36][R12.64] ;  /* 0x000000240ced9981 */ /* 0x000f28000c1e1900 */
[----:B------:R0:W5:Y:S01]  /*d8d0*/  @!P1 LDG.E R71, desc[UR36][R230.64] ;  /* 0x00000024e6479981 */ /* 0x000162000c1e1900 */
[----:B------:R-:W-:Y:S01]  /*d8e0*/  LEA R132, R11, R128, 0x1 ;  /* 0x000000800b847211 */ /* 0x000fe200078e08ff */
[----:B0-----:R-:W-:-:S02]  /*d8f0*/  @!P1 IMAD.MOV.U32 R230, RZ, RZ, R14 ;  /* 0x000000ffffe69224 */ /* 0x001fc400078e000e */
[----:B------:R-:W-:Y:S02]  /*d900*/  @!P1 IMAD.MOV.U32 R231, RZ, RZ, R15 ;  /* 0x000000ffffe79224 */ /* 0x000fe400078e000f */
[----:B------:R-:W0:Y:S01]  /*d910*/  @!P1 LDC.64 R14, c[0x0][0x3b8] ;  /* 0x0000ee00ff0e9b82 */ /* 0x000e220000000a00 */
[----:B------:R-:W-:Y:S02]  /*d920*/  @!P1 IMAD R128, R243, 0x40, R132 ;  /* 0x00000040f3809824 */ /* 0x000fe400078e0284 */
[----:B------:R1:W5:Y:S02]  /*d930*/  @!P1 LDG.E R72, desc[UR36][R230.64] ;  /* 0x00000024e6489981 */ /* 0x000364000c1e1900 */
[----:B------:R-:W-:-:S05]  /*d940*/  @!P1 IMAD.SHL.U32 R128, R128, 0x4, RZ ;  /* 0x0000000480809824 */ /* 0x000fca00078e00ff */
[----:B------:R-:W-:-:S04]  /*d950*/  @!P1 IADD3 R243, P3, PT, R57, R128, RZ ;  /* 0x0000008039f39210 */ /* 0x000fc80007f7e0ff */
[----:B------:R-:W-:Y:S01]  /*d960*/  @!P1 LEA.HI.X.SX32 R128, R128, R65, 0x1, P3 ;  /* 0x0000004180809211 */ /* 0x000fe200018f0eff */
[----:B-1----:R-:W-:Y:S02]  /*d970*/  @!P1 IMAD R231, R62, R235, RZ ;  /* 0x000000eb3ee79224 */ /* 0x002fe400078e02ff */
[----:B------:R-:W4:Y:S01]  /*d980*/  @!P1 LDG.E R235, desc[UR36][R12.64] ;  /* 0x000000240ceb9981 */ /* 0x000f22000c1e1900 */
[----:B0-----:R-:W-:-:S04]  /*d990*/  @!P1 LEA R242, P3, R243, R14, 0x2 ;  /* 0x0000000ef3f29211 */ /* 0x001fc800078610ff */
[----:B------:R-:W-:Y:S02]  /*d9a0*/  @!P1 LEA.HI.X R243, R243, R15, R128, 0x2, P3 ;  /* 0x0000000ff3f39211 */ /* 0x000fe400018f1480 */
[----:B------:R-:W0:Y:S01]  /*d9b0*/  @!P1 LDC.64 R14, c[0x0][0x3b8] ;  /* 0x0000ee00ff0e9b82 */ /* 0x000e220000000a00 */
[----:B------:R-:W-:Y:S02]  /*d9c0*/  IMAD.IADD R230, R132, 0x1, R11 ;  /* 0x0000000184e67824 */ /* 0x000fe400078e020b */
[----:B------:R1:W5:Y:S02]  /*d9d0*/  @!P1 LDG.E R75, desc[UR36][R242.64] ;  /* 0x00000024f24b9981 */ /* 0x000364000c1e1900 */
[----:B------:R-:W-:-:S05]  /*d9e0*/  @!P1 IMAD R128, R231, 0x40, R230 ;  /* 0x00000040e7809824 */ /* 0x000fca00078e02e6 */
[----:B------:R-:W-:-:S04]  /*d9f0*/  @!P1 SHF.L.U32 R128, R128, 0x2, RZ ;  /* 0x0000000280809819 */ /* 0x000fc800000006ff */
[----:B------:R-:W-:-:S04]  /*da00*/  @!P1 IADD3 R249, P3, PT, R57, R128, RZ ;  /* 0x0000008039f99210 */ /* 0x000fc80007f7e0ff */
[----:B------:R-:W-:Y:S01]  /*da10*/  @!P1 LEA.HI.X.SX32 R132, R128, R65, 0x1, P3 ;  /* 0x0000004180849211 */ /* 0x000fe200018f0eff */
[----:B------:R-:W-:Y:S02]  /*da20*/  @!P1 IMAD R231, R62, R233, RZ ;  /* 0x000000e93ee79224 */ /* 0x000fe400078e02ff */
[----:B------:R-:W4:Y:S01]  /*da30*/  @!P1 LDG.E R233, desc[UR36][R12.64] ;  /* 0x000000240ce99981 */ /* 0x000f22000c1e1900 */
[----:B0-----:R-:W-:-:S04]  /*da40*/  @!P1 LEA R128, P3, R249, R14, 0x2 ;  /* 0x0000000ef9809211 */ /* 0x001fc800078610ff */
[----:B------:R-:W-:Y:S02]  /*da50*/  @!P1 LEA.HI.X R249, R249, R15, R132, 0x2, P3 ;  /* 0x0000000ff9f99211 */ /* 0x000fe400018f1484 */
[----:B------:R-:W0:Y:S01]  /*da60*/  @!P1 LDC.64 R14, c[0x0][0x3b8] ;  /* 0x0000ee00ff0e9b82 */ /* 0x000e220000000a00 */
[----:B------:R-:W-:-:S04]  /*da70*/  IMAD.IADD R132, R230, 0x1, R11 ;  /* 0x00000001e6847824 */ /* 0x000fc800078e020b */
[----:B------:R-:W-:-:S04]  /*da80*/  @!P1 IMAD R230, R231, 0x40, R132 ;  /* 0x00000040e7e69824 */ /* 0x000fc800078e0284 */
[----:B------:R-:W-:-:S05]  /*da90*/  @!P1 IMAD.SHL.U32 R230, R230, 0x4, RZ ;  /* 0x00000004e6e69824 */ /* 0x000fca00078e00ff */
[----:B------:R-:W-:-:S04]  /*daa0*/  @!P1 IADD3 R231, P3, PT, R57, R230, RZ ;  /* 0x000000e639e79210 */ /* 0x000fc80007f7e0ff */
[----:B------:R-:W-:Y:S02]  /*dab0*/  @!P1 LEA.HI.X.SX32 R230, R230, R65, 0x1, P3 ;  /* 0x00000041e6e69211 */ /* 0x000fe400018f0eff */
[----:B0-----:R-:W-:-:S04]  /*dac0*/  @!P1 LEA R14, P3, R231, R14, 0x2 ;  /* 0x0000000ee70e9211 */ /* 0x001fc800078610ff */
[----:B------:R-:W-:Y:S02]  /*dad0*/  @!P1 LEA.HI.X R15, R231, R15, R230, 0x2, P3 ;  /* 0x0000000fe70f9211 */ /* 0x000fe400018f14e6 */
[----:B------:R-:W4:Y:S01]  /*dae0*/  @!P1 LDG.E R231, desc[UR36][R12.64] ;  /* 0x000000240ce79981 */ /* 0x000f22000c1e1900 */
[----:B------:R-:W-:Y:S01]  /*daf0*/  IMAD.IADD R132, R132, 0x1, R11 ;  /* 0x0000000184847824 */ /* 0x000fe200078e020b */
[----:B-1----:R-:W-:Y:S01]  /*db00*/  @!P1 MOV R243, R249 ;  /* 0x000000f900f39202 */ /* 0x002fe20000000f00 */
[----:B------:R-:W-:-:S03]  /*db10*/  @!P1 IMAD.MOV.U32 R242, RZ, RZ, R128 ;  /* 0x000000fffff29224 */ /* 0x000fc600078e0080 */
[----:B------:R-:W-:Y:S02]  /*db20*/  IADD3 R232, PT, PT, R132, R11, RZ ;  /* 0x0000000b84e87210 */ /* 0x000fe40007ffe0ff */
[----:B------:R0:W5:Y:S01]  /*db30*/  @!P1 LDG.E R76, desc[UR36][R242.64] ;  /* 0x00000024f24c9981 */ /* 0x000162000c1e1900 */
[C---:B------:R-:W-:Y:S02]  /*db40*/  @!P1 IMAD R131, R62.reuse, R131, RZ ;  /* 0x000000833e839224 */ /* 0x040fe400078e02ff */
[----:B--2---:R-:W-:Y:S02]  /*db50*/  @!P1 IMAD R129, R62, R129, RZ ;  /* 0x000000813e819224 */ /* 0x004fe400078e02ff */
[----:B------:R-:W-:Y:S02]  /*db60*/  IMAD.IADD R230, R232, 0x1, R11 ;  /* 0x00000001e8e67824 */ /* 0x000fe400078e020b */
[----:B0-----:R-:W-:Y:S02]  /*db70*/  @!P1 IMAD.MOV.U32 R242, RZ, RZ, R14 ;  /* 0x000000fffff29224 */ /* 0x001fe400078e000e */
[----:B------:R-:W-:-:S02]  /*db80*/  @!P1 IMAD.MOV.U32 R243, RZ, RZ, R15 ;  /* 0x000000fffff39224 */ /* 0x000fc400078e000f */
[----:B------:R-:W0:Y:S01]  /*db90*/  @!P1 LDC.64 R14, c[0x0][0x3b8] ;  /* 0x0000ee00ff0e9b82 */ /* 0x000e220000000a00 */
[----:B------:R-:W-:Y:S02]  /*dba0*/  @!P1 IMAD R236, R131, 0x40, R132 ;  /* 0x0000004083ec9824 */ /* 0x000fe400078e0284 */
[----:B------:R-:W-:Y:S01]  /*dbb0*/  @!P1 IMAD.SHL.U32 R129, R129, 0x100, RZ ;  /* 0x0000010081819824 */ /* 0x000fe200078e00ff */
[----:B------:R-:W2:Y:S01]  /*dbc0*/  @!P1 LDG.E R131, desc[UR36][R12.64] ;  /* 0x000000240c839981 */ /* 0x000ea2000c1e1900 */
[----:B------:R-:W-:Y:S02]  /*dbd0*/  @!P1 IMAD R238, R11, 0x10, R130 ;  /* 0x000000100bee9824 */ /* 0x000fe400078e0282 */
[----:B------:R-:W-:Y:S01]  /*dbe0*/  IMAD.IADD R132, R230, 0x1, R11 ;  /* 0x00000001e6847824 */ /* 0x000fe200078e020b */
[----:B------:R1:W5:Y:S02]  /*dbf0*/  @!P1 LDG.E R77, desc[UR36][R242.64] ;  /* 0x00000024f24d9981 */ /* 0x000364000c1e1900 */
[----:B------:R-:W-:Y:S01]  /*dc00*/  @!P1 LEA R238, R238, R129, 0x2 ;  /* 0x00000081eeee9211 */ /* 0x000fe200078e10ff */
[----:B------:R-:W-:-:S02]  /*dc10*/  @!P1 IMAD R234, R132, 0x4, R129 ;  /* 0x0000000484ea9824 */ /* 0x000fc400078e0281 */
[----:B------:R-:W3:Y:S03]  /*dc20*/  @!P1 LDC.64 R128, c[0x0][0x3b8] ;  /* 0x0000ee00ff809b82 */ /* 0x000ee60000000a00 */
[C---:B------:R-:W-:Y:S02]  /*dc30*/  @!P1 IADD3 R249, P3, PT, R57.reuse, R234, RZ ;  /* 0x000000ea39f99210 */ /* 0x040fe40007f7e0ff */
[----:B-1----:R-:W-:Y:S01]  /*dc40*/  @!P1 IADD3 R243, P4, PT, R57, R238, RZ ;  /* 0x000000ee39f39210 */ /* 0x002fe20007f9e0ff */
[----:B------:R-:W-:Y:S01]  /*dc50*/  @!P1 IMAD.SHL.U32 R236, R236, 0x4, RZ ;  /* 0x00000004ecec9824 */ /* 0x000fe200078e00ff */
[-C--:B------:R-:W-:Y:S02]  /*dc60*/  @!P1 LEA.HI.X.SX32 R240, R234, R65.reuse, 0x1, P3 ;  /* 0x00000041eaf09211 */ /* 0x080fe400018f0eff */
[----:B------:R-:W-:Y:S02]  /*dc70*/  @!P1 LEA.HI.X.SX32 R238, R238, R65, 0x1, P4 ;  /* 0x00000041eeee9211 */ /* 0x000fe400020f0eff */
[----:B0-----:R-:W-:-:S02]  /*dc80*/  @!P1 LEA R234, P4, R243, R14, 0x2 ;  /* 0x0000000ef3ea9211 */ /* 0x001fc400078810ff */
[----:B------:R-:W-:Y:S02]  /*dc90*/  @!P1 LEA R248, P3, R249, R14, 0x2 ;  /* 0x0000000ef9f89211 */ /* 0x000fe400078610ff */
[-C--:B------:R-:W-:Y:S02]  /*dca0*/  @!P1 LEA.HI.X R243, R243, R15.reuse, R238, 0x2, P4 ;  /* 0x0000000ff3f39211 */ /* 0x080fe400020f14ee */
[----:B------:R-:W-:Y:S02]  /*dcb0*/  @!P1 LEA.HI.X R249, R249, R15, R240, 0x2, P3 ;  /* 0x0000000ff9f99211 */ /* 0x000fe400018f14f0 */
[----:B------:R-:W-:-:S03]  /*dcc0*/  @!P1 IADD3 R15, P3, PT, R57, R236, RZ ;  /* 0x000000ec390f9210 */ /* 0x000fc60007f7e0ff */
[----:B------:R0:W5:Y:S01]  /*dcd0*/  @!P1 LDG.E R81, desc[UR36][R248.64] ;  /* 0x00000024f8519981 */ /* 0x000162000c1e1900 */
[----:B------:R-:W-:Y:S02]  /*dce0*/  @!P1 LEA.HI.X.SX32 R236, R236, R65, 0x1, P3 ;  /* 0x00000041ecec9211 */ /* 0x000fe400018f0eff */
[----:B---3--:R-:W-:-:S04]  /*dcf0*/  @!P1 LEA R14, P3, R15, R128, 0x2 ;  /* 0x000000800f0e9211 */ /* 0x008fc800078610ff */
[----:B------:R-:W-:Y:S01]  /*dd00*/  @!P1 LEA.HI.X R15, R15, R129, R236, 0x2, P3 ;  /* 0x000000810f0f9211 */ /* 0x000fe200018f14ec */
[----:B------:R-:W-:Y:S02]  /*dd10*/  @!P1 IMAD.MOV.U32 R129, RZ, RZ, R243 ;  /* 0x000000ffff819224 */ /* 0x000fe400078e00f3 */
[----:B------:R-:W3:Y:S01]  /*dd20*/  @!P1 LDG.E R243, desc[UR36][R12.64] ;  /* 0x000000240cf39981 */ /* 0x000ee2000c1e1900 */
[----:B0-----:R-:W-:Y:S01]  /*dd30*/  @!P1 MOV R248, R14 ;  /* 0x0000000e00f89202 */ /* 0x001fe20000000f00 */
[----:B------:R-:W-:Y:S02]  /*dd40*/  @!P1 IMAD.MOV.U32 R249, RZ, RZ, R15 ;  /* 0x000000fffff99224 */ /* 0x000fe400078e000f */
[----:B------:R-:W0:Y:S01]  /*dd50*/  @!P1 LDC.64 R14, c[0x0][0x3b8] ;  /* 0x0000ee00ff0e9b82 */ /* 0x000e220000000a00 */
[----:B------:R-:W-:Y:S02]  /*dd60*/  @!P1 IMAD.MOV.U32 R128, RZ, RZ, R234 ;  /* 0x000000ffff809224 */ /* 0x000fe400078e00ea */
[C---:B------:R-:W-:Y:S01]  /*dd70*/  @!P1 IMAD R241, R62.reuse, R241, RZ ;  /* 0x000000f13ef19224 */ /* 0x040fe200078e02ff */
[----:B------:R-:W5:Y:S01]  /*dd80*/  @!P1 LDG.E R78, desc[UR36][R248.64] ;  /* 0x00000024f84e9981 */ /* 0x000f62000c1e1900 */
[----:B----4-:R-:W-:-:S02]  /*dd90*/  @!P1 IMAD R133, R62, R133, RZ ;  /* 0x000000853e859224 */ /* 0x010fc400078e02ff */
[----:B------:R-:W-:Y:S01]  /*dda0*/  @!P1 IMAD R232, R241, 0x40, R232 ;  /* 0x00000040f1e89824 */ /* 0x000fe200078e02e8 */
[----:B------:R1:W5:Y:S01]  /*ddb0*/  @!P1 LDG.E R82, desc[UR36][R128.64] ;  /* 0x0000002480529981 */ /* 0x000362000c1e1900 */
[----:B------:R-:W-:Y:S02]  /*ddc0*/  @!P1 IMAD R234, R133, 0x40, R230 ;  /* 0x0000004085ea9824 */ /* 0x000fe400078e02e6 */
[----:B------:R-:W-:Y:S01]  /*ddd0*/  @!P1 IMAD.SHL.U32 R230, R232, 0x4, RZ ;  /* 0x00000004e8e69824 */ /* 0x000fe200078e00ff */
[----:B------:R-:W4:Y:S01]  /*dde0*/  @!P1 LDG.E R133, desc[UR36][R12.64] ;  /* 0x000000240c859981 */ /* 0x000f22000c1e1900 */
[----:B------:R-:W-:Y:S02]  /*ddf0*/  @!P1 IMAD R247, R62, R247, RZ ;  /* 0x000000f73ef79224 */ /* 0x000fe400078e02ff */
[----:B------:R-:W-:Y:S01]  /*de00*/  IMAD R132, R11, 0x2, R132 ;  /* 0x000000020b847824 */ /* 0x000fe200078e0284 */
[----:B------:R-:W4:Y:S01]  /*de10*/  @!P1 LDG.E R241, desc[UR36][R12.64] ;  /* 0x000000240cf19981 */ /* 0x000f22000c1e1900 */
[----:B-1----:R-:W1:Y:S01]  /*de20*/  @!P1 LDC.64 R128, c[0x0][0x3b8] ;  /* 0x0000ee00ff809b82 */ /* 0x002e620000000a00 */
[----:B------:R-:W-:-:S04]  /*de30*/  @!P1 IADD3 R232, P3, PT, R57, R230, RZ ;  /* 0x000000e639e89210 */ /* 0x000fc80007f7e0ff */
[----:B------:R-:W-:Y:S02]  /*de40*/  @!P1 LEA.HI.X.SX32 R249, R230, R65, 0x1, P3 ;  /* 0x00000041e6f99211 */ /* 0x000fe400018f0eff */
[----:B0-----:R-:W-:Y:S02]  /*de50*/  @!P1 LEA R230, P3, R232, R14, 0x2 ;  /* 0x0000000ee8e69211 */ /* 0x001fe400078610ff */
[----:B------:R-:W-:Y:S02]  /*de60*/  @!P1 SHF.L.U32 R14, R234, 0x2, RZ ;  /* 0x00000002ea0e9819 */ /* 0x000fe400000006ff */
[----:B------:R-:W-:Y:S02]  /*de70*/  @!P1 LEA.HI.X R249, R232, R15, R249, 0x2, P3 ;  /* 0x0000000fe8f99211 */ /* 0x000fe400018f14f9 */
[----:B------:R-:W-:-:S04]  /*de80*/  @!P1 IADD3 R251, P3, PT, R57, R14, RZ ;  /* 0x0000000e39fb9210 */ /* 0x000fc80007f7e0ff */
[----:B------:R-:W-:Y:S02]  /*de90*/  @!P1 LEA.HI.X.SX32 R14, R14, R65, 0x1, P3 ;  /* 0x000000410e0e9211 */ /* 0x000fe400018f0eff */
[----:B-1----:R-:W-:-:S04]  /*dea0*/  @!P1 LEA R232, P3, R251, R128, 0x2 ;  /* 0x00000080fbe89211 */ /* 0x002fc800078610ff */
        /* <DEDUP_REMOVED lines=8> */
[----:B------:R-:W-:Y:S01]  /*df30*/  @!P1 IMAD.MOV.U32 R128, RZ, RZ, R230 ;  /* 0x000000ffff809224 */ /* 0x000fe200078e00e6 */
[----:B------:R-:W-:-:S05]  /*df40*/  @!P1 MOV R129, R249 ;  /* 0x000000f900819202 */ /* 0x000fca0000000f00 */
[----:B------:R0:W5:Y:S02]  /*df50*/  @!P1 LDG.E R79, desc[UR36][R128.64] ;  /* 0x00000024804f9981 */ /* 0x000164000c1e1900 */
[----:B0-----:R-:W-:Y:S02]  /*df60*/  @!P1 IMAD.MOV.U32 R128, RZ, RZ, R232 ;  /* 0x000000ffff809224 */ /* 0x001fe400078e00e8 */
[----:B------:R-:W-:Y:S01]  /*df70*/  @!P1 IMAD.MOV.U32 R129, RZ, RZ, R251 ;  /* 0x000000ffff819224 */ /* 0x000fe200078e00fb */
[----:B------:R-:W-:Y:S01]  /*df80*/  IADD3 R234, PT, PT, R132, R11, RZ ;  /* 0x0000000b84ea7210 */ /* 0x000fe20007ffe0ff */
[----:B------:R-:W-:Y:S01]  /*df90*/  @!P1 IMAD R245, R62, R245, RZ ;  /* 0x000000f53ef59224 */ /* 0x000fe200078e02ff */
[----:B------:R-:W-:Y:S01]  /*dfa0*/  @!P1 LEA R130, R130, R60, 0x2 ;  /* 0x0000003c82829211 */ /* 0x000fe200078e10ff */
[----:B------:R-:W4:Y:S04]  /*dfb0*/  @!P1 LDG.E R251, desc[UR36][R12.64] ;  /* 0x000000240cfb9981 */ /* 0x000f28000c1e1900 */
[----:B------:R0:W5:Y:S02]  /*dfc0*/  @!P1 LDG.E R80, desc[UR36][R128.64] ;  /* 0x0000002480509981 */ /* 0x000164000c1e1900 */
        /* <DEDUP_REMOVED lines=8> */
[----:B------:R-:W-:Y:S02]  /*e050*/  @!P1 IMAD R245, R62, R239, RZ ;  /* 0x000000ef3ef59224 */ /* 0x000fe400078e02ff */
[----:B------:R-:W-:Y:S01]  /*e060*/  IMAD.IADD R234, R234, 0x1, R11 ;  /* 0x00000001eaea7824 */ /* 0x000fe200078e020b */
[----:B------:R-:W4:Y:S01]  /*e070*/  @!P1 LDG.E R239, desc[UR36][R12.64] ;  /* 0x000000240cef9981 */ /* 0x000f22000c1e1900 */
[----:B0-----:R-:W-:-:S04]  /*e080*/  @!P1 LEA R132, P3, R230, R14, 0x2 ;  /* 0x0000000ee6849211 */ /* 0x001fc800078610ff */
[----:B-1----:R-:W-:Y:S02]  /*e090*/  @!P1 LEA.HI.X R129, R230, R15, R232, 0x2, P3 ;  /* 0x0000000fe6819211 */ /* 0x002fe400018f14e8 */
[----:B------:R-:W0:Y:S01]  /*e0a0*/  @!P1 LDC.64 R14, c[0x0][0x3b8] ;  /* 0x0000ee00ff0e9b82 */ /* 0x000e220000000a00 */
[----:B------:R-:W-:Y:S01]  /*e0b0*/  @!P1 IMAD.MOV.U32 R128, RZ, RZ, R132 ;  /* 0x000000ffff809224 */ /* 0x000fe200078e0084 */
[----:B------:R-:W-:-:S04]  /*e0c0*/  @!P1 LEA R132, R245, R234, 0x6 ;  /* 0x000000eaf5849211 */ /* 0x000fc800078e30ff */
[----:B------:R0:W5:Y:S01]  /*e0d0*/  @!P1 LDG.E R84, desc[UR36][R128.64] ;  /* 0x0000002480549981 */ /* 0x000162000c1e1900 */
[----:B------:R-:W-:-:S05]  /*e0e0*/  @!P1 IMAD.SHL.U32 R132, R132, 0x4, RZ ;  /* 0x0000000484849824 */ /* 0x000fca00078e00ff */
[----:B------:R-:W-:-:S04]  /*e0f0*/  @!P1 IADD3 R230, P3, PT, R57, R132, RZ ;  /* 0x0000008439e69210 */ /* 0x000fc80007f7e0ff */
[----:B------:R-:W-:Y:S02]  /*e100*/  @!P1 LEA.HI.X.SX32 R132, R132, R65, 0x1, P3 ;  /* 0x0000004184849211 */ /* 0x000fe400018f0eff */
[----:B0-----:R-:W-:-:S04]  /*e110*/  @!P1 LEA R128, P3, R230, R14, 0x2 ;  /* 0x0000000ee6809211 */ /* 0x001fc800078610ff */
[----:B------:R-:W-:Y:S02]  /*e120*/  @!P1 LEA.HI.X R129, R230, R15, R132, 0x2, P3 ;  /* 0x0000000fe6819211 */ /* 0x000fe400018f1484 */
[----:B------:R-:W0:Y:S01]  /*e130*/  @!P1 LDC.64 R14, c[0x0][0x3b8] ;  /* 0x0000ee00ff0e9b82 */ /* 0x000e220000000a00 */
[----:B------:R-:W-:Y:S02]  /*e140*/  @!P1 IMAD R245, R62, R237, RZ ;  /* 0x000000ed3ef59224 */ /* 0x000fe400078e02ff */
[----:B------:R-:W-:Y:S01]  /*e150*/  IMAD.IADD R234, R234, 0x1, R11 ;  /* 0x00000001eaea7824 */ /* 0x000fe200078e020b */
[----:B------:R-:W4:Y:S03]  /*e160*/  @!P1 LDG.E R237, desc[UR36][R12.64] ;  /* 0x000000240ced9981 */ /* 0x000f26000c1e1900 */
[----:B------:R-:W-:Y:S01]  /*e170*/  @!P1 IMAD R132, R245, 0x40, R234 ;  /* 0x00000040f5849824 */ /* 0x000fe200078e02ea */
[----:B------:R0:W5:Y:S03]  /*e180*/  @!P1 LDG.E R85, desc[UR36][R128.64] ;  /* 0x0000002480559981 */ /* 0x000166000c1e1900 */
[----:B------:R-:W-:-:S05]  /*e190*/  @!P1 IMAD.SHL.U32 R132, R132, 0x4, RZ ;  /* 0x0000000484849824 */ /* 0x000fca00078e00ff */
[----:B------:R-:W-:-:S04]  /*e1a0*/  @!P1 IADD3 R230, P3, PT, R57, R132, RZ ;  /* 0x0000008439e69210 */ /* 0x000fc80007f7e0ff */
[----:B------:R-:W-:Y:S02]  /*e1b0*/  @!P1 LEA.HI.X.SX32 R132, R132, R65, 0x1, P3 ;  /* 0x0000004184849211 */ /* 0x000fe400018f0eff */
[----:B0-----:R-:W-:-:S04]  /*e1c0*/  @!P1 LEA R128, P3, R230, R14, 0x2 ;  /* 0x0000000ee6809211 */ /* 0x001fc800078610ff */
[----:B------:R-:W-:Y:S02]  /*e1d0*/  @!P1 LEA.HI.X R129, R230, R15, R132, 0x2, P3 ;  /* 0x0000000fe6819211 */ /* 0x000fe400018f1484 */
[----:B------:R-:W0:Y:S01]  /*e1e0*/  @!P1 LDC.64 R14, c[0x0][0x3b8] ;  /* 0x0000ee00ff0e9b82 */ /* 0x000e220000000a00 */
[----:B------:R-:W-:Y:S01]  /*e1f0*/  IADD3 R234, PT, PT, R234, R11, RZ ;  /* 0x0000000beaea7210 */ /* 0x000fe20007ffe0ff */
[----:B------:R-:W-:Y:S01]  /*e200*/  @!P1 IMAD R245, R62, R235, RZ ;  /* 0x000000eb3ef59224 */ /* 0x000fe200078e02ff */
[----:B------:R0:W5:Y:S04]  /*e210*/  @!P1 LDG.E R86, desc[UR36][R128.64] ;  /* 0x0000002480569981 */ /* 0x000168000c1e1900 */
[----:B------:R-:W4:Y:S01]  /*e220*/  @!P1 LDG.E R235, desc[UR36][R12.64] ;  /* 0x000000240ceb9981 */ /* 0x000f22000c1e1900 */
[----:B------:R-:W-:-:S04]  /*e230*/  @!P1 IMAD R132, R245, 0x40, R234 ;  /* 0x00000040f5849824 */ /* 0x000fc800078e02ea */
        /* <DEDUP_REMOVED lines=10> */
[----:B------:R1:W5:Y:S04]  /*e2e0*/  @!P1 LDG.E R87, desc[UR36][R128.64] ;  /* 0x0000002480579981 */ /* 0x000368000c1e1900 */
[----:B------:R-:W-:-:S04]  /*e2f0*/  @!P1 SHF.L.U32 R132, R132, 0x2, RZ ;  /* 0x0000000284849819 */ /* 0x000fc800000006ff */
[----:B------:R-:W-:Y:S01]  /*e300*/  @!P1 IADD3 R245, P3, PT, R57, R132, RZ ;  /* 0x0000008439f59210 */ /* 0x000fe20007f7e0ff */
[----:B------:R-:W-:Y:S01]  /*e310*/  @!P1 IMAD R231, R62, R231, RZ ;  /* 0x000000e73ee79224 */ /* 0x000fe200078e02ff */
[----:B------:R-:W4:Y:S02]  /*e320*/  @!P1 LDG.E R129, desc[UR36][R12.64] ;  /* 0x000000240c819981 */ /* 0x000f24000c1e1900 */
[----:B------:R-:W-:Y:S02]  /*e330*/  @!P1 LEA.HI.X.SX32 R132, R132, R65, 0x1, P3 ;  /* 0x0000004184849211 */ /* 0x000fe400018f0eff */
[----:B0-----:R-:W-:-:S04]  /*e340*/  @!P1 LEA R244, P3, R245, R14, 0x2 ;  /* 0x0000000ef5f49211 */ /* 0x001fc800078610ff */
[----:B------:R-:W-:Y:S02]  /*e350*/  @!P1 LEA.HI.X R245, R245, R15, R132, 0x2, P3 ;  /* 0x0000000ff5f59211 */ /* 0x000fe400018f1484 */
[----:B------:R-:W0:Y:S01]  /*e360*/  @!P1 LDC.64 R14, c[0x0][0x3b8] ;  /* 0x0000ee00ff0e9b82 */ /* 0x000e220000000a00 */
[----:B------:R-:W-:Y:S02]  /*e370*/  IMAD.IADD R234, R234, 0x1, R11 ;  /* 0x00000001eaea7824 */ /* 0x000fe400078e020b */
[----:B------:R0:W5:Y:S02]  /*e380*/  @!P1 LDG.E R88, desc[UR36][R244.64] ;  /* 0x00000024f4589981 */ /* 0x000164000c1e1900 */
[----:B-1----:R-:W-:Y:S02]  /*e390*/  @!P1 IMAD R128, R231, 0x40, R234 ;  /* 0x00000040e7809824 */ /* 0x002fe400078e02ea */
[----:B--2---:R-:W-:Y:S01]  /*e3a0*/  @!P1 IMAD R131, R62, R131, RZ ;  /* 0x000000833e839224 */ /* 0x004fe200078e02ff */
[----:B------:R-:W2:Y:S01]  /*e3b0*/  @!P1 LDG.E R231, desc[UR36][R12.64] ;  /* 0x000000240ce79981 */ /* 0x000ea2000c1e1900 */
[----:B------:R-:W-:-:S05]  /*e3c0*/  @!P1 IMAD.SHL.U32 R128, R128, 0x4, RZ ;  /* 0x0000000480809824 */ /* 0x000fca00078e00ff */
[----:B------:R-:W-:-:S04]  /*e3d0*/  @!P1 IADD3 R132, P3, PT, R57, R128, RZ ;  /* 0x0000008039849210 */ /* 0x000fc80007f7e0ff */
[----:B------:R-:W-:Y:S02]  /*e3e0*/  @!P1 LEA.HI.X.SX32 R128, R128, R65, 0x1, P3 ;  /* 0x0000004180809211 */ /* 0x000fe400018f0eff */
[----:B0-----:R-:W-:-:S04]  /*e3f0*/  @!P1 LEA R244, P3, R132, R14, 0x2 ;  /* 0x0000000e84f49211 */ /* 0x001fc800078610ff */
[----:B------:R-:W-:Y:S02]  /*e400*/  @!P1 LEA.HI.X R245, R132, R15, R128, 0x2, P3 ;  /* 0x0000000f84f59211 */ /* 0x000fe400018f1480 */
[----:B------:R-:W0:Y:S01]  /*e410*/  @!P1 LDC.64 R14, c[0x0][0x3b8] ;  /* 0x0000ee00ff0e9b82 */ /* 0x000e220000000a00 */
[----:B------:R-:W-:Y:S02]  /*e420*/  IMAD.IADD R234, R234, 0x1, R11 ;  /* 0x00000001eaea7824 */ /* 0x000fe400078e020b */
[----:B------:R1:W5:Y:S03]  /*e430*/  @!P1 LDG.E R89, desc[UR36][R244.64] ;  /* 0x00000024f4599981 */ /* 0x000366000c1e1900 */
[----:B------:R-:W-:-:S05]  /*e440*/  @!P1 LEA R128, R131, R234, 0x6 ;  /* 0x000000ea83809211 */ /* 0x000fca00078e30ff */
[----:B------:R-:W-:-:S05]  /*e450*/  @!P1 IMAD.SHL.U32 R128, R128, 0x4, RZ ;  /* 0x0000000480809824 */ /* 0x000fca00078e00ff */
[----:B------:R-:W-:-:S04]  /*e460*/  @!P1 IADD3 R131, P3, PT, R57, R128, RZ ;  /* 0x0000008039839210 */ /* 0x000fc80007f7e0ff */
[----:B------:R-:W-:Y:S02]  /*e470*/  @!P1 LEA.HI.X.SX32 R132, R128, R65, 0x1, P3 ;  /* 0x0000004180849211 */ /* 0x000fe400018f0eff */
[----:B0-----:R-:W-:-:S04]  /*e480*/  @!P1 LEA R128, P3, R131, R14, 0x2 ;  /* 0x0000000e83809211 */ /* 0x001fc800078610ff */
[----:B------:R-:W-:Y:S02]  /*e490*/  @!P1 LEA.HI.X R131, R131, R15, R132, 0x2, P3 ;  /* 0x0000000f83839211 */ /* 0x000fe400018f1484 */
[----:B------:R-:W0:Y:S03]  /*e4a0*/  @!P1 LDC.64 R14, c[0x0][0x3b8] ;  /* 0x0000ee00ff0e9b82 */ /* 0x000e260000000a00 */
[----:B-1----:R-:W-:Y:S02]  /*e4b0*/  @!P1 IMAD.MOV.U32 R245, RZ, RZ, R131 ;  /* 0x000000fffff59224 */ /* 0x002fe400078e0083 */
[----:B------:R-:W2:Y:S01]  /*e4c0*/  @!P1 LDG.E R131, desc[UR36][R12.64] ;  /* 0x000000240c839981 */ /* 0x000ea2000c1e1900 */
[----:B---3--:R-:W-:Y:S02]  /*e4d0*/  @!P1 IMAD R243, R62, R243, RZ ;  /* 0x000000f33ef39224 */ /* 0x008fe400078e02ff */
[----:B------:R-:W-:-:S02]  /*e4e0*/  IMAD.IADD R234, R234, 0x1, R11 ;  /* 0x00000001eaea7824 */ /* 0x000fc400078e020b */
[----:B------:R-:W-:-:S03]  /*e4f0*/  @!P1 IMAD.MOV.U32 R244, RZ, RZ, R128 ;  /* 0x000000fffff49224 */ /* 0x000fc600078e0080 */
[----:B------:R-:W-:Y:S02]  /*e500*/  @!P1 LEA R128, R243, R234, 0x6 ;  /* 0x000000eaf3809211 */ /* 0x000fe400078e30ff */
[----:B------:R4:W5:Y:S03]  /*e510*/  @!P1 LDG.E R90, desc[UR36][R244.64] ;  /* 0x00000024f45a9981 */ /* 0x000966000c1e1900 */
[----:B------:R-:W-:-:S05]  /*e520*/  @!P1 IMAD.SHL.U32 R128, R128, 0x4, RZ ;  /* 0x0000000480809824 */ /* 0x000fca00078e00ff */
[----:B------:R-:W-:-:S04]  /*e530*/  @!P1 IADD3 R243, P3, PT, R57, R128, RZ ;  /* 0x0000008039f39210 */ /* 0x000fc80007f7e0ff */
[----:B------:R-:W-:Y:S02]  /*e540*/  @!P1 LEA.HI.X.SX32 R128, R128, R65, 0x1, P3 ;  /* 0x0000004180809211 */ /* 0x000fe400018f0eff */
[----:B0-----:R-:W-:-:S04]  /*e550*/  @!P1 LEA R242, P3, R243, R14, 0x2 ;  /* 0x0000000ef3f29211 */ /* 0x001fc800078610ff */
[----:B------:R-:W-:Y:S02]  /*e560*/  @!P1 LEA.HI.X R243, R243, R15, R128, 0x2, P3 ;  /* 0x0000000ff3f39211 */ /* 0x000fe400018f1480 */
[----:B------:R-:W0:Y:S01]  /*e570*/  @!P1 LDC.64 R14, c[0x0][0x3b8] ;  /* 0x0000ee00ff0e9b82 */ /* 0x000e220000000a00 */
[----:B----4-:R-:W-:Y:S02]  /*e580*/  @!P1 IMAD R245, R62, R133, RZ ;  /* 0x000000853ef59224 */ /* 0x010fe400078e02ff */
[----:B------:R-:W3:Y:S01]  /*e590*/  @!P1 LDG.E R133, desc[UR36][R12.64] ;  /* 0x000000240c859981 */ /* 0x000ee2000c1e1900 */
[----:B------:R-:W-:Y:S02]  /*e5a0*/  IMAD.IADD R128, R234, 0x1, R11 ;  /* 0x00000001ea807824 */ /* 0x000fe400078e020b */
[----:B------:R-:W-:Y:S01]  /*e5b0*/  @!P1 IMAD R241, R62, R241, RZ ;  /* 0x000000f13ef19224 */ /* 0x000fe200078e02ff */
[----:B------:R1:W5:Y:S01]  /*e5c0*/  @!P1 LDG.E R91, desc[UR36][R242.64] ;  /* 0x00000024f25b9981 */ /* 0x000362000c1e1900 */
[----:B------:R-:W-:-:S03]  /*e5d0*/  @!P1 IMAD R132, R245, 0x40, R128 ;  /* 0x00000040f5849824 */ /* 0x000fc600078e0280 */
[----:B------:R-:W4:Y:S01]  /*e5e0*/  @!P1 LDG.E R245, desc[UR36][R12.64] ;  /* 0x000000240cf59981 */ /* 0x000f22000c1e1900 */
[----:B------:R-:W-:-:S05]  /*e5f0*/  @!P1 IMAD.SHL.U32 R132, R132, 0x4, RZ ;  /* 0x0000000484849824 */ /* 0x000fca00078e00ff */
[----:B------:R-:W-:-:S04]  /*e600*/  @!P1 IADD3 R247, P3, PT, R57, R132, RZ ;  /* 0x0000008439f79210 */ /* 0x000fc80007f7e0ff */
[----:B------:R-:W-:Y:S02]  /*e610*/  @!P1 LEA.HI.X.SX32 R132, R132, R65, 0x1, P3 ;  /* 0x0000004184849211 */ /* 0x000fe400018f0eff */
[----:B0-----:R-:W-:-:S04]  /*e620*/  @!P1 LEA R240, P3, R247, R14, 0x2 ;  /* 0x0000000ef7f09211 */ /* 0x001fc800078610ff */
[----:B------:R-:W-:Y:S02]  /*e630*/  @!P1 LEA.HI.X R247, R247, R15, R132, 0x2, P3 ;  /* 0x0000000ff7f79211 */ /* 0x000fe400018f1484 */
[----:B------:R-:W0:Y:S01]  /*e640*/  @!P1 LDC.64 R14, c[0x0][0x3b8] ;  /* 0x0000ee00ff0e9b82 */ /* 0x000e220000000a00 */
[----:B------:R-:W-:-:S04]  /*e650*/  @!P1 IMAD.SHL.U32 R249, R241, 0x100, RZ ;  /* 0x00000100f1f99824 */ /* 0x000fc800078e00ff */
[----:B------:R-:W-:-:S05]  /*e660*/  @!P1 IMAD.IADD R130, R130, 0x1, R249 ;  /* 0x0000000182829824 */ /* 0x000fca00078e02f9 */
[----:B-1----:R-:W-:-:S04]  /*e670*/  @!P1 IADD3 R243, P3, PT, R57, R130, RZ ;  /* 0x0000008239f39210 */ /* 0x002fc80007f7e0ff */
[----:B------:R-:W-:Y:S01]  /*e680*/  @!P1 LEA.HI.X.SX32 R132, R130, R65, 0x1, P3 ;  /* 0x0000004182849211 */ /* 0x000fe200018f0eff */
[----:B------:R-:W-:Y:S02]  /*e690*/  @!P1 IMAD.MOV.U32 R241, RZ, RZ, R247 ;  /* 0x000000fffff19224 */ /* 0x000fe400078e00f7 */
[----:B------:R-:W-:-:S03]  /*e6a0*/  IMAD.IADD R234, R128, 0x1, R11 ;  /* 0x0000000180ea7824 */ /* 0x000fc600078e020b */
[----:B------:R1:W5:Y:S01]  /*e6b0*/  @!P1 LDG.E R92, desc[UR36][R240.64] ;  /* 0x00000024f05c9981 */ /* 0x000362000c1e1900 */
[----:B0-----:R-:W-:-:S04]  /*e6c0*/  @!P1 LEA R130, P3, R243, R14, 0x2 ;  /* 0x0000000ef3829211 */ /* 0x001fc800078610ff */
[----:B------:R-:W-:Y:S01]  /*e6d0*/  @!P1 LEA.HI.X R243, R243, R15, R132, 0x2, P3 ;  /* 0x0000000ff3f39211 */ /* 0x000fe200018f1484 */
[----:B------:R-:W-:-:S03]  /*e6e0*/  IMAD.IADD R230, R234, 0x1, R11 ;  /* 0x00000001eae67824 */ /* 0x000fc600078e020b */
[----:B-1----:R-:W-:Y:S02]  /*e6f0*/  @!P1 MOV R241, R243 ;  /* 0x000000f300f19202 */ /* 0x002fe40000000f00 */
[----:B------:R-:W4:Y:S01]  /*e700*/  @!P1 LDG.E R243, desc[UR36][R12.64] ;  /* 0x000000240cf39981 */ /* 0x000f22000c1e1900 */
[--C-:B------:R-:W-:Y:S02]  /*e710*/  IMAD.IADD R132, R230, 0x1, R11.reuse ;  /* 0x00000001e6847824 */ /* 0x100fe400078e020b */
[----:B------:R-:W-:Y:S02]  /*e720*/  @!P1 IMAD.MOV.U32 R240, RZ, RZ, R130 ;  /* 0x000000fffff09224 */ /* 0x000fe400078e0082 */
[----:B------:R-:W-:-:S03]  /*e730*/  IMAD.IADD R130, R132, 0x1, R11 ;  /* 0x0000000184827824 */ /* 0x000fc600078e020b */
[----:B------:R-:W5:Y:S02]  /*e740*/  @!P1 LDG.E R98, desc[UR36][R240.64] ;  /* 0x00000024f0629981 */ /* 0x000f64000c1e1900 */
[----:B------:R-:W-:-:S05]  /*e750*/  IADD3 R128, PT, PT, R130, R11, RZ ;  /* 0x0000000b82807210 */ /* 0x000fca0007ffe0ff */
[----:B------:R-:W-:Y:S01]  /*e760*/  @!P1 IMAD R232, R128, 0x4, R249 ;  /* 0x0000000480e89824 */ /* 0x000fe200078e02f9 */
[----:B------:R-:W4:Y:S04]  /*e770*/  @!P1 LDG.E R241, desc[UR36][R12.64] ;  /* 0x000000240cf19981 */ /* 0x000f28000c1e1900 */
[----:B------:R-:W-:-:S04]  /*e780*/  @!P1 IADD3 R247, P3, PT, R57, R232, RZ ;  /* 0x000000e839f79210 */ /* 0x000fc80007f7e0ff */
[----:B------:R-:W-:Y:S02]  /*e790*/  @!P1 LEA.HI.X.SX32 R232, R232, R65, 0x1, P3 ;  /* 0x00000041e8e89211 */ /* 0x000fe400018f0eff */
[----:B------:R-:W-:-:S04]  /*e7a0*/  @!P1 LEA R246, P3, R247, R14, 0x2 ;  /* 0x0000000ef7f69211 */ /* 0x000fc800078610ff */
[----:B------:R-:W-:Y:S02]  /*e7b0*/  @!P1 LEA.HI.X R247, R247, R15, R232, 0x2, P3 ;  /* 0x0000000ff7f79211 */ /* 0x000fe400018f14e8 */
[----:B------:R-:W0:Y:S01]  /*e7c0*/  @!P1 LDC.64 R14, c[0x0][0x3b8] ;  /* 0x0000ee00ff0e9b82 */ /* 0x000e220000000a00 */
[----:B------:R-:W-:Y:S02]  /*e7d0*/  @!P1 IMAD R239, R62, R239, RZ ;  /* 0x000000ef3eef9224 */ /* 0x000fe400078e02ff */
[----:B------:R0:W5:Y:S02]  /*e7e0*/  @!P1 LDG.E R97, desc[UR36][R246.64] ;  /* 0x00000024f6619981 */ /* 0x000164000c1e1900 */
[----:B------:R-:W-:Y:S02]  /*e7f0*/  @!P1 IMAD R232, R239, 0x40, R234 ;  /* 0x00000040efe89824 */ /* 0x000fe400078e02ea */
[----:B------:R-:W4:Y:S02]  /*e800*/  @!P1 LDG.E R239, desc[UR36][R12.64] ;  /* 0x000000240cef9981 */ /* 0x000f24000c1e1900 */
[----:B------:R-:W-:-:S05]  /*e810*/  @!P1 IMAD.SHL.U32 R232, R232, 0x4, RZ ;  /* 0x00000004e8e89824 */ /* 0x000fca00078e00ff */
[----:B------:R-:W-:-:S04]  /*e820*/  @!P1 IADD3 R234, P3, PT, R57, R232, RZ ;  /* 0x000000e839ea9210 */ /* 0x000fc80007f7e0ff */
[----:B------:R-:W-:Y:S02]  /*e830*/  @!P1 LEA.HI.X.SX32 R232, R232, R65, 0x1, P3 ;  /* 0x00000041e8e89211 */ /* 0x000fe400018f0eff */
[----:B0-----:R-:W-:-:S04]  /*e840*/  @!P1 LEA R246, P3, R234, R14, 0x2 ;  /* 0x0000000eeaf69211 */ /* 0x001fc800078610ff */
[----:B------:R-:W-:Y:S02]  /*e850*/  @!P1 LEA.HI.X R247, R234, R15, R232, 0x2, P3 ;  /* 0x0000000feaf79211 */ /* 0x000fe400018f14e8 */
[----:B------:R-:W0:Y:S01]  /*e860*/  @!P1 LDC.64 R14, c[0x0][0x3b8] ;  /* 0x0000ee00ff0e9b82 */ /* 0x000e220000000a00 */
[----:B------:R-:W-:Y:S02]  /*e870*/  @!P1 IMAD R237, R62, R237, RZ ;  /* 0x000000ed3eed9224 */ /* 0x000fe400078e02ff */
[----:B------:R0:W5:Y:S02]  /*e880*/  @!P1 LDG.E R93, desc[UR36][R246.64] ;  /* 0x00000024f65d9981 */ /* 0x000164000c1e1900 */
[----:B------:R-:W-:Y:S02]  /*e890*/  @!P1 IMAD R230, R237, 0x40, R230 ;  /* 0x00000040ede69824 */ /* 0x000fe400078e02e6 */
[----:B------:R-:W4:Y:S03]  /*e8a0*/  @!P1 LDG.E R237, desc[UR36][R12.64] ;  /* 0x000000240ced9981 */ /* 0x000f26000c1e1900 */
[----:B------:R-:W-:-:S04]  /*e8b0*/  @!P1 SHF.L.U32 R230, R230, 0x2, RZ ;  /* 0x00000002e6e69819 */ /* 0x000fc800000006ff */
        /* <DEDUP_REMOVED lines=15> */
[----:B------:R-:W-:-:S04]  /*e9b0*/  @!P1 IMAD R233, R62, R233, RZ ;  /* 0x000000e93ee99224 */ /* 0x000fc800078e02ff */
[----:B------:R-:W-:Y:S02]  /*e9c0*/  @!P1 IMAD R130, R233, 0x40, R130 ;  /* 0x00000040e9829824 */ /* 0x000fe400078e0282 */
[----:B------:R-:W-:Y:S02]  /*e9d0*/  @!P1 IMAD.MOV.U32 R233, RZ, RZ, R249 ;  /* 0x000000ffffe99224 */ /* 0x000fe400078e00f9 */
[----:B-1----:R-:W-:Y:S01]  /*e9e0*/  @!P1 IMAD R247, R62, R129, RZ ;  /* 0x000000813ef79224 */ /* 0x002fe200078e02ff */
[----:B------:R-:W-:Y:S01]  /*e9f0*/  @!P1 SHF.L.U32 R130, R130, 0x2, RZ ;  /* 0x0000000282829819 */ /* 0x000fe200000006ff */
[----:B------:R-:W4:Y:S03]  /*ea00*/  @!P1 LDG.E R129, desc[UR36][R12.64] ;  /* 0x000000240c819981 */ /* 0x000f26000c1e1900 */
[----:B------:R-:W-:Y:S01]  /*ea10*/  @!P1 IADD3 R132, P3, PT, R57, R130, RZ ;  /* 0x0000008239849210 */ /* 0x000fe20007f7e0ff */
[----:B------:R0:W5:Y:S03]  /*ea20*/  @!P1 LDG.E R95, desc[UR36][R232.64] ;  /* 0x00000024e85f9981 */ /* 0x000166000c1e1900 */
[----:B------:R-:W-:Y:S01]  /*ea30*/  @!P1 LEA.HI.X.SX32 R130, R130, R65, 0x1, P3 ;  /* 0x0000004182829211 */ /* 0x000fe200018f0eff */
[----:B------:R-:W4:Y:S01]  /*ea40*/  @!P1 LDG.E R249, desc[UR36][R12.64] ;  /* 0x000000240cf99981 */ /* 0x000f22000c1e1900 */
[----:B0-----:R-:W-:-:S04]  /*ea50*/  @!P1 LEA R232, P3, R132, R14, 0x2 ;  /* 0x0000000e84e89211 */ /* 0x001fc800078610ff */
[----:B------:R-:W-:Y:S02]  /*ea60*/  @!P1 LEA.HI.X R233, R132, R15, R130, 0x2, P3 ;  /* 0x0000000f84e99211 */ /* 0x000fe400018f1482 */
[----:B------:R-:W0:Y:S01]  /*ea70*/  @!P1 LDC.64 R14, c[0x0][0x3b8] ;  /* 0x0000ee00ff0e9b82 */ /* 0x000e220000000a00 */
[----:B------:R-:W-:Y:S02]  /*ea80*/  IMAD R130, R11, 0x2, R128 ;  /* 0x000000020b827824 */ /* 0x000fe400078e0280 */
[----:B--2---:R-:W-:Y:S01]  /*ea90*/  @!P1 IMAD R231, R62, R231, RZ ;  /* 0x000000e73ee79224 */ /* 0x004fe200078e02ff */
[----:B------:R-:W5:Y:S01]  /*eaa0*/  @!P1 LDG.E R96, desc[UR36][R232.64] ;  /* 0x00000024e8609981 */ /* 0x000f62000c1e1900 */
[----:B------:R-:W-:-:S04]  /*eab0*/  @!P1 IMAD R128, R247, 0x40, R130 ;  /* 0x00000040f7809824 */ /* 0x000fc800078e0282 */
[----:B------:R-:W-:-:S05]  /*eac0*/  @!P1 IMAD.SHL.U32 R128, R128, 0x4, RZ ;  /* 0x0000000480809824 */ /* 0x000fca00078e00ff */
[----:B------:R-:W-:Y:S01]  /*ead0*/  @!P1 IADD3 R247, P3, PT, R57, R128, RZ ;  /* 0x0000008039f79210 */ /* 0x000fe20007f7e0ff */
[----:B------:R-:W-:Y:S01]  /*eae0*/  IMAD.IADD R132, R130, 0x1, R11 ;  /* 0x0000000182847824 */ /* 0x000fe200078e020b */
[----:B------:R-:W2:Y:S02]  /*eaf0*/  @!P1 LDG.E R233, desc[UR36][R12.64] ;  /* 0x000000240ce99981 */ /* 0x000ea4000c1e1900 */
[----:B------:R-:W-:Y:S02]  /*eb00*/  @!P1 LEA.HI.X.SX32 R128, R128, R65, 0x1, P3 ;  /* 0x0000004180809211 */ /* 0x000fe400018f0eff */
[----:B0-----:R-:W-:-:S04]  /*eb10*/  @!P1 LEA R246, P3, R247, R14, 0x2 ;  /* 0x0000000ef7f69211 */ /* 0x001fc800078610ff */
[----:B------:R-:W-:Y:S02]  /*eb20*/  @!P1 LEA.HI.X R247, R247, R15, R128, 0x2, P3 ;  /* 0x0000000ff7f79211 */ /* 0x000fe400018f1480 */
[----:B------:R-:W0:Y:S01]  /*eb30*/  @!P1 LDC.64 R14, c[0x0][0x3b8] ;  /* 0x0000ee00ff0e9b82 */ /* 0x000e220000000a00 */
        /* <DEDUP_REMOVED lines=10> */
[----:B------:R1:W5:Y:S03]  /*ebe0*/  @!P1 LDG.E R100, desc[UR36][R246.64] ;  /* 0x00000024f6649981 */ /* 0x000366000c1e1900 */
[----:B------:R-:W-:Y:S02]  /*ebf0*/  @!P1 IMAD R128, R131, 0x40, R132 ;  /* 0x0000004083809824 */ /* 0x000fe400078e0284 */
[----:B------:R-:W2:Y:S02]  /*ec00*/  @!P1 LDG.E R131, desc[UR36][R12.64] ;  /* 0x000000240c839981 */ /* 0x000ea4000c1e1900 */
[----:B------:R-:W-:-:S05]  /*ec10*/  @!P1 IMAD.SHL.U32 R128, R128, 0x4, RZ ;  /* 0x0000000480809824 */ /* 0x000fca00078e00ff */
[----:B------:R-:W-:-:S04]  /*ec20*/  @!P1 IADD3 R231, P3, PT, R57, R128, RZ ;  /* 0x0000008039e79210 */ /* 0x000fc80007f7e0ff */
[----:B------:R-:W-:Y:S02]  /*ec30*/  @!P1 LEA.HI.X.SX32 R130, R128, R65, 0x1, P3 ;  /* 0x0000004180829211 */ /* 0x000fe400018f0eff */
[----:B0-----:R-:W-:-:S04]  /*ec40*/  @!P1 LEA R128, P3, R231, R14, 0x2 ;  /* 0x0000000ee7809211 */ /* 0x001fc800078610ff */
[----:B------:R-:W-:Y:S02]  /*ec50*/  @!P1 LEA.HI.X R231, R231, R15, R130, 0x2, P3 ;  /* 0x0000000fe7e79211 */ /* 0x000fe400018f1482 */
[----:B------:R-:W0:Y:S01]  /*ec60*/  @!P1 LDC.64 R14, c[0x0][0x3b8] ;  /* 0x0000ee00ff0e9b82 */ /* 0x000e220000000a00 */
[----:B---3--:R-:W-:Y:S02]  /*ec70*/  @!P1 IMAD R133, R62, R133, RZ ;  /* 0x000000853e859224 */ /* 0x008fe400078e02ff */
[----:B------:R-:W-:Y:S01]  /*ec80*/  IMAD.IADD R132, R132, 0x1, R11 ;  /* 0x0000000184847824 */ /* 0x000fe200078e020b */
[----:B-1----:R-:W-:Y:S01]  /*ec90*/  @!P1 MOV R246, R128 ;  /* 0x0000008000f69202 */ /* 0x002fe20000000f00 */
[----:B------:R-:W-:Y:S02]  /*eca0*/  @!P1 IMAD.MOV.U32 R247, RZ, RZ, R231 ;  /* 0x000000fffff79224 */ /* 0x000fe400078e00e7 */
[----:B------:R-:W-:Y:S01]  /*ecb0*/  @!P1 IMAD R128, R133, 0x40, R132 ;  /* 0x0000004085809824 */ /* 0x000fe200078e0284 */
[----:B------:R-:W3:Y:S03]  /*ecc0*/  @!P1 LDG.E R231, desc[UR36][R12.64] ;  /* 0x000000240ce79981 */ /* 0x000ee6000c1e1900 */
[----:B------:R-:W-:Y:S01]  /*ecd0*/  @!P1 IMAD.SHL.U32 R128, R128, 0x4, RZ ;  /* 0x0000000480809824 */ /* 0x000fe200078e00ff */
[----:B------:R0:W5:Y:S04]  /*ece0*/  @!P1 LDG.E R101, desc[UR36][R246.64] ;  /* 0x00000024f6659981 */ /* 0x000168000c1e1900 */
[----:B------:R-:W-:Y:S01]  /*ecf0*/  @!P1 IADD3 R130, P3, PT, R57, R128, RZ ;  /* 0x0000008039829210 */ /* 0x000fe20007f7e0ff */
[----:B----4-:R-:W-:Y:S01]  /*ed00*/  @!P1 IMAD R245, R62, R245, RZ ;  /* 0x000000f53ef59224 */ /* 0x010fe200078e02ff */
[----:B------:R-:W4:Y:S02]  /*ed10*/  @!P1 LDG.E R133, desc[UR36][R12.64] ;  /* 0x000000240c859981 */ /* 0x000f24000c1e1900 */
[----:B------:R-:W-:-:S02]  /*ed20*/  @!P1 LEA.HI.X.SX32 R128, R128, R65, 0x1, P3 ;  /* 0x0000004180809211 */ /* 0x000fc400018f0eff */
[----:B0-----:R-:W-:-:S04]  /*ed30*/  @!P1 LEA R246, P3, R130, R14, 0x2 ;  /* 0x0000000e82f69211 */ /* 0x001fc800078610ff */
[----:B------:R-:W-:Y:S02]  /*ed40*/  @!P1 LEA.HI.X R247, R130, R15, R128, 0x2, P3 ;  /* 0x0000000f82f79211 */ /* 0x000fe400018f1480 */
[----:B------:R-:W0:Y:S01]  /*ed50*/  @!P1 LDC.64 R14, c[0x0][0x3b8] ;  /* 0x0000ee00ff0e9b82 */ /* 0x000e220000000a00 */
[----:B------:R-:W-:Y:S01]  /*ed60*/  IADD3 R132, PT, PT, R132, R11, RZ ;  /* 0x0000000b84847210 */ /* 0x000fe20007ffe0ff */
[----:B------:R-:W4:Y:S04]  /*ed70*/  @!P1 LDG.E R130, desc[UR36][R12.64] ;  /* 0x000000240c829981 */ /* 0x000f28000c1e1900 */
[----:B------:R-:W-:Y:S01]  /*ed80*/  @!P1 IMAD R128, R245, 0x40, R132 ;  /* 0x00000040f5809824 */ /* 0x000fe200078e0284 */
[----:B------:R-:W5:Y:S03]  /*ed90*/  @!P1 LDG.E R102, desc[UR36][R246.64] ;  /* 0x00000024f6669981 */ /* 0x000f66000c1e1900 */
[----:B------:R-:W-:-:S05]  /*eda0*/  @!P1 IMAD.SHL.U32 R128, R128, 0x4, RZ ;  /* 0x0000000480809824 */ /* 0x000fca00078e00ff */
[----:B------:R-:W-:Y:S01]  /*edb0*/  @!P1 IADD3 R245, P3, PT, R57, R128, RZ ;  /* 0x0000008039f59210 */ /* 0x000fe20007f7e0ff */
[----:B------:R-:W-:Y:S01]  /*edc0*/  IMAD.IADD R132, R132, 0x1, R11 ;  /* 0x0000000184847824 */ /* 0x000fe200078e020b */
[----:B------:R-:W4:Y:S02]  /*edd0*/  @!P1 LDG.E R247, desc[UR36][R12.64] ;  /* 0x000000240cf79981 */ /* 0x000f24000c1e1900 */
[----:B------:R-:W-:Y:S02]  /*ede0*/  @!P1 LEA.HI.X.SX32 R128, R128, R65, 0x1, P3 ;  /* 0x0000004180809211 */ /* 0x000fe400018f0eff */
[----:B0-----:R-:W-:-:S04]  /*edf0*/  @!P1 LEA R244, P3, R245, R14, 0x2 ;  /* 0x0000000ef5f49211 */ /* 0x001fc800078610ff */
[----:B------:R-:W-:Y:S02]  /*ee00*/  @!P1 LEA.HI.X R245, R245, R15, R128, 0x2, P3 ;  /* 0x0000000ff5f59211 */ /* 0x000fe400018f1480 */
[----:B------:R-:W0:Y:S01]  /*ee10*/  @!P1 LDC.64 R14, c[0x0][0x3b8] ;  /* 0x0000ee00ff0e9b82 */ /* 0x000e220000000a00 */
[----:B------:R-:W-:Y:S02]  /*ee20*/  @!P1 IMAD R243, R62, R243, RZ ;  /* 0x000000f33ef39224 */ /* 0x000fe400078e02ff */
[----:B------:R-:W5:Y:S02]  /*ee30*/  @!P1 LDG.E R103, desc[UR36][R244.64] ;  /* 0x00000024f4679981 */ /* 0x000f64000c1e1900 */
[----:B------:R-:W-:-:S05]  /*ee40*/  @!P1 IMAD R128, R243, 0x40, R132 ;  /* 0x00000040f3809824 */ /* 0x000fca00078e0284 */
[----:B------:R-:W-:Y:S01]  /*ee50*/  @!P1 SHF.L.U32 R128, R128, 0x2, RZ ;  /* 0x0000000280809819 */ /* 0x000fe200000006ff */
[----:B------:R-:W4:Y:S03]  /*ee60*/  @!P1 LDG.E R245, desc[UR36][R12.64] ;  /* 0x000000240cf59981 */ /* 0x000f26000c1e1900 */
[----:B------:R-:W-:-:S04]  /*ee70*/  @!P1 IADD3 R243, P3, PT, R57, R128, RZ ;  /* 0x0000008039f39210 */ /* 0x000fc80007f7e0ff */
[----:B------:R-:W-:Y:S02]  /*ee80*/  @!P1 LEA.HI.X.SX32 R128, R128, R65, 0x1, P3 ;  /* 0x0000004180809211 */ /* 0x000fe400018f0eff */
[----:B0-----:R-:W-:-:S04]  /*ee90*/  @!P1 LEA R242, P3, R243, R14, 0x2 ;  /* 0x0000000ef3f29211 */ /* 0x001fc800078610ff */
[----:B------:R-:W-:Y:S02]  /*eea0*/  @!P1 LEA.HI.X R243, R243, R15, R128, 0x2, P3 ;  /* 0x0000000ff3f39211 */ /* 0x000fe400018f1480 */
[----:B------:R-:W0:Y:S01]  /*eeb0*/  @!P1 LDC.64 R14, c[0x0][0x3b8] ;  /* 0x0000ee00ff0e9b82 */ /* 0x000e220000000a00 */
[----:B------:R-:W-:Y:S02]  /*eec0*/  @!P1 IMAD R241, R62, R241, RZ ;  /* 0x000000f13ef19224 */ /* 0x000fe400078e02ff */
[----:B------:R-:W-:Y:S01]  /*eed0*/  IMAD.IADD R132, R132, 0x1, R11 ;  /* 0x0000000184847824 */ /* 0x000fe200078e020b */
[----:B------:R-:W5:Y:S03]  /*eee0*/  @!P1 LDG.E R104, desc[UR36][R242.64] ;  /* 0x00000024f2689981 */ /* 0x000f66000c1e1900 */
[----:B------:R-:W-:-:S04]  /*eef0*/  @!P1 IMAD R128, R241, 0x40, R132 ;  /* 0x00000040f1809824 */ /* 0x000fc800078e0284 */
[----:B------:R-:W-:Y:S02]  /*ef00*/  @!P1 IMAD.SHL.U32 R128, R128, 0x4, RZ ;  /* 0x0000000480809824 */ /* 0x000fe400078e00ff */
[----:B------:R-:W-:Y:S01]  /*ef10*/  @!P1 IMAD R239, R62, R239, RZ ;  /* 0x000000ef3eef9224 */ /* 0x000fe200078e02ff */
[----:B------:R-:W4:Y:S02]  /*ef20*/  @!P1 LDG.E R243, desc[UR36][R12.64] ;  /* 0x000000240cf39981 */ /* 0x000f24000c1e1900 */
[----:B------:R-:W-:-:S04]  /*ef30*/  @!P1 IADD3 R241, P3, PT, R57, R128, RZ ;  /* 0x0000008039f19210 */ /* 0x000fc80007f7e0ff */
[----:B------:R-:W-:Y:S02]  /*ef40*/  @!P1 LEA.HI.X.SX32 R128, R128, R65, 0x1, P3 ;  /* 0x0000004180809211 */ /* 0x000fe400018f0eff */
[----:B0-----:R-:W-:-:S04]  /*ef50*/  @!P1 LEA R240, P3, R241, R14, 0x2 ;  /* 0x0000000ef1f09211 */ /* 0x001fc800078610ff */
[----:B------:R-:W-:Y:S02]  /*ef60*/  @!P1 LEA.HI.X R241, R241, R15, R128, 0x2, P3 ;  /* 0x0000000ff1f19211 */ /* 0x000fe400018f1480 */
[----:B------:R-:W4:Y:S01]  /*ef70*/  @!P1 LDG.E R128, desc[UR36][R12.64] ;  /* 0x000000240c809981 */ /* 0x000f22000c1e1900 */
[----:B------:R-:W0:Y:S01]  /*ef80*/  @!P1 LDC.64 R14, c[0x0][0x3b8] ;  /* 0x0000ee00ff0e9b82 */ /* 0x000e220000000a00 */
[----:B------:R-:W-:Y:S02]  /*ef90*/  IMAD.IADD R230, R132, 0x1, R11 ;  /* 0x0000000184e67824 */ /* 0x000fe400078e020b */
[----:B------:R-:W5:Y:S03]  /*efa0*/  @!P1 LDG.E R105, desc[UR36][R240.64] ;  /* 0x00000024f0699981 */ /* 0x000f66000c1e1900 */
[----:B------:R-:W-:-:S05]  /*efb0*/  @!P1 LEA R132, R239, R230, 0x6 ;  /* 0x000000e6ef849211 */ /* 0x000fca00078e30ff */
[----:B------:R-:W-:Y:S02]  /*efc0*/  @!P1 IMAD.SHL.U32 R132, R132, 0x4, RZ ;  /* 0x0000000484849824 */ /* 0x000fe400078e00ff */
[----:B------:R-:W-:Y:S01]  /*efd0*/  @!P1 IMAD R237, R62, R237, RZ ;  /* 0x000000ed3eed9224 */ /* 0x000fe200078e02ff */
[----:B------:R-:W4:Y:S02]  /*efe0*/  @!P1 LDG.E R241, desc[UR36][R12.64] ;  /* 0x000000240cf19981 */ /* 0x000f24000c1e1900 */
[----:B------:R-:W-:-:S04]  /*eff0*/  @!P1 IADD3 R239, P3, PT, R57, R132, RZ ;  /* 0x0000008439ef9210 */ /* 0x000fc80007f7e0ff */
[----:B------:R-:W-:Y:S02]  /*f000*/  @!P1 LEA.HI.X.SX32 R132, R132, R65, 0x1, P3 ;  /* 0x0000004184849211 */ /* 0x000fe400018f0eff */
[----:B0-----:R-:W-:-:S04]  /*f010*/  @!P1 LEA R238, P3, R239, R14, 0x2 ;  /* 0x0000000eefee9211 */ /* 0x001fc800078610ff */
[----:B------:R-:W-:Y:S02]  /*f020*/  @!P1 LEA.HI.X R239, R239, R15, R132, 0x2, P3 ;  /* 0x0000000fefef9211 */ /* 0x000fe400018f1484 */
[----:B------:R-:W0:Y:S01]  /*f030*/  @!P1 LDC.64 R14, c[0x0][0x3b8] ;  /* 0x0000ee00ff0e9b82 */ /* 0x000e220000000a00 */
[----:B------:R-:W-:Y:S02]  /*f040*/  IMAD.IADD R230, R230, 0x1, R11 ;  /* 0x00000001e6e67824 */ /* 0x000fe400078e020b */
[----:B------:R-:W5:Y:S02]  /*f050*/  @!P1 LDG.E R106, desc[UR36][R238.64] ;  /* 0x00000024ee6a9981 */ /* 0x000f64000c1e1900 */
        /* <DEDUP_REMOVED lines=9> */
[----:B------:R-:W-:Y:S02]  /*f0f0*/  IADD3 R230, PT, PT, R230, R11, RZ ;  /* 0x0000000be6e67210 */ /* 0x000fe40007ffe0ff */
        /* <DEDUP_REMOVED lines=20> */
[----:B--2---:R-:W-:Y:S02]  /*f240*/  @!P1 IMAD R233, R62, R233, RZ ;  /* 0x000000e93ee99224 */ /* 0x004fe400078e02ff */
[----:B------:R-:W-:Y:S01]  /*f250*/  IMAD.IADD R230, R232, 0x1, R11 ;  /* 0x00000001e8e67824 */ /* 0x000fe200078e020b */
[----:B------:R1:W5:Y:S03]  /*f260*/  @!P1 LDG.E R109, desc[UR36][R234.64] ;  /* 0x00000024ea6d9981 */ /* 0x000366000c1e1900 */
[----:B------:R-:W-:-:S04]  /*f270*/  @!P1 IMAD R132, R233, 0x40, R230 ;  /* 0x00000040e9849824 */ /* 0x000fc800078e02e6 */
[----:B------:R-:W-:-:S05]  /*f280*/  @!P1 IMAD.SHL.U32 R132, R132, 0x4, RZ ;  /* 0x0000000484849824 */ /* 0x000fca00078e00ff */
[----:B------:R-:W-:-:S04]  /*f290*/  @!P1 IADD3 R233, P3, PT, R57, R132, RZ ;  /* 0x0000008439e99210 */ /* 0x000fc80007f7e0ff */
[----:B------:R-:W-:Y:S02]  /*f2a0*/  @!P1 LEA.HI.X.SX32 R132, R132, R65, 0x1, P3 ;  /* 0x0000004184849211 */ /* 0x000fe400018f0eff */
[----:B0-----:R-:W-:-:S04]  /*f2b0*/  @!P1 LEA R232, P3, R233, R14, 0x2 ;  /* 0x0000000ee9e89211 */ /* 0x001fc800078610ff */
[----:B------:R-:W-:Y:S02]  /*f2c0*/  @!P1 LEA.HI.X R233, R233, R15, R132, 0x2, P3 ;  /* 0x0000000fe9e99211 */ /* 0x000fe400018f1484 */
[----:B------:R-:W0:Y:S01]  /*f2d0*/  @!P1 LDC.64 R14, c[0x0][0x3b8] ;  /* 0x0000ee00ff0e9b82 */ /* 0x000e220000000a00 */
[----:B------:R-:W-:Y:S02]  /*f2e0*/  IMAD.IADD R230, R230, 0x1, R11 ;  /* 0x00000001e6e67824 */ /* 0x000fe400078e020b */
[----:B------:R2:W5:Y:S01]  /*f2f0*/  @!P1 LDG.E R110, desc[UR36][R232.64] ;  /* 0x00000024e86e9981 */ /* 0x000562000c1e1900 */
[----:B------:R-:W-:-:S05]  /*f300*/  @!P1 IMAD R131, R62, R131, RZ ;  /* 0x000000833e839224 */ /* 0x000fca00078e02ff */
[----:B------:R-:W-:Y:S01]  /*f310*/  @!P1 LEA R132, R131, R230, 0x6 ;  /* 0x000000e683849211 */ /* 0x000fe200078e30ff */
[----:B------:R-:W4:Y:S04]  /*f320*/  @!P1 LDG.E R233, desc[UR36][R12.64] ;  /* 0x000000240ce99981 */ /* 0x000f28000c1e1900 */
[----:B------:R-:W-:Y:S01]  /*f330*/  @!P1 IMAD.SHL.U32 R132, R132, 0x4, RZ ;  /* 0x0000000484849824 */ /* 0x000fe200078e00ff */
[----:B------:R-:W4:Y:S04]  /*f340*/  @!P1 LDG.E R131, desc[UR36][R12.64] ;  /* 0x000000240c839981 */ /* 0x000f28000c1e1900 */
[----:B-1----:R-:W-:-:S04]  /*f350*/  @!P1 IADD3 R235, P3, PT, R57, R132, RZ ;  /* 0x0000008439eb9210 */ /* 0x002fc80007f7e0ff */
[----:B------:R-:W-:Y:S02]  /*f360*/  @!P1 LEA.HI.X.SX32 R132, R132, R65, 0x1, P3 ;  /* 0x0000004184849211 */ /* 0x000fe400018f0eff */
[----:B0-----:R-:W-:-:S04]  /*f370*/  @!P1 LEA R234, P3, R235, R14, 0x2 ;  /* 0x0000000eebea9211 */ /* 0x001fc800078610ff */
[----:B------:R-:W-:Y:S02]  /*f380*/  @!P1 LEA.HI.X R235, R235, R15, R132, 0x2, P3 ;  /* 0x0000000febeb9211 */ /* 0x000fe400018f1484 */
[----:B------:R-:W0:Y:S01]  /*f390*/  @!P1 LDC.64 R14, c[0x0][0x3b8] ;  /* 0x0000ee00ff0e9b82 */ /* 0x000e220000000a00 */
[----:B--2---:R-:W-:Y:S02]  /*f3a0*/  IMAD.IADD R232, R230, 0x1, R11 ;  /* 0x00000001e6e87824 */ /* 0x004fe400078e020b */
[----:B---3--:R-:W-:-:S04]  /*f3b0*/  @!P1 IMAD R231, R62, R231, RZ ;  /* 0x000000e73ee79224 */ /* 0x008fc800078e02ff */
[----:B------:R-:W-:-:S04]  /*f3c0*/  @!P1 IMAD R132, R231, 0x40, R232 ;  /* 0x00000040e7849824 */ /* 0x000fc800078e02e8 */
[----:B------:R-:W-:-:S05]  /*f3d0*/  @!P1 IMAD.SHL.U32 R132, R132, 0x4, RZ ;  /* 0x0000000484849824 */ /* 0x000fca00078e00ff */
[----:B------:R-:W-:-:S04]  /*f3e0*/  @!P1 IADD3 R230, P3, PT, R57, R132, RZ ;  /* 0x0000008439e69210 */ /* 0x000fc80007f7e0ff */
[----:B------:R-:W-:Y:S02]  /*f3f0*/  @!P1 LEA.HI.X.SX32 R132, R132, R65, 0x1, P3 ;  /* 0x0000004184849211 */ /* 0x000fe400018f0eff */
[----:B0-----:R-:W-:Y:S01]  /*f400*/  @!P1 LEA R14, P3, R230, R14, 0x2 ;  /* 0x0000000ee60e9211 */ /* 0x001fe200078610ff */
[----:B------:R-:W-:Y:S02]  /*f410*/  @!P1 IMAD.MOV.U32 R231, RZ, RZ, R235 ;  /* 0x000000ffffe79224 */ /* 0x000fe400078e00eb */
[----:B----4-:R-:W-:Y:S01]  /*f420*/  @!P1 IMAD R133, R62, R133, RZ ;  /* 0x000000853e859224 */ /* 0x010fe200078e02ff */
[----:B------:R-:W-:Y:S01]  /*f430*/  @!P1 LEA.HI.X R15, R230, R15, R132, 0x2, P3 ;  /* 0x0000000fe60f9211 */ /* 0x000fe200018f1484 */
[----:B------:R-:W-:Y:S01]  /*f440*/  IMAD.IADD R232, R232, 0x1, R11 ;  /* 0x00000001e8e87824 */ /* 0x000fe200078e020b */
[----:B------:R-:W-:Y:S01]  /*f450*/  @!P1 MOV R230, R234 ;  /* 0x000000ea00e69202 */ /* 0x000fe20000000f00 */
[----:B------:R-:W2:Y:S04]  /*f460*/  @!P1 LDG.E R235, desc[UR36][R12.64] ;  /* 0x000000240ceb9981 */ /* 0x000ea8000c1e1900 */
[----:B------:R0:W5:Y:S02]  /*f470*/  @!P1 LDG.E R111, desc[UR36][R230.64] ;  /* 0x00000024e66f9981 */ /* 0x000164000c1e1900 */
[----:B0-----:R-:W-:-:S02]  /*f480*/  @!P1 IMAD.MOV.U32 R230, RZ, RZ, R14 ;  /* 0x000000ffffe69224 */ /* 0x001fc400078e000e */
[----:B------:R-:W-:Y:S02]  /*f490*/  @!P1 IMAD.MOV.U32 R231, RZ, RZ, R15 ;  /* 0x000000ffffe79224 */ /* 0x000fe400078e000f */
        /* <DEDUP_REMOVED lines=8> */
[----:B------:R-:W3:Y:S01]  /*f520*/  @!P1 LDG.E R133, desc[UR36][R12.64] ;  /* 0x000000240c859981 */ /* 0x000ee2000c1e1900 */
[----:B-1----:R-:W-:Y:S02]  /*f530*/  @!P1 IMAD.MOV.U32 R230, RZ, RZ, R14 ;  /* 0x000000ffffe69224 */ /* 0x002fe400078e000e */
[----:B------:R-:W-:Y:S02]  /*f540*/  @!P1 IMAD.MOV.U32 R231, RZ, RZ, R15 ;  /* 0x000000ffffe79224 */ /* 0x000fe400078e000f */
[----:B------:R-:W0:Y:S03]  /*f550*/  @!P1 LDC.64 R14, c[0x0][0x3b8] ;  /* 0x0000ee00ff0e9b82 */ /* 0x000e260000000a00 */
[----:B------:R-:W5:Y:S01]  /*f560*/  @!P1 LDG.E R113, desc[UR36][R230.64] ;  /* 0x00000024e6719981 */ /* 0x000f62000c1e1900 */
[----:B------:R-:W-:-:S02]  /*f570*/  @!P1 IMAD R130, R62, R130, RZ ;  /* 0x000000823e829224 */ /* 0x000fc400078e02ff */
[----:B------:R-:W-:Y:S01]  /*f580*/  IMAD.IADD R234, R232, 0x1, R11 ;  /* 0x00000001e8ea7824 */ /* 0x000fe200078e020b */
[----:B------:R1:W4:Y:S04]  /*f590*/  @!P1 LDG.E R231, desc[UR36][R12.64] ;  /* 0x000000240ce79981 */ /* 0x000328000c1e1900 */
[----:B------:R-:W-:-:S05]  /*f5a0*/  @!P1 LEA R130, R130, R234, 0x6 ;  /* 0x000000ea82829211 */ /* 0x000fca00078e30ff */
[----:B------:R-:W-:-:S05]  /*f5b0*/  @!P1 IMAD.SHL.U32 R130, R130, 0x4, RZ ;  /* 0x0000000482829824 */ /* 0x000fca00078e00ff */
[----:B------:R-:W-:-:S04]  /*f5c0*/  @!P1 IADD3 R132, P3, PT, R57, R130, RZ ;  /* 0x0000008239849210 */ /* 0x000fc80007f7e0ff */
[----:B------:R-:W-:Y:S02]  /*f5d0*/  @!P1 LEA.HI.X.SX32 R232, R130, R65, 0x1, P3 ;  /* 0x0000004182e89211 */ /* 0x000fe400018f0eff */
[----:B0-----:R-:W-:-:S04]  /*f5e0*/  @!P1 LEA R130, P3, R132, R14, 0x2 ;  /* 0x0000000e84829211 */ /* 0x001fc800078610ff */
[----:B------:R-:W-:Y:S02]  /*f5f0*/  @!P1 LEA.HI.X R132, R132, R15, R232, 0x2, P3 ;  /* 0x0000000f84849211 */ /* 0x000fe400018f14e8 */
[----:B------:R-:W0:Y:S01]  /*f600*/  @!P1 LDC.64 R14, c[0x0][0x3b8] ;  /* 0x0000ee00ff0e9b82 */ /* 0x000e220000000a00 */
[----:B-1----:R-:W-:Y:S02]  /*f610*/  @!P1 IMAD R13, R62, R128, RZ ;  /* 0x000000803e0d9224 */ /* 0x002fe400078e02ff */
[----:B------:R-:W-:-:S04]  /*f620*/  IMAD.IADD R128, R234, 0x1, R11 ;  /* 0x00000001ea807824 */ /* 0x000fc800078e020b */
[----:B------:R-:W-:-:S04]  /*f630*/  @!P1 IMAD R12, R13, 0x40, R128 ;  /* 0x000000400d0c9824 */ /* 0x000fc800078e0280 */
[----:B------:R-:W-:-:S05]  /*f640*/  @!P1 IMAD.SHL.U32 R12, R12, 0x4, RZ ;  /* 0x000000040c0c9824 */ /* 0x000fca00078e00ff */
[----:B------:R-:W-:-:S04]  /*f650*/  @!P1 IADD3 R232, P3, PT, R57, R12, RZ ;  /* 0x0000000c39e89210 */ /* 0x000fc80007f7e0ff */
[----:B------:R-:W-:Y:S02]  /*f660*/  @!P1 LEA.HI.X.SX32 R12, R12, R65, 0x1, P3 ;  /* 0x000000410c0c9211 */ /* 0x000fe400018f0eff */
[----:B0-----:R-:W-:-:S04]  /*f670*/  @!P1 LEA R230, P3, R232, R14, 0x2 ;  /* 0x0000000ee8e69211 */ /* 0x001fc800078610ff */
[----:B------:R-:W-:Y:S02]  /*f680*/  @!P1 LEA.HI.X R232, R232, R15, R12, 0x2, P3 ;  /* 0x0000000fe8e89211 */ /* 0x000fe400018f140c */
[----:B------:R-:W0:Y:S01]  /*f690*/  @!P1 LDC.64 R14, c[0x0][0x3b8] ;  /* 0x0000ee00ff0e9b82 */ /* 0x000e220000000a00 */
[----:B------:R-:W-:Y:S01]  /*f6a0*/  IADD3 R128, PT, PT, R128, R11, RZ ;  /* 0x0000000b80807210 */ /* 0x000fe20007ffe0ff */
[----:B------:R-:W-:-:S04]  /*f6b0*/  @!P1 IMAD R247, R62, R247, RZ ;  /* 0x000000f73ef79224 */ /* 0x000fc800078e02ff */
[----:B------:R-:W-:-:S04]  /*f6c0*/  @!P1 IMAD R12, R247, 0x40, R128 ;  /* 0x00000040f70c9824 */ /* 0x000fc800078e0280 */
[----:B------:R-:W-:-:S05]  /*f6d0*/  @!P1 IMAD.SHL.U32 R12, R12, 0x4, RZ ;  /* 0x000000040c0c9824 */ /* 0x000fca00078e00ff */
[----:B------:R-:W-:-:S04]  /*f6e0*/  @!P1 IADD3 R13, P3, PT, R57, R12, RZ ;  /* 0x0000000c390d9210 */ /* 0x000fc80007f7e0ff */
[----:B------:R-:W-:Y:S02]  /*f6f0*/  @!P1 LEA.HI.X.SX32 R12, R12, R65, 0x1, P3 ;  /* 0x000000410c0c9211 */ /* 0x000fe400018f0eff */
[----:B0-----:R-:W-:-:S04]  /*f700*/  @!P1 LEA R14, P3, R13, R14, 0x2 ;  /* 0x0000000e0d0e9211 */ /* 0x001fc800078610ff */
[----:B------:R-:W-:Y:S01]  /*f710*/  @!P1 LEA.HI.X R15, R13, R15, R12, 0x2, P3 ;  /* 0x0000000f0d0f9211 */ /* 0x000fe200018f140c */
[----:B------:R-:W-:Y:S02]  /*f720*/  @!P1 IMAD.MOV.U32 R12, RZ, RZ, R130 ;  /* 0x000000ffff0c9224 */ /* 0x000fe400078e0082 */
[----:B------:R-:W-:-:S05]  /*f730*/  @!P1 IMAD.MOV.U32 R13, RZ, RZ, R132 ;  /* 0x000000ffff0d9224 */ /* 0x000fca00078e0084 */
[----:B------:R0:W5:Y:S02]  /*f740*/  @!P1 LDG.E R114, desc[UR36][R12.64] ;  /* 0x000000240c729981 */ /* 0x000164000c1e1900 */
[----:B0-----:R-:W-:Y:S01]  /*f750*/  @!P1 MOV R12, R230 ;  /* 0x000000e6000c9202 */ /* 0x001fe20000000f00 */
[----:B------:R-:W-:-:S05]  /*f760*/  @!P1 IMAD.MOV.U32 R13, RZ, RZ, R232 ;  /* 0x000000ffff0d9224 */ /* 0x000fca00078e00e8 */
[----:B------:R0:W5:Y:S01]  /*f770*/  @!P1 LDG.E R115, desc[UR36][R12.64] ;  /* 0x000000240c739981 */ /* 0x000162000c1e1900 */
[----:B------:R-:W-:Y:S02]  /*f780*/  @!P1 IMAD R251, R62, R251, RZ ;  /* 0x000000fb3efb9224 */ /* 0x000fe400078e02ff */
[----:B------:R-:W-:Y:S02]  /*f790*/  IMAD.IADD R230, R128, 0x1, R11 ;  /* 0x0000000180e67824 */ /* 0x000fe400078e020b */
[----:B0-----:R-:W-:Y:S02]  /*f7a0*/  @!P1 IMAD.MOV.U32 R12, RZ, RZ, R14 ;  /* 0x000000ffff0c9224 */ /* 0x001fe400078e000e */
[----:B------:R-:W-:Y:S02]  /*f7b0*/  @!P1 IMAD.MOV.U32 R13, RZ, RZ, R15 ;  /* 0x000000ffff0d9224 */ /* 0x000fe400078e000f */
[----:B------:R-:W0:Y:S01]  /*f7c0*/  @!P1 LDC.64 R14, c[0x0][0x3b8] ;  /* 0x0000ee00ff0e9b82 */ /* 0x000e220000000a00 */
[----:B------:R-:W-:-:S02]  /*f7d0*/  @!P1 LEA R128, R251, R230, 0x6 ;  /* 0x000000e6fb809211 */ /* 0x000fc400078e30ff */
[----:B------:R1:W5:Y:S03]  /*f7e0*/  @!P1 LDG.E R116, desc[UR36][R12.64] ;  /* 0x000000240c749981 */ /* 0x000366000c1e1900 */
[----:B------:R-:W-:-:S05]  /*f7f0*/  @!P1 IMAD.SHL.U32 R128, R128, 0x4, RZ ;  /* 0x0000000480809824 */ /* 0x000fca00078e00ff */
[----:B------:R-:W-:-:S04]  /*f800*/  @!P1 IADD3 R130, P3, PT, R57, R128, RZ ;  /* 0x0000008039829210 */ /* 0x000fc80007f7e0ff */
[----:B------:R-:W-:Y:S02]  /*f810*/  @!P1 LEA.HI.X.SX32 R132, R128, R65, 0x1, P3 ;  /* 0x0000004180849211 */ /* 0x000fe400018f0eff */
[----:B0-----:R-:W-:-:S04]  /*f820*/  @!P1 LEA R128, P3, R130, R14, 0x2 ;  /* 0x0000000e82809211 */ /* 0x001fc800078610ff */
[----:B-1----:R-:W-:Y:S02]  /*f830*/  @!P1 LEA.HI.X R13, R130, R15, R132, 0x2, P3 ;  /* 0x0000000f820d9211 */ /* 0x002fe400018f1484 */
[----:B------:R-:W0:Y:S01]  /*f840*/  @!P1 LDC.64 R14, c[0x0][0x3b8] ;  /* 0x0000ee00ff0e9b82 */ /* 0x000e220000000a00 */
[----:B------:R-:W-:Y:S02]  /*f850*/  @!P1 IMAD R249, R62, R249, RZ ;  /* 0x000000f93ef99224 */ /* 0x000fe400078e02ff */
[----:B------:R-:W-:Y:S02]  /*f860*/  IMAD.IADD R230, R230, 0x1, R11 ;  /* 0x00000001e6e67824 */ /* 0x000fe400078e020b */
[----:B------:R-:W-:Y:S02]  /*f870*/  @!P1 IMAD.MOV.U32 R12, RZ, RZ, R128 ;  /* 0x000000ffff0c9224 */ /* 0x000fe400078e0080 */
[----:B------:R-:W-:-:S03]  /*f880*/  @!P1 IMAD R128, R249, 0x40, R230 ;  /* 0x00000040f9809824 */ /* 0x000fc600078e02e6 */
[----:B------:R0:W5:Y:S02]  /*f890*/  @!P1 LDG.E R117, desc[UR36][R12.64] ;  /* 0x000000240c759981 */ /* 0x000164000c1e1900 */
[----:B------:R-:W-:-:S04]  /*f8a0*/  @!P1 SHF.L.U32 R128, R128, 0x2, RZ ;  /* 0x0000000280809819 */ /* 0x000fc800000006ff */
[----:B------:R-:W-:-:S04]  /*f8b0*/  @!P1 IADD3 R130, P3, PT, R57, R128, RZ ;  /* 0x0000008039829210 */ /* 0x000fc80007f7e0ff */
[----:B------:R-:W-:Y:S01]  /*f8c0*/  @!P1 LEA.HI.X.SX32 R128, R128, R65, 0x1, P3 ;  /* 0x0000004180809211 */ /* 0x000fe200018f0eff */
[----:B------:R-:W-:Y:S01]  /*f8d0*/  @!P1 IMAD R129, R62, R129, RZ ;  /* 0x000000813e819224 */ /* 0x000fe200078e02ff */
[----:B0-----:R-:W-:Y:S01]  /*f8e0*/  @!P1 LEA R12, P3, R130, R14, 0x2 ;  /* 0x0000000e820c9211 */ /* 0x001fe200078610ff */
[----:B------:R-:W-:-:S03]  /*f8f0*/  IMAD.IADD R230, R230, 0x1, R11 ;  /* 0x00000001e6e67824 */ /* 0x000fc600078e020b */
[----:B------:R-:W-:Y:S02]  /*f900*/  @!P1 LEA.HI.X R13, R130, R15, R128, 0x2, P3 ;  /* 0x0000000f820d9211 */ /* 0x000fe400018f1480 */
[----:B------:R-:W0:Y:S01]  /*f910*/  @!P1 LDC.64 R14, c[0x0][0x3b8] ;  /* 0x0000ee00ff0e9b82 */ /* 0x000e220000000a00 */
[----:B------:R-:W-:Y:S02]  /*f920*/  @!P1 IMAD R128, R129, 0x40, R230 ;  /* 0x0000004081809824 */ /* 0x000fe400078e02e6 */
[----:B------:R-:W-:Y:S01]  /*f930*/  @!P1 IMAD R245, R62, R245, RZ ;  /* 0x000000f53ef59224 */ /* 0x000fe200078e02ff */
[----:B------:R0:W5:Y:S01]  /*f940*/  @!P1 LDG.E R118, desc[UR36][R12.64] ;  /* 0x000000240c769981 */ /* 0x000162000c1e1900 */
[----:B------:R-:W-:-:S05]  /*f950*/  @!P1 IMAD.SHL.U32 R128, R128, 0x4, RZ ;  /* 0x0000000480809824 */ /* 0x000fca00078e00ff */
[----:B------:R-:W-:-:S04]  /*f960*/  @!P1 IADD3 R130, P3, PT, R57, R128, RZ ;  /* 0x0000008039829210 */ /* 0x000fc80007f7e0ff */
[----:B------:R-:W-:Y:S02]  /*f970*/  @!P1 LEA.HI.X.SX32 R132, R128, R65, 0x1, P3 ;  /* 0x0000004180849211 */ /* 0x000fe400018f0eff */
[----:B------:R-:W1:Y:S01]  /*f980*/  @!P1 LDC.64 R128, c[0x0][0x3b8] ;  /* 0x0000ee00ff809b82 */ /* 0x000e620000000a00 */
[----:B------:R-:W-:Y:S01]  /*f990*/  IMAD.IADD R230, R230, 0x1, R11 ;  /* 0x00000001e6e67824 */ /* 0x000fe200078e020b */
[----:B0-----:R-:W-:-:S04]  /*f9a0*/  @!P1 LEA R12, P3, R130, R14, 0x2 ;  /* 0x0000000e820c9211 */ /* 0x001fc800078610ff */
[----:B------:R-:W-:-:S05]  /*f9b0*/  @!P1 LEA R14, R245, R230, 0x6 ;  /* 0x000000e6f50e9211 */ /* 0x000fca00078e30ff */
[----:B------:R-:W-:Y:S01]  /*f9c0*/  @!P1 IMAD.SHL.U32 R14, R14, 0x4, RZ ;  /* 0x000000040e0e9824 */ /* 0x000fe200078e00ff */
[----:B------:R-:W-:-:S04]  /*f9d0*/  @!P1 LEA.HI.X R13, R130, R15, R132, 0x2, P3 ;  /* 0x0000000f820d9211 */ /* 0x000fc800018f1484 */
[----:B------:R-:W-:Y:S01]  /*f9e0*/  @!P1 IADD3 R245, P3, PT, R57, R14, RZ ;  /* 0x0000000e39f59210 */ /* 0x000fe20007f7e0ff */
[----:B------:R-:W-:Y:S01]  /*f9f0*/  @!P1 IMAD R131, R62, R131, RZ ;  /* 0x000000833e839224 */ /* 0x000fe200078e02ff */
[----:B------:R0:W5:Y:S02]  /*fa00*/  @!P1 LDG.E R119, desc[UR36][R12.64] ;  /* 0x000000240c779981 */ /* 0x000164000c1e1900 */
[----:B------:R-:W-:Y:S02]  /*fa10*/  @!P1 LEA.HI.X.SX32 R14, R14, R65, 0x1, P3 ;  /* 0x000000410e0e9211 */ /* 0x000fe400018f0eff */
[----:B-1----:R-:W-:-:S04]  /*fa20*/  @!P1 LEA R132, P3, R245, R128, 0x2 ;  /* 0x00000080f5849211 */ /* 0x002fc800078610ff */
[----:B------:R-:W-:Y:S02]  /*fa30*/  @!P1 LEA.HI.X R245, R245, R129, R14, 0x2, P3 ;  /* 0x00000081f5f59211 */ /* 0x000fe400018f140e */
[----:B------:R-:W1:Y:S01]  /*fa40*/  @!P1 LDC.64 R14, c[0x0][0x3b8] ;  /* 0x0000ee00ff0e9b82 */ /* 0x000e620000000a00 */
[----:B------:R-:W-:-:S04]  /*fa50*/  IMAD.IADD R230, R230, 0x1, R11 ;  /* 0x00000001e6e67824 */ /* 0x000fc800078e020b */
[----:B------:R-:W-:-:S03]  /*fa60*/  @!P1 IMAD R130, R131, 0x40, R230 ;  /* 0x0000004083829824 */ /* 0x000fc600078e02e6 */
[----:B------:R-:W2:Y:S01]  /*fa70*/  @!P1 LDC.64 R128, c[0x0][0x3b8] ;  /* 0x0000ee00ff809b82 */ /* 0x000ea20000000a00 */
[----:B------:R-:W-:Y:S02]  /*fa80*/  @!P1 IMAD.SHL.U32 R130, R130, 0x4, RZ ;  /* 0x0000000482829824 */ /* 0x000fe400078e00ff */
[----:B------:R-:W-:-:S03]  /*fa90*/  @!P1 IMAD R243, R62, R243, RZ ;  /* 0x000000f33ef39224 */ /* 0x000fc600078e02ff */
[----:B------:R-:W-:Y:S01]  /*faa0*/  @!P1 IADD3 R131, P3, PT, R57, R130, RZ ;  /* 0x0000008239839210 */ /* 0x000fe20007f7e0ff */
[----:B------:R-:W-:Y:S01]  /*fab0*/  IMAD.IADD R230, R230, 0x1, R11 ;  /* 0x00000001e6e67824 */ /* 0x000fe200078e020b */
[----:B0-----:R-:W-:Y:S01]  /*fac0*/  @!P1 MOV R12, R132 ;  /* 0x00000084000c9202 */ /* 0x001fe20000000f00 */
[----:B------:R-:W-:Y:S01]  /*fad0*/  @!P1 IMAD.MOV.U32 R13, RZ, RZ, R245 ;  /* 0x000000ffff0d9224 */ /* 0x000fe200078e00f5 */
[----:B------:R-:W-:-:S04]  /*fae0*/  @!P1 LEA.HI.X.SX32 R130, R130, R65, 0x1, P3 ;  /* 0x0000004182829211 */ /* 0x000fc800018f0eff */
[----:B------:R0:W5:Y:S01]  /*faf0*/  @!P1 LDG.E R120, desc[UR36][R12.64] ;  /* 0x000000240c789981 */ /* 0x000162000c1e1900 */
[----:B-1----:R-:W-:Y:S01]  /*fb00*/  @!P1 LEA R132, P3, R131, R14, 0x2 ;  /* 0x0000000e83849211 */ /* 0x002fe200078610ff */
[----:B------:R-:W-:-:S04]  /*fb10*/  @!P1 IMAD R14, R243, 0x40, R230 ;  /* 0x00000040f30e9824 */ /* 0x000fc800078e02e6 */
[----:B------:R-:W-:Y:S01]  /*fb20*/  @!P1 IMAD.SHL.U32 R14, R14, 0x4, RZ ;  /* 0x000000040e0e9824 */ /* 0x000fe200078e00ff */
[----:B0-----:R-:W-:Y:S02]  /*fb30*/  @!P1 LEA.HI.X R13, R131, R15, R130, 0x2, P3 ;  /* 0x0000000f830d9211 */ /* 0x001fe400018f1482 */
[----:B------:R-:W0:Y:S01]  /*fb40*/  @!P1 LDC.64 R130, c[0x0][0x3b8] ;  /* 0x0000ee00ff829b82 */ /* 0x000e220000000a00 */
[----:B------:R-:W-:Y:S01]  /*fb50*/  @!P1 IMAD R15, R62, R239, RZ ;  /* 0x000000ef3e0f9224 */ /* 0x000fe200078e02ff */
[----:B------:R-:W-:Y:S01]  /*fb60*/  IADD3 R232, PT, PT, R230, R11, RZ ;  /* 0x0000000be6e87210 */ /* 0x000fe20007ffe0ff */
[----:B------:R-:W-:Y:S01]  /*fb70*/  @!P1 IMAD.MOV.U32 R12, RZ, RZ, R132 ;  /* 0x000000ffff0c9224 */ /* 0x000fe200078e0084 */
[----:B------:R-:W-:-:S03]  /*fb80*/  @!P1 IADD3 R239, P3, PT, R57, R14, RZ ;  /* 0x0000000e39ef9210 */ /* 0x000fc60007f7e0ff */
[----:B------:R-:W-:Y:S01]  /*fb90*/  @!P1 IMAD R132, R15, 0x40, R232 ;  /* 0x000000400f849824 */ /* 0x000fe200078e02e8 */
[----:B------:R2:W5:Y:S01]  /*fba0*/  @!P1 LDG.E R121, desc[UR36][R12.64] ;  /* 0x000000240c799981 */ /* 0x000562000c1e1900 */
[----:B------:R-:W-:Y:S02]  /*fbb0*/  @!P1 LEA.HI.X.SX32 R230, R14, R65, 0x1, P3 ;  /* 0x000000410ee69211 */ /* 0x000fe400018f0eff */
[----:B------:R-:W1:Y:S01]  /*fbc0*/  @!P1 LDC.64 R14, c[0x0][0x3b8] ;  /* 0x0000ee00ff0e9b82 */ /* 0x000e620000000a00 */
[----:B------:R-:W-:Y:S01]  /*fbd0*/  IMAD.IADD R232, R232, 0x1, R11 ;  /* 0x00000001e8e87824 */ /* 0x000fe200078e020b */
[----:B--2---:R-:W-:Y:S01]  /*fbe0*/  @!P1 LEA R12, P3, R239, R128, 0x2 ;  /* 0x00000080ef0c9211 */ /* 0x004fe200078610ff */
[----:B------:R-:W-:-:S03]  /*fbf0*/  @!P1 IMAD.SHL.U32 R128, R132, 0x4, RZ ;  /* 0x0000000484809824 */ /* 0x000fc600078e00ff */
[----:B------:R-:W-:Y:S01]  /*fc00*/  @!P1 LEA.HI.X R239, R239, R129, R230, 0x2, P3 ;  /* 0x00000081efef9211 */ /* 0x000fe200018f14e6 */
[----:B------:R-:W-:Y:S01]  /*fc10*/  @!P1 IMAD R129, R62, R241, RZ ;  /* 0x000000f13e819224 */ /* 0x000fe200078e02ff */
[----:B------:R-:W-:-:S04]  /*fc20*/  @!P1 IADD3 R230, P3, PT, R57, R128, RZ ;  /* 0x0000008039e69210 */ /* 0x000fc80007f7e0ff */
[----:B------:R-:W-:Y:S02]  /*fc30*/  @!P1 LEA R129, R129, R232, 0x6 ;  /* 0x000000e881819211 */ /* 0x000fe400078e30ff */
[----:B------:R-:W-:Y:S02]  /*fc40*/  @!P1 LEA.HI.X.SX32 R13, R128, R65, 0x1, P3 ;  /* 0x00000041800d9211 */ /* 0x000fe400018f0eff */
[----:B0-----:R-:W-:Y:S01]  /*fc50*/  @!P1 LEA R132, P3, R230, R130, 0x2 ;  /* 0x00000082e6849211 */ /* 0x001fe200078610ff */
[----:B------:R-:W-:-:S03]  /*fc60*/  @!P1 IMAD.SHL.U32 R128, R129, 0x4, RZ ;  /* 0x0000000481809824 */ /* 0x000fc600078e00ff */
[----:B------:R-:W-:Y:S02]  /*fc70*/  @!P1 LEA.HI.X R129, R230, R131, R13, 0x2, P3 ;  /* 0x00000083e6819211 */ /* 0x000fe400018f140d */
[----:B------:R-:W-:Y:S01]  /*fc80*/  @!P1 IADD3 R13, P3, PT, R57, R128, RZ ;  /* 0x00000080390d9210 */ /* 0x000fe20007f7e0ff */
[----:B------:R-:W0:Y:S01]  /*fc90*/  @!P1 LDC.64 R130, c[0x0][0x3b8] ;  /* 0x0000ee00ff829b82 */ /* 0x000e220000000a00 */
[----:B------:R-:W-:Y:S02]  /*fca0*/  @!P1 IMAD R235, R62, R235, RZ ;  /* 0x000000eb3eeb9224 */ /* 0x000fe400078e02ff */
[----:B------:R-:W-:Y:S01]  /*fcb0*/  @!P1 LEA.HI.X.SX32 R128, R128, R65, 0x1, P3 ;  /* 0x0000004180809211 */ /* 0x000fe200018f0eff */
[----:B------:R-:W-:Y:S01]  /*fcc0*/  IMAD.IADD R232, R232, 0x1, R11 ;  /* 0x00000001e8e87824 */ /* 0x000fe200078e020b */
[----:B-1----:R-:W-:-:S04]  /*fcd0*/  @!P1 LEA R14, P3, R13, R14, 0x2 ;  /* 0x0000000e0d0e9211 */ /* 0x002fc800078610ff */
[----:B------:R-:W-:Y:S01]  /*fce0*/  @!P1 LEA.HI.X R15, R13, R15, R128, 0x2, P3 ;  /* 0x0000000f0d0f9211 */ /* 0x000fe200018f1480 */
[----:B------:R-:W-:Y:S02]  /*fcf0*/  @!P1 IMAD R128, R235, 0x40, R232 ;  /* 0x00000040eb809824 */ /* 0x000fe400078e02e8 */
[----:B------:R-:W-:-:S03]  /*fd00*/  @!P1 IMAD.MOV.U32 R13, RZ, RZ, R239 ;  /* 0x000000ffff0d9224 */ /* 0x000fc600078e00ef */
[----:B------:R-:W-:Y:S02]  /*fd10*/  @!P1 SHF.L.U32 R128, R128, 0x2, RZ ;  /* 0x0000000280809819 */ /* 0x000fe400000006ff */
[----:B------:R1:W5:Y:S01]  /*fd20*/  @!P1 LDG.E R122, desc[UR36][R12.64] ;  /* 0x000000240c7a9981 */ /* 0x000362000c1e1900 */
[----:B------:R-:W-:Y:S01]  /*fd30*/  IADD3 R234, PT, PT, R232, R11, RZ ;  /* 0x0000000be8ea7210 */ /* 0x000fe20007ffe0ff */
[----:B-1----:R-:W-:Y:S02]  /*fd40*/  @!P1 IMAD.MOV.U32 R12, RZ, RZ, R132 ;  /* 0x000000ffff0c9224 */ /* 0x002fe400078e0084 */
[----:B------:R-:W-:Y:S01]  /*fd50*/  @!P1 IMAD.MOV.U32 R13, RZ, RZ, R129 ;  /* 0x000000ffff0d9224 */ /* 0x000fe200078e0081 */
[----:B------:R-:W-:-:S04]  /*fd60*/  @!P1 IADD3 R132, P3, PT, R57, R128, RZ ;  /* 0x0000008039849210 */ /* 0x000fc80007f7e0ff */
[----:B------:R1:W5:Y:S01]  /*fd70*/  @!P1 LDG.E R123, desc[UR36][R12.64] ;  /* 0x000000240c7b9981 */ /* 0x000362000c1e1900 */
[----:B------:R-:W-:Y:S02]  /*fd80*/  @!P1 LEA.HI.X.SX32 R232, R128, R65, 0x1, P3 ;  /* 0x0000004180e89211 */ /* 0x000fe400018f0eff */
[----:B------:R-:W2:Y:S01]  /*fd90*/  @!P1 LDC.64 R128, c[0x0][0x3b8] ;  /* 0x0000ee00ff809b82 */ /* 0x000ea20000000a00 */
[----:B0-----:R-:W-:Y:S01]  /*fda0*/  @!P1 LEA R230, P3, R132, R130, 0x2 ;  /* 0x0000008284e69211 */ /* 0x001fe200078610ff */
[----:B---3--:R-:W-:Y:S02]  /*fdb0*/  @!P1 IMAD R133, R62, R133, RZ ;  /* 0x000000853e859224 */ /* 0x008fe400078e02ff */
[----:B------:R-:W-:Y:S02]  /*fdc0*/  IMAD.IADD R236, R234, 0x1, R11 ;  /* 0x00000001eaec7824 */ /* 0x000fe400078e020b */
[----:B-1----:R-:W-:Y:S02]  /*fdd0*/  @!P1 IMAD.MOV.U32 R12, RZ, RZ, R14 ;  /* 0x000000ffff0c9224 */ /* 0x002fe400078e000e */
[----:B------:R-:W-:-:S02]  /*fde0*/  @!P1 IMAD.MOV.U32 R13, RZ, RZ, R15 ;  /* 0x000000ffff0d9224 */ /* 0x000fc400078e000f */
[----:B------:R-:W0:Y:S01]  /*fdf0*/  @!P1 LDC.64 R14, c[0x0][0x3b8] ;  /* 0x0000ee00ff0e9b82 */ /* 0x000e220000000a00 */
[C---:B------:R-:W-:Y:S02]  /*fe00*/  @!P1 IMAD R237, R62.reuse, R237, RZ ;  /* 0x000000ed3eed9224 */ /* 0x040fe400078e02ff */
[----:B------:R1:W5:Y:S01]  /*fe10*/  @!P1 LDG.E R124, desc[UR36][R12.64] ;  /* 0x000000240c7c9981 */ /* 0x000362000c1e1900 */
[----:B------:R-:W-:Y:S01]  /*fe20*/  @!P1 IMAD R233, R62, R233, RZ ;  /* 0x000000e93ee99224 */ /* 0x000fe200078e02ff */
[----:B-1----:R-:W-:Y:S01]  /*fe30*/  @!P1 LEA.HI.X R13, R132, R131, R232, 0x2, P3 ;  /* 0x00000083840d9211 */ /* 0x002fe200018f14e8 */
[----:B------:R-:W-:Y:S02]  /*fe40*/  @!P1 IMAD R232, R133, 0x40, R236 ;  /* 0x0000004085e89824 */ /* 0x000fe400078e02ec */
[----:B------:R-:W1:Y:S01]  /*fe50*/  @!P1 LDC.64 R130, c[0x0][0x3b8] ;  /* 0x0000ee00ff829b82 */ /* 0x000e620000000a00 */
[----:B------:R-:W-:Y:S02]  /*fe60*/  IMAD.IADD R236, R236, 0x1, R11 ;  /* 0x00000001ecec7824 */ /* 0x000fe400078e020b */
[----:B------:R-:W-:-:S02]  /*fe70*/  @!P1 IMAD R12, R237, 0x40, R234 ;  /* 0x00000040ed0c9824 */ /* 0x000fc400078e02ea */
[----:B----4-:R-:W-:Y:S01]  /*fe80*/  @!P1 IMAD R234, R62, R231, RZ ;  /* 0x000000e73eea9224 */ /* 0x010fe200078e02ff */
[----:B------:R-:W-:Y:S01]  /*fe90*/  @!P1 IADD3 R11, PT, PT, R236, R11, RZ ;  /* 0x0000000bec0b9210 */ /* 0x000fe20007ffe0ff */
[----:B------:R-:W-:Y:S01]  /*fea0*/  @!P1 IMAD.SHL.U32 R12, R12, 0x4, RZ ;  /* 0x000000040c0c9824 */ /* 0x000fe200078e00ff */
[----:B------:R-:W3:Y:S01]  /*feb0*/  @!P1 LDC.64 R132, c[0x0][0x3b8] ;  /* 0x0000ee00ff849b82 */ /* 0x000ee20000000a00 */
[----:B------:R-:W-:Y:S02]  /*fec0*/  @!P1 IMAD.SHL.U32 R232, R232, 0x4, RZ ;  /* 0x00000004e8e89824 */ /* 0x000fe400078e00ff */
[----:B------:R-:W-:Y:S01]  /*fed0*/  @!P1 IMAD R231, R234, 0x40, R11 ;  /* 0x00000040eae79824 */ /* 0x000fe200078e020b */
[----:B------:R-:W-:Y:S01]  /*fee0*/  @!P1 IADD3 R235, P4, PT, R57, R12, RZ ;  /* 0x0000000c39eb9210 */ /* 0x000fe20007f9e0ff */
[----:B------:R-:W-:Y:S01]  /*fef0*/  @!P1 IMAD R11, R233, 0x40, R236 ;  /* 0x00000040e90b9824 */ /* 0x000fe200078e02ec */
[----:B------:R-:W-:Y:S02]  /*ff00*/  @!P1 IADD3 R233, P3, PT, R57, R232, RZ ;  /* 0x000000e839e99210 */ /* 0x000fe40007f7e0ff */
[----:B------:R-:W-:-:S02]  /*ff10*/  @!P1 LEA.HI.X.SX32 R236, R12, R65, 0x1, P4 ;  /* 0x000000410cec9211 */ /* 0x000fc400020f0eff */
[----:B------:R-:W-:Y:S02]  /*ff20*/  @!P1 LEA.HI.X.SX32 R12, R232, R65, 0x1, P3 ;  /* 0x00000041e80c9211 */ /* 0x000fe400018f0eff */
[----:B--2---:R-:W-:Y:S02]  /*ff30*/  @!P1 LEA R128, P3, R233, R128, 0x2 ;  /* 0x00000080e9809211 */ /* 0x004fe400078610ff */
[----:B0-----:R-:W-:Y:S02]  /*ff40*/  @!P1 LEA R234, P4, R235, R14, 0x2 ;  /* 0x0000000eebea9211 */ /* 0x001fe400078810ff */
[----:B------:R-:W-:Y:S01]  /*ff50*/  @!P1 LEA.HI.X R129, R233, R129, R12, 0x2, P3 ;  /* 0x00000081e9819211 */ /* 0x000fe200018f140c */
[----:B------:R-:W-:Y:S01]  /*ff60*/  @!P1 IMAD.MOV.U32 R12, RZ, RZ, R230 ;  /* 0x000000ffff0c9224 */ /* 0x000fe200078e00e6 */
[----:B------:R-:W-:Y:S02]  /*ff70*/  @!P1 SHF.L.U32 R232, R231, 0x2, RZ ;  /* 0x00000002e7e89819 */ /* 0x000fe400000006ff */
[----:B------:R-:W-:Y:S01]  /*ff80*/  @!P1 LEA.HI.X R235, R235, R15, R236, 0x2, P4 ;  /* 0x0000000febeb9211 */ /* 0x000fe200020f14ec */
[----:B------:R-:W-:Y:S01]  /*ff90*/  @!P1 IMAD.SHL.U32 R14, R11, 0x4, RZ ;  /* 0x000000040b0e9824 */ /* 0x000fe200078e00ff */
[----:B------:R-:W-:Y:S01]  /*ffa0*/  @!P1 IADD3 R11, P4, PT, R57, R232, RZ ;  /* 0x000000e8390b9210 */ /* 0x000fe20007f9e0ff */
[----:B------:R0:W5:Y:S03]  /*ffb0*/  @!P1 LDG.E R125, desc[UR36][R12.64] ;  /* 0x000000240c7d9981 */ /* 0x000166000c1e1900 */
[----:B------:R-:W-:-:S02]  /*ffc0*/  @!P1 LEA.HI.X.SX32 R232, R232, R65, 0x1, P4 ;  /* 0x00000041e8e89211 */ /* 0x000fc400020f0eff */
[----:B-1----:R-:W-:Y:S01]  /*ffd0*/  @!P1 LEA R130, P4, R11, R130, 0x2 ;  /* 0x000000820b829211 */ /* 0x002fe200078810ff */
[----:B0-----:R-:W-:Y:S02]  /*ffe0*/  @!P1 IMAD.MOV.U32 R12, RZ, RZ, R234 ;  /* 0x000000ffff0c9224 */ /* 0x001fe400078e00ea */
[----:B------:R-:W-:Y:S01]  /*fff0*/  @!P1 IMAD.MOV.U32 R13, RZ, RZ, R235 ;  /* 0x000000ffff0d9224 */ /* 0x000fe200078e00eb */
[----:B------:R-:W-:Y:S02]  /*10000*/  @!P1 IADD3 R15, P3, PT, R57, R14, RZ ;  /* 0x0000000e390f9210 */ /* 0x000fe40007f7e0ff */
[----:B------:R-:W-:Y:S02]  /*10010*/  @!P1 LEA.HI.X R131, R11, R131, R232, 0x2, P4 ;  /* 0x000000830b839211 */ /* 0x000fe400020f14e8 */
[----:B------:R0:W5:Y:S01]  /*10020*/  @!P1 LDG.E R126, desc[UR36][R12.64] ;  /* 0x000000240c7e9981 */ /* 0x000162000c1e1900 */
[----:B------:R-:W-:Y:S02]  /*10030*/  @!P1 LEA.HI.X.SX32 R14, R14, R65, 0x1, P3 ;  /* 0x000000410e0e9211 */ /* 0x000fe400018f0eff */
[----:B---3--:R-:W-:-:S02]  /*10040*/  @!P1 LEA R132, P3, R15, R132, 0x2 ;  /* 0x000000840f849211 */ /* 0x008fc400078610ff */
[----:B0-----:R-:W-:Y:S01]  /*10050*/  @!P1 MOV R12, R128 ;  /* 0x00000080000c9202 */ /* 0x001fe20000000f00 */
[----:B------:R-:W-:Y:S01]  /*10060*/  @!P1 IMAD.MOV.U32 R13, RZ, RZ, R129 ;  /* 0x000000ffff0d9224 */ /* 0x000fe200078e0081 */
[----:B------:R-:W-:-:S04]  /*10070*/  @!P1 LEA.HI.X R133, R15, R133, R14, 0x2, P3 ;  /* 0x000000850f859211 */ /* 0x000fc800018f140e */
[----:B------:R0:W5:Y:S02]  /*10080*/  @!P1 LDG.E R127, desc[UR36][R12.64] ;  /* 0x000000240c7f9981 */ /* 0x000164000c1e1900 */
[----:B0-----:R-:W-:Y:S02]  /*10090*/  @!P1 IMAD.MOV.U32 R12, RZ, RZ, R130 ;  /* 0x000000ffff0c9224 */ /* 0x001fe400078e0082 */
[----:B------:R-:W-:-:S05]  /*100a0*/  @!P1 IMAD.MOV.U32 R13, RZ, RZ, R131 ;  /* 0x000000ffff0d9224 */ /* 0x000fca00078e0083 */
[----:B------:R0:W5:Y:S02]  /*100b0*/  @!P1 LDG.E R135, desc[UR36][R12.64] ;  /* 0x000000240c879981 */ /* 0x000164000c1e1900 */
[----:B0-----:R-:W-:Y:S01]  /*100c0*/  @!P1 IMAD.MOV.U32 R12, RZ, RZ, R132 ;  /* 0x000000ffff0c9224 */ /* 0x001fe200078e0084 */
[----:B------:R-:W-:-:S05]  /*100d0*/  @!P1 MOV R13, R133 ;  /* 0x00000085000d9202 */ /* 0x000fca0000000f00 */
[----:B------:R4:W5:Y:S02]  /*100e0*/  @!P1 LDG.E R134, desc[UR36][R12.64] ;  /* 0x000000240c869981 */ /* 0x000964000c1e1900 */
.L_x_1886:
[----:B------:R-:W-:Y:S05]  /*100f0*/  BSYNC.RECONVERGENT B0 ;  /* 0x0000000000007941 */ /* 0x000fea0003800200 */
.L_x_1873:
[----:B-1-345:R-:W-:Y:S01]  /*10100*/  FMUL.FTZ R12, R226, R67 ;  /* 0x00000043e20c7220 */ /* 0x03afe20000410000 */
[----:B0-2---:R-:W0:Y:S01]  /*10110*/  S2R R14, SR_TID.X ;  /* 0x00000000000e7919 */ /* 0x005e220000002100 */
[----:B------:R-:W-:Y:S02]  /*10120*/  UMOV UR4, 0xffffffff ;  /* 0xffffffff00047882 */ /* 0x000fe40000000000 */
        /* <DEDUP_REMOVED lines=8> */
[----:B0-----:R-:W-:-:S03]  /*101b0*/  LOP3.LUT R128, R14, 0x3, RZ, 0xc0, !PT ;  /* 0x000000030e807812 */ /* 0x001fc600078ec0ff */
        /* <DEDUP_REMOVED lines=55> */
[----:B------:R-:W-:Y:S06]  /*10530*/  BRA.DIV UR4, `(.L_x_1897) ;  /* 0x0000004e04687947 */ /* 0x000fec000b800000 */
[----:B------:R-:W0:Y:S02]  /*10540*/  SHFL.BFLY PT, R14, R13, 0x2, 0x1f ;  /* 0x0c401f000d0e7f89 */ /* 0x000e2400000e0000 */
[----:B0-----:R-:W-:-:S05]  /*10550*/  FADD.FTZ R13, R13, R14 ;  /* 0x0000000e0d0d7221 */ /* 0x001fca0000010000 */
[----:B------:R0:W1:Y:S02]  /*10560*/  SHFL.BFLY PT, R14, R13, 0x1, 0x1f ;  /* 0x0c201f000d0e7f89 */ /* 0x00006400000e0000 */
.L_x_1971:
[----:B------:R-:W-:Y:S01]  /*10570*/  ISETP.NE.OR P1, PT, R128, RZ, P1 ;  /* 0x000000ff8000720c */ /* 0x000fe20000f25670 */
[----:B-1----:R-:W-:Y:S01]  /*10580*/  FADD.FTZ R14, R13, R14 ;  /* 0x0000000e0d0e7221 */ /* 0x002fe20000010000 */
[----:B------:R-:W-:Y:S03]  /*10590*/  BSSY.RECONVERGENT B0, `(.L_x_1898) ;  /* 0x0000018000007945 */ /* 0x000fe60003800200 */
[----:B------:R-:W-:-:S08]  /*105a0*/  FMUL.FTZ R11, R14, UR14 ;  /* 0x0000000e0e0b7c20 */ /* 0x000fd00008410000 */
[----:B------:R-:W-:Y:S05]  /*105b0*/  @P1 BRA `(.L_x_1899) ;  /* 0x0000000000541947 */ /* 0x000fea0003800000 */
[----:B------:R-:W1:Y:S01]  /*105c0*/  LDC.64 R14, c[0x0][0x448] ;  /* 0x00011200ff0e7b82 */ /* 0x000e620000000a00 */
[----:B------:R-:W-:-:S04]  /*105d0*/  ISETP.NE.U32.AND P1, PT, RZ, UR16, PT ;  /* 0x00000010ff007c0c */ /* 0x000fc8000bf25070 */
[----:B------:R-:W-:-:S13]  /*105e0*/  ISETP.NE.AND.EX P1, PT, RZ, UR17, PT, P1 ;  /* 0x00000011ff007c0c */ /* 0x000fda000bf25310 */
[----:B0-----:R-:W0:Y:S01]  /*105f0*/  @P1 LDC.64 R12, c[0x0][0x438] ;  /* 0x00010e00ff0c1b82 */ /* 0x001e220000000a00 */
[----:B-1----:R-:W-:-:S04]  /*10600*/  ISETP.NE.U32.AND P3, PT, R14, RZ, PT ;  /* 0x000000ff0e00720c */ /* 0x002fc80003f65070 */
[----:B------:R-:W-:-:S13]  /*10610*/  ISETP.NE.AND.EX P3, PT, R15, RZ, PT, P3 ;  /* 0x000000ff0f00720c */ /* 0x000fda0003f65330 */
[----:B------:R-:W1:Y:S01]  /*10620*/  @P3 LDC.64 R14, c[0x0][0x448] ;  /* 0x00011200ff0e3b82 */ /* 0x000e620000000a00 */
[----:B0-----:R-:W-:-:S06]  /*10630*/  @P1 IMAD.WIDE R12, R61, 0x4, R12 ;  /* 0x000000043d0c1825 */ /* 0x001fcc00078e020c */
[----:B------:R-:W2:Y:S01]  /*10640*/  @P1 LDG.E R12, desc[UR36][R12.64] ;  /* 0x000000240c0c1981 */ /* 0x000ea2000c1e1900 */
[----:B-1----:R-:W-:-:S06]  /*10650*/  @P3 IMAD.WIDE.U32 R14, R17, 0x4, R14 ;  /* 0x00000004110e3825 */ /* 0x002fcc00078e000e */
[----:B------:R-:W3:Y:S01]  /*10660*/  @P3 LDG.E R14, desc[UR36][R14.64] ;  /* 0x000000240e0e3981 */ /* 0x000ee2000c1e1900 */
[----:B------:R-:W-:Y:S01]  /*10670*/  UIADD3 UR4, UPT, UPT, UR15, UR18, URZ ;  /* 0x000000120f047290 */ /* 0x000fe2000fffe0ff */
[----:B------:R-:W-:-:S05]  /*10680*/  VIADD R128, R63, 0xffffffff ;  /* 0xffffffff3f807836 */ /* 0x000fca0000000000 */
[----:B------:R-:W-:-:S04]  /*10690*/  @P3 ISETP.GE.AND P4, PT, R128, UR4, PT ;  /* 0x0000000480003c0c */ /* 0x000fc8000bf86270 */
[----:B------:R-:W-:-:S04]  /*106a0*/  @P3 SEL R128, R22, RZ, !P4 ;  /* 0x000000ff16803207 */ /* 0x000fc80006000000 */
[----:B------:R-:W-:-:S04]  /*106b0*/  @P3 IADD3 R128, PT, PT, R63, R128, -R16 ;  /* 0x000000803f803210 */ /* 0x000fc80007ffe810 */
[----:B------:R-:W-:Y:S01]  /*106c0*/  @P3 I2FP.F32.S32 R128, R128 ;  /* 0x0000008000803245 */ /* 0x000fe20000201400 */
[----:B--2---:R-:W-:-:S04]  /*106d0*/  @P1 FADD.FTZ R11, R11, R12 ;  /* 0x0000000c0b0b1221 */ /* 0x004fc80000010000 */
[----:B---3--:R-:W-:-:S05]  /*106e0*/  @P3 FFMA.FTZ R11, R128, R14, R11 ;  /* 0x0000000e800b3223 */ /* 0x008fca000001000b */
[----:B------:R1:W-:Y:S01]  /*106f0*/  STS [R53], R11 ;  /* 0x0000000b35007388 */ /* 0x0003e20000000800 */
[----:B------:R-:W-:-:S07]  /*10700*/  @!P2 FMNMX.FTZ R227, R227, R11, !PT ;  /* 0x0000000be3e3a209 */ /* 0x000fce0007810000 */
.L_x_1899:
[----:B------:R-:W-:Y:S05]  /*10710*/  BSYNC.RECONVERGENT B0 ;  /* 0x0000000000007941 */ /* 0x000fea0003800200 */
.L_x_1898:
[C---:B-1----:R-:W-:Y:S01]  /*10720*/  VIADD R11, R16.reuse, 0xffffffff ;  /* 0xffffffff100b7836 */ /* 0x042fe20000000000 */
[----:B------:R-:W-:Y:S01]  /*10730*/  VIADDMNMX R12, R16, -UR19, RZ, !PT ;  /* 0x80000013100c7c46 */ /* 0x000fe2000f8001ff */
[----:B------:R-:W-:Y:S01]  /*10740*/  VIADD R53, R53, 0x40 ;  /* 0x0000004035357836 */ /* 0x000fe20000000000 */
[----:B------:R-:W-:Y:S01]  /*10750*/  IADD3 R54, P2, PT, R54, 0x10, RZ ;  /* 0x0000001036367810 */ /* 0x000fe20007f5e0ff */
[----:B------:R-:W-:Y:S01]  /*10760*/  VIADD R61, R61, 0x10 ;  /* 0x000000103d3d7836 */ /* 0x000fe20000000000 */
[----:B------:R-:W-:-:S03]  /*10770*/  IADD3 R11, PT, PT, R11, 0x7, -R12 ;  /* 0x000000070b0b7810 */ /* 0x000fc60007ffe80c */
[----:B------:R-:W-:Y:S01]  /*10780*/  IMAD.X R55, RZ, RZ, R55, P2 ;  /* 0x000000ffff377224 */ /* 0x000fe200010e0637 */
[----:B------:R-:W-:-:S04]  /*10790*/  SHF.R.S32.HI R14, RZ, 0x1f, R11 ;  /* 0x0000001fff0e7819 */ /* 0x000fc8000001140b */
[----:B------:R-:W-:Y:S01]  /*107a0*/  LEA.HI R14, R14, R11, RZ, 0x3 ;  /* 0x0000000b0e0e7211 */ /* 0x000fe200078f18ff */
[C---:B------:R-:W-:Y:S01]  /*107b0*/  VIADD R11, R63.reuse, 0xf ;  /* 0x0000000f3f0b7836 */ /* 0x040fe20000000000 */
[----:B------:R-:W-:Y:S02]  /*107c0*/  IADD3 R63, PT, PT, R63, 0x10, RZ ;  /* 0x000000103f3f7810 */ /* 0x000fe40007ffe0ff */
[----:B0-----:R-:W-:-:S05]  /*107d0*/  LOP3.LUT R13, R14, 0xfffffff8, RZ, 0xc0, !PT ;  /* 0xfffffff80e0d7812 */ /* 0x001fca00078ec0ff */
[----:B------:R-:W-:-:S05]  /*107e0*/  IMAD.IADD R12, R13, 0x1, R12 ;  /* 0x000000010d0c7824 */ /* 0x000fca00078e020c */
[----:B------:R-:W-:-:S13]  /*107f0*/  ISETP.GE.AND P1, PT, R11, R12, PT ;  /* 0x0000000c0b00720c */ /* 0x000fda0003f26270 */
[----:B------:R-:W-:Y:S05]  /*10800*/  @!P1 BRA `(.L_x_1900) ;  /* 0xffffff2400049947 */ /* 0x000fea000383ffff */
.L_x_1872:
[----:B0-----:R-:W-:Y:S05]  /*10810*/  BSYNC B1 ;  /* 0x0000000000017941 */ /* 0x001fea0003800000 */
.L_x_1871:
[----:B------:R-:W0:Y:S01]  /*10820*/  S2R R10, SR_TID.X ;  /* 0x00000000000a7919 */ /* 0x000e220000002100 */
[----:B------:R-:W1:Y:S01]  /*10830*/  LDCU UR4, c[0x0][0x3f4] ;  /* 0x00007e80ff0477ac */ /* 0x000e620008000800 */
[----:B------:R-:W-:Y:S01]  /*10840*/  MOV R8, 0x400 ;  /* 0x0000040000087802 */ /* 0x000fe20000000f00 */
[----:B------:R-:W2:Y:S01]  /*10850*/  S2R R3, SR_CgaCtaId ;  /* 0x0000000000037919 */ /* 0x000ea20000008800 */
[----:B------:R-:W-:Y:S02]  /*10860*/  SHF.R.S32.HI R20, RZ, 0x1f, R25 ;  /* 0x0000001fff147819 */ /* 0x000fe40000011419 */
[----:B-1----:R-:W-:Y:S01]  /*10870*/  VIADDMNMX R9, R16, -UR4, RZ, !PT ;  /* 0x8000000410097c46 */ /* 0x002fe2000f8001ff */
[----:B------:R-:W-:Y:S01]  /*10880*/  UMOV UR4, 0xffffffff ;  /* 0xffffffff00047882 */ /* 0x000fe20000000000 */
[C---:B0-----:R-:W-:Y:S01]  /*10890*/  LOP3.LUT R7, R10.reuse, 0x1f, RZ, 0xc0, !PT ;  /* 0x0000001f0a077812 */ /* 0x041fe200078ec0ff */
[----:B------:R-:W-:Y:S01]  /*108a0*/  IMAD.SHL.U32 R4, R10, 0x4, RZ ;  /* 0x000000040a047824 */ /* 0x000fe200078e00ff */
[----:B--2--5:R-:W-:-:S02]  /*108b0*/  LEA R22, R3, R8, 0x18 ;  /* 0x0000000803167211 */ /* 0x024fc400078ec0ff */
[C---:B------:R-:W-:Y:S02]  /*108c0*/  ISETP.NE.AND P0, PT, R7.reuse, RZ, PT ;  /* 0x000000ff0700720c */ /* 0x040fe40003f05270 */
[----:B------:R-:W-:Y:S01]  /*108d0*/  LEA R6, R7, R22, 0x2 ;  /* 0x0000001607067211 */ /* 0x000fe200078e10ff */
[----:B------:R-:W-:Y:S10]  /*108e0*/  BRA.DIV UR4, `(.L_x_1901) ;  /* 0x0000004a04bc7947 */ /* 0x000ff4000b800000 */
[----:B------:R-:W0:Y:S02]  /*108f0*/  SHFL.BFLY PT, R14, R227, 0x10, 0x1f ;  /* 0x0e001f00e30e7f89 */ /* 0x000e2400000e0000 */
[----:B0-----:R-:W-:-:S05]  /*10900*/  FMNMX.FTZ R13, R14, R227, !PT ;  /* 0x000000e30e0d7209 */ /* 0x001fca0007810000 */
[----:B------:R-:W0:Y:S02]  /*10910*/  SHFL.BFLY PT, R14, R13, 0x8, 0x1f ;  /* 0x0d001f000d0e7f89 */ /* 0x000e2400000e0000 */
[----:B0-----:R-:W-:-:S05]  /*10920*/  FMNMX.FTZ R0, R13, R14, !PT ;  /* 0x0000000e0d007209 */ /* 0x001fca0007810000 */
[----:B------:R0:W1:Y:S02]  /*10930*/  SHFL.BFLY PT, R14, R0, 0x4, 0x1f ;  /* 0x0c801f00000e7f89 */ /* 0x00006400000e0000 */
.L_x_1976:
[----:B------:R-:W4:Y:S01]  /*10940*/  @!P0 S2R R12, SR_CgaCtaId ;  /* 0x00000000000c8919 */ /* 0x000f220000008800 */
[----:B------:R-:W-:Y:S01]  /*10950*/  @!P0 MOV R5, 0x400 ;  /* 0x0000040000058802 */ /* 0x000fe20000000f00 */
[----:B------:R-:W-:Y:S05]  /*10960*/  WARPSYNC.ALL ;  /* 0x0000000000007948 */ /* 0x000fea0003800000 */
[----:B----4-:R-:W-:Y:S02]  /*10970*/  @!P0 LEA R11, R12, R5, 0x18 ;  /* 0x000000050c0b8211 */ /* 0x010fe400078ec0ff */
[----:B-1----:R-:W-:Y:S02]  /*10980*/  FMNMX.FTZ R5, R0, R14, !PT ;  /* 0x0000000e00057209 */ /* 0x002fe40007810000 */
[----:B0-----:R-:W-:-:S05]  /*10990*/  @!P0 LEA.HI R0, R10, R11, RZ, 0x1d ;  /* 0x0000000b0a008211 */ /* 0x001fca00078fe8ff */
[----:B------:R0:W-:Y:S01]  /*109a0*/  @!P0 STS [R0], R5 ;  /* 0x0000000500008388 */ /* 0x0001e20000000800 */
[----:B------:R-:W-:Y:S01]  /*109b0*/  ISETP.GT.U32.AND P0, PT, R7, 0x1, PT ;  /* 0x000000010700780c */ /* 0x000fe20003f04070 */
[----:B------:R-:W-:Y:S01]  /*109c0*/  BAR.SYNC.DEFER_BLOCKING 0x0 ;  /* 0x0000000000007b1d */ /* 0x000fe20000010000 */
[----:B0-----:R-:W-:Y:S02]  /*109d0*/  IMAD.MOV.U32 R0, RZ, RZ, -0x800001 ;  /* 0xff7fffffff007424 */ /* 0x001fe400078e00ff */
[----:B------:R-:W-:-:S03]  /*109e0*/  IMAD.MOV.U32 R14, RZ, RZ, RZ ;  /* 0x000000ffff0e7224 */ /* 0x000fc600078e00ff */
[----:B------:R-:W-:Y:S06]  /*109f0*/  BSSY.RECONVERGENT B0, `(.L_x_1902) ;  /* 0x0000151000007945 */ /* 0x000fec0003800200 */
[----:B------:R-:W0:Y:S04]  /*10a00*/  @!P0 LDS R0, [R6] ;  /* 0x0000000006008984 */ /* 0x000e280000000800 */
[----:B0-----:R-:W0:Y:S02]  /*10a10*/  SHFL.BFLY PT, R5, R0, 0x1, 0x1f ;  /* 0x0c201f0000057f89 */ /* 0x001e2400000e0000 */
[----:B0-----:R-:W-:Y:S01]  /*10a20*/  FMNMX.FTZ R11, R5, R0, !PT ;  /* 0x00000000050b7209 */ /* 0x001fe20007810000 */
[----:B------:R-:W-:-:S04]  /*10a30*/  IMAD.IADD R5, R10, 0x1, R9 ;  /* 0x000000010a057824 */ /* 0x000fc800078e0209 */
[----:B------:R0:W1:Y:S01]  /*10a40*/  SHFL.IDX PT, R46, R11, RZ, 0x1f ;  /* 0x00001fff0b2e7589 */ /* 0x00006200000e0000 */
[----:B------:R-:W-:-:S13]  /*10a50*/  ISETP.GE.AND P0, PT, R5, R16, PT ;  /* 0x000000100500720c */ /* 0x000fda0003f06270 */
[----:B0-----:R-:W-:Y:S05]  /*10a60*/  @P0 BRA `(.L_x_1903) ;  /* 0x0000001400240947 */ /* 0x001fea0003800000 */
[----:B------:R-:W0:Y:S02]  /*10a70*/  LDC.64 R12, c[0x0][0x420] ;  /* 0x00010800ff0c7b82 */ /* 0x000e240000000a00 */
[----:B0-----:R-:W-:-:S04]  /*10a80*/  ISETP.NE.U32.AND P0, PT, R12, RZ, PT ;  /* 0x000000ff0c00720c */ /* 0x001fc80003f05070 */
[----:B------:R-:W-:-:S13]  /*10a90*/  ISETP.NE.AND.EX P0, PT, R13, RZ, PT, P0 ;  /* 0x000000ff0d00720c */ /* 0x000fda0003f05300 */
[----:B------:R-:W-:Y:S05]  /*10aa0*/  @P0 BRA `(.L_x_1904) ;  /* 0x0000000c009c0947 */ /* 0x000fea0003800000 */
[----:B------:R-:W-:Y:S01]  /*10ab0*/  VIADDMNMX R0, R5, 0x40, R16, !PT ;  /* 0x0000004005007846 */ /* 0x000fe20007800110 */
[----:B------:R-:W-:Y:S01]  /*10ac0*/  BSSY.RECONVERGENT B1, `(.L_x_1905) ;  /* 0x000001e000017945 */ /* 0x000fe20003800200 */
[----:B------:R-:W-:Y:S01]  /*10ad0*/  LOP3.LUT R11, RZ, R10, RZ, 0x33, !PT ;  /* 0x0000000aff0b7212 */ /* 0x000fe200078e33ff */
[----:B------:R-:W-:-:S03]  /*10ae0*/  IMAD.MOV.U32 R14, RZ, RZ, RZ ;  /* 0x000000ffff0e7224 */ /* 0x000fc600078e00ff */
[----:B------:R-:W-:-:S04]  /*10af0*/  IADD3 R0, PT, PT, -R9, R0, R11 ;  /* 0x0000000009007210 */ /* 0x000fc80007ffe10b */
[C---:B------:R-:W-:Y:S02]  /*10b00*/  LOP3.LUT R11, R0.reuse, 0xc0, RZ, 0xc0, !PT ;  /* 0x000000c0000b7812 */ /* 0x040fe400078ec0ff */
[----:B------:R-:W-:Y:S02]  /*10b10*/  ISETP.GE.U32.AND P1, PT, R0, 0xc0, PT ;  /* 0x000000c00000780c */ /* 0x000fe40003f26070 */
[----:B------:R-:W-:Y:S02]  /*10b20*/  ISETP.NE.AND P0, PT, R11, 0xc0, PT ;  /* 0x000000c00b00780c */ /* 0x000fe40003f05270 */
[----:B------:R-:W-:-:S11]  /*10b30*/  MOV R11, R5 ;  /* 0x00000005000b7202 */ /* 0x000fd60000000f00 */
[----:B------:R-:W-:Y:S05]  /*10b40*/  @!P0 BRA `(.L_x_1906) ;  /* 0x0000000000548947 */ /* 0x000fea0003800000 */
[----:B------:R-:W0:Y:S01]  /*10b50*/  S2UR UR5, SR_CgaCtaId ;  /* 0x00000000000579c3 */ /* 0x000e220000008800 */
[----:B------:R-:W-:Y:S01]  /*10b60*/  UMOV UR4, 0x400 ;  /* 0x0000040000047882 */ /* 0x000fe20000000000 */
[----:B------:R-:W-:Y:S01]  /*10b70*/  LEA.HI R0, R0, 0x1, RZ, 0x1a ;  /* 0x0000000100007811 */ /* 0x000fe200078fd0ff */
[----:B------:R-:W-:Y:S01]  /*10b80*/  UIADD3 UR4, UPT, UPT, UR4, 0x810, URZ ;  /* 0x0000081004047890 */ /* 0x000fe2000fffe0ff */
[----:B------:R-:W-:Y:S02]  /*10b90*/  IMAD.MOV.U32 R14, RZ, RZ, RZ ;  /* 0x000000ffff0e7224 */ /* 0x000fe400078e00ff */
[----:B------:R-:W-:Y:S01]  /*10ba0*/  LOP3.LUT R0, R0, 0x3, RZ, 0xc0, !PT ;  /* 0x0000000300007812 */ /* 0x000fe200078ec0ff */
[----:B------:R-:W-:-:S04]  /*10bb0*/  IMAD.MOV.U32 R11, RZ, RZ, R5 ;  /* 0x000000ffff0b7224 */ /* 0x000fc800078e0005 */
[----:B------:R-:W-:Y:S01]  /*10bc0*/  IMAD.MOV R12, RZ, RZ, -R0 ;  /* 0x000000ffff0c7224 */ /* 0x000fe200078e0a00 */
[----:B0-----:R-:W-:-:S06]  /*10bd0*/  ULEA UR4, UR5, UR4, 0x18 ;  /* 0x0000000405047291 */ /* 0x001fcc000f8ec0ff */
[----:B------:R-:W-:-:S07]  /*10be0*/  VIADD R0, R4, UR4 ;  /* 0x0000000404007c36 */ /* 0x000fce0008000000 */
.L_x_1907:
        /* <DEDUP_REMOVED lines=11> */
.L_x_1906:
[----:B------:R-:W-:Y:S05]  /*10ca0*/  BSYNC.RECONVERGENT B1 ;  /* 0x0000000000017941 */ /* 0x000fea0003800200 */
.L_x_1905:
[----:B------:R-:W-:Y:S05]  /*10cb0*/  @!P1 BRA `(.L_x_1903) ;  /* 0x0000001000909947 */ /* 0x000fea0003800000 */
[----:B------:R-:W0:Y:S01]  /*10cc0*/  S2R R13, SR_CgaCtaId ;  /* 0x00000000000d7919 */ /* 0x000e220000008800 */
[----:B------:R-:W-:Y:S01]  /*10cd0*/  IMAD.IADD R0, R16, 0x1, -R11 ;  /* 0x0000000110007824 */ /* 0x000fe200078e0a0b */
[----:B------:R-:W-:Y:S01]  /*10ce0*/  MOV R12, 0x400 ;  /* 0x00000400000c7802 */ /* 0x000fe20000000f00 */
[----:B------:R-:W-:Y:S01]  /*10cf0*/  BSSY.RECONVERGENT B1, `(.L_x_1908) ;  /* 0x000006f000017945 */ /* 0x000fe20003800200 */
[----:B------:R-:W-:Y:S02]  /*10d00*/  PLOP3.LUT P0, PT, PT, PT, PT, 0x80, 0x8 ;  /* 0x000000000008781c */ /* 0x000fe40003f0f070 */
[----:B------:R-:W-:Y:S01]  /*10d10*/  ISETP.GT.AND P1, PT, R0, 0x300, PT ;  /* 0x000003000000780c */ /* 0x000fe20003f24270 */
[----:B------:R-:W-:Y:S01]  /*10d20*/  IMAD.SHL.U32 R0, R9, 0x4, RZ ;  /* 0x0000000409007824 */ /* 0x000fe200078e00ff */
[----:B------:R-:W-:-:S03]  /*10d30*/  IADD3 R12, PT, PT, R12, 0x810, RZ ;  /* 0x000008100c0c7810 */ /* 0x000fc60007ffe0ff */
[----:B------:R-:W-:Y:S01]  /*10d40*/  IMAD R0, R11, 0x4, -R0 ;  /* 0x000000040b007824 */ /* 0x000fe200078e0a00 */
[----:B0-----:R-:W-:-:S04]  /*10d50*/  LEA R13, R13, R12, 0x18 ;  /* 0x0000000c0d0d7211 */ /* 0x001fc800078ec0ff */
[----:B------:R-:W-:-:S03]  /*10d60*/  IADD3 R0, PT, PT, R0, 0x200, R13 ;  /* 0x0000020000007810 */ /* 0x000fc60007ffe00d */
[----:B------:R-:W-:Y:S05]  /*10d70*/  @!P1 BRA `(.L_x_1909) ;  /* 0x0000000400989947 */ /* 0x000fea0003800000 */
[----:B------:R-:W-:Y:S01]  /*10d80*/  PLOP3.LUT P0, PT, PT, PT, PT, 0x8, 0x80 ;  /* 0x000000000080781c */ /* 0x000fe20003f0e170 */
[----:B------:R-:W-:-:S12]  /*10d90*/  VIADD R44, R16, 0xfffffd00 ;  /* 0xfffffd00102c7836 */ /* 0x000fd80000000000 */
.L_x_1910:
        /* <DEDUP_REMOVED lines=17> */
[C---:B--2---:R-:W-:Y:S01]  /*10eb0*/  FADD.FTZ R21, -R46.reuse, R15 ;  /* 0x0000000f2e157221 */ /* 0x044fe20000010100 */
[----:B------:R-:W-:Y:S01]  /*10ec0*/  FMUL.FTZ R15, R13, 1.4426950216293334961 ;  /* 0x3fb8aa3b0d0f7820 */ /* 0x000fe20000410000 */
[----:B------:R-:W1:Y:S01]  /*10ed0*/  LDS R40, [R0+0xa00] ;  /* 0x000a000000287984 */ /* 0x000e620000000800 */
[----:B------:R2:W2:Y:S01]  /*10ee0*/  MUFU.EX2 R13, R12 ;  /* 0x0000000c000d7308 */ /* 0x0004a20000000800 */
[----:B------:R-:W-:Y:S01]  /*10ef0*/  FMUL.FTZ R21, R21, 1.4426950216293334961 ;  /* 0x3fb8aa3b15157820 */ /* 0x000fe20000410000 */
[C---:B---3--:R-:W-:Y:S01]  /*10f00*/  FADD.FTZ R26, -R46.reuse, R26 ;  /* 0x0000001a2e1a7221 */ /* 0x048fe20000010100 */
[----:B------:R-:W3:Y:S01]  /*10f10*/  LDS R41, [R0+0xb00] ;  /* 0x000b000000297984 */ /* 0x000ee20000000800 */
[----:B------:R-:W2:Y:S01]  /*10f20*/  MUFU.EX2 R15, R15 ;  /* 0x0000000f000f7308 */ /* 0x000ea20000000800 */
[----:B----4-:R-:W-:Y:S01]  /*10f30*/  FADD.FTZ R27, -R46, R27 ;  /* 0x0000001b2e1b7221 */ /* 0x010fe20000010100 */
[----:B------:R-:W-:Y:S01]  /*10f40*/  FMUL.FTZ R26, R26, 1.4426950216293334961 ;  /* 0x3fb8aa3b1a1a7820 */ /* 0x000fe20000410000 */
[----:B------:R-:W4:Y:S01]  /*10f50*/  LDS R42, [R0+0xc00] ;  /* 0x000c0000002a7984 */ /* 0x000f220000000800 */
[----:B------:R-:W2:Y:S01]  /*10f60*/  MUFU.EX2 R21, R21 ;  /* 0x0000001500157308 */ /* 0x000ea20000000800 */
[C---:B-----5:R-:W-:Y:S01]  /*10f70*/  FADD.FTZ R29, -R46.reuse, R28 ;  /* 0x0000001c2e1d7221 */ /* 0x060fe20000010100 */
[----:B------:R-:W-:Y:S01]  /*10f80*/  FMUL.FTZ R28, R27, 1.4426950216293334961 ;  /* 0x3fb8aa3b1b1c7820 */ /* 0x000fe20000410000 */
[----:B------:R-:W5:Y:S01]  /*10f90*/  LDS R43, [R0+0xd00] ;  /* 0x000d0000002b7984 */ /* 0x000f620000000800 */
[----:B------:R-:W0:Y:S01]  /*10fa0*/  MUFU.EX2 R27, R26 ;  /* 0x0000001a001b7308 */ /* 0x000e220000000800 */
[----:B--2---:R-:W-:Y:S01]  /*10fb0*/  FMUL.FTZ R12, R29, 1.4426950216293334961 ;  /* 0x3fb8aa3b1d0c7820 */ /* 0x004fe20000410000 */
[----:B------:R-:W-:Y:S01]  /*10fc0*/  FADD.FTZ R14, R13, R14 ;  /* 0x0000000e0d0e7221 */ /* 0x000fe20000010000 */
[C---:B------:R-:W-:Y:S01]  /*10fd0*/  FADD.FTZ R30, -R46.reuse, R30 ;  /* 0x0000001e2e1e7221 */ /* 0x040fe20000010100 */
[----:B------:R-:W2:Y:S01]  /*10fe0*/  MUFU.EX2 R29, R28 ;  /* 0x0000001c001d7308 */ /* 0x000ea20000000800 */
[----:B------:R-:W-:Y:S01]  /*10ff0*/  FADD.FTZ R32, -R46, R31 ;  /* 0x0000001f2e207221 */ /* 0x000fe20000010100 */
[----:B------:R-:W-:Y:S01]  /*11000*/  FADD.FTZ R14, R14, R15 ;  /* 0x0000000f0e0e7221 */ /* 0x000fe20000010000 */
[----:B------:R-:W-:Y:S01]  /*11010*/  FMUL.FTZ R30, R30, 1.4426950216293334961 ;  /* 0x3fb8aa3b1e1e7820 */ /* 0x000fe20000410000 */
[----:B------:R-:W2:Y:S01]  /*11020*/  MUFU.EX2 R31, R12 ;  /* 0x0000000c001f7308 */ /* 0x000ea20000000800 */
[----:B------:R-:W-:Y:S01]  /*11030*/  FADD.FTZ R34, -R46, R33 ;  /* 0x000000212e227221 */ /* 0x000fe20000010100 */
[----:B------:R-:W-:Y:S01]  /*11040*/  FADD.FTZ R14, R14, R21 ;  /* 0x000000150e0e7221 */ /* 0x000fe20000010000 */
[----:B------:R-:W-:Y:S01]  /*11050*/  FMUL.FTZ R32, R32, 1.4426950216293334961 ;  /* 0x3fb8aa3b20207820 */ /* 0x000fe20000410000 */
[----:B------:R-:W1:Y:S01]  /*11060*/  MUFU.EX2 R33, R30 ;  /* 0x0000001e00217308 */ /* 0x000e620000000800 */
[----:B------:R-:W-:Y:S01]  /*11070*/  FADD.FTZ R36, -R46, R35 ;  /* 0x000000232e247221 */ /* 0x000fe20000010100 */
[----:B0-----:R-:W-:Y:S01]  /*11080*/  FADD.FTZ R14, R14, R27 ;  /* 0x0000001b0e0e7221 */ /* 0x001fe20000010000 */
[----:B------:R-:W-:Y:S01]  /*11090*/  FMUL.FTZ R34, R34, 1.4426950216293334961 ;  /* 0x3fb8aa3b22227820 */ /* 0x000fe20000410000 */
[----:B------:R-:W0:Y:S01]  /*110a0*/  MUFU.EX2 R35, R32 ;  /* 0x0000002000237308 */ /* 0x000e220000000800 */
[----:B------:R-:W-:Y:S01]  /*110b0*/  FADD.FTZ R26, -R46, R37 ;  /* 0x000000252e1a7221 */ /* 0x000fe20000010100 */
[----:B--2---:R-:W-:Y:S01]  /*110c0*/  FADD.FTZ R14, R14, R29 ;  /* 0x0000001d0e0e7221 */ /* 0x004fe20000010000 */
[----:B------:R-:W-:Y:S01]  /*110d0*/  FMUL.FTZ R36, R36, 1.4426950216293334961 ;  /* 0x3fb8aa3b24247820 */ /* 0x000fe20000410000 */
[----:B------:R-:W2:Y:S01]  /*110e0*/  MUFU.EX2 R37, R34 ;  /* 0x0000002200257308 */ /* 0x000ea20000000800 */
[----:B------:R-:W-:Y:S01]  /*110f0*/  FMUL.FTZ R26, R26, 1.4426950216293334961 ;  /* 0x3fb8aa3b1a1a7820 */ /* 0x000fe20000410000 */
[----:B------:R-:W-:Y:S01]  /*11100*/  FADD.FTZ R14, R14, R31 ;  /* 0x0000001f0e0e7221 */ /* 0x000fe20000010000 */
[----:B------:R-:W-:Y:S01]  /*11110*/  FADD.FTZ R38, -R46, R38 ;  /* 0x000000262e267221 */ /* 0x000fe20000010100 */
[----:B------:R-:W4:Y:S01]  /*11120*/  MUFU.EX2 R39, R36 ;  /* 0x0000002400277308 */ /* 0x000f220000000800 */
[----:B------:R2:W-:Y:S01]  /*11130*/  STS [R0+-0x200], R13 ;  /* 0xfffe000d00007388 */ /* 0x0005e20000000800 */
[----:B-1----:R-:W-:Y:S01]  /*11140*/  FADD.FTZ R14, R14, R33 ;  /* 0x000000210e0e7221 */ /* 0x002fe20000010000 */
[----:B------:R-:W-:Y:S01]  /*11150*/  FADD.FTZ R40, -R46, R40 ;  /* 0x000000282e287221 */ /* 0x000fe20000010100 */
        /* <DEDUP_REMOVED lines=9> */
[----:B----4-:R-:W-:Y:S01]  /*111f0*/  FADD.FTZ R42, -R46, R42 ;  /* 0x0000002a2e2a7221 */ /* 0x010fe20000010100 */
        /* <DEDUP_REMOVED lines=30> */
.L_x_1909:
[----:B------:R-:W-:Y:S05]  /*113e0*/  BSYNC.RECONVERGENT B1 ;  /* 0x0000000000017941 */ /* 0x000fea0003800200 */
.L_x_1908:
[----:B------:R-:W-:Y:S01]  /*113f0*/  IADD3 R12, PT, PT, R16, -R11, RZ ;  /* 0x8000000b100c7210 */ /* 0x000fe20007ffe0ff */
        /* <DEDUP_REMOVED lines=16> */
[C---:B--2---:R-:W-:Y:S01]  /*11500*/  FADD.FTZ R21, -R46.reuse, R15 ;  /* 0x0000000f2e157221 */ /* 0x044fe20000010100 */
[----:B------:R-:W-:Y:S02]  /*11510*/  FMUL.FTZ R15, R13, 1.4426950216293334961 ;  /* 0x3fb8aa3b0d0f7820 */ /* 0x000fe40000410000 */
[----:B------:R0:W1:Y:S01]  /*11520*/  MUFU.EX2 R13, R12 ;  /* 0x0000000c000d7308 */ /* 0x0000620000000800 */
[----:B------:R-:W-:Y:S01]  /*11530*/  FMUL.FTZ R21, R21, 1.4426950216293334961 ;  /* 0x3fb8aa3b15157820 */ /* 0x000fe20000410000 */
[C---:B---3--:R-:W-:Y:S02]  /*11540*/  FADD.FTZ R26, -R46.reuse, R26 ;  /* 0x0000001a2e1a7221 */ /* 0x048fe40000010100 */
        /* <DEDUP_REMOVED lines=32> */
[----:B0-----:R-:W-:-:S07]  /*11750*/  VIADD R0, R0, 0x800 ;  /* 0x0000080000007836 */ /* 0x001fce0000000000 */
.L_x_1912:
[----:B------:R-:W-:Y:S05]  /*11760*/  BSYNC.RECONVERGENT B1 ;  /* 0x0000000000017941 */ /* 0x000fea0003800200 */
.L_x_1911:
[----:B------:R-:W-:-:S13]  /*11770*/  ISETP.LT.OR P0, PT, R11, R16, P0 ;  /* 0x000000100b00720c */ /* 0x000fda0000701670 */
[----:B------:R-:W-:Y:S05]  /*11780*/  @!P0 BRA `(.L_x_1903) ;  /* 0x0000000400dc8947 */ /* 0x000fea0003800000 */
[----:B------:R-:W1:Y:S04]  /*11790*/  LDS R11, [R0+-0x200] ;  /* 0xfffe0000000b7984 */ /* 0x000e680000000800 */
[----:B------:R-:W0:Y:S04]  /*117a0*/  LDS R13, [R0] ;  /* 0x00000000000d7984 */ /* 0x000e280000000800 */
[----:B------:R-:W2:Y:S04]  /*117b0*/  LDS R15, [R0+0x100] ;  /* 0x00010000000f7984 */ /* 0x000ea80000000800 */
[----:B------:R-:W3:Y:S01]  /*117c0*/  LDS R12, [R0+-0x100] ;  /* 0xffff0000000c7984 */ /* 0x000ee20000000800 */
        /* <DEDUP_REMOVED lines=14> */
[----:B-1----:R0:W-:Y:S04]  /*118b0*/  STS [R0], R15 ;  /* 0x0000000f00007388 */ /* 0x0021e80000000800 */
[----:B--2---:R0:W-:Y:S04]  /*118c0*/  STS [R0+0x100], R21 ;  /* 0x0001001500007388 */ /* 0x0041e80000000800 */
[----:B---3--:R0:W-:Y:S01]  /*118d0*/  STS [R0+-0x100], R13 ;  /* 0xffff000d00007388 */ /* 0x0081e20000000800 */
[----:B------:R-:W-:-:S04]  /*118e0*/  FADD.FTZ R14, R14, R13 ;  /* 0x0000000d0e0e7221 */ /* 0x000fc80000010000 */
[----:B------:R-:W-:-:S04]  /*118f0*/  FADD.FTZ R14, R14, R15 ;  /* 0x0000000f0e0e7221 */ /* 0x000fc80000010000 */
[----:B------:R-:W-:Y:S01]  /*11900*/  FADD.FTZ R14, R14, R21 ;  /* 0x000000150e0e7221 */ /* 0x000fe20000010000 */
[----:B0-----:R-:W-:Y:S06]  /*11910*/  BRA `(.L_x_1903) ;  /* 0x0000000400787947 */ /* 0x001fec0003800000 */
.L_x_1904:
[----:B------:R-:W-:Y:S01]  /*11920*/  VIADDMNMX R0, R5, 0x40, R16, !PT ;  /* 0x0000004005007846 */ /* 0x000fe20007800110 */
[----:B------:R-:W-:Y:S01]  /*11930*/  BSSY.RECONVERGENT B1, `(.L_x_1913) ;  /* 0x0000025000017945 */ /* 0x000fe20003800200 */
[----:B------:R-:W-:Y:S01]  /*11940*/  LOP3.LUT R11, RZ, R10, RZ, 0x33, !PT ;  /* 0x0000000aff0b7212 */ /* 0x000fe200078e33ff */
[----:B------:R-:W-:-:S03]  /*11950*/  IMAD.MOV.U32 R14, RZ, RZ, RZ ;  /* 0x000000ffff0e7224 */ /* 0x000fc600078e00ff */
[----:B------:R-:W-:-:S04]  /*11960*/  IADD3 R11, PT, PT, -R9, R0, R11 ;  /* 0x00000000090b7210 */ /* 0x000fc80007ffe10b */
[C---:B------:R-:W-:Y:S02]  /*11970*/  LOP3.LUT R0, R11.reuse, 0xc0, RZ, 0xc0, !PT ;  /* 0x000000c00b007812 */ /* 0x040fe400078ec0ff */
[----:B------:R-:W-:Y:S02]  /*11980*/  ISETP.GE.U32.AND P0, PT, R11, 0xc0, PT ;  /* 0x000000c00b00780c */ /* 0x000fe40003f06070 */
[----:B------:R-:W-:Y:S01]  /*11990*/  ISETP.NE.AND P1, PT, R0, 0xc0, PT ;  /* 0x000000c00000780c */ /* 0x000fe20003f25270 */
[----:B------:R-:W-:-:S12]  /*119a0*/  IMAD.MOV.U32 R0, RZ, RZ, R5 ;  /* 0x000000ffff007224 */ /* 0x000fd800078e0005 */
[----:B------:R-:W-:Y:S05]  /*119b0*/  @!P1 BRA `(.L_x_1914) ;  /* 0x0000000000709947 */ /* 0x000fea0003800000 */
[----:B------:R-:W0:Y:S01]  /*119c0*/  S2UR UR5, SR_CgaCtaId ;  /* 0x00000000000579c3 */ /* 0x000e220000008800 */
[----:B------:R-:W-:Y:S01]  /*119d0*/  UMOV UR4, 0x400 ;  /* 0x0000040000047882 */ /* 0x000fe20000000000 */
[----:B------:R-:W-:Y:S01]  /*119e0*/  LEA.HI R0, R11, 0x1, RZ, 0x1a ;  /* 0x000000010b007811 */ /* 0x000fe200078fd0ff */
[----:B------:R-:W-:Y:S01]  /*119f0*/  UIADD3 UR4, UPT, UPT, UR4, 0x810, URZ ;  /* 0x0000081004047890 */ /* 0x000fe2000fffe0ff */
[--C-:B------:R-:W-:Y:S01]  /*11a00*/  IADD3 R12, P1, P2, R25, R12, R5.reuse ;  /* 0x0000000c190c7210 */ /* 0x100fe20007a3e005 */
[----:B------:R-:W-:Y:S01]  /*11a10*/  HFMA2 R14, -RZ, RZ, 0, 0 ;  /* 0x00000000ff0e7431 */ /* 0x000fe200000001ff */
[----:B------:R-:W-:Y:S01]  /*11a20*/  LOP3.LUT R11, R0, 0x3, RZ, 0xc0, !PT ;  /* 0x00000003000b7812 */ /* 0x000fe200078ec0ff */
[----:B------:R-:W-:Y:S01]  /*11a30*/  IMAD.MOV.U32 R0, RZ, RZ, R5 ;  /* 0x000000ffff007224 */ /* 0x000fe200078e0005 */
[----:B------:R-:W-:-:S03]  /*11a40*/  IADD3.X R13, PT, PT, R20, R13, RZ, P1, P2 ;  /* 0x0000000d140d7210 */ /* 0x000fc60000fe44ff */
[----:B------:R-:W-:Y:S01]  /*11a50*/  IMAD.MOV R15, RZ, RZ, -R11 ;  /* 0x000000ffff0f7224 */ /* 0x000fe200078e0a0b */
[----:B0-----:R-:W-:-:S06]  /*11a60*/  ULEA UR4, UR5, UR4, 0x18 ;  /* 0x0000000405047291 */ /* 0x001fcc000f8ec0ff */
[----:B------:R-:W-:-:S07]  /*11a70*/  VIADD R11, R4, UR4 ;  /* 0x00000004040b7c36 */ /* 0x000fce0008000000 */
.L_x_1915:
[----:B------:R0:W2:Y:S01]  /*11a80*/  LDG.E.U8 R21, desc[UR36][R12.64] ;  /* 0x000000240c157981 */ /* 0x0000a2000c1e1100 */
[----:B------:R-:W-:Y:S01]  /*11a90*/  IADD3 R15, PT, PT, R15, 0x1, RZ ;  /* 0x000000010f0f7810 */ /* 0x000fe20007ffe0ff */
[----:B------:R-:W-:Y:S01]  /*11aa0*/  VIADD R0, R0, 0x40 ;  /* 0x0000004000007836 */ /* 0x000fe20000000000 */
[----:B0-----:R-:W-:-:S05]  /*11ab0*/  IADD3 R12, P2, PT, R12, 0x40, RZ ;  /* 0x000000400c0c7810 */ /* 0x001fca0007f5e0ff */
[----:B------:R-:W-:Y:S01]  /*11ac0*/  IMAD.X R13, RZ, RZ, R13, P2 ;  /* 0x000000ffff0d7224 */ /* 0x000fe200010e060d */
        /* <DEDUP_REMOVED lines=11> */
.L_x_1914:
[----:B------:R-:W-:Y:S05]  /*11b80*/  BSYNC.RECONVERGENT B1 ;  /* 0x0000000000017941 */ /* 0x000fea0003800200 */
.L_x_1913:
[----:B------:R-:W-:Y:S05]  /*11b90*/  @!P0 BRA `(.L_x_1903) ;  /* 0x0000000000d88947 */ /* 0x000fea0003800000 */
[----:B------:R-:W0:Y:S01]  /*11ba0*/  S2R R26, SR_CgaCtaId ;  /* 0x00000000001a7919 */ /* 0x000e220000008800 */
[----:B------:R-:W2:Y:S01]  /*11bb0*/  LDCU.64 UR4, c[0x0][0x420] ;  /* 0x00008400ff0477ac */ /* 0x000ea20008000a00 */
[----:B------:R-:W-:Y:S01]  /*11bc0*/  MOV R13, 0x400 ;  /* 0x00000400000d7802 */ /* 0x000fe20000000f00 */
[----:B------:R-:W-:-:S03]  /*11bd0*/  IMAD.SHL.U32 R11, R9, 0x4, RZ ;  /* 0x00000004090b7824 */ /* 0x000fc600078e00ff */
[----:B------:R-:W-:Y:S01]  /*11be0*/  IADD3 R13, PT, PT, R13, 0x810, RZ ;  /* 0x000008100d0d7810 */ /* 0x000fe20007ffe0ff */
[----:B------:R-:W-:Y:S01]  /*11bf0*/  IMAD R11, R0, 0x4, -R11 ;  /* 0x00000004000b7824 */ /* 0x000fe200078e0a0b */
[----:B--2---:R-:W-:-:S04]  /*11c00*/  IADD3 R12, P0, P1, R25, UR4, R0 ;  /* 0x00000004190c7c10 */ /* 0x004fc8000f91e000 */
[----:B------:R-:W-:Y:S02]  /*11c10*/  IADD3 R12, P2, PT, R12, 0x80, RZ ;  /* 0x000000800c0c7810 */ /* 0x000fe40007f5e0ff */
[----:B0-----:R-:W-:Y:S02]  /*11c20*/  LEA R26, R26, R13, 0x18 ;  /* 0x0000000d1a1a7211 */ /* 0x001fe400078ec0ff */
[----:B------:R-:W-:Y:S02]  /*11c30*/  IADD3.X R13, PT, PT, R20, UR5, RZ, P0, P1 ;  /* 0x00000005140d7c10 */ /* 0x000fe400087e24ff */
[----:B------:R-:W-:-:S03]  /*11c40*/  IADD3 R11, PT, PT, R11, 0x200, R26 ;  /* 0x000002000b0b7810 */ /* 0x000fc60007ffe01a */
[----:B------:R-:W-:-:S07]  /*11c50*/  IMAD.X R13, RZ, RZ, R13, P2 ;  /* 0x000000ffff0d7224 */ /* 0x000fce00010e060d */
.L_x_1916:
[----:B------:R-:W2:Y:S04]  /*11c60*/  LDG.E.U8 R27, desc[UR36][R12.64+-0x80] ;  /* 0xffff80240c1b7981 */ /* 0x000ea8000c1e1100 */
[----:B------:R-:W3:Y:S04]  /*11c70*/  LDG.E.U8 R15, desc[UR36][R12.64+-0x40] ;  /* 0xffffc0240c0f7981 */ /* 0x000ee8000c1e1100 */
[----:B------:R-:W4:Y:S04]  /*11c80*/  LDG.E.U8 R21, desc[UR36][R12.64] ;  /* 0x000000240c157981 */ /* 0x000f28000c1e1100 */
[----:B------:R-:W5:Y:S01]  /*11c90*/  LDG.E.U8 R26, desc[UR36][R12.64+0x40] ;  /* 0x000040240c1a7981 */ /* 0x000f62000c1e1100 */
[----:B------:R-:W-:Y:S01]  /*11ca0*/  VIADD R0, R0, 0x100 ;  /* 0x0000010000007836 */ /* 0x000fe20000000000 */
[----:B--2---:R-:W-:-:S02]  /*11cb0*/  ISETP.NE.AND P0, PT, R27, RZ, PT ;  /* 0x000000ff1b00720c */ /* 0x004fc40003f05270 */
        /* <DEDUP_REMOVED lines=10> */
[C---:B0-----:R-:W-:Y:S01]  /*11d60*/  @!P1 FADD.FTZ R27, -R46.reuse, R26 ;  /* 0x0000001a2e1b9221 */ /* 0x041fe20000010100 */
        /* <DEDUP_REMOVED lines=10> */
[----:B------:R-:W-:Y:S01]  /*11e10*/  ISETP.GE.AND P0, PT, R0, R16, PT ;  /* 0x000000100000720c */ /* 0x000fe20003f06270 */
[----:B------:R-:W2:Y:S01]  /*11e20*/  @!P2 MUFU.EX2 R28, R29 ;  /* 0x0000001d001ca308 */ /* 0x000ea20000000800 */
[----:B------:R-:W-:-:S03]  /*11e30*/  IADD3 R12, P1, PT, R12, 0x100, RZ ;  /* 0x000001000c0c7810 */ /* 0x000fc60007f3e0ff */
[----:B------:R-:W3:Y:S01]  /*11e40*/  @!P3 MUFU.EX2 R30, R31 ;  /* 0x0000001f001eb308 */ /* 0x000ee20000000800 */
[----:B0-----:R-:W-:Y:S01]  /*11e50*/  FADD.FTZ R21, R15, R14 ;  /* 0x0000000e0f157221 */ /* 0x001fe20000010000 */
[----:B------:R-:W-:Y:S01]  /*11e60*/  STS [R11+-0x200], R15 ;  /* 0xfffe000f0b007388 */ /* 0x000fe20000000800 */
[----:B------:R-:W-:Y:S02]  /*11e70*/  IMAD.X R13, RZ, RZ, R13, P1 ;  /* 0x000000ffff0d7224 */ /* 0x000fe400008e060d */
[----:B-1----:R-:W-:Y:S01]  /*11e80*/  FADD.FTZ R21, R21, R26 ;  /* 0x0000001a15157221 */ /* 0x002fe20000010000 */
[----:B------:R-:W-:Y:S03]  /*11e90*/  STS [R11+-0x100], R26 ;  /* 0xffff001a0b007388 */ /* 0x000fe60000000800 */
[----:B--2---:R-:W-:Y:S01]  /*11ea0*/  FADD.FTZ R21, R21, R28 ;  /* 0x0000001c15157221 */ /* 0x004fe20000010000 */
[----:B------:R-:W-:Y:S03]  /*11eb0*/  STS [R11], R28 ;  /* 0x0000001c0b007388 */ /* 0x000fe60000000800 */
[----:B---3--:R-:W-:Y:S01]  /*11ec0*/  FADD.FTZ R14, R21, R30 ;  /* 0x0000001e150e7221 */ /* 0x008fe20000010000 */
[----:B------:R0:W-:Y:S02]  /*11ed0*/  STS [R11+0x100], R30 ;  /* 0x0001001e0b007388 */ /* 0x0001e40000000800 */
[----:B0-----:R-:W-:Y:S01]  /*11ee0*/  VIADD R11, R11, 0x400 ;  /* 0x000004000b0b7836 */ /* 0x001fe20000000000 */
[----:B------:R-:W-:Y:S06]  /*11ef0*/  @!P0 BRA `(.L_x_1916) ;  /* 0xfffffffc00588947 */ /* 0x000fec000383ffff */
.L_x_1903:
[----:B------:R-:W-:Y:S05]  /*11f00*/  BSYNC.RECONVERGENT B0 ;  /* 0x0000000000007941 */ /* 0x000fea0003800200 */
.L_x_1902:
[----:B------:R-:W0:Y:S01]  /*11f10*/  SHFL.BFLY PT, R11, R14, 0x10, 0x1f ;  /* 0x0e001f000e0b7f89 */ /* 0x000e2200000e0000 */
[----:B------:R-:W-:Y:S01]  /*11f20*/  SHF.R.U32.HI R21, RZ, 0x3, R10 ;  /* 0x00000003ff157819 */ /* 0x000fe2000001160a */
[----:B------:R-:W2:Y:S01]  /*11f30*/  LDCU.U8 UR6, c[0x0][0x48c] ;  /* 0x00009180ff0677ac */ /* 0x000ea20008000000 */
[----:B------:R-:W-:Y:S02]  /*11f40*/  ISETP.NE.AND P0, PT, R7, RZ, PT ;  /* 0x000000ff0700720c */ /* 0x000fe40003f05270 */
[----:B------:R-:W-:Y:S02]  /*11f50*/  LOP3.LUT R21, R21, 0x7c, RZ, 0xc0, !PT ;  /* 0x0000007c15157812 */ /* 0x000fe400078ec0ff */
[----:B------:R-:W-:Y:S02]  /*11f60*/  ISETP.GT.U32.AND P1, PT, R7, 0x1, PT ;  /* 0x000000010700780c */ /* 0x000fe40003f24070 */
[----:B------:R-:W-:Y:S01]  /*11f70*/  IADD3 R22, PT, PT, R21, R22, RZ ;  /* 0x0000001615167210 */ /* 0x000fe20007ffe0ff */
[----:B--2---:R-:W-:Y:S01]  /*11f80*/  UISETP.NE.AND UP0, UPT, UR6, URZ, UPT ;  /* 0x000000ff0600728c */ /* 0x004fe2000bf05270 */
        /* <DEDUP_REMOVED lines=8> */
[----:B0-----:R-:W-:Y:S01]  /*12010*/  FADD.FTZ R15, R12, R15 ;  /* 0x0000000f0c0f7221 */ /* 0x001fe20000010000 */
[----:B------:R-:W-:-:S04]  /*12020*/  CS2R R12, SRZ ;  /* 0x00000000000c7805 */ /* 0x000fc8000001ff00 */
[----:B------:R-:W-:Y:S01]  /*12030*/  @!P0 STS [R22+0x8], R15 ;  /* 0x0000080f16008388 */ /* 0x000fe20000000800 */
[----:B------:R-:W-:Y:S01]  /*12040*/  BAR.SYNC.DEFER_BLOCKING 0x0 ;  /* 0x0000000000007b1d */ /* 0x000fe20000010000 */
[----:B------:R-:W-:-:S05]  /*12050*/  ISETP.GE.AND P0, PT, R5, R16, PT ;  /* 0x000000100500720c */ /* 0x000fca0003f06270 */
[----:B------:R-:W0:Y:S04]  /*12060*/  @!P1 LDS R15, [R6+0x8] ;  /* 0x00000800060f9984 */ /* 0x000e280000000800 */
[----:B0-----:R-:W0:Y:S02]  /*12070*/  SHFL.BFLY PT, R0, R15, 0x1, 0x1f ;  /* 0x0c201f000f007f89 */ /* 0x001e2400000e0000 */
[----:B0-----:R-:W-:-:S06]  /*12080*/  FADD.FTZ R0, R0, R15 ;  /* 0x0000000f00007221 */ /* 0x001fcc0000010000 */
[----:B------:R-:W0:Y:S02]  /*12090*/  SHFL.IDX PT, R0, R0, RZ, 0x1f ;  /* 0x00001fff00007589 */ /* 0x000e2400000e0000 */
[----:B0-----:R-:W-:-:S04]  /*120a0*/  FADD.FTZ R7, R0, 9.9999999747524270788e-07 ;  /* 0x358637bd00077421 */ /* 0x001fc80000010000 */
[----:B------:R0:W2:Y:S01]  /*120b0*/  MUFU.RCP R41, R7 ;  /* 0x0000000700297308 */ /* 0x0000a20000001000 */
[----:B------:R-:W-:Y:S05]  /*120c0*/  BRA.U !UP0, `(.L_x_1917) ;  /* 0x0000000108187547 */ /* 0x000fea000b800000 */
[----:B0-----:R-:W0:Y:S08]  /*120d0*/  LDC R7, c[0x0][0x488] ;  /* 0x00012200ff077b82 */ /* 0x001e300000000800 */
[----:B------:R-:W0:Y:S08]  /*120e0*/  LDC R0, c[0x0][0x40c] ;  /* 0x00010300ff007b82 */ /* 0x000e300000000800 */
[----:B------:R-:W3:Y:S01]  /*120f0*/  LDC R11, c[0x0][0x3f4] ;  /* 0x0000fd00ff0b7b82 */ /* 0x000ee20000000800 */
[----:B0-----:R-:W-:-:S04]  /*12100*/  IMAD R18, R18, R7, R0 ;  /* 0x0000000712127224 */ /* 0x001fc800078e0200 */
[----:B---3--:R-:W-:-:S05]  /*12110*/  IMAD R12, R18, R11, RZ ;  /* 0x0000000b120c7224 */ /* 0x008fca00078e02ff */
[----:B------:R-:W-:-:S07]  /*12120*/  SHF.R.S32.HI R13, RZ, 0x1f, R12 ;  /* 0x0000001fff0d7819 */ /* 0x000fce000001140c */
.L_x_1917:
[----:B------:R-:W-:Y:S04]  /*12130*/  BSSY.RECONVERGENT B0, `(.L_x_1918) ;  /* 0x0000154000007945 */ /* 0x000fe80003800200 */
[----:B------:R-:W-:Y:S05]  /*12140*/  @P0 BRA `(.L_x_1919) ;  /* 0x0000001400480947 */ /* 0x000fea0003800000 */
[----:B------:R-:W-:-:S09]  /*12150*/  UISETP.NE.AND UP0, UPT, UR6, URZ, UPT ;  /* 0x000000ff0600728c */ /* 0x000fd2000bf05270 */
[----:B------:R-:W-:Y:S05]  /*12160*/  BRA.U UP0, `(.L_x_1920) ;  /* 0x0000000900387547 */ /* 0x000fea000b800000 */
[----:B------:R-:W-:Y:S01]  /*12170*/  VIADDMNMX R0, R5, 0x40, R16, !PT ;  /* 0x0000004005007846 */ /* 0x000fe20007800110 */
[----:B------:R-:W-:Y:S01]  /*12180*/  BSSY.RECONVERGENT B1, `(.L_x_1921) ;  /* 0x0000019000017945 */ /* 0x000fe20003800200 */
[----:B------:R-:W-:-:S04]  /*12190*/  LOP3.LUT R6, RZ, R10, RZ, 0x33, !PT ;  /* 0x0000000aff067212 */ /* 0x000fc800078e33ff */
[----:B------:R-:W-:-:S04]  /*121a0*/  IADD3 R0, PT, PT, -R9, R0, R6 ;  /* 0x0000000009007210 */ /* 0x000fc80007ffe106 */
        /* <DEDUP_REMOVED lines=10> */
[----:B------:R-:W-:Y:S01]  /*12250*/  LOP3.LUT R6, R6, 0xc0, RZ, 0xc0, !PT ;  /* 0x000000c006067812 */ /* 0x000fe200078ec0ff */
[----:B0-----:R-:W-:-:S04]  /*12260*/  IMAD.MOV R7, RZ, RZ, -R0 ;  /* 0x000000ffff077224 */ /* 0x001fc800078e0a00 */
[----:B------:R-:W-:Y:S01]  /*12270*/  IMAD.IADD R5, R5, 0x1, R6 ;  /* 0x0000000105057824 */ /* 0x000fe200078e0206 */
[----:B---3--:R-:W-:-:S06]  /*12280*/  ULEA UR4, UR5, UR4, 0x18 ;  /* 0x0000000405047291 */ /* 0x008fcc000f8ec0ff */
[----:B------:R-:W-:-:S07]  /*12290*/  VIADD R0, R4, UR4 ;  /* 0x0000000404007c36 */ /* 0x000fce0008000000 */
.L_x_1923:
[----:B------:R-:W2:Y:S01]  /*122a0*/  LDS R6, [R0] ;  /* 0x0000000000067984 */ /* 0x000ea20000000800 */
[----:B------:R-:W-:-:S04]  /*122b0*/  IADD3 R7, PT, PT, R7, 0x1, RZ ;  /* 0x0000000107077810 */ /* 0x000fc80007ffe0ff */
[----:B------:R-:W-:Y:S01]  /*122c0*/  ISETP.NE.AND P0, PT, R7, RZ, PT ;  /* 0x000000ff0700720c */ /* 0x000fe20003f05270 */
[----:B--2---:R-:W-:-:S05]  /*122d0*/  FMUL.FTZ R11, R6, R41 ;  /* 0x00000029060b7220 */ /* 0x004fca0000410000 */
[----:B------:R0:W-:Y:S02]  /*122e0*/  STS [R0], R11 ;  /* 0x0000000b00007388 */ /* 0x0001e40000000800 */
[----:B0-----:R-:W-:-:S05]  /*122f0*/  VIADD R0, R0, 0x100 ;  /* 0x0000010000007836 */ /* 0x001fca0000000000 */
[----:B------:R-:W-:Y:S05]  /*12300*/  @P0 BRA `(.L_x_1923) ;  /* 0xfffffffc00e40947 */ /* 0x000fea000383ffff */
.L_x_1922:
[----:B------:R-:W-:Y:S05]  /*12310*/  BSYNC.RECONVERGENT B1 ;  /* 0x0000000000017941 */ /* 0x000fea0003800200 */
.L_x_1921:
[----:B------:R-:W-:Y:S05]  /*12320*/  @!P1 BRA `(.L_x_1919) ;  /* 0x0000001000d09947 */ /* 0x000fea0003800000 */
[----:B0-----:R-:W0:Y:S01]  /*12330*/  S2R R7, SR_CgaCtaId ;  /* 0x0000000000077919 */ /* 0x001e220000008800 */
[----:B------:R-:W-:Y:S01]  /*12340*/  IMAD.IADD R0, R16, 0x1, -R5 ;  /* 0x0000000110007824 */ /* 0x000fe200078e0a05 */
[----:B------:R-:W-:Y:S01]  /*12350*/  MOV R6, 0x400 ;  /* 0x0000040000067802 */ /* 0x000fe20000000f00 */
[----:B------:R-:W-:Y:S01]  /*12360*/  BSSY.RECONVERGENT B1, `(.L_x_1924) ;  /* 0x000003f000017945 */ /* 0x000fe20003800200 */
[----:B------:R-:W-:Y:S02]  /*12370*/  PLOP3.LUT P0, PT, PT, PT, PT, 0x80, 0x8 ;  /* 0x000000000008781c */ /* 0x000fe40003f0f070 */
[----:B------:R-:W-:Y:S01]  /*12380*/  ISETP.GT.AND P1, PT, R0, 0x300, PT ;  /* 0x000003000000780c */ /* 0x000fe20003f24270 */
[----:B------:R-:W-:Y:S02]  /*12390*/  IMAD.SHL.U32 R0, R9, 0x4, RZ ;  /* 0x0000000409007824 */ /* 0x000fe400078e00ff */
[----:B------:R-:W-:-:S03]  /*123a0*/  VIADD R6, R6, 0x810 ;  /* 0x0000081006067836 */ /* 0x000fc60000000000 */
[----:B------:R-:W-:Y:S02]  /*123b0*/  LEA R0, R5, -R0, 0x2 ;  /* 0x8000000005007211 */ /* 0x000fe400078e10ff */
[----:B0-----:R-:W-:-:S04]  /*123c0*/  LEA R7, R7, R6, 0x18 ;  /* 0x0000000607077211 */ /* 0x001fc800078ec0ff */
[----:B------:R-:W-:Y:S01]  /*123d0*/  IADD3 R0, PT, PT, R0, 0x200, R7 ;  /* 0x0000020000007810 */ /* 0x000fe20007ffe007 */
[----:B------:R-:W-:Y:S06]  /*123e0*/  @!P1 BRA `(.L_x_1925) ;  /* 0x0000000000d89947 */ /* 0x000fec0003800000 */
[----:B------:R-:W-:Y:S01]  /*123f0*/  PLOP3.LUT P0, PT, PT, PT, PT, 0x8, 0x80 ;  /* 0x000000000080781c */ /* 0x000fe20003f0e170 */
[----:B------:R-:W-:-:S12]  /*12400*/  VIADD R42, R16, 0xfffffd00 ;  /* 0xfffffd00102a7836 */ /* 0x000fd80000000000 */
.L_x_1926:
        /* <DEDUP_REMOVED lines=38> */
[----:B---3--:R-:W-:-:S03]  /*12670*/  FMUL.FTZ R13, R41, R38 ;  /* 0x00000026290d7220 */ /* 0x008fc60000410000 */
        /* <DEDUP_REMOVED lines=13> */
.L_x_1925:
[----:B------:R-:W-:Y:S05]  /*12750*/  BSYNC.RECONVERGENT B1 ;  /* 0x0000000000017941 */ /* 0x000fea0003800200 */
.L_x_1924:
[----:B------:R-:W-:Y:S01]  /*12760*/  IMAD.IADD R6, R16, 0x1, -R5 ;  /* 0x0000000110067824 */ /* 0x000fe200078e0a05 */
[----:B------:R-:W-:Y:S04]  /*12770*/  BSSY.RECONVERGENT B1, `(.L_x_1927) ;  /* 0x000001e000017945 */ /* 0x000fe80003800200 */
[----:B------:R-:W-:-:S13]  /*12780*/  ISETP.GT.AND P1, PT, R6, 0x100, PT ;  /* 0x000001000600780c */ /* 0x000fda0003f24270 */
[----:B------:R-:W-:Y:S05]  /*12790*/  @!P1 BRA `(.L_x_1928) ;  /* 0x00000000006c9947 */ /* 0x000fea0003800000 */
[----:B------:R-:W2:Y:S01]  /*127a0*/  LDS R6, [R0+-0x200] ;  /* 0xfffe000000067984 */ /* 0x000ea20000000800 */
[----:B------:R-:W-:Y:S02]  /*127b0*/  PLOP3.LUT P0, PT, PT, PT, PT, 0x8, 0x80 ;  /* 0x000000000080781c */ /* 0x000fe40003f0e170 */
[----:B------:R-:W-:Y:S01]  /*127c0*/  IADD3 R5, PT, PT, R5, 0x200, RZ ;  /* 0x0000020005057810 */ /* 0x000fe20007ffe0ff */
        /* <DEDUP_REMOVED lines=24> */
.L_x_1928:
[----:B------:R-:W-:Y:S05]  /*12950*/  BSYNC.RECONVERGENT B1 ;  /* 0x0000000000017941 */ /* 0x000fea0003800200 */
.L_x_1927:
[----:B------:R-:W-:-:S13]  /*12960*/  ISETP.LT.OR P0, PT, R5, R16, P0 ;  /* 0x000000100500720c */ /* 0x000fda0000701670 */
        /* <DEDUP_REMOVED lines=14> */
.L_x_1920:
        /* <DEDUP_REMOVED lines=9> */
[----:B------:R-:W4:Y:S01]  /*12ae0*/  LDCU.64 UR8, c[0x0][0x480] ;  /* 0x00009000ff0877ac */ /* 0x000f220008000a00 */
[----:B------:R-:W-:Y:S02]  /*12af0*/  LEA.HI R0, R0, 0x1, RZ, 0x1a ;  /* 0x0000000100007811 */ /* 0x000fe400078fd0ff */
[----:B------:R-:W-:Y:S01]  /*12b00*/  IADD3 R21, P1, PT, R5, R12, RZ ;  /* 0x0000000c05157210 */ /* 0x000fe20007f3e0ff */
[----:B------:R-:W-:Y:S02]  /*12b10*/  UMOV UR4, 0x400 ;  /* 0x0000040000047882 */ /* 0x000fe40000000000 */
[----:B------:R-:W-:Y:S01]  /*12b20*/  UIADD3 UR4, UPT, UPT, UR4, 0x810, URZ ;  /* 0x0000081004047890 */ /* 0x000fe2000fffe0ff */
[C---:B------:R-:W-:Y:S01]  /*12b30*/  IMAD.SHL.U32 R6, R0.reuse, 0x40, RZ ;  /* 0x0000004000067824 */ /* 0x040fe200078e00ff */
[----:B------:R-:W-:Y:S01]  /*12b40*/  LOP3.LUT R0, R0, 0x3, RZ, 0xc0, !PT ;  /* 0x0000000300007812 */ /* 0x000fe200078ec0ff */
[----:B------:R-:W-:-:S03]  /*12b50*/  IMAD.X R18, RZ, RZ, R13, P1 ;  /* 0x000000ffff127224 */ /* 0x000fc600008e060d */
[----:B------:R-:W-:Y:S02]  /*12b60*/  LOP3.LUT R6, R6, 0xc0, RZ, 0xc0, !PT ;  /* 0x000000c006067812 */ /* 0x000fe400078ec0ff */
[----:B------:R-:W-:-:S03]  /*12b70*/  IADD3 R11, PT, PT, -R0, RZ, RZ ;  /* 0x000000ff000b7210 */ /* 0x000fc60007ffe1ff */
[----:B------:R-:W-:Y:S01]  /*12b80*/  IMAD.IADD R5, R5, 0x1, R6 ;  /* 0x0000000105057824 */ /* 0x000fe200078e0206 */
[----:B----4-:R-:W-:-:S04]  /*12b90*/  LEA R14, P1, R21, UR8, 0x2 ;  /* 0x00000008150e7c11 */ /* 0x010fc8000f8210ff */
[----:B------:R-:W-:Y:S01]  /*12ba0*/  LEA.HI.X R21, R21, UR9, R18, 0x2, P1 ;  /* 0x0000000915157c11 */ /* 0x000fe200088f1412 */
[----:B---3--:R-:W-:-:S06]  /*12bb0*/  ULEA UR4, UR5, UR4, 0x18 ;  /* 0x0000000405047291 */ /* 0x008fcc000f8ec0ff */
[----:B------:R-:W-:-:S07]  /*12bc0*/  VIADD R0, R4, UR4 ;  /* 0x0000000404007c36 */ /* 0x000fce0008000000 */
.L_x_1931:
[----:B---3--:R-:W2:Y:S01]  /*12bd0*/  LDS R6, [R0] ;  /* 0x0000000000067984 */ /* 0x008ea20000000800 */
[----:B0-----:R-:W-:Y:S02]  /*12be0*/  IMAD.MOV.U32 R7, RZ, RZ, R21 ;  /* 0x000000ffff077224 */ /* 0x001fe400078e0015 */
[----:B------:R-:W-:-:S05]  /*12bf0*/  VIADD R11, R11, 0x1 ;  /* 0x000000010b0b7836 */ /* 0x000fca0000000000 */
[----:B------:R-:W-:Y:S01]  /*12c00*/  ISETP.NE.AND P1, PT, R11, RZ, PT ;  /* 0x000000ff0b00720c */ /* 0x000fe20003f25270 */
[----:B--2---:R-:W-:Y:S01]  /*12c10*/  FMUL.FTZ R15, R6, R41 ;  /* 0x00000029060f7220 */ /* 0x004fe20000410000 */
[----:B------:R-:W-:Y:S01]  /*12c20*/  IMAD.MOV.U32 R6, RZ, RZ, R14 ;  /* 0x000000ffff067224 */ /* 0x000fe200078e000e */
[----:B------:R-:W-:-:S03]  /*12c30*/  IADD3 R14, P2, PT, R14, 0x100, RZ ;  /* 0x000001000e0e7810 */ /* 0x000fc60007f5e0ff */
[----:B------:R0:W-:Y:S01]  /*12c40*/  STS [R0], R15 ;  /* 0x0000000f00007388 */ /* 0x0001e20000000800 */
[----:B------:R-:W-:-:S03]  /*12c50*/  IADD3.X R21, PT, PT, RZ, R21, RZ, P2, !PT ;  /* 0x00000015ff157210 */ /* 0x000fc600017fe4ff */
[----:B------:R3:W-:Y:S01]  /*12c60*/  STG.E desc[UR36][R6.64], R15 ;  /* 0x0000000f06007986 */ /* 0x0007e2000c101924 */
[----:B0-----:R-:W-:Y:S02]  /*12c70*/  VIADD R0, R0, 0x100 ;  /* 0x0000010000007836 */ /* 0x001fe40000000000 */
[----:B------:R-:W-:Y:S05]  /*12c80*/  @P1 BRA `(.L_x_1931) ;  /* 0xfffffffc00d01947 */ /* 0x000fea000383ffff */
.L_x_1930:
[----:B------:R-:W-:Y:S05]  /*12c90*/  BSYNC.RECONVERGENT B1 ;  /* 0x0000000000017941 */ /* 0x000fea0003800200 */
.L_x_1929:
[----:B------:R-:W-:Y:S05]  /*12ca0*/  @!P0 BRA `(.L_x_1919) ;  /* 0x0000000800708947 */ /* 0x000fea0003800000 */
[----:B------:R-:W4:Y:S01]  /*12cb0*/  S2R R14, SR_CgaCtaId ;  /* 0x00000000000e7919 */ /* 0x000f220000008800 */
[----:B------:R-:W5:Y:S01]  /*12cc0*/  LDCU.64 UR4, c[0x0][0x480] ;  /* 0x00009000ff0477ac */ /* 0x000f620008000a00 */
[----:B---3--:R-:W-:Y:S01]  /*12cd0*/  IADD3 R6, P0, PT, R5, R12, RZ ;  /* 0x0000000c05067210 */ /* 0x008fe20007f1e0ff */
[----:B------:R-:W-:Y:S01]  /*12ce0*/  IMAD.IADD R12, R16, 0x1, -R5 ;  /* 0x00000001100c7824 */ /* 0x000fe200078e0a05 */
[----:B------:R-:W-:Y:S01]  /*12cf0*/  MOV R0, 0x400 ;  /* 0x0000040000007802 */ /* 0x000fe20000000f00 */
[----:B------:R-:W-:Y:S02]  /*12d00*/  BSSY.RECONVERGENT B1, `(.L_x_1932) ;  /* 0x0000058000017945 */ /* 0x000fe40003800200 */
[----:B------:R-:W-:Y:S01]  /*12d10*/  IMAD.X R13, RZ, RZ, R13, P0 ;  /* 0x000000ffff0d7224 */ /* 0x000fe200000e060d */
[----:B------:R-:W-:Y:S01]  /*12d20*/  ISETP.GT.AND P1, PT, R12, 0x300, PT ;  /* 0x000003000c00780c */ /* 0x000fe20003f24270 */
[----:B0-----:R-:W-:Y:S01]  /*12d30*/  VIADD R7, R0, 0x810 ;  /* 0x0000081000077836 */ /* 0x001fe20000000000 */
[----:B------:R-:W-:-:S05]  /*12d40*/  SHF.L.U32 R0, R9, 0x2, RZ ;  /* 0x0000000209007819 */ /* 0x000fca00000006ff */
[----:B------:R-:W-:Y:S01]  /*12d50*/  IMAD R0, R5, 0x4, -R0 ;  /* 0x0000000405007824 */ /* 0x000fe200078e0a00 */
[----:B-----5:R-:W-:-:S04]  /*12d60*/  LEA R11, P0, R6, UR4, 0x2 ;  /* 0x00000004060b7c11 */ /* 0x020fc8000f8010ff */
[----:B------:R-:W-:Y:S02]  /*12d70*/  LEA.HI.X R13, R6, UR5, R13, 0x2, P0 ;  /* 0x00000005060d7c11 */ /* 0x000fe400080f140d */
[----:B------:R-:W-:Y:S02]  /*12d80*/  IADD3 R6, P0, PT, R11, 0x200, RZ ;  /* 0x000002000b067810 */ /* 0x000fe40007f1e0ff */
[----:B----4-:R-:W-:-:S03]  /*12d90*/  LEA R11, R14, R7, 0x18 ;  /* 0x000000070e0b7211 */ /* 0x010fc600078ec0ff */
[----:B------:R-:W-:Y:S01]  /*12da0*/  IMAD.X R7, RZ, RZ, R13, P0 ;  /* 0x000000ffff077224 */ /* 0x000fe200000e060d */
[----:B------:R-:W-:Y:S02]  /*12db0*/  PLOP3.LUT P0, PT, PT, PT, PT, 0x80, 0x8 ;  /* 0x000000000008781c */ /* 0x000fe40003f0f070 */
[----:B------:R-:W-:Y:S01]  /*12dc0*/  IADD3 R0, PT, PT, R0, 0x200, R11 ;  /* 0x0000020000007810 */ /* 0x000fe20007ffe00b */
[----:B------:R-:W-:Y:S10]  /*12dd0*/  @!P1 BRA `(.L_x_1933) ;  /* 0x0000000400289947 */ /* 0x000ff40003800000 */
[----:B------:R-:W-:Y:S01]  /*12de0*/  PLOP3.LUT P0, PT, PT, PT, PT, 0x8, 0x80 ;  /* 0x000000000080781c */ /* 0x000fe20003f0e170 */
[----:B------:R-:W-:-:S12]  /*12df0*/  VIADD R40, R16, 0xfffffd00 ;  /* 0xfffffd0010287836 */ /* 0x000fd80000000000 */
.L_x_1934:
[----:B------:R-:W2:Y:S01]  /*12e00*/  LDS R11, [R0+-0x200] ;  /* 0xfffe0000000b7984 */ /* 0x000ea20000000800 */
[----:B------:R-:W-:-:S03]  /*12e10*/  VIADD R5, R5, 0x400 ;  /* 0x0000040005057836 */ /* 0x000fc60000000000 */
[----:B------:R-:W0:Y:S02]  /*12e20*/  LDS R12, [R0+-0x100] ;  /* 0xffff0000000c7984 */ /* 0x000e240000000800 */
[----:B------:R-:W-:Y:S02]  /*12e30*/  ISETP.GE.AND P2, PT, R5, R40, PT ;  /* 0x000000280500720c */ /* 0x000fe40003f46270 */
[----:B------:R-:W3:Y:S04]  /*12e40*/  LDS R14, [R0] ;  /* 0x00000000000e7984 */ /* 0x000ee80000000800 */
[----:B------:R-:W4:Y:S04]  /*12e50*/  LDS R18, [R0+0x100] ;  /* 0x0001000000127984 */ /* 0x000f280000000800 */
[----:B------:R-:W-:Y:S04]  /*12e60*/  LDS R30, [R0+0x500] ;  /* 0x00050000001e7984 */ /* 0x000fe80000000800 */
[----:B------:R-:W-:Y:S04]  /*12e70*/  LDS R32, [R0+0x600] ;  /* 0x0006000000207984 */ /* 0x000fe80000000800 */
[----:B------:R-:W5:Y:S04]  /*12e80*/  LDS R22, [R0+0x200] ;  /* 0x0002000000167984 */ /* 0x000f680000000800 */
[----:B------:R-:W1:Y:S04]  /*12e90*/  LDS R26, [R0+0x300] ;  /* 0x00030000001a7984 */ /* 0x000e680000000800 */
[----:B------:R-:W1:Y:S04]  /*12ea0*/  LDS R28, [R0+0x400] ;  /* 0x00040000001c7984 */ /* 0x000e680000000800 */
[----:B------:R-:W1:Y:S04]  /*12eb0*/  LDS R33, [R0+0x700] ;  /* 0x0007000000217984 */ /* 0x000e680000000800 */
[----:B------:R-:W-:Y:S01]  /*12ec0*/  LDS R34, [R0+0x800] ;  /* 0x0008000000227984 */ /* 0x000fe20000000800 */
[----:B--2---:R-:W-:-:S03]  /*12ed0*/  FMUL.FTZ R11, R41, R11 ;  /* 0x0000000b290b7220 */ /* 0x004fc60000410000 */
[----:B------:R-:W2:Y:S01]  /*12ee0*/  LDS R35, [R0+0x900] ;  /* 0x0009000000237984 */ /* 0x000ea20000000800 */
[C---:B0-----:R-:W-:Y:S01]  /*12ef0*/  FMUL.FTZ R13, R41.reuse, R12 ;  /* 0x0000000c290d7220 */ /* 0x041fe20000410000 */
[----:B------:R-:W-:Y:S02]  /*12f00*/  IADD3 R12, P1, PT, R6, 0x1000, RZ ;  /* 0x00001000060c7810 */ /* 0x000fe40007f3e0ff */
[----:B------:R-:W-:Y:S01]  /*12f10*/  LDS R36, [R0+0xa00] ;  /* 0x000a000000247984 */ /* 0x000fe20000000800 */
[----:B---3--:R-:W-:-:S03]  /*12f20*/  FMUL.FTZ R15, R41, R14 ;  /* 0x0000000e290f7220 */ /* 0x008fc60000410000 */
[----:B------:R-:W0:Y:S01]  /*12f30*/  LDS R37, [R0+0xb00] ;  /* 0x000b000000257984 */ /* 0x000e220000000800 */
[----:B----4-:R-:W-:-:S03]  /*12f40*/  FMUL.FTZ R21, R41, R18 ;  /* 0x0000001229157220 */ /* 0x010fc60000410000 */
[----:B------:R-:W-:Y:S04]  /*12f50*/  LDS R38, [R0+0xc00] ;  /* 0x000c000000267984 */ /* 0x000fe80000000800 */
[----:B------:R-:W3:Y:S04]  /*12f60*/  LDS R39, [R0+0xd00] ;  /* 0x000d000000277984 */ /* 0x000ee80000000800 */
[----:B------:R-:W-:Y:S01]  /*12f70*/  STG.E desc[UR36][R6.64+-0x200], R11 ;  /* 0xfffe000b06007986 */ /* 0x000fe2000c101924 */
[----:B-----5:R-:W-:-:S03]  /*12f80*/  FMUL.FTZ R27, R41, R22 ;  /* 0x00000016291b7220 */ /* 0x020fc60000410000 */
[----:B------:R4:W-:Y:S01]  /*12f90*/  STS [R0+-0x200], R11 ;  /* 0xfffe000b00007388 */ /* 0x0009e20000000800 */
[----:B-1----:R-:W-:-:S03]  /*12fa0*/  FMUL.FTZ R29, R41, R26 ;  /* 0x0000001a291d7220 */ /* 0x002fc60000410000 */
[----:B------:R-:W-:Y:S01]  /*12fb0*/  STG.E desc[UR36][R6.64+-0x100], R13 ;  /* 0xffff000d06007986 */ /* 0x000fe2000c101924 */
[----:B------:R-:W-:-:S03]  /*12fc0*/  FMUL.FTZ R31, R41, R28 ;  /* 0x0000001c291f7220 */ /* 0x000fc60000410000 */
[----:B------:R1:W-:Y:S01]  /*12fd0*/  STS [R0+-0x100], R13 ;  /* 0xffff000d00007388 */ /* 0x0003e20000000800 */
[C---:B------:R-:W-:Y:S01]  /*12fe0*/  FMUL.FTZ R33, R41.reuse, R33 ;  /* 0x0000002129217220 */ /* 0x040fe20000410000 */
[C---:B----4-:R-:W-:Y:S02]  /*12ff0*/  FMUL.FTZ R11, R41.reuse, R30 ;  /* 0x0000001e290b7220 */ /* 0x050fe40000410000 */
[----:B------:R-:W-:Y:S04]  /*13000*/  STG.E desc[UR36][R6.64], R15 ;  /* 0x0000000f06007986 */ /* 0x000fe8000c101924 */
[----:B------:R4:W-:Y:S01]  /*13010*/  STS [R0], R15 ;  /* 0x0000000f00007388 */ /* 0x0009e20000000800 */
[C---:B--2---:R-:W-:Y:S01]  /*13020*/  FMUL.FTZ R35, R41.reuse, R35 ;  /* 0x0000002329237220 */ /* 0x044fe20000410000 */
[----:B-1----:R-:W-:-:S02]  /*13030*/  FMUL.FTZ R13, R41, R32 ;  /* 0x00000020290d7220 */ /* 0x002fc40000410000 */
[----:B------:R-:W-:Y:S04]  /*13040*/  STG.E desc[UR36][R6.64+0x100], R21 ;  /* 0x0001001506007986 */ /* 0x000fe8000c101924 */
[----:B------:R1:W-:Y:S01]  /*13050*/  STS [R0+0x100], R21 ;  /* 0x0001001500007388 */ /* 0x0003e20000000800 */
[C---:B0-----:R-:W-:Y:S01]  /*13060*/  FMUL.FTZ R37, R41.reuse, R37 ;  /* 0x0000002529257220 */ /* 0x041fe20000410000 */
[C---:B----4-:R-:W-:Y:S02]  /*13070*/  FMUL.FTZ R15, R41.reuse, R34 ;  /* 0x00000022290f7220 */ /* 0x050fe40000410000 */
[----:B------:R-:W-:Y:S04]  /*13080*/  STG.E desc[UR36][R6.64+0x500], R11 ;  /* 0x0005000b06007986 */ /* 0x000fe8000c101924 */
[----:B------:R0:W-:Y:S01]  /*13090*/  STS [R0+0x500], R11 ;  /* 0x0005000b00007388 */ /* 0x0001e20000000800 */
[C---:B---3--:R-:W-:Y:S01]  /*130a0*/  FMUL.FTZ R39, R41.reuse, R39 ;  /* 0x0000002729277220 */ /* 0x048fe20000410000 */
[----:B-1----:R-:W-:-:S02]  /*130b0*/  FMUL.FTZ R21, R41, R36 ;  /* 0x0000002429157220 */ /* 0x002fc40000410000 */
[----:B------:R-:W-:Y:S04]  /*130c0*/  STG.E desc[UR36][R6.64+0x600], R13 ;  /* 0x0006000d06007986 */ /* 0x000fe8000c101924 */
[----:B------:R1:W-:Y:S01]  /*130d0*/  STS [R0+0x600], R13 ;  /* 0x0006000d00007388 */ /* 0x0003e20000000800 */
[----:B0-----:R-:W-:-:S03]  /*130e0*/  FMUL.FTZ R11, R41, R38 ;  /* 0x00000026290b7220 */ /* 0x001fc60000410000 */
[----:B------:R-:W-:Y:S04]  /*130f0*/  STG.E desc[UR36][R6.64+0x200], R27 ;  /* 0x0002001b06007986 */ /* 0x000fe8000c101924 */
[----:B------:R-:W-:Y:S01]  /*13100*/  STS [R0+0x200], R27 ;  /* 0x0002001b00007388 */ /* 0x000fe20000000800 */
[----:B-1----:R-:W-:-:S03]  /*13110*/  IADD3.X R13, PT, PT, RZ, R7, RZ, P1, !PT ;  /* 0x00000007ff0d7210 */ /* 0x002fc60000ffe4ff */
        /* <DEDUP_REMOVED lines=18> */
[----:B0-----:R-:W-:-:S02]  /*13240*/  IMAD.MOV.U32 R6, RZ, RZ, R12 ;  /* 0x000000ffff067224 */ /* 0x001fc400078e000c */
[----:B-1----:R-:W-:Y:S02]  /*13250*/  VIADD R0, R0, 0x1000 ;  /* 0x0000100000007836 */ /* 0x002fe40000000000 */
[----:B------:R-:W-:Y:S01]  /*13260*/  IMAD.MOV.U32 R7, RZ, RZ, R13 ;  /* 0x000000ffff077224 */ /* 0x000fe200078e000d */
[----:B------:R-:W-:Y:S06]  /*13270*/  @!P2 BRA `(.L_x_1934) ;  /* 0xfffffff800e0a947 */ /* 0x000fec000383ffff */
.L_x_1933:
[----:B------:R-:W-:Y:S05]  /*13280*/  BSYNC.RECONVERGENT B1 ;  /* 0x0000000000017941 */ /* 0x000fea0003800200 */
.L_x_1932:
[----:B------:R-:W-:Y:S01]  /*13290*/  IMAD.IADD R11, R16, 0x1, -R5 ;  /* 0x00000001100b7824 */ /* 0x000fe200078e0a05 */
[----:B------:R-:W-:Y:S04]  /*132a0*/  BSSY.RECONVERGENT B1, `(.L_x_1935) ;  /* 0x000002a000017945 */ /* 0x000fe80003800200 */
        /* <DEDUP_REMOVED lines=13> */
[----:B0-----:R-:W-:Y:S01]  /*13380*/  FMUL.FTZ R13, R41, R12 ;  /* 0x0000000c290d7220 */ /* 0x001fe20000410000 */
[----:B------:R-:W-:-:S03]  /*13390*/  IADD3 R12, P1, PT, R6, 0x800, RZ ;  /* 0x00000800060c7810 */ /* 0x000fc60007f3e0ff */
[----:B------:R-:W-:Y:S01]  /*133a0*/  STG.E desc[UR36][R6.64+-0x200], R11 ;  /* 0xfffe000b06007986 */ /* 0x000fe2000c101924 */
[----:B---3--:R-:W-:-:S03]  /*133b0*/  FMUL.FTZ R15, R41, R14 ;  /* 0x0000000e290f7220 */ /* 0x008fc60000410000 */
[----:B------:R0:W-:Y:S01]  /*133c0*/  STS [R0+-0x200], R11 ;  /* 0xfffe000b00007388 */ /* 0x0001e20000000800 */
[----:B----4-:R-:W-:-:S03]  /*133d0*/  FMUL.FTZ R21, R41, R18 ;  /* 0x0000001229157220 */ /* 0x010fc60000410000 */
[----:B------:R-:W-:Y:S01]  /*133e0*/  STG.E desc[UR36][R6.64+-0x100], R13 ;  /* 0xffff000d06007986 */ /* 0x000fe2000c101924 */
[----:B-----5:R-:W-:-:S03]  /*133f0*/  FMUL.FTZ R27, R41, R22 ;  /* 0x00000016291b7220 */ /* 0x020fc60000410000 */
[----:B------:R2:W-:Y:S01]  /*13400*/  STS [R0+-0x100], R13 ;  /* 0xffff000d00007388 */ /* 0x0005e20000000800 */
[----:B-1----:R-:W-:-:S03]  /*13410*/  FMUL.FTZ R29, R41, R26 ;  /* 0x0000001a291d7220 */ /* 0x002fc60000410000 */
[----:B------:R-:W-:Y:S01]  /*13420*/  STG.E desc[UR36][R6.64], R15 ;  /* 0x0000000f06007986 */ /* 0x000fe2000c101924 */
[----:B------:R-:W-:-:S03]  /*13430*/  FMUL.FTZ R31, R41, R28 ;  /* 0x0000001c291f7220 */ /* 0x000fc60000410000 */
[----:B------:R-:W-:Y:S01]  /*13440*/  STS [R0], R15 ;  /* 0x0000000f00007388 */ /* 0x000fe20000000800 */
[----:B0-----:R-:W-:Y:S01]  /*13450*/  FMUL.FTZ R11, R41, R30 ;  /* 0x0000001e290b7220 */ /* 0x001fe20000410000 */
[----:B--2---:R-:W-:Y:S02]  /*13460*/  IADD3.X R13, PT, PT, RZ, R7, RZ, P1, !PT ;  /* 0x00000007ff0d7210 */ /* 0x004fe40000ffe4ff */
        /* <DEDUP_REMOVED lines=12> */
[----:B------:R-:W-:-:S07]  /*13530*/  IMAD.MOV.U32 R7, RZ, RZ, R13 ;  /* 0x000000ffff077224 */ /* 0x000fce00078e000d */
.L_x_1936:
[----:B------:R-:W-:Y:S05]  /*13540*/  BSYNC.RECONVERGENT B1 ;  /* 0x0000000000017941 */ /* 0x000fea0003800200 */
.L_x_1935:
        /* <DEDUP_REMOVED lines=18> */
.L_x_1919:
[----:B------:R-:W-:Y:S05]  /*13670*/  BSYNC.RECONVERGENT B0 ;  /* 0x0000000000007941 */ /* 0x000fea0003800200 */
.L_x_1918:
[----:B------:R-:W4:Y:S01]  /*13680*/  LDCU UR5, c[0x0][0x40c] ;  /* 0x00008180ff0577ac */ /* 0x000f220008000800 */
[----:B------:R-:W5:Y:S01]  /*13690*/  S2UR UR6, SR_CgaCtaId ;  /* 0x00000000000679c3 */ /* 0x000f620000008800 */
[C---:B------:R-:W-:Y:S01]  /*136a0*/  ISETP.GT.U32.AND P0, PT, R10.reuse, 0x3f, PT ;  /* 0x0000003f0a00780c */ /* 0x040fe20003f04070 */
[----:B0-----:R-:W-:Y:S01]  /*136b0*/  IMAD.SHL.U32 R11, R10, 0x10, RZ ;  /* 0x000000100a0b7824 */ /* 0x001fe200078e00ff */
[----:B------:R-:W-:Y:S01]  /*136c0*/  UMOV UR4, 0x400 ;  /* 0x0000040000047882 */ /* 0x000fe20000000000 */
[----:B------:R-:W-:Y:S01]  /*136d0*/  BSSY.RECONVERGENT B0, `(.L_x_1937) ;  /* 0x0000015000007945 */ /* 0x000fe20003800200 */
[----:B------:R-:W-:Y:S02]  /*136e0*/  LOP3.LUT R18, R4, 0xfc, RZ, 0xc0, !PT ;  /* 0x000000fc04127812 */ /* 0x000fe400078ec0ff */
[----:B---3--:R-:W-:Y:S02]  /*136f0*/  CS2R R6, SRZ ;  /* 0x0000000000067805 */ /* 0x008fe4000001ff00 */
[----:B------:R-:W-:-:S02]  /*13700*/  SHF.R.U32.HI R22, RZ, 0x6, R10 ;  /* 0x00000006ff167819 */ /* 0x000fc4000001160a */
[----:B------:R-:W-:Y:S02]  /*13710*/  CS2R R4, SRZ ;  /* 0x0000000000047805 */ /* 0x000fe4000001ff00 */
[----:B------:R-:W-:Y:S02]  /*13720*/  LOP3.LUT R11, R11, 0x3f0, RZ, 0xc0, !PT ;  /* 0x000003f00b0b7812 */ /* 0x000fe400078ec0ff */
[----:B----4-:R-:W-:Y:S01]  /*13730*/  MOV R53, UR5 ;  /* 0x0000000500357c02 */ /* 0x010fe20008000f00 */
        /* <DEDUP_REMOVED lines=9> */
[----:B------:R-:W0:Y:S01]  /*137d0*/  LDC.64 R4, c[0x0][0x3b0] ;  /* 0x0000ec00ff047b82 */ /* 0x000e220000000a00 */
[----:B------:R-:W-:-:S04]  /*137e0*/  IMAD R7, R17, 0x100, R18 ;  /* 0x0000010011077824 */ /* 0x000fc800078e0212 */
[----:B0-----:R-:W-:-:S06]  /*137f0*/  IMAD.WIDE.U32 R4, R7, 0x4, R4 ;  /* 0x0000000407047825 */ /* 0x001fcc00078e0004 */
[----:B------:R-:W5:Y:S02]  /*13800*/  LDG.E.128 R4, desc[UR36][R4.64] ;  /* 0x0000002404047981 */ /* 0x000f64000c1e1d00 */
.L_x_1939:
[----:B-----5:R0:W-:Y:S02]  /*13810*/  STS.128 [R11+UR5], R4 ;  /* 0x000000040b007988 */ /* 0x0201e40008000c05 */
.L_x_1938:
[----:B------:R-:W-:Y:S05]  /*13820*/  BSYNC.RECONVERGENT B0 ;  /* 0x0000000000007941 */ /* 0x000fea0003800200 */
.L_x_1937:
[----:B------:R-:W3:Y:S01]  /*13830*/  LDCU UR7, c[0x0][0x3f4] ;  /* 0x00007e80ff0777ac */ /* 0x000ee20008000800 */
[----:B------:R-:W4:Y:S01]  /*13840*/  LDC.64 R28, c[0x0][0x3c0] ;  /* 0x0000f000ff1c7b82 */ /* 0x000f220000000a00 */
[----:B------:R-:W-:Y:S01]  /*13850*/  VIADD R21, R16, 0xffffffff ;  /* 0xffffffff10157836 */ /* 0x000fe20000000000 */
[C---:B------:R-:W-:Y:S01]  /*13860*/  IADD3 R37, PT, PT, R22.reuse, R9, RZ ;  /* 0x0000000916257210 */ /* 0x040fe20007ffe0ff */
[----:B------:R-:W-:Y:S01]  /*13870*/  UIADD3 UR4, UPT, UPT, UR4, 0x810, URZ ;  /* 0x0000081004047890 */ /* 0x000fe2000fffe0ff */
[----:B------:R-:W-:Y:S01]  /*13880*/  BSSY.RECONVERGENT B0, `(.L_x_1940) ;  /* 0x0000086000007945 */ /* 0x000fe20003800200 */
[----:B------:R-:W0:Y:S01]  /*13890*/  LDCU UR12, c[0x0][0x40c] ;  /* 0x00008180ff0c77ac */ /* 0x000e220008000800 */
[----:B------:R-:W-:Y:S01]  /*138a0*/  CS2R R14, SRZ ;  /* 0x00000000000e7805 */ /* 0x000fe2000001ff00 */
[----:B------:R-:W-:Y:S01]  /*138b0*/  ULEA UR4, UR6, UR4, 0x18 ;  /* 0x0000000406047291 */ /* 0x000fe2000f8ec0ff */
[----:B------:R-:W0:Y:S05]  /*138c0*/  LDCU.64 UR10, c[0x0][0x3c8] ;  /* 0x00007900ff0a77ac */ /* 0x000e2a0008000a00 */
[----:B------:R-:W-:-:S02]  /*138d0*/  LEA R38, R22, UR4, 0x2 ;  /* 0x0000000416267c11 */ /* 0x000fc4000f8e10ff */
[----:B---3--:R-:W-:Y:S01]  /*138e0*/  VIMNMX R36, PT, PT, R21, UR7, PT ;  /* 0x0000000715247c48 */ /* 0x008fe2000bfe0100 */
[--C-:B------:R-:W-:Y:S02]  /*138f0*/  IMAD R27, R19, UR7, R18.reuse ;  /* 0x00000007131b7c24 */ /* 0x100fe4000f8e0212 */
[----:B------:R-:W-:Y:S01]  /*13900*/  IMAD R13, R52, UR7, R18 ;  /* 0x00000007340d7c24 */ /* 0x000fe2000f8e0212 */
[----:B------:R-:W-:Y:S01]  /*13910*/  BAR.SYNC.DEFER_BLOCKING 0x0 ;  /* 0x0000000000007b1d */ /* 0x000fe20000010000 */
[----:B------:R-:W-:Y:S01]  /*13920*/  ISETP.GT.AND P0, PT, R36, R37, PT ;  /* 0x000000252400720c */ /* 0x000fe20003f04270 */
[----:B----4-:R-:W-:-:S04]  /*13930*/  IMAD.WIDE R26, R27, 0x4, R28 ;  /* 0x000000041b1a7825 */ /* 0x010fc800078e021c */
[----:B------:R-:W-:Y:S01]  /*13940*/  IMAD.WIDE R28, R13, 0x4, R28 ;  /* 0x000000040d1c7825 */ /* 0x000fe200078e021c */
[----:B------:R-:W-:-:S07]  /*13950*/  CS2R R12, SRZ ;  /* 0x00000000000c7805 */ /* 0x000fce000001ff00 */
[----:B0-----:R-:W-:Y:S05]  /*13960*/  @!P0 BRA `(.L_x_1941) ;  /* 0x0000000400dc8947 */ /* 0x001fea0003800000 */
[----:B------:R-:W0:Y:S01]  /*13970*/  LDC R30, c[0x0][0x3f8] ;  /* 0x0000fe00ff1e7b82 */ /* 0x000e220000000800 */
[----:B------:R-:W-:Y:S01]  /*13980*/  IMAD.IADD R0, R36, 0x1, -R37 ;  /* 0x0000000124007824 */ /* 0x000fe200078e0a25 */
[----:B------:R-:W-:Y:S01]  /*13990*/  BSSY.RECONVERGENT B1, `(.L_x_1942) ;  /* 0x000002c000017945 */ /* 0x000fe20003800200 */
[----:B------:R-:W-:-:S03]  /*139a0*/  CS2R R14, SRZ ;  /* 0x00000000000e7805 */ /* 0x000fc6000001ff00 */
[----:B------:R-:W-:Y:S02]  /*139b0*/  LOP3.LUT R0, R0, 0x1, RZ, 0xc0, !PT ;  /* 0x0000000100007812 */ /* 0x000fe400078ec0ff */
[----:B------:R-:W3:Y:S02]  /*139c0*/  LDC.64 R12, c[0x0][0x458] ;  /* 0x00011600ff0c7b82 */ /* 0x000ee40000000a00 */
[----:B------:R-:W-:Y:S01]  /*139d0*/  ISETP.NE.U32.AND P0, PT, R0, 0x1, PT ;  /* 0x000000010000780c */ /* 0x000fe20003f05070 */
[----:B------:R-:W-:Y:S02]  /*139e0*/  IMAD.MOV.U32 R0, RZ, RZ, R37 ;  /* 0x000000ffff007224 */ /* 0x000fe400078e0025 */
[----:B0-----:R-:W-:Y:S02]  /*139f0*/  IMAD R33, R2, R30, R17 ;  /* 0x0000001e02217224 */ /* 0x001fe400078e0211 */
[----:B------:R-:W-:Y:S02]  /*13a00*/  IMAD R57, R30, UR7, RZ ;  /* 0x000000071e397c24 */ /* 0x000fe4000f8e02ff */
[----:B------:R-:W-:-:S04]  /*13a10*/  IMAD R33, R33, 0x100, R18 ;  /* 0x0000010021217824 */ /* 0x000fc800078e0212 */
[----:B---3--:R-:W-:Y:S01]  /*13a20*/  IMAD.WIDE R32, R33, 0x4, R12 ;  /* 0x0000000421207825 */ /* 0x008fe200078e020c */
[----:B------:R-:W-:Y:S01]  /*13a30*/  CS2R R12, SRZ ;  /* 0x00000000000c7805 */ /* 0x000fe2000001ff00 */
[----:B------:R-:W-:Y:S06]  /*13a40*/  @P0 BRA `(.L_x_1943) ;  /* 0x0000000000800947 */ /* 0x000fec0003800000 */
[----:B------:R-:W0:Y:S01]  /*13a50*/  LDCU.64 UR8, c[0x0][0x3c8] ;  /* 0x00007900ff0877ac */ /* 0x000e220008000a00 */
[----:B------:R-:W-:-:S05]  /*13a60*/  IADD3 R0, P0, PT, R25, R37, RZ ;  /* 0x0000002519007210 */ /* 0x000fca0007f1e0ff */
[----:B------:R-:W-:Y:S01]  /*13a70*/  IMAD.X R13, RZ, RZ, R20, P0 ;  /* 0x000000ffff0d7224 */ /* 0x000fe200000e0614 */
[----:B0-----:R-:W-:-:S04]  /*13a80*/  LEA R14, P0, R0, UR8, 0x2 ;  /* 0x00000008000e7c11 */ /* 0x001fc8000f8010ff */
[----:B------:R-:W-:-:S05]  /*13a90*/  LEA.HI.X R15, R0, UR9, R13, 0x2, P0 ;  /* 0x00000009000f7c11 */ /* 0x000fca00080f140d */
[----:B------:R-:W3:Y:S01]  /*13aa0*/  LDG.E R14, desc[UR36][R14.64] ;  /* 0x000000240e0e7981 */ /* 0x000ee2000c1e1900 */
[----:B------:R-:W-:Y:S02]  /*13ab0*/  SHF.L.U32 R31, R37, 0x8, RZ ;  /* 0x00000008251f7819 */ /* 0x000fe400000006ff */
[----:B------:R-:W-:Y:S01]  /*13ac0*/  ISETP.NE.AND P0, PT, R53, RZ, PT ;  /* 0x000000ff3500720c */ /* 0x000fe20003f05270 */
[----:B---3--:R-:W-:-:S04]  /*13ad0*/  IMAD R0, R57, R14, RZ ;  /* 0x0000000e39007224 */ /* 0x008fc800078e02ff */
[----:B------:R-:W-:Y:S02]  /*13ae0*/  IMAD R13, R0, 0x100, R31 ;  /* 0x00000100000d7824 */ /* 0x000fe400078e021f */
[----:B------:R0:W3:Y:S02]  /*13af0*/  LDS R0, [R38] ;  /* 0x0000000026007984 */ /* 0x0000e40000000800 */
[----:B------:R-:W-:-:S05]  /*13b00*/  IMAD.WIDE R12, R13, 0x4, R28 ;  /* 0x000000040d0c7825 */ /* 0x000fca00078e021c */
[----:B--2---:R0:W5:Y:S01]  /*13b10*/  LDG.E.128 R40, desc[UR36][R12.64] ;  /* 0x000000240c287981 */ /* 0x004162000c1e1d00 */
[----:B------:R-:W-:Y:S05]  /*13b20*/  @P0 BRA `(.L_x_1944) ;  /* 0x0000000000340947 */ /* 0x000fea0003800000 */
[----:B------:R-:W-:Y:S01]  /*13b30*/  ISETP.NE.AND P1, PT, R24, RZ, PT ;  /* 0x000000ff1800720c */ /* 0x000fe20003f25270 */
[----:B0-----:R-:W0:-:S12]  /*13b40*/  LDS.128 R12, [R11+UR5] ;  /* 0x000000050b0c7984 */ /* 0x001e180008000c00 */
[----:B-1----:R-:W2:Y:S01]  /*13b50*/  @P1 LDG.E.128 R44, desc[UR36][R32.64] ;  /* 0x00000024202c1981 */ /* 0x002ea2000c1e1d00 */
[----:B0----5:R-:W-:Y:S01]  /*13b60*/  FADD.FTZ R40, R40, R12 ;  /* 0x0000000c28287221 */ /* 0x021fe20000010000 */
[----:B------:R-:W-:Y:S01]  /*13b70*/  FADD.FTZ R41, R41, R13 ;  /* 0x0000000d29297221 */ /* 0x000fe20000010000 */
[----:B------:R-:W-:Y:S01]  /*13b80*/  FADD.FTZ R42, R42, R14 ;  /* 0x0000000e2a2a7221 */ /* 0x000fe20000010000 */
[----:B------:R-:W-:Y:S01]  /*13b90*/  FADD.FTZ R43, R43, R15 ;  /* 0x0000000f2b2b7221 */ /* 0x000fe20000010000 */
[----:B------:R-:W-:-:S04]  /*13ba0*/  IMAD.WIDE.U32 R12, R31, 0x4, R26 ;  /* 0x000000041f0c7825 */ /* 0x000fc800078e001a */
[----:B--2---:R-:W-:Y:S01]  /*13bb0*/  @P1 FMUL.FTZ R40, R40, R44 ;  /* 0x0000002c28281220 */ /* 0x004fe20000410000 */
[----:B------:R-:W-:Y:S01]  /*13bc0*/  @P1 FMUL.FTZ R41, R41, R45 ;  /* 0x0000002d29291220 */ /* 0x000fe20000410000 */
[----:B------:R-:W-:Y:S01]  /*13bd0*/  @P1 FMUL.FTZ R42, R42, R46 ;  /* 0x0000002e2a2a1220 */ /* 0x000fe20000410000 */
[----:B------:R-:W-:-:S05]  /*13be0*/  @P1 FMUL.FTZ R43, R43, R47 ;  /* 0x0000002f2b2b1220 */ /* 0x000fca0000410000 */
[----:B------:R2:W-:Y:S02]  /*13bf0*/  STG.E.128 desc[UR36][R12.64], R40 ;  /* 0x000000280c007986 */ /* 0x0005e4000c101d24 */
.L_x_1944:
[C---:B0-23-5:R-:W-:Y:S01]  /*13c00*/  FFMA.FTZ R12, R0.reuse, R40, RZ ;  /* 0x00000028000c7223 */ /* 0x06dfe200000100ff */
[C---:B------:R-:W-:Y:S01]  /*13c10*/  FFMA.FTZ R13, R0.reuse, R41, RZ ;  /* 0x00000029000d7223 */ /* 0x040fe200000100ff */
[C---:B------:R-:W-:Y:S01]  /*13c20*/  FFMA.FTZ R14, R0.reuse, R42, RZ ;  /* 0x0000002a000e7223 */ /* 0x040fe200000100ff */
[----:B------:R-:W-:Y:S01]  /*13c30*/  FFMA.FTZ R15, R0, R43, RZ ;  /* 0x0000002b000f7223 */ /* 0x000fe200000100ff */
[----:B------:R-:W-:-:S07]  /*13c40*/  VIADD R0, R37, 0x1 ;  /* 0x0000000125007836 */ /* 0x000fce0000000000 */
.L_x_1943:
[----:B------:R-:W-:Y:S05]  /*13c50*/  BSYNC.RECONVERGENT B1 ;  /* 0x0000000000017941 */ /* 0x000fea0003800200 */
.L_x_1942:
[----:B------:R-:W-:-:S05]  /*13c60*/  LOP3.LUT R31, RZ, R9, RZ, 0x33, !PT ;  /* 0x00000009ff1f7212 */ /* 0x000fca00078e33ff */
[----:B------:R-:W-:-:S05]  /*13c70*/  IMAD.IADD R31, R36, 0x1, R31 ;  /* 0x00000001241f7824 */ /* 0x000fca00078e021f */
[----:B------:R-:W-:-:S13]  /*13c80*/  ISETP.NE.AND P0, PT, R31, R22, PT ;  /* 0x000000161f00720c */ /* 0x000fda0003f05270 */
[----:B------:R-:W-:Y:S05]  /*13c90*/  @!P0 BRA `(.L_x_1941) ;  /* 0x0000000400108947 */ /* 0x000fea0003800000 */
[----:B------:R-:W-:Y:S01]  /*13ca0*/  IMAD.SHL.U32 R31, R9, 0x4, RZ ;  /* 0x00000004091f7824 */ /* 0x000fe200078e00ff */
[----:B------:R-:W-:Y:S01]  /*13cb0*/  MOV R39, UR4 ;  /* 0x0000000400277c02 */ /* 0x000fe20008000f00 */
[C---:B--2---:R-:W-:Y:S01]  /*13cc0*/  IMAD.SHL.U32 R41, R0.reuse, 0x100, RZ ;  /* 0x0000010000297824 */ /* 0x044fe200078e00ff */
[----:B------:R-:W-:Y:S01]  /*13cd0*/  ISETP.NE.AND P1, PT, R53, RZ, PT ;  /* 0x000000ff3500720c */ /* 0x000fe20003f25270 */
[----:B------:R-:W-:Y:S02]  /*13ce0*/  IMAD R30, R0, 0x4, -R31 ;  /* 0x00000004001e7824 */ /* 0x000fe400078e0a1f */
[----:B------:R-:W-:-:S03]  /*13cf0*/  IMAD.SHL.U32 R40, R57, 0x100, RZ ;  /* 0x0000010039287824 */ /* 0x000fc600078e00ff */
[----:B------:R-:W-:-:S07]  /*13d00*/  IADD3 R39, PT, PT, R30, 0x4, R39 ;  /* 0x000000041e277810 */ /* 0x000fce0007ffe027 */
.L_x_1948:
[----:B------:R-:W-:Y:S02]  /*13d10*/  IADD3 R30, P0, PT, R25, R0, RZ ;  /* 0x00000000191e7210 */ /* 0x000fe40007f1e0ff */
[----:B------:R-:W-:-:S03]  /*13d20*/  ISETP.NE.AND P2, PT, R24, RZ, PT ;  /* 0x000000ff1800720c */ /* 0x000fc60003f45270 */
[----:B------:R-:W-:Y:S01]  /*13d30*/  IMAD.X R31, RZ, RZ, R20, P0 ;  /* 0x000000ffff1f7224 */ /* 0x000fe200000e0614 */
        /* <DEDUP_REMOVED lines=8> */
[----:B------:R-:W2:Y:S01]  /*13dc0*/  @P2 LDG.E.128 R52, desc[UR36][R32.64] ;  /* 0x0000002420342981 */ /* 0x000ea2000c1e1d00 */
[----:B0-----:R-:W-:-:S03]  /*13dd0*/  IMAD.WIDE.U32 R30, R41, 0x4, R26 ;  /* 0x00000004291e7825 */ /* 0x001fc600078e001a */
[----:B------:R-:W0:Y:S02]  /*13de0*/  LDS.128 R48, [R11+UR5] ;  /* 0x000000050b307984 */ /* 0x000e240008000c00 */
[----:B0----5:R-:W-:Y:S01]  /*13df0*/  FADD.FTZ R44, R44, R48 ;  /* 0x000000302c2c7221 */ /* 0x021fe20000010000 */
[----:B------:R-:W-:Y:S01]  /*13e00*/  FADD.FTZ R45, R45, R49 ;  /* 0x000000312d2d7221 */ /* 0x000fe20000010000 */
[----:B------:R-:W-:Y:S01]  /*13e10*/  FADD.FTZ R46, R46, R50 ;  /* 0x000000322e2e7221 */ /* 0x000fe20000010000 */
[----:B------:R-:W-:Y:S01]  /*13e20*/  FADD.FTZ R47, R47, R51 ;  /* 0x000000332f2f7221 */ /* 0x000fe20000010000 */
[----:B--2---:R-:W-:Y:S01]  /*13e30*/  @P2 FMUL.FTZ R44, R44, R52 ;  /* 0x000000342c2c2220 */ /* 0x004fe20000410000 */
[----:B------:R-:W-:Y:S01]  /*13e40*/  @P2 FMUL.FTZ R45, R45, R53 ;  /* 0x000000352d2d2220 */ /* 0x000fe20000410000 */
[----:B------:R-:W-:Y:S01]  /*13e50*/  @P2 FMUL.FTZ R46, R46, R54 ;  /* 0x000000362e2e2220 */ /* 0x000fe20000410000 */
[----:B------:R-:W-:-:S05]  /*13e60*/  @P2 FMUL.FTZ R47, R47, R55 ;  /* 0x000000372f2f2220 */ /* 0x000fca0000410000 */
[----:B------:R1:W-:Y:S02]  /*13e70*/  STG.E.128 desc[UR36][R30.64], R44 ;  /* 0x0000002c1e007986 */ /* 0x0003e4000c101d24 */
.L_x_1946:
[----:B------:R-:W-:Y:S05]  /*13e80*/  BSYNC.RECONVERGENT B1 ;  /* 0x0000000000017941 */ /* 0x000fea0003800200 */
.L_x_1945:
[----:B------:R-:W0:Y:S04]  /*13e90*/  LDG.E R34, desc[UR36][R34.64+0x4] ;  /* 0x0000042422227981 */ /* 0x000e28000c1e1900 */
[----:B------:R-:W2:Y:S01]  /*13ea0*/  LDS R43, [R39+-0x4] ;  /* 0xfffffc00272b7984 */ /* 0x000ea20000000800 */
[----:B------:R-:W-:Y:S02]  /*13eb0*/  IMAD.U32 R53, RZ, RZ, UR12 ;  /* 0x0000000cff357e24 */ /* 0x000fe4000f8e00ff */
[----:B01----:R-:W-:-:S05]  /*13ec0*/  IMAD R30, R57, R34, RZ ;  /* 0x00000022391e7224 */ /* 0x003fca00078e02ff */
[----:B------:R-:W-:-:S05]  /*13ed0*/  LEA R30, R30, R41, 0x8 ;  /* 0x000000291e1e7211 */ /* 0x000fca00078e40ff */
[----:B------:R-:W-:-:S04]  /*13ee0*/  VIADD R31, R30, 0x100 ;  /* 0x000001001e1f7836 */ /* 0x000fc80000000000 */
[----:B------:R-:W-:-:S05]  /*13ef0*/  IMAD.WIDE R30, R31, 0x4, R28 ;  /* 0x000000041f1e7825 */ /* 0x000fca00078e021c */
[----:B------:R0:W5:Y:S01]  /*13f00*/  LDG.E.128 R48, desc[UR36][R30.64] ;  /* 0x000000241e307981 */ /* 0x000162000c1e1d00 */
[----:B------:R-:W-:Y:S01]  /*13f10*/  ISETP.NE.AND P1, PT, R53, RZ, PT ;  /* 0x000000ff3500720c */ /* 0x000fe20003f25270 */
[C---:B--2--5:R-:W-:Y:S01]  /*13f20*/  FFMA.FTZ R44, R43.reuse, R44, R12 ;  /* 0x0000002c2b2c7223 */ /* 0x064fe2000001000c */
[C---:B------:R-:W-:Y:S01]  /*13f30*/  FFMA.FTZ R42, R43.reuse, R45, R13 ;  /* 0x0000002d2b2a7223 */ /* 0x040fe2000001000d */
[C---:B------:R-:W-:Y:S01]  /*13f40*/  FFMA.FTZ R35, R43.reuse, R46, R14 ;  /* 0x0000002e2b237223 */ /* 0x040fe2000001000e */
[----:B------:R-:W-:-:S09]  /*13f50*/  FFMA.FTZ R34, R43, R47, R15 ;  /* 0x0000002f2b227223 */ /* 0x000fd2000001000f */
[----:B0-----:R-:W-:Y:S05]  /*13f60*/  @P1 BRA `(.L_x_1947) ;  /* 0x0000000000341947 */ /* 0x001fea0003800000 */
[----:B------:R-:W2:Y:S01]  /*13f70*/  @P2 LDG.E.128 R12, desc[UR36][R32.64] ;  /* 0x00000024200c2981 */ /* 0x000ea2000c1e1d00 */
[----:B------:R-:W-:-:S03]  /*13f80*/  VIADD R31, R41, 0x100 ;  /* 0x00000100291f7836 */ /* 0x000fc60000000000 */
[----:B------:R-:W0:Y:S02]  /*13f90*/  LDS.128 R60, [R11+UR5] ;  /* 0x000000050b3c7984 */ /* 0x000e240008000c00 */
[----:B0-----:R-:W-:Y:S01]  /*13fa0*/  FADD.FTZ R48, R60, R48 ;  /* 0x000000303c307221 */ /* 0x001fe20000010000 */
[----:B------:R-:W-:Y:S01]  /*13fb0*/  FADD.FTZ R49, R61, R49 ;  /* 0x000000313d317221 */ /* 0x000fe20000010000 */
[----:B------:R-:W-:Y:S01]  /*13fc0*/  FADD.FTZ R50, R62, R50 ;  /* 0x000000323e327221 */ /* 0x000fe20000010000 */
[----:B------:R-:W-:Y:S01]  /*13fd0*/  FADD.FTZ R51, R63, R51 ;  /* 0x000000333f337221 */ /* 0x000fe20000010000 */
[----:B--2---:R-:W-:Y:S01]  /*13fe0*/  @P2 FMUL.FTZ R48, R48, R12 ;  /* 0x0000000c30302220 */ /* 0x004fe20000410000 */
[----:B------:R-:W-:Y:S01]  /*13ff0*/  @P2 FMUL.FTZ R49, R49, R13 ;  /* 0x0000000d31312220 */ /* 0x000fe20000410000 */
[----:B------:R-:W-:Y:S01]  /*14000*/  @P2 FMUL.FTZ R50, R50, R14 ;  /* 0x0000000e32322220 */ /* 0x000fe20000410000 */
[----:B------:R-:W-:Y:S01]  /*14010*/  @P2 FMUL.FTZ R51, R51, R15 ;  /* 0x0000000f33332220 */ /* 0x000fe20000410000 */
[----:B------:R-:W-:-:S05]  /*14020*/  IMAD.WIDE.U32 R12, R31, 0x4, R26 ;  /* 0x000000041f0c7825 */ /* 0x000fca00078e001a */
[----:B------:R0:W-:Y:S02]  /*14030*/  STG.E.128 desc[UR36][R12.64], R48 ;  /* 0x000000300c007986 */ /* 0x0001e4000c101d24 */
.L_x_1947:
[----:B------:R1:W0:Y:S01]  /*14040*/  LDS R15, [R39] ;  /* 0x00000000270f7984 */ /* 0x0002220000000800 */
[----:B------:R-:W-:Y:S01]  /*14050*/  VIADD R0, R0, 0x2 ;  /* 0x0000000200007836 */ /* 0x000fe20000000000 */
[----:B------:R-:W-:-:S04]  /*14060*/  IADD3 R41, PT, PT, R41, 0x200, RZ ;  /* 0x0000020029297810 */ /* 0x000fc80007ffe0ff */
[----:B------:R-:W-:Y:S01]  /*14070*/  ISETP.GE.AND P0, PT, R0, R36, PT ;  /* 0x000000240000720c */ /* 0x000fe20003f06270 */
[----:B-1----:R-:W-:Y:S02]  /*14080*/  VIADD R39, R39, 0x8 ;  /* 0x0000000827277836 */ /* 0x002fe40000000000 */
[C---:B0-----:R-:W-:Y:S01]  /*14090*/  FFMA.FTZ R12, R15.reuse, R48, R44 ;  /* 0x000000300f0c7223 */ /* 0x041fe2000001002c */
[C---:B------:R-:W-:Y:S01]  /*140a0*/  FFMA.FTZ R13, R15.reuse, R49, R42 ;  /* 0x000000310f0d7223 */ /* 0x040fe2000001002a */
[C---:B------:R-:W-:Y:S01]  /*140b0*/  FFMA.FTZ R14, R15.reuse, R50, R35 ;  /* 0x000000320f0e7223 */ /* 0x040fe20000010023 */
[----:B------:R-:W-:-:S07]  /*140c0*/  FFMA.FTZ R15, R15, R51, R34 ;  /* 0x000000330f0f7223 */ /* 0x000fce0000010022 */
[----:B------:R-:W-:Y:S05]  /*140d0*/  @!P0 BRA `(.L_x_1948) ;  /* 0xfffffffc000c8947 */ /* 0x000fea000383ffff */
.L_x_1941:
[----:B------:R-:W-:Y:S05]  /*140e0*/  BSYNC.RECONVERGENT B0 ;  /* 0x0000000000007941 */ /* 0x000fea0003800200 */
.L_x_1940:
[----:B------:R-:W-:Y:S01]  /*140f0*/  ISETP.GE.AND P0, PT, R37, R21, PT ;  /* 0x000000152500720c */ /* 0x000fe20003f06270 */
[----:B------:R-:W0:Y:S01]  /*14100*/  LDCU UR8, c[0x0][0x40c] ;  /* 0x00008180ff0877ac */ /* 0x000e220008000800 */
[----:B------:R-:W-:Y:S01]  /*14110*/  BSSY.RECONVERGENT B0, `(.L_x_1949) ;  /* 0x00000cc000007945 */ /* 0x000fe20003800200 */
[----:B------:R-:W3:Y:S10]  /*14120*/  LDCU.64 UR10, c[0x0][0x3c8] ;  /* 0x00007900ff0a77ac */ /* 0x000ef40008000a00 */
[----:B------:R-:W-:Y:S05]  /*14130*/  @P0 BRA `(.L_x_1950) ;  /* 0x0000000c00240947 */ /* 0x000fea0003800000 */
[----:B------:R-:W4:Y:S01]  /*14140*/  LDC R34, c[0x0][0x3f4] ;  /* 0x0000fd00ff227b82 */ /* 0x000f220000000800 */
[----:B------:R-:W5:Y:S01]  /*14150*/  LDCU UR6, c[0x0][0x3f8] ;  /* 0x00007f00ff0677ac */ /* 0x000f620008000800 */
[----:B------:R-:W-:Y:S01]  /*14160*/  IADD3 R22, PT, PT, R22, R9, -R16 ;  /* 0x0000000916167210 */ /* 0x000fe20007ffe810 */
[----:B------:R-:W-:Y:S01]  /*14170*/  BSSY.RECONVERGENT B1, `(.L_x_1951) ;  /* 0x0000045000017945 */ /* 0x000fe20003800200 */
[----:B------:R-:W-:Y:S02]  /*14180*/  IMAD.MOV.U32 R0, RZ, RZ, R37 ;  /* 0x000000ffff007224 */ /* 0x000fe400078e0025 */
[----:B------:R-:W-:Y:S02]  /*14190*/  LOP3.LUT R22, R22, 0x1, RZ, 0xc0, !PT ;  /* 0x0000000116167812 */ /* 0x000fe400078ec0ff */
[----:B------:R-:W1:Y:S02]  /*141a0*/  LDC.64 R30, c[0x0][0x458] ;  /* 0x00011600ff1e7b82 */ /* 0x000e640000000a00 */
[----:B------:R-:W-:Y:S01]  /*141b0*/  ISETP.NE.U32.AND P0, PT, R22, 0x1, PT ;  /* 0x000000011600780c */ /* 0x000fe20003f05070 */
[----:B-----5:R-:W-:-:S04]  /*141c0*/  IMAD R33, R2, UR6, R17 ;  /* 0x0000000602217c24 */ /* 0x020fc8000f8e0211 */
[----:B------:R-:W-:Y:S02]  /*141d0*/  IMAD R33, R33, 0x100, R18 ;  /* 0x0000010021217824 */ /* 0x000fe400078e0212 */
[----:B----4-:R-:W-:Y:S02]  /*141e0*/  IMAD R48, R34, UR6, RZ ;  /* 0x0000000622307c24 */ /* 0x010fe4000f8e02ff */
[----:B-1----:R-:W-:-:S04]  /*141f0*/  IMAD.WIDE R30, R33, 0x4, R30 ;  /* 0x00000004211e7825 */ /* 0x002fc800078e021e */
[----:B------:R-:W-:Y:S05]  /*14200*/  @!P0 BRA `(.L_x_1952) ;  /* 0x0000000000ec8947 */ /* 0x000fea0003800000 */
[----:B------:R-:W-:Y:S01]  /*14210*/  ISETP.GE.AND P0, PT, R37, R34, PT ;  /* 0x000000222500720c */ /* 0x000fe20003f06270 */
[----:B------:R-:W-:-:S12]  /*14220*/  BSSY.RECONVERGENT B2, `(.L_x_1953) ;  /* 0x0000038000027945 */ /* 0x000fd80003800200 */
[----:B------:R-:W-:Y:S05]  /*14230*/  @!P0 BRA `(.L_x_1954) ;  /* 0x0000000000d88947 */ /* 0x000fea0003800000 */
[----:B------:R-:W-:Y:S01]  /*14240*/  IABS R35, R34 ;  /* 0x0000002200237213 */ /* 0x000fe20000000000 */
[----:B------:R-:W1:Y:S01]  /*14250*/  LDCU.64 UR6, c[0x0][0x3c8] ;  /* 0x00007900ff0677ac */ /* 0x000e620008000a00 */
[----:B------:R-:W-:Y:S02]  /*14260*/  IABS R22, R37 ;  /* 0x0000002500167213 */ /* 0x000fe40000000000 */
[----:B------:R-:W4:Y:S01]  /*14270*/  I2F.RP R36, R35 ;  /* 0x0000002300247306 */ /* 0x000f220000209400 */
[----:B------:R-:W-:Y:S02]  /*14280*/  ISETP.GE.AND P1, PT, R37, RZ, PT ;  /* 0x000000ff2500720c */ /* 0x000fe40003f26270 */
[----:B------:R-:W-:-:S05]  /*14290*/  ISETP.NE.AND P2, PT, R34, RZ, PT ;  /* 0x000000ff2200720c */ /* 0x000fca0003f45270 */
[----:B----4-:R-:W4:Y:S02]  /*142a0*/  MUFU.RCP R36, R36 ;  /* 0x0000002400247308 */ /* 0x010f240000001000 */
[----:B----4-:R-:W-:-:S06]  /*142b0*/  VIADD R32, R36, 0xffffffe ;  /* 0x0ffffffe24207836 */ /* 0x010fcc0000000000 */
[----:B------:R4:W0:Y:S02]  /*142c0*/  F2I.FTZ.U32.TRUNC.NTZ R33, R32 ;  /* 0x0000002000217305 */ /* 0x000824000021f000 */
[----:B----4-:R-:W-:Y:S01]  /*142d0*/  IMAD.MOV.U32 R32, RZ, RZ, RZ ;  /* 0x000000ffff207224 */ /* 0x010fe200078e00ff */
[----:B0-----:R-:W-:-:S05]  /*142e0*/  IADD3 R0, PT, PT, RZ, -R33, RZ ;  /* 0x80000021ff007210 */ /* 0x001fca0007ffe0ff */
[----:B------:R-:W-:-:S04]  /*142f0*/  IMAD R39, R0, R35, RZ ;  /* 0x0000002300277224 */ /* 0x000fc800078e02ff */
[----:B------:R-:W-:-:S06]  /*14300*/  IMAD.HI.U32 R39, R33, R39, R32 ;  /* 0x0000002721277227 */ /* 0x000fcc00078e0020 */
[----:B------:R-:W-:Y:S02]  /*14310*/  IMAD.HI.U32 R0, R39, R22, RZ ;  /* 0x0000001627007227 */ /* 0x000fe400078e00ff */
[----:B------:R0:W4:Y:S02]  /*14320*/  LDS R39, [R38] ;  /* 0x0000000026277984 */ /* 0x0001240000000800 */
[----:B------:R-:W-:-:S04]  /*14330*/  IMAD.MOV R33, RZ, RZ, -R0 ;  /* 0x000000ffff217224 */ /* 0x000fc800078e0a00 */
[----:B------:R-:W-:-:S05]  /*14340*/  IMAD R0, R35, R33, R22 ;  /* 0x0000002123007224 */ /* 0x000fca00078e0216 */
[----:B------:R-:W-:-:S13]  /*14350*/  ISETP.GT.U32.AND P0, PT, R35, R0, PT ;  /* 0x000000002300720c */ /* 0x000fda0003f04070 */
[----:B------:R-:W-:-:S05]  /*14360*/  @!P0 IMAD.IADD R0, R0, 0x1, -R35 ;  /* 0x0000000100008824 */ /* 0x000fca00078e0a23 */
[----:B------:R-:W-:-:S13]  /*14370*/  ISETP.GT.U32.AND P0, PT, R35, R0, PT ;  /* 0x000000002300720c */ /* 0x000fda0003f04070 */
[----:B------:R-:W-:-:S05]  /*14380*/  @!P0 IMAD.IADD R0, R0, 0x1, -R35 ;  /* 0x0000000100008824 */ /* 0x000fca00078e0a23 */
[----:B------:R-:W-:Y:S02]  /*14390*/  @!P1 IADD3 R0, PT, PT, -R0, RZ, RZ ;  /* 0x000000ff00009210 */ /* 0x000fe40007ffe1ff */
[----:B------:R-:W-:-:S04]  /*143a0*/  @!P2 LOP3.LUT R0, RZ, R34, RZ, 0x33, !PT ;  /* 0x00000022ff00a212 */ /* 0x000fc800078e33ff */
[----:B------:R-:W-:-:S05]  /*143b0*/  IADD3 R22, P0, PT, R25, R0, RZ ;  /* 0x0000000019167210 */ /* 0x000fca0007f1e0ff */
[----:B------:R-:W-:Y:S01]  /*143c0*/  IMAD.X R33, RZ, RZ, R20, P0 ;  /* 0x000000ffff217224 */ /* 0x000fe200000e0614 */
[----:B-1----:R-:W-:-:S04]  /*143d0*/  LEA R34, P0, R22, UR6, 0x2 ;  /* 0x0000000616227c11 */ /* 0x002fc8000f8010ff */
        /* <DEDUP_REMOVED lines=9> */
[----:B------:R-:W-:Y:S01]  /*14470*/  ISETP.NE.AND P3, PT, R24, RZ, PT ;  /* 0x000000ff1800720c */ /* 0x000fe20003f65270 */
[----:B------:R-:W1:-:S12]  /*14480*/  LDS.128 R44, [R11+UR5] ;  /* 0x000000050b2c7984 */ /* 0x000e580008000c00 */
[----:B0-----:R-:W2:Y:S01]  /*14490*/  @P3 LDG.E.128 R32, desc[UR36][R30.64] ;  /* 0x000000241e203981 */ /* 0x001ea2000c1e1d00 */
[----:B-1---5:R-:W-:Y:S01]  /*144a0*/  FADD.FTZ R40, R44, R40 ;  /* 0x000000282c287221 */ /* 0x022fe20000010000 */
[----:B------:R-:W-:Y:S01]  /*144b0*/  FADD.FTZ R41, R45, R41 ;  /* 0x000000292d297221 */ /* 0x000fe20000010000 */
[----:B------:R-:W-:Y:S01]  /*144c0*/  FADD.FTZ R42, R46, R42 ;  /* 0x0000002a2e2a7221 */ /* 0x000fe20000010000 */
[----:B------:R-:W-:Y:S01]  /*144d0*/  FADD.FTZ R43, R47, R43 ;  /* 0x0000002b2f2b7221 */ /* 0x000fe20000010000 */
[----:B------:R-:W-:Y:S02]  /*144e0*/  IMAD.SHL.U32 R45, R37, 0x100, RZ ;  /* 0x00000100252d7824 */ /* 0x000fe400078e00ff */
[----:B--2---:R-:W-:Y:S01]  /*144f0*/  @P3 FMUL.FTZ R40, R40, R32 ;  /* 0x0000002028283220 */ /* 0x004fe20000410000 */
[----:B------:R-:W-:Y:S01]  /*14500*/  @P3 FMUL.FTZ R41, R41, R33 ;  /* 0x0000002129293220 */ /* 0x000fe20000410000 */
[----:B------:R-:W-:Y:S01]  /*14510*/  @P3 FMUL.FTZ R42, R42, R34 ;  /* 0x000000222a2a3220 */ /* 0x000fe20000410000 */
[----:B------:R-:W-:Y:S01]  /*14520*/  @P3 FMUL.FTZ R43, R43, R35 ;  /* 0x000000232b2b3220 */ /* 0x000fe20000410000 */
[----:B------:R-:W-:-:S05]  /*14530*/  IMAD.WIDE.U32 R32, R45, 0x4, R26 ;  /* 0x000000042d207825 */ /* 0x000fca00078e001a */
[----:B------:R1:W-:Y:S02]  /*14540*/  STG.E.128 desc[UR36][R32.64], R40 ;  /* 0x0000002820007986 */ /* 0x0003e4000c101d24 */
.L_x_1956:
[----:B---3--:R-:W-:Y:S05]  /*14550*/  BSYNC.RECONVERGENT B3 ;  /* 0x0000000000037941 */ /* 0x008fea0003800200 */
.L_x_1955:
[C---:B-----5:R-:W-:Y:S01]  /*14560*/  FFMA.FTZ R12, R39.reuse, R40, R12 ;  /* 0x00000028270c7223 */ /* 0x060fe2000001000c */
[C---:B------:R-:W-:Y:S01]  /*14570*/  FFMA.FTZ R13, R39.reuse, R41, R13 ;  /* 0x00000029270d7223 */ /* 0x040fe2000001000d */
[C---:B------:R-:W-:Y:S01]  /*14580*/  FFMA.FTZ R14, R39.reuse, R42, R14 ;  /* 0x0000002a270e7223 */ /* 0x040fe2000001000e */
[----:B------:R-:W-:-:S07]  /*14590*/  FFMA.FTZ R15, R39, R43, R15 ;  /* 0x0000002b270f7223 */ /* 0x000fce000001000f */
.L_x_1954:
[----:B0--3--:R-:W-:Y:S05]  /*145a0*/  BSYNC.RECONVERGENT B2 ;  /* 0x0000000000027941 */ /* 0x009fea0003800200 */
.L_x_1953:
[----:B------:R-:W-:-:S07]  /*145b0*/  VIADD R0, R37, 0x1 ;  /* 0x0000000125007836 */ /* 0x000fce0000000000 */
.L_x_1952:
[----:B0--3--:R-:W-:Y:S05]  /*145c0*/  BSYNC.RECONVERGENT B1 ;  /* 0x0000000000017941 */ /* 0x009fea0003800200 */
.L_x_1951:
[----:B------:R-:W-:-:S04]  /*145d0*/  IADD3 R22, PT, PT, R16, -0x2, RZ ;  /* 0xfffffffe10167810 */ /* 0x000fc80007ffe0ff */
[----:B------:R-:W-:-:S13]  /*145e0*/  ISETP.NE.AND P0, PT, R22, R37, PT ;  /* 0x000000251600720c */ /* 0x000fda0003f05270 */
[----:B------:R-:W-:Y:S05]  /*145f0*/  @!P0 BRA `(.L_x_1950) ;  /* 0x0000000400f48947 */ /* 0x000fea0003800000 */
[----:B-1----:R-:W-:Y:S01]  /*14600*/  IMAD.SHL.U32 R33, R9, 0x4, RZ ;  /* 0x0000000409217824 */ /* 0x002fe200078e00ff */
[C---:B------:R-:W-:Y:S01]  /*14610*/  SHF.L.U32 R37, R0.reuse, 0x8, RZ ;  /* 0x0000000800257819 */ /* 0x040fe200000006ff */
[----:B------:R-:W-:Y:S02]  /*14620*/  IMAD.U32 R35, RZ, RZ, UR4 ;  /* 0x00000004ff237e24 */ /* 0x000fe4000f8e00ff */
[C---:B------:R-:W-:Y:S02]  /*14630*/  IMAD R22, R0.reuse, 0x4, -R33 ;  /* 0x0000000400167824 */ /* 0x040fe400078e0a21 */
[----:B------:R-:W-:-:S03]  /*14640*/  VIADD R36, R0, 0x1 ;  /* 0x0000000100247836 */ /* 0x000fc60000000000 */
[----:B------:R-:W-:-:S07]  /*14650*/  IADD3 R22, PT, PT, R22, 0x4, R35 ;  /* 0x0000000416167810 */ /* 0x000fce0007ffe023 */
.L_x_1963:
[----:B------:R-:W0:Y:S01]  /*14660*/  LDC R49, c[0x0][0x3f4] ;  /* 0x0000fd00ff317b82 */ /* 0x000e220000000800 */
[----:B------:R-:W-:Y:S01]  /*14670*/  VIADD R34, R36, 0xffffffff ;  /* 0xffffffff24227836 */ /* 0x000fe20000000000 */
[----:B------:R-:W-:Y:S04]  /*14680*/  BSSY.RECONVERGENT B1, `(.L_x_1957) ;  /* 0x0000036000017945 */ /* 0x000fe80003800200 */
[----:B0-----:R-:W-:-:S13]  /*14690*/  ISETP.GE.AND P0, PT, R34, R49, PT ;  /* 0x000000312200720c */ /* 0x001fda0003f06270 */
[----:B-1----:R-:W-:Y:S05]  /*146a0*/  @!P0 BRA `(.L_x_1958) ;  /* 0x0000000000cc8947 */ /* 0x002fea0003800000 */
[----:B------:R-:W-:Y:S01]  /*146b0*/  IABS R35, R49 ;  /* 0x0000003100237213 */ /* 0x000fe20000000000 */
[----:B------:R-:W-:Y:S01]  /*146c0*/  IMAD.MOV.U32 R32, RZ, RZ, RZ ;  /* 0x000000ffff207224 */ /* 0x000fe200078e00ff */
[----:B------:R-:W-:Y:S02]  /*146d0*/  ISETP.GE.AND P1, PT, R34, RZ, PT ;  /* 0x000000ff2200720c */ /* 0x000fe40003f26270 */
[----:B------:R-:W0:Y:S01]  /*146e0*/  I2F.RP R38, R35 ;  /* 0x0000002300267306 */ /* 0x000e220000209400 */
[----:B------:R-:W-:-:S07]  /*146f0*/  ISETP.NE.AND P2, PT, R49, RZ, PT ;  /* 0x000000ff3100720c */ /* 0x000fce0003f45270 */
[----:B0-----:R-:W0:Y:S02]  /*14700*/  MUFU.RCP R38, R38 ;  /* 0x0000002600267308 */ /* 0x001e240000001000 */
[----:B0-----:R-:W-:-:S06]  /*14710*/  VIADD R39, R38, 0xffffffe ;  /* 0x0ffffffe26277836 */ /* 0x001fcc0000000000 */
[----:B------:R0:W1:Y:S02]  /*14720*/  F2I.FTZ.U32.TRUNC.NTZ R33, R39 ;  /* 0x0000002700217305 */ /* 0x000064000021f000 */
[----:B0-----:R0:W3:Y:S01]  /*14730*/  LDS R39, [R22+-0x4] ;  /* 0xfffffc0016277984 */ /* 0x0010e20000000800 */
[----:B-1----:R-:W-:-:S04]  /*14740*/  IMAD.MOV R0, RZ, RZ, -R33 ;  /* 0x000000ffff007224 */ /* 0x002fc800078e0a21 */
[----:B--2---:R-:W-:Y:S01]  /*14750*/  IMAD R41, R0, R35, RZ ;  /* 0x0000002300297224 */ /* 0x004fe200078e02ff */
[----:B------:R-:W-:-:S03]  /*14760*/  IABS R0, R34 ;  /* 0x0000002200007213 */ /* 0x000fc60000000000 */
        /* <DEDUP_REMOVED lines=21> */
[----:B---3--:R-:W-:Y:S05]  /*148c0*/  BRA.U UP0, `(.L_x_1959) ;  /* 0x0000000100347547 */ /* 0x008fea000b800000 */
[----:B------:R-:W-:Y:S01]  /*148d0*/  ISETP.NE.AND P3, PT, R24, RZ, PT ;  /* 0x000000ff1800720c */ /* 0x000fe20003f65270 */
[----:B0-----:R-:W0:-:S12]  /*148e0*/  LDS.128 R32, [R11+UR5] ;  /* 0x000000050b207984 */ /* 0x001e180008000c00 */
[----:B------:R-:W2:Y:S01]  /*148f0*/  @P3 LDG.E.128 R44, desc[UR36][R30.64] ;  /* 0x000000241e2c3981 */ /* 0x000ea2000c1e1d00 */
        /* <DEDUP_REMOVED lines=10> */
.L_x_1959:
[C---:B-----5:R-:W-:Y:S01]  /*149a0*/  FFMA.FTZ R12, R39.reuse, R40, R12 ;  /* 0x00000028270c7223 */ /* 0x060fe2000001000c */
[C---:B------:R-:W-:Y:S01]  /*149b0*/  FFMA.FTZ R13, R39.reuse, R41, R13 ;  /* 0x00000029270d7223 */ /* 0x040fe2000001000d */
[C---:B------:R-:W-:Y:S01]  /*149c0*/  FFMA.FTZ R14, R39.reuse, R42, R14 ;  /* 0x0000002a270e7223 */ /* 0x040fe2000001000e */
[----:B------:R-:W-:-:S07]  /*149d0*/  FFMA.FTZ R15, R39, R43, R15 ;  /* 0x0000002b270f7223 */ /* 0x000fce000001000f */
.L_x_1958:
[----:B------:R-:W-:Y:S05]  /*149e0*/  BSYNC.RECONVERGENT B1 ;  /* 0x0000000000017941 */ /* 0x000fea0003800200 */
.L_x_1957:
[----:B------:R-:W-:Y:S01]  /*149f0*/  ISETP.GE.AND P0, PT, R36, R49, PT ;  /* 0x000000312400720c */ /* 0x000fe20003f06270 */
[----:B------:R-:W-:-:S12]  /*14a00*/  BSSY.RECONVERGENT B1, `(.L_x_1960) ;  /* 0x0000036000017945 */ /* 0x000fd80003800200 */
[----:B------:R-:W-:Y:S05]  /*14a10*/  @!P0 BRA `(.L_x_1961) ;  /* 0x0000000000d08947 */ /* 0x000fea0003800000 */
[----:B------:R-:W-:Y:S01]  /*14a20*/  IABS R35, R49 ;  /* 0x0000003100237213 */ /* 0x000fe20000000000 */
[----:B01----:R-:W-:Y:S01]  /*14a30*/  IMAD.MOV.U32 R32, RZ, RZ, RZ ;  /* 0x000000ffff207224 */ /* 0x003fe200078e00ff */
[----:B------:R-:W-:Y:S01]  /*14a40*/  ISETP.GE.AND P1, PT, R36, RZ, PT ;  /* 0x000000ff2400720c */ /* 0x000fe20003f26270 */
[----:B------:R0:W1:Y:S01]  /*14a50*/  LDS R45, [R22] ;  /* 0x00000000162d7984 */ /* 0x0000620000000800 */
[----:B------:R-:W3:Y:S01]  /*14a60*/  I2F.RP R34, R35 ;  /* 0x0000002300227306 */ /* 0x000ee20000209400 */
[----:B------:R-:W-:-:S07]  /*14a70*/  ISETP.NE.AND P2, PT, R49, RZ, PT ;  /* 0x000000ff3100720c */ /* 0x000fce0003f45270 */
[----:B---3--:R-:W3:Y:S02]  /*14a80*/  MUFU.RCP R34, R34 ;  /* 0x0000002200227308 */ /* 0x008ee40000001000 */
[----:B---3--:R-:W-:-:S06]  /*14a90*/  VIADD R38, R34, 0xffffffe ;  /* 0x0ffffffe22267836 */ /* 0x008fcc0000000000 */
[----:B------:R-:W3:Y:S02]  /*14aa0*/  F2I.FTZ.U32.TRUNC.NTZ R33, R38 ;  /* 0x0000002600217305 */ /* 0x000ee4000021f000 */
[----:B---3--:R-:W-:-:S04]  /*14ab0*/  IMAD.MOV R0, RZ, RZ, -R33 ;  /* 0x000000ffff007224 */ /* 0x008fc800078e0a21 */
[----:B------:R-:W-:Y:S01]  /*14ac0*/  IMAD R39, R0, R35, RZ ;  /* 0x0000002300277224 */ /* 0x000fe200078e02ff */
        /* <DEDUP_REMOVED lines=21> */
[----:B--2---:R0:W5:Y:S01]  /*14c20*/  LDG.E.128 R40, desc[UR36][R32.64] ;  /* 0x0000002420287981 */ /* 0x004162000c1e1d00 */
[----:B-1----:R-:W-:Y:S05]  /*14c30*/  BRA.U UP0, `(.L_x_1962) ;  /* 0x0000000100387547 */ /* 0x002fea000b800000 */
[----:B------:R-:W-:Y:S01]  /*14c40*/  ISETP.NE.AND P3, PT, R24, RZ, PT ;  /* 0x000000ff1800720c */ /* 0x000fe20003f65270 */
[----:B------:R-:W1:-:S12]  /*14c50*/  LDS.128 R52, [R11+UR5] ;  /* 0x000000050b347984 */ /* 0x000e580008000c00 */
[----:B0-----:R-:W2:Y:S01]  /*14c60*/  @P3 LDG.E.128 R32, desc[UR36][R30.64] ;  /* 0x000000241e203981 */ /* 0x001ea2000c1e1d00 */
[----:B------:R-:W-:Y:S02]  /*14c70*/  VIADD R39, R37, 0x100 ;  /* 0x0000010025277836 */ /* 0x000fe40000000000 */
[----:B-1---5:R-:W-:Y:S01]  /*14c80*/  FADD.FTZ R40, R52, R40 ;  /* 0x0000002834287221 */ /* 0x022fe20000010000 */
        /* <DEDUP_REMOVED lines=9> */
.L_x_1962:
[C---:B-----5:R-:W-:Y:S01]  /*14d20*/  FFMA.FTZ R12, R45.reuse, R40, R12 ;  /* 0x000000282d0c7223 */ /* 0x060fe2000001000c */
[C---:B------:R-:W-:Y:S01]  /*14d30*/  FFMA.FTZ R13, R45.reuse, R41, R13 ;  /* 0x000000292d0d7223 */ /* 0x040fe2000001000d */
[C---:B------:R-:W-:Y:S01]  /*14d40*/  FFMA.FTZ R14, R45.reuse, R42, R14 ;  /* 0x0000002a2d0e7223 */ /* 0x040fe2000001000e */
[----:B------:R-:W-:-:S07]  /*14d50*/  FFMA.FTZ R15, R45, R43, R15 ;  /* 0x0000002b2d0f7223 */ /* 0x000fce000001000f */
.L_x_1961:
[----:B------:R-:W-:Y:S05]  /*14d60*/  BSYNC.RECONVERGENT B1 ;  /* 0x0000000000017941 */ /* 0x000fea0003800200 */
.L_x_1960:
[C---:B------:R-:W-:Y:S01]  /*14d70*/  VIADD R0, R36.reuse, 0x1 ;  /* 0x0000000124007836 */ /* 0x040fe20000000000 */
[----:B------:R-:W-:Y:S01]  /*14d80*/  IADD3 R37, PT, PT, R37, 0x200, RZ ;  /* 0x0000020025257810 */ /* 0x000fe20007ffe0ff */
[----:B------:R-:W-:Y:S02]  /*14d90*/  VIADD R36, R36, 0x2 ;  /* 0x0000000224247836 */ /* 0x000fe40000000000 */
[----:B0-----:R-:W-:Y:S01]  /*14da0*/  VIADD R22, R22, 0x8 ;  /* 0x0000000816167836 */ /* 0x001fe20000000000 */
[----:B------:R-:W-:-:S13]  /*14db0*/  ISETP.GE.AND P0, PT, R0, R21, PT ;  /* 0x000000150000720c */ /* 0x000fda0003f06270 */
[----:B------:R-:W-:Y:S05]  /*14dc0*/  @!P0 BRA `(.L_x_1963) ;  /* 0xfffffff800248947 */ /* 0x000fea000383ffff */
.L_x_1950:
[----:B0--3--:R-:W-:Y:S05]  /*14dd0*/  BSYNC.RECONVERGENT B0 ;  /* 0x0000000000007941 */ /* 0x009fea0003800200 */
.L_x_1949:
[----:B------:R-:W-:Y:S01]  /*14de0*/  ISETP.GT.U32.AND P1, PT, R10, 0x3f, PT ;  /* 0x0000003f0a00780c */ /* 0x000fe20003f24070 */
[----:B------:R-:W-:-:S12]  /*14df0*/  BSSY.RECONVERGENT B0, `(.L_x_1964) ;  /* 0x0000025000007945 */ /* 0x000fd80003800200 */
[----:B------:R-:W-:Y:S05]  /*14e00*/  @P1 BRA `(.L_x_1965) ;  /* 0x00000000008c1947 */ /* 0x000fea0003800000 */
[----:B------:R-:W-:Y:S01]  /*14e10*/  IMAD.SHL.U32 R11, R21, 0x100, RZ ;  /* 0x00000100150b7824 */ /* 0x000fe200078e00ff */
[----:B------:R-:W0:Y:S03]  /*14e20*/  LDCU UR4, c[0x0][0x40c] ;  /* 0x00008180ff0477ac */ /* 0x000e260008000800 */
[----:B------:R-:W-:-:S05]  /*14e30*/  IMAD.WIDE R10, R11, 0x4, R26 ;  /* 0x000000040b0a7825 */ /* 0x000fca00078e021a */
[----:B------:R3:W5:Y:S01]  /*14e40*/  LDG.E.128 R28, desc[UR36][R10.64] ;  /* 0x000000240a1c7981 */ /* 0x000762000c1e1d00 */
[----:B------:R-:W-:Y:S02]  /*14e50*/  VIADD R8, R8, 0x810 ;  /* 0x0000081008087836 */ /* 0x000fe40000000000 */
[----:B------:R-:W-:-:S03]  /*14e60*/  IMAD.IADD R9, R16, 0x1, -R9 ;  /* 0x0000000110097824 */ /* 0x000fc600078e0a09 */
[----:B------:R-:W-:-:S04]  /*14e70*/  LEA R8, R3, R8, 0x18 ;  /* 0x0000000803087211 */ /* 0x000fc800078ec0ff */
[----:B------:R-:W-:Y:S01]  /*14e80*/  LEA R3, R9, R8, 0x2 ;  /* 0x0000000809037211 */ /* 0x000fe200078e10ff */
[----:B0-----:R-:W-:-:S05]  /*14e90*/  UISETP.NE.AND UP0, UPT, UR4, URZ, UPT ;  /* 0x000000ff0400728c */ /* 0x001fca000bf05270 */
[----:B------:R-:W0:Y:S04]  /*14ea0*/  LDS R3, [R3+-0x4] ;  /* 0xfffffc0003037984 */ /* 0x000e280000000800 */
[----:B---3--:R-:W-:Y:S05]  /*14eb0*/  BRA.U UP0, `(.L_x_1966) ;  /* 0x0000000100507547 */ /* 0x008fea000b800000 */
[----:B------:R-:W3:Y:S02]  /*14ec0*/  LDCU.64 UR4, c[0x0][0x460] ;  /* 0x00008c00ff0477ac */ /* 0x000ee40008000a00 */
[----:B---3--:R-:W-:-:S04]  /*14ed0*/  ISETP.NE.U32.AND P0, PT, RZ, UR4, PT ;  /* 0x00000004ff007c0c */ /* 0x008fc8000bf05070 */
[----:B------:R-:W-:-:S13]  /*14ee0*/  ISETP.NE.AND.EX P0, PT, RZ, UR5, PT, P0 ;  /* 0x00000005ff007c0c */ /* 0x000fda000bf05300 */
[----:B------:R-:W3:Y:S08]  /*14ef0*/  @P0 LDC R0, c[0x0][0x3f8] ;  /* 0x0000fe00ff000b82 */ /* 0x000ef00000000800 */
[----:B------:R-:W4:Y:S01]  /*14f00*/  @P0 LDC.64 R8, c[0x0][0x458] ;  /* 0x00011600ff080b82 */ /* 0x000f220000000a00 */
[----:B---3--:R-:W-:-:S04]  /*14f10*/  @P0 IMAD R17, R2, R0, R17 ;  /* 0x0000000002110224 */ /* 0x008fc800078e0211 */
[----:B------:R-:W-:-:S04]  /*14f20*/  @P0 IMAD R17, R17, 0x100, R18 ;  /* 0x0000010011110824 */ /* 0x000fc800078e0212 */
[----:B----4-:R-:W-:-:S06]  /*14f30*/  @P0 IMAD.WIDE R8, R17, 0x4, R8 ;  /* 0x0000000411080825 */ /* 0x010fcc00078e0208 */
[----:B------:R-:W3:Y:S01]  /*14f40*/  @P0 LDG.E.128 R8, desc[UR36][R8.64] ;  /* 0x0000002408080981 */ /* 0x000ee2000c1e1d00 */
[----:B------:R-:W-:Y:S02]  /*14f50*/  IMAD.SHL.U32 R23, R23, 0x100, RZ ;  /* 0x0000010017177824 */ /* 0x000fe400078e00ff */
[----:B-----5:R-:W-:Y:S01]  /*14f60*/  FADD.FTZ R28, R28, R4 ;  /* 0x000000041c1c7221 */ /* 0x020fe20000010000 */
[----:B------:R-:W-:Y:S01]  /*14f70*/  FADD.FTZ R29, R29, R5 ;  /* 0x000000051d1d7221 */ /* 0x000fe20000010000 */
[----:B------:R-:W-:Y:S01]  /*14f80*/  FADD.FTZ R30, R30, R6 ;  /* 0x000000061e1e7221 */ /* 0x000fe20000010000 */
[----:B------:R-:W-:Y:S01]  /*14f90*/  FADD.FTZ R31, R31, R7 ;  /* 0x000000071f1f7221 */ /* 0x000fe20000010000 */
[----:B------:R-:W-:-:S04]  /*14fa0*/  IMAD.WIDE R26, R23, 0x4, R26 ;  /* 0x00000004171a7825 */ /* 0x000fc800078e021a */
[----:B---3--:R-:W-:Y:S01]  /*14fb0*/  @P0 FMUL.FTZ R28, R28, R8 ;  /* 0x000000081c1c0220 */ /* 0x008fe20000410000 */
[----:B------:R-:W-:Y:S01]  /*14fc0*/  @P0 FMUL.FTZ R29, R29, R9 ;  /* 0x000000091d1d0220 */ /* 0x000fe20000410000 */
[----:B------:R-:W-:Y:S01]  /*14fd0*/  @P0 FMUL.FTZ R30, R30, R10 ;  /* 0x0000000a1e1e0220 */ /* 0x000fe20000410000 */
[----:B------:R-:W-:-:S05]  /*14fe0*/  @P0 FMUL.FTZ R31, R31, R11 ;  /* 0x0000000b1f1f0220 */ /* 0x000fca0000410000 */
[----:B------:R3:W-:Y:S02]  /*14ff0*/  STG.E.128 desc[UR36][R26.64], R28 ;  /* 0x0000001c1a007986 */ /* 0x0007e4000c101d24 */
.L_x_1966:
[C---:B0----5:R-:W-:Y:S01]  /*15000*/  FFMA.FTZ R12, R3.reuse, R28, R12 ;  /* 0x0000001c030c7223 */ /* 0x061fe2000001000c */
[C---:B------:R-:W-:Y:S01]  /*15010*/  FFMA.FTZ R13, R3.reuse, R29, R13 ;  /* 0x0000001d030d7223 */ /* 0x040fe2000001000d */
[C---:B------:R-:W-:Y:S01]  /*15020*/  FFMA.FTZ R14, R3.reuse, R30, R14 ;  /* 0x0000001e030e7223 */ /* 0x040fe2000001000e */
[----:B------:R-:W-:-:S07]  /*15030*/  FFMA.FTZ R15, R3, R31, R15 ;  /* 0x0000001f030f7223 */ /* 0x000fce000001000f */
.L_x_1965:
[----:B------:R-:W-:Y:S05]  /*15040*/  BSYNC.RECONVERGENT B0 ;  /* 0x0000000000007941 */ /* 0x000fea0003800200 */
.L_x_1964:
[----:B------:R-:W-:Y:S06]  /*15050*/  BAR.SYNC.DEFER_BLOCKING 0x0 ;  /* 0x0000000000007b1d */ /* 0x000fec0000010000 */
[----:B------:R-:W-:Y:S05]  /*15060*/  @P1 EXIT ;  /* 0x000000000000194d */ /* 0x000fea0003800000 */
[----:B------:R-:W0:Y:S02]  /*15070*/  LDCU UR4, c[0x0][0x478] ;  /* 0x00008f00ff0477ac */ /* 0x000e240008000800 */
[----:B0-----:R-:W-:-:S09]  /*15080*/  UISETP.NE.AND UP0, UPT, UR4, 0x2, UPT ;  /* 0x000000020400788c */ /* 0x001fd2000bf05270 */
[----:B------:R-:W-:Y:S05]  /*15090*/  BRA.U UP0, `(.L_x_1967) ;  /* 0x00000001007c7547 */ /* 0x000fea000b800000 */
[----:B------:R-:W0:Y:S01]  /*150a0*/  LDC.64 R2, c[0x0][0x470] ;  /* 0x00011c00ff027b82 */ /* 0x000e220000000a00 */
[----:B------:R-:W4:Y:S01]  /*150b0*/  LDCU.64 UR4, c[0x0][0x380] ;  /* 0x00007000ff0477ac */ /* 0x000f220008000a00 */
[----:B0-----:R-:W5:Y:S01]  /*150c0*/  LDG.E R2, desc[UR36][R2.64] ;  /* 0x0000002402027981 */ /* 0x001f62000c1e1900 */
[----:B------:R-:W-:Y:S02]  /*150d0*/  IMAD.IADD R18, R19, 0x1, R18 ;  /* 0x0000000113127824 */ /* 0x000fe400078e0212 */
[C---:B-----5:R-:W-:Y:S01]  /*150e0*/  FMUL.FTZ R14, R2.reuse, R14 ;  /* 0x0000000e020e7220 */ /* 0x060fe20000410000 */
[C---:B------:R-:W-:Y:S01]  /*150f0*/  FMUL.FTZ R15, R2.reuse, R15 ;  /* 0x0000000f020f7220 */ /* 0x040fe20000410000 */
[C---:B------:R-:W-:Y:S01]  /*15100*/  FMUL.FTZ R13, R2.reuse, R13 ;  /* 0x0000000d020d7220 */ /* 0x040fe20000410000 */
[----:B------:R-:W-:-:S03]  /*15110*/  FMUL.FTZ R12, R2, R12 ;  /* 0x0000000c020c7220 */ /* 0x000fc60000410000 */
[----:B------:R-:W0:Y:S08]  /*15120*/  F2I.S8.NTZ R14, R14 ;  /* 0x0000000e000e7305 */ /* 0x000e300000202100 */
[----:B------:R-:W5:Y:S01]  /*15130*/  F2I.S8.NTZ R15, R15 ;  /* 0x0000000f000f7305 */ /* 0x000f620000202100 */
[----:B0-----:R-:W-:-:S07]  /*15140*/  PRMT R0, R14, 0x8880, RZ ;  /* 0x000088800e007816 */ /* 0x001fce00000000ff */
[----:B------:R-:W0:Y:S01]  /*15150*/  F2I.S8.NTZ R13, R13 ;  /* 0x0000000d000d7305 */ /* 0x000e220000202100 */
[----:B------:R-:W-:Y:S02]  /*15160*/  PRMT R0, R0, 0x7710, RZ ;  /* 0x0000771000007816 */ /* 0x000fe400000000ff */
[----:B-----5:R-:W-:-:S05]  /*15170*/  PRMT R3, R15, 0x8880, RZ ;  /* 0x000088800f037816 */ /* 0x020fca00000000ff */
[----:B------:R-:W5:Y:S01]  /*15180*/  F2I.S8.NTZ R12, R12 ;  /* 0x0000000c000c7305 */ /* 0x000f620000202100 */
[----:B------:R-:W-:Y:S01]  /*15190*/  IMAD.U32 R2, R0, 0x10000, RZ ;  /* 0x0001000000027824 */ /* 0x000fe200078e00ff */
[----:B------:R-:W-:-:S04]  /*151a0*/  PRMT R0, R3, 0x7710, RZ ;  /* 0x0000771003007816 */ /* 0x000fc800000000ff */
[----:B------:R-:W-:Y:S02]  /*151b0*/  LOP3.LUT R3, R2, 0xff0000, RZ, 0xc0, !PT ;  /* 0x00ff000002037812 */ /* 0x000fe400078ec0ff */
[----:B0-----:R-:W-:Y:S02]  /*151c0*/  PRMT R13, R13, 0x8880, RZ ;  /* 0x000088800d0d7816 */ /* 0x001fe400000000ff */
[----:B------:R-:W-:Y:S02]  /*151d0*/  LEA R3, R0, R3, 0x18 ;  /* 0x0000000300037211 */ /* 0x000fe400078ec0ff */
[----:B------:R-:W-:Y:S02]  /*151e0*/  PRMT R2, R13, 0x7710, RZ ;  /* 0x000077100d027816 */ /* 0x000fe400000000ff */
[----:B-----5:R-:W-:-:S04]  /*151f0*/  PRMT R4, R12, 0x8880, RZ ;  /* 0x000088800c047816 */ /* 0x020fc800000000ff */
[----:B------:R-:W-:Y:S02]  /*15200*/  PRMT R0, R4, 0x7710, RZ ;  /* 0x0000771004007816 */ /* 0x000fe400000000ff */
[----:B------:R-:W-:Y:S02]  /*15210*/  LOP3.LUT R4, R2, 0xff, RZ, 0xc0, !PT ;  /* 0x000000ff02047812 */ /* 0x000fe400078ec0ff */
[----:B------:R-:W-:Y:S02]  /*15220*/  LOP3.LUT R5, R0, 0xff, RZ, 0xc0, !PT ;  /* 0x000000ff00057812 */ /* 0x000fe400078ec0ff */
[----:B----4-:R-:W-:Y:S01]  /*15230*/  IADD3 R2, P0, PT, R18, UR4, RZ ;  /* 0x0000000412027c10 */ /* 0x010fe2000ff1e0ff */
[----:B------:R-:W-:-:S03]  /*15240*/  IMAD R4, R4, 0x100, R3 ;  /* 0x0000010004047824 */ /* 0x000fc600078e0203 */
[----:B------:R-:W-:Y:S01]  /*15250*/  LEA.HI.X.SX32 R3, R18, UR5, 0x1, P0 ;  /* 0x0000000512037c11 */ /* 0x000fe200080f0eff */
[----:B------:R-:W-:-:S05]  /*15260*/  IMAD.IADD R5, R4, 0x1, R5 ;  /* 0x0000000104057824 */ /* 0x000fca00078e0205 */
[----:B------:R-:W-:Y:S01]  /*15270*/  STG.E desc[UR36][R2.64], R5 ;  /* 0x0000000502007986 */ /* 0x000fe2000c101924 */
[----:B------:R-:W-:Y:S05]  /*15280*/  EXIT ;  /* 0x000000000000794d */ /* 0x000fea0003800000 */
.L_x_1967:
[----:B------:R-:W0:Y:S01]  /*15290*/  LDC.64 R2, c[0x0][0x380] ;  /* 0x0000e000ff027b82 */ /* 0x000e220000000a00 */
[----:B------:R-:W-:-:S04]  /*152a0*/  IMAD.IADD R19, R19, 0x1, R18 ;  /* 0x0000000113137824 */ /* 0x000fc800078e0212 */
[----:B0-----:R-:W-:-:S05]  /*152b0*/  IMAD.WIDE R2, R19, 0x4, R2 ;  /* 0x0000000413027825 */ /* 0x001fca00078e0202 */
[----:B------:R-:W-:Y:S01]  /*152c0*/  STG.E.128 desc[UR36][R2.64], R12 ;  /* 0x0000000c02007986 */ /* 0x000fe2000c101d24 */
[----:B------:R-:W-:Y:S05]  /*152d0*/  EXIT ;  /* 0x000000000000794d */ /* 0x000fea0003800000 */
.L_x_1897:
[----:B------:R-:W-:Y:S01]  /*152e0*/  HFMA2 R11, -RZ, RZ, 0, 1.847743988037109375e-06 ;  /* 0x0000001fff0b7431 */ /* 0x000fe200000001ff */
[----:B------:R-:W-:Y:S01]  /*152f0*/  BSSY B0, `(.L_x_1968) ;  /* 0x0000006000007945 */ /* 0x000fe20003800000 */
[----:B------:R-:W-:Y:S02]  /*15300*/  IMAD.MOV.U32 R12, RZ, RZ, 0x2 ;  /* 0x00000002ff0c7424 */ /* 0x000fe400078e00ff */
[----:B------:R-:W-:-:S07]  /*15310*/  IMAD.MOV.U32 R15, RZ, RZ, -0x1 ;  /* 0xffffffffff0f7424 */ /* 0x000fce00078e00ff */
[----:B------:R-:W-:Y:S05]  /*15320*/  WARPSYNC.COLLECTIVE R15, `(.L_x_1969) ;  /* 0x000000000f087348 */ /* 0x000fea0003c00000 */
[----:B------:R0:W1:Y:S02]  /*15330*/  SHFL.BFLY P6, R14, R13, R12, R11 ;  /* 0x0c00000c0d0e7389 */ /* 0x00006400000c000b */
[----:B01----:R-:W-:Y:S05]  /*15340*/  ENDCOLLECTIVE ;  /* 0x000000000000791b */ /* 0x003fea0003800000 */
.L_x_1969:
[----:B------:R-:W-:Y:S05]  /*15350*/  BSYNC B0 ;  /* 0x0000000000007941 */ /* 0x000fea0003800000 */
.L_x_1968:
[----:B------:R-:W-:Y:S01]  /*15360*/  FADD.FTZ R13, R13, R14 ;  /* 0x0000000e0d0d7221 */ /* 0x000fe20000010000 */
[----:B------:R-:W-:Y:S02]  /*15370*/  IMAD.MOV.U32 R12, RZ, RZ, 0x1 ;  /* 0x00000001ff0c7424 */ /* 0x000fe400078e00ff */
[----:B------:R-:W-:Y:S02]  /*15380*/  IMAD.MOV.U32 R11, RZ, RZ, 0x1f ;  /* 0x0000001fff0b7424 */ /* 0x000fe400078e00ff */
[----:B------:R-:W-:-:S07]  /*15390*/  IMAD.MOV.U32 R15, RZ, RZ, -0x1 ;  /* 0xffffffffff0f7424 */ /* 0x000fce00078e00ff */
[----:B------:R-:W-:Y:S05]  /*153a0*/  WARPSYNC.COLLECTIVE R15, `(.L_x_1970) ;  /* 0x000000000f087348 */ /* 0x000fea0003c00000 */
[----:B------:R0:W1:Y:S02]  /*153b0*/  SHFL.BFLY P6, R14, R13, R12, R11 ;  /* 0x0c00000c0d0e7389 */ /* 0x00006400000c000b */
[----:B01----:R-:W-:Y:S05]  /*153c0*/  ENDCOLLECTIVE ;  /* 0x000000000000791b */ /* 0x003fea0003800000 */
.L_x_1970:
[----:B------:R-:W-:Y:S05]  /*153d0*/  BRA `(.L_x_1971) ;  /* 0xffffffb000647947 */ /* 0x000fea000383ffff */
.L_x_1901:
[----:B------:R-:W-:Y:S01]  /*153e0*/  BSSY B0, `(.L_x_1972) ;  /* 0x0000008000007945 */ /* 0x000fe20003800000 */
[----:B------:R-:W-:Y:S01]  /*153f0*/  MOV R13, R227 ;  /* 0x000000e3000d7202 */ /* 0x000fe20000000f00 */
[----:B------:R-:W-:Y:S02]  /*15400*/  IMAD.MOV.U32 R12, RZ, RZ, 0x10 ;  /* 0x00000010ff0c7424 */ /* 0x000fe400078e00ff */
[----:B----4-:R-:W-:Y:S02]  /*15410*/  IMAD.MOV.U32 R11, RZ, RZ, 0x1f ;  /* 0x0000001fff0b7424 */ /* 0x010fe400078e00ff */
[----:B------:R-:W-:-:S07]  /*15420*/  IMAD.MOV.U32 R15, RZ, RZ, -0x1 ;  /* 0xffffffffff0f7424 */ /* 0x000fce00078e00ff */
[----:B------:R-:W-:Y:S05]  /*15430*/  WARPSYNC.COLLECTIVE R15, `(.L_x_1973) ;  /* 0x000000000f087348 */ /* 0x000fea0003c00000 */
[----:B------:R0:W1:Y:S02]  /*15440*/  SHFL.BFLY P6, R14, R13, R12, R11 ;  /* 0x0c00000c0d0e7389 */ /* 0x00006400000c000b */
[----:B01----:R-:W-:Y:S05]  /*15450*/  ENDCOLLECTIVE ;  /* 0x000000000000791b */ /* 0x003fea0003800000 */
.L_x_1973:
[----:B------:R-:W-:Y:S05]  /*15460*/  BSYNC B0 ;  /* 0x0000000000007941 */ /* 0x000fea0003800000 */
.L_x_1972:
[----:B------:R-:W-:Y:S01]  /*15470*/  FMNMX.FTZ R13, R14, R227, !PT ;  /* 0x000000e30e0d7209 */ /* 0x000fe20007810000 */
[----:B------:R-:W-:Y:S02]  /*15480*/  IMAD.MOV.U32 R12, RZ, RZ, 0x8 ;  /* 0x00000008ff0c7424 */ /* 0x000fe400078e00ff */
[----:B------:R-:W-:Y:S02]  /*15490*/  HFMA2 R11, -RZ, RZ, 0, 1.847743988037109375e-06 ;  /* 0x0000001fff0b7431 */ /* 0x000fe400000001ff */
[----:B------:R-:W-:-:S07]  /*154a0*/  IMAD.MOV.U32 R15, RZ, RZ, -0x1 ;  /* 0xffffffffff0f7424 */ /* 0x000fce00078e00ff */
[----:B------:R-:W-:Y:S05]  /*154b0*/  WARPSYNC.COLLECTIVE R15, `(.L_x_1974) ;  /* 0x000000000f087348 */ /* 0x000fea0003c00000 */
[----:B------:R0:W1:Y:S02]  /*154c0*/  SHFL.BFLY P6, R14, R13, R12, R11 ;  /* 0x0c00000c0d0e7389 */ /* 0x00006400000c000b */
[----:B01----:R-:W-:Y:S05]  /*154d0*/  ENDCOLLECTIVE ;  /* 0x000000000000791b */ /* 0x003fea0003800000 */
.L_x_1974:
[----:B------:R-:W-:Y:S01]  /*154e0*/  IMAD.MOV.U32 R12, RZ, RZ, 0x4 ;  /* 0x00000004ff0c7424 */ /* 0x000fe200078e00ff */
[----:B------:R-:W-:-:S05]  /*154f0*/  FMNMX.FTZ R0, R13, R14, !PT ;  /* 0x0000000e0d007209 */ /* 0x000fca0007810000 */
[----:B------:R-:W-:-:S07]  /*15500*/  IMAD.MOV.U32 R13, RZ, RZ, R0 ;  /* 0x000000ffff0d7224 */ /* 0x000fce00078e0000 */
[----:B------:R-:W-:Y:S05]  /*15510*/  WARPSYNC.COLLECTIVE R15, `(.L_x_1975) ;  /* 0x000000000f087348 */ /* 0x000fea0003c00000 */
[----:B------:R0:W1:Y:S02]  /*15520*/  SHFL.BFLY P6, R14, R13, R12, R11 ;  /* 0x0c00000c0d0e7389 */ /* 0x00006400000c000b */
[----:B01----:R-:W-:Y:S05]  /*15530*/  ENDCOLLECTIVE ;  /* 0x000000000000791b */ /* 0x003fea0003800000 */
.L_x_1975:
[----:B------:R-:W-:Y:S05]  /*15540*/  BRA `(.L_x_1976) ;  /* 0xffffffb000fc7947 */ /* 0x000fea000383ffff */
.L_x_1977:
        /* <DEDUP_REMOVED lines=11> */
.L_x_4646:


//--------------------- .text._ZN4mmha33masked_multihead_attention_kernelIfLi256ELi256ELi1ELi64ELi256ELb1ELb0EEEv26Multihead_attention_paramsIT_XT5_EE --------------------------
	.section	.text._ZN4mmha33masked_multihead_attention_kernelIfLi256ELi256ELi1ELi64ELi256ELb1ELb0EEEv26Multihead_attention_paramsIT_XT5_EE,"ax",@progbits
	.align	128
        .global         _ZN4mmha33masked_multihead_attention_kernelIfLi256ELi256ELi1ELi64ELi256ELb1ELb0EEEv26Multihead_attention_paramsIT_XT5_EE
        .type           _ZN4mmha33masked_multihead_attention_kernelIfLi256ELi256ELi1ELi64ELi256ELb1ELb0EEEv26Multihead_attention_paramsIT_XT5_EE,@function
        .size           _ZN4mmha33masked_multihead_attention_kernelIfLi256ELi256ELi1ELi64ELi256ELb1ELb0EEEv26Multihead_attention_paramsIT_XT5_EE,(.L_x_4647 - _ZN4mmha33masked_multihead_attention_kernelIfLi256ELi256ELi1ELi64ELi256ELb1ELb0EEEv26Multihead_attention_paramsIT_XT5_EE)
        .other          _ZN4mmha33masked_multihead_attention_kernelIfLi256ELi256ELi1ELi64ELi256ELb1ELb0EEEv26Multihead_attention_paramsIT_XT5_EE,@"STO_CUDA_ENTRY STV_DEFAULT"
_ZN4mmha33masked_multihead_attention_kernelIfLi256ELi256ELi1ELi64ELi256ELb1ELb0EEEv26Multihead_attention_paramsIT_XT5_EE:
.text._ZN4mmha33masked_multihead_attention_kernelIfLi256ELi256ELi1ELi64ELi256ELb1ELb0EEEv26Multihead_attention_paramsIT_XT5_EE:
        /* <DEDUP_REMOVED lines=13> */
.L_x_1978:
        /* <DEDUP_REMOVED lines=117> */
.L_x_1980:
[----:B------:R-:W-:Y:S05]  /*0820*/  BSYNC.RECONVERGENT B0 ;  /* 0x0000000000007941 */ /* 0x000fea0003800200 */
.L_x_1979:
        /* <DEDUP_REMOVED lines=112> */
.L_x_1983:
        /* <DEDUP_REMOVED lines=32> */
.L_x_1982:
        /* <DEDUP_REMOVED lines=54> */
.L_x_1985:
        /* <DEDUP_REMOVED lines=15> */
.L_x_1986:
        /* <DEDUP_REMOVED lines=71> */
.L_x_1992:
[----:B------:R-:W-:Y:S05]  /*19f0*/  BSYNC.RECONVERGENT B2 ;  /* 0x0000000000027941 */ /* 0x000fea0003800200 */
.L_x_1991:
[----:B-1----:R0:W-:Y:S04]  /*1a00*/  STS [R21], R16 ;  /* 0x0000001015007388 */ /* 0x0021e80000000800 */
[----:B--2---:R0:W-:Y:S04]  /*1a10*/  STS [R21+0x4], R18 ;  /* 0x0000041215007388 */ /* 0x0041e80000000800 */
[----:B---3--:R0:W-:Y:S04]  /*1a20*/  STS [R34], R17 ;  /* 0x0000001122007388 */ /* 0x0081e80000000800 */
[----:B----4-:R0:W-:Y:S01]  /*1a30*/  STS [R34+0x4], R19 ;  /* 0x0000041322007388 */ /* 0x0101e20000000800 */
[----:B------:R-:W-:Y:S05]  /*1a40*/  BRA `(.L_x_1993) ;  /* 0x0000000000847947 */ /* 0x000fea0003800000 */
.L_x_1990:
        /* <DEDUP_REMOVED lines=33> */
.L_x_1993:
[----:B------:R-:W-:Y:S05]  /*1c60*/  BSYNC.RECONVERGENT B1 ;  /* 0x0000000000017941 */ /* 0x000fea0003800200 */
.L_x_1989:
[----:B------:R1:W-:Y:S04]  /*1c70*/  STS [R15], R28 ;  /* 0x0000001c0f007388 */ /* 0x0003e80000000800 */
[----:B------:R1:W-:Y:S04]  /*1c80*/  STS [R15+0x4], R30 ;  /* 0x0000041e0f007388 */ /* 0x0003e80000000800 */
[----:B------:R1:W-:Y:S04]  /*1c90*/  STS [R20], R29 ;  /* 0x0000001d14007388 */ /* 0x0003e80000000800 */
[----:B------:R1:W-:Y:S02]  /*1ca0*/  STS [R20+0x4], R31 ;  /* 0x0000041f14007388 */ /* 0x0003e40000000800 */
.L_x_1988:
[----:B------:R-:W-:Y:S05]  /*1cb0*/  BSYNC.RECONVERGENT B0 ;  /* 0x0000000000007941 */ /* 0x000fea0003800200 */
.L_x_1987:
        /* <DEDUP_REMOVED lines=10> */
.L_x_1995:
[----:B------:R-:W-:Y:S05]  /*1d60*/  BSYNC.RECONVERGENT B0 ;  /* 0x0000000000007941 */ /* 0x000fea0003800200 */
.L_x_1994:
[----:B------:R-:W-:Y:S06]  /*1d70*/  BAR.SYNC.DEFER_BLOCKING 0x0 ;  /* 0x0000000000007b1d */ /* 0x000fec0000010000 */
.L_x_1984:
[----:B------:R-:W-:Y:S05]  /*1d80*/  BSYNC.RECONVERGENT B6 ;  /* 0x0000000000067941 */ /* 0x000fea0003800200 */
.L_x_1981:
        /* <DEDUP_REMOVED lines=29> */
.L_x_1998:
[----:B-12---:R-:W-:-:S07]  /*1f60*/  FFMA.FTZ R0, R31, R19, R4 ;  /* 0x000000131f007223 */ /* 0x006fce0000010004 */
.L_x_1997:
[----:B------:R-:W-:Y:S05]  /*1f70*/  BSYNC.RECONVERGENT B0 ;  /* 0x0000000000007941 */ /* 0x000fea0003800200 */
.L_x_1996:
        /* <DEDUP_REMOVED lines=57> */
.L_x_2001:
[----:B------:R-:W3:Y:S04]  /*2310*/  LDL R2, [R1+0x464] ;  /* 0x0004640001027983 */ /* 0x000ee80000100800 */
[----:B---3--:R3:W-:Y:S02]  /*2320*/  STS [UR5+-0x4], R2 ;  /* 0xfffffc02ff007988 */ /* 0x0087e40008000805 */
.L_x_2000:
[----:B------:R-:W-:Y:S05]  /*2330*/  BSYNC.RECONVERGENT B0 ;  /* 0x0000000000007941 */ /* 0x000fea0003800200 */
.L_x_1999:
        /* <DEDUP_REMOVED lines=23> */
[----:B---3--:R-:W-:Y:S01]  /*24b0*/  STL.64 [R1+0x780], R48 ;  /* 0x0007803001007387 */ /* 0x008fe20000100a00 */
[----:B------:R-:W-:Y:S01]  /*24c0*/  R2UR UR64, R12 ;  /* 0x000000000c4072ca */ /* 0x000fe200000e0000 */
[----:B------:R-:W-:Y:S01]  /*24d0*/  IMAD.MOV.U32 R2, RZ, RZ, R50 ;  /* 0x000000ffff027224 */ /* 0x000fe200078e0032 */
[----:B------:R-:W-:Y:S01]  /*24e0*/  R2UR UR65, R11 ;  /* 0x000000000b4172ca */ /* 0x000fe200000e0000 */
[----:B------:R-:W3:Y:S01]  /*24f0*/  LDS.128 R12, [UR33+0x420] ;  /* 0x00042021ff0c7984 */ /* 0x000ee20008000c00 */
[----:B------:R-:W-:-:S02]  /*2500*/  R2UR UR66, R10 ;  /* 0x000000000a4272ca */ /* 0x000fc400000e0000 */
[----:B------:R-:W-:Y:S02]  /*2510*/  R2UR UR67, R9 ;  /* 0x00000000094372ca */ /* 0x000fe400000e0000 */
[----:B------:R-:W-:Y:S02]  /*2520*/  R2UR UR68, R8 ;  /* 0x00000000084472ca */ /* 0x000fe400000e0000 */
[----:B------:R-:W4:Y:S01]  /*2530*/  LDS.128 R8, [UR33+0x410] ;  /* 0x00041021ff087984 */ /* 0x000f220008000c00 */
[----:B------:R-:W-:Y:S02]  /*2540*/  MOV R3, R51 ;  /* 0x0000003300037202 */ /* 0x000fe40000000f00 */
[----:B0-----:R-:W-:Y:S02]  /*2550*/  R2UR UR57, R19 ;  /* 0x00000000133972ca */ /* 0x001fe400000e0000 */
[----:B------:R-:W-:Y:S02]  /*2560*/  R2UR UR58, R18 ;  /* 0x00000000123a72ca */ /* 0x000fe400000e0000 */
[----:B------:R-:W-:-:S02]  /*2570*/  R2UR UR59, R17 ;  /* 0x00000000113b72ca */ /* 0x000fc400000e0000 */
[----:B------:R-:W-:Y:S02]  /*2580*/  R2UR UR60, R16 ;  /* 0x00000000103c72ca */ /* 0x000fe400000e0000 */
[----:B--2---:R-:W-:Y:S02]  /*2590*/  R2UR UR53, R23 ;  /* 0x00000000173572ca */ /* 0x004fe400000e0000 */
[----:B------:R-:W-:Y:S02]  /*25a0*/  R2UR UR54, R22 ;  /* 0x00000000163672ca */ /* 0x000fe400000e0000 */
[----:B------:R-:W-:Y:S02]  /*25b0*/  R2UR UR55, R21 ;  /* 0x00000000153772ca */ /* 0x000fe400000e0000 */
[----:B------:R-:W-:Y:S02]  /*25c0*/  R2UR UR56, R20 ;  /* 0x00000000143872ca */ /* 0x000fe400000e0000 */
[----:B------:R-:W-:-:S02]  /*25d0*/  R2UR UR49, R27 ;  /* 0x000000001b3172ca */ /* 0x000fc400000e0000 */
[----:B------:R-:W-:Y:S02]  /*25e0*/  R2UR UR50, R26 ;  /* 0x000000001a3272ca */ /* 0x000fe400000e0000 */
[----:B------:R-:W-:Y:S02]  /*25f0*/  R2UR UR51, R25 ;  /* 0x00000000193372ca */ /* 0x000fe400000e0000 */
[----:B-1----:R-:W-:Y:S02]  /*2600*/  R2UR UR17, R7 ;  /* 0x00000000071172ca */ /* 0x002fe400000e0000 */
[----:B------:R-:W-:Y:S02]  /*2610*/  R2UR UR18, R6 ;  /* 0x00000000061272ca */ /* 0x000fe400000e0000 */
[----:B------:R-:W-:Y:S02]  /*2620*/  R2UR UR19, R5 ;  /* 0x00000000051372ca */ /* 0x000fe400000e0000 */
[----:B------:R-:W-:-:S02]  /*2630*/  R2UR UR20, R4 ;  /* 0x00000000041472ca */ /* 0x000fc400000e0000 */
[----:B------:R-:W0:Y:S01]  /*2640*/  LDS.128 R4, [UR33+0x40] ;  /* 0x00004021ff047984 */ /* 0x000e220008000c00 */
[----:B---3--:R-:W-:Y:S02]  /*2650*/  R2UR UR25, R15 ;  /* 0x000000000f1972ca */ /* 0x008fe400000e0000 */
[----:B------:R-:W-:Y:S02]  /*2660*/  R2UR UR26, R14 ;  /* 0x000000000e1a72ca */ /* 0x000fe400000e0000 */
[----:B------:R-:W-:Y:S02]  /*2670*/  R2UR UR27, R13 ;  /* 0x000000000d1b72ca */ /* 0x000fe400000e0000 */
[----:B------:R-:W-:Y:S02]  /*2680*/  R2UR UR28, R12 ;  /* 0x000000000c1c72ca */ /* 0x000fe400000e0000 */
[----:B------:R-:W1:Y:S01]  /*2690*/  LDS.128 R12, [UR33+0x50] ;  /* 0x00005021ff0c7984 */ /* 0x000e620008000c00 */
[----:B----4-:R-:W-:-:S02]  /*26a0*/  R2UR UR21, R11 ;  /* 0x000000000b1572ca */ /* 0x010fc400000e0000 */
[----:B------:R-:W-:Y:S02]  /*26b0*/  R2UR UR22, R10 ;  /* 0x000000000a1672ca */ /* 0x000fe400000e0000 */
[----:B------:R-:W-:Y:S02]  /*26c0*/  R2UR UR23, R9 ;  /* 0x00000000091772ca */ /* 0x000fe400000e0000 */
[----:B------:R-:W-:Y:S02]  /*26d0*/  R2UR UR24, R8 ;  /* 0x00000000081872ca */ /* 0x000fe400000e0000 */
[----:B------:R-:W2:Y:S01]  /*26e0*/  LDS.128 R8, [UR33+0x60] ;  /* 0x00006021ff087984 */ /* 0x000ea20008000c00 */
        /* <DEDUP_REMOVED lines=8> */
[----:B------:R-:W-:-:S02]  /*2770*/  R2UR UR8, R32 ;  /* 0x00000000200872ca */ /* 0x000fc400000e0000 */
[----:B------:R-:W-:Y:S02]  /*2780*/  R2UR UR9, R39 ;  /* 0x00000000270972ca */ /* 0x000fe400000e0000 */
[----:B------:R-:W-:Y:S01]  /*2790*/  R2UR UR10, R38 ;  /* 0x00000000260a72ca */ /* 0x000fe200000e0000 */
[----:B0-----:R-:W-:Y:S01]  /*27a0*/  STL.64 [R1+0x770], R4 ;  /* 0x0007700401007387 */ /* 0x001fe20000100a00 */
[----:B------:R-:W-:Y:S02]  /*27b0*/  R2UR UR11, R37 ;  /* 0x00000000250b72ca */ /* 0x000fe400000e0000 */
[----:B------:R-:W-:Y:S01]  /*27c0*/  R2UR UR12, R36 ;  /* 0x00000000240c72ca */ /* 0x000fe200000e0000 */
[----:B------:R-:W-:Y:S01]  /*27d0*/  STL.64 [R1+0x778], R6 ;  /* 0x0007780601007387 */ /* 0x000fe20000100a00 */
[----:B------:R-:W-:Y:S02]  /*27e0*/  R2UR UR13, R43 ;  /* 0x000000002b0d72ca */ /* 0x000fe400000e0000 */
[----:B------:R-:W-:Y:S01]  /*27f0*/  R2UR UR14, R42 ;  /* 0x000000002a0e72ca */ /* 0x000fe200000e0000 */
[----:B------:R-:W0:Y:S01]  /*2800*/  LDS.128 R4, [UR33+0x70] ;  /* 0x00007021ff047984 */ /* 0x000e220008000c00 */
[----:B------:R-:W-:-:S02]  /*2810*/  R2UR UR15, R41 ;  /* 0x00000000290f72ca */ /* 0x000fc400000e0000 */
[----:B------:R-:W-:Y:S01]  /*2820*/  R2UR UR16, R40 ;  /* 0x00000000281072ca */ /* 0x000fe200000e0000 */
[----:B-1----:R-:W-:Y:S01]  /*2830*/  STL.64 [R1+0x760], R12 ;  /* 0x0007600c01007387 */ /* 0x002fe20000100a00 */
[----:B------:R-:W-:Y:S02]  /*2840*/  R2UR UR29, R47 ;  /* 0x000000002f1d72ca */ /* 0x000fe400000e0000 */
[----:B------:R-:W-:Y:S01]  /*2850*/  R2UR UR30, R46 ;  /* 0x000000002e1e72ca */ /* 0x000fe200000e0000 */
[----:B------:R-:W-:Y:S01]  /*2860*/  STL.64 [R1+0x768], R14 ;  /* 0x0007680e01007387 */ /* 0x000fe20000100a00 */
[----:B------:R-:W-:Y:S02]  /*2870*/  R2UR UR31, R45 ;  /* 0x000000002d1f72ca */ /* 0x000fe400000e0000 */
[----:B------:R-:W-:Y:S01]  /*2880*/  R2UR UR32, R44 ;  /* 0x000000002c2072ca */ /* 0x000fe200000e0000 */
[----:B------:R-:W1:Y:S01]  /*2890*/  LDS.128 R12, [UR33+0x80] ;  /* 0x00008021ff0c7984 */ /* 0x000e620008000c00 */
[----:B------:R-:W-:-:S02]  /*28a0*/  R2UR UR73, R3 ;  /* 0x00000000034972ca */ /* 0x000fc400000e0000 */
[----:B------:R-:W-:Y:S01]  /*28b0*/  R2UR UR74, R2 ;  /* 0x00000000024a72ca */ /* 0x000fe200000e0000 */
        /* <DEDUP_REMOVED lines=331> */
.L_x_2002:
        /* <DEDUP_REMOVED lines=16> */
[----:B------:R-:W-:Y:S01]  /*3e70*/  IMAD.MOV.U32 R4, RZ, RZ, R2 ;  /* 0x000000ffff047224 */ /* 0x000fe200078e0002 */
[----:B------:R-:W2:Y:S03]  /*3e80*/  LDCU UR44, c[0x0][0x440] ;  /* 0x00008800ff2c77ac */ /* 0x000ea60008000800 */
[----:B------:R-:W3:Y:S01]  /*3e90*/  I2F.RP R2, R4 ;  /* 0x0000000400027306 */ /* 0x000ee20000209400 */
[----:B------:R4:W-:Y:S01]  /*3ea0*/  STL [R1+0x468], R4 ;  /* 0x0004680401007387 */ /* 0x0009e20000100800 */
[----:B-1----:R-:W-:-:S06]  /*3eb0*/  ISETP.NE.U32.AND P0, PT, RZ, UR34, PT ;  /* 0x00000022ff007c0c */ /* 0x002fcc000bf05070 */
[----:B---3--:R-:W1:Y:S01]  /*3ec0*/  MUFU.RCP R2, R2 ;  /* 0x0000000200027308 */ /* 0x008e620000001000 */
[----:B0-----:R-:W-:Y:S01]  /*3ed0*/  IMAD R0, R0, UR45, RZ ;  /* 0x0000002d00007c24 */ /* 0x001fe2000f8e02ff */
[----:B------:R-:W0:Y:S01]  /*3ee0*/  LDCU UR45, c[0x0][0x408] ;  /* 0x00008100ff2d77ac */ /* 0x000e220008000800 */
[----:B------:R-:W-:Y:S02]  /*3ef0*/  ISETP.NE.AND.EX P0, PT, RZ, UR35, PT, P0 ;  /* 0x00000023ff007c0c */ /* 0x000fe4000bf05300 */
[----:B-1----:R-:W-:-:S04]  /*3f00*/  IADD3 R2, PT, PT, R2, 0xffffffe, RZ ;  /* 0x0ffffffe02027810 */ /* 0x002fc80007ffe0ff */
[----:B------:R-:W1:Y:S02]  /*3f10*/  F2I.FTZ.U32.TRUNC.NTZ R3, R2 ;  /* 0x0000000200037305 */ /* 0x000e64000021f000 */
[----:B-1----:R-:W-:-:S04]  /*3f20*/  IMAD.MOV R2, RZ, RZ, -R3 ;  /* 0x000000ffff027224 */ /* 0x002fc800078e0a03 */
[----:B----4-:R-:W-:Y:S02]  /*3f30*/  IMAD R4, R2, R4, RZ ;  /* 0x0000000402047224 */ /* 0x010fe400078e02ff */
[----:B------:R-:W-:-:S04]  /*3f40*/  IMAD.MOV.U32 R2, RZ, RZ, RZ ;  /* 0x000000ffff027224 */ /* 0x000fc800078e00ff */
[----:B------:R-:W-:Y:S02]  /*3f50*/  IMAD.HI.U32 R2, R3, R4, R2 ;  /* 0x0000000403027227 */ /* 0x000fe400078e0002 */
[----:B------:R-:W0:Y:S03]  /*3f60*/  LDC R4, c[0x0][0x430] ;  /* 0x00010c00ff047b82 */ /* 0x000e260000000800 */
[----:B------:R1:W-:Y:S02]  /*3f70*/  STL [R1+0x788], R2 ;  /* 0x0007880201007387 */ /* 0x0003e40000100800 */
[----:B-1----:R-:W-:-:S04]  /*3f80*/  IADD3 R2, PT, PT, R5, UR4, RZ ;  /* 0x0000000405027c10 */ /* 0x002fc8000fffe0ff */
[----:B------:R-:W-:Y:S01]  /*3f90*/  IADD3 R3, P1, P2, R0, UR34, R2 ;  /* 0x0000002200037c10 */ /* 0x000fe2000fa3e002 */
[----:B--2---:R-:W-:Y:S01]  /*3fa0*/  UIMAD UR34, UR77, UR44, UR41 ;  /* 0x0000002c4d2272a4 */ /* 0x004fe2000f8e0229 */
[----:B------:R-:W-:-:S03]  /*3fb0*/  SHF.R.S32.HI R0, RZ, 0x1f, R0 ;  /* 0x0000001fff007819 */ /* 0x000fc60000011400 */
[----:B------:R1:W-:Y:S01]  /*3fc0*/  STL [R1+0x458], R3 ;  /* 0x0004580301007387 */ /* 0x0003e20000100800 */
[----:B------:R-:W-:-:S05]  /*3fd0*/  IADD3.X R0, PT, PT, R0, UR35, RZ, P1, P2 ;  /* 0x0000002300007c10 */ /* 0x000fca0008fe44ff */
[----:B------:R2:W-:Y:S01]  /*3fe0*/  STL [R1+0x454], R0 ;  /* 0x0004540001007387 */ /* 0x0005e20000100800 */
[----:B-1----:R-:W-:-:S03]  /*3ff0*/  IMAD.U32 R3, RZ, RZ, UR44 ;  /* 0x0000002cff037e24 */ /* 0x002fc6000f8e00ff */
[----:B------:R1:W-:Y:S01]  /*4000*/  STL [R1+0x460], R6 ;  /* 0x0004600601007387 */ /* 0x0003e20000100800 */
[----:B------:R-:W-:Y:S01]  /*4010*/  IMAD R5, R3, UR34, R2 ;  /* 0x0000002203057c24 */ /* 0x000fe2000f8e0202 */
[----:B------:R-:W-:Y:S01]  /*4020*/  IADD3 R3, PT, PT, R2, 0x1, RZ ;  /* 0x0000000102037810 */ /* 0x000fe20007ffe0ff */
[----:B--2---:R-:W-:-:S03]  /*4030*/  IMAD.U32 R0, RZ, RZ, UR75 ;  /* 0x0000004bff007e24 */ /* 0x004fc6000f8e00ff */
[----:B------:R1:W-:Y:S01]  /*4040*/  STL [R1+0x45c], R5 ;  /* 0x00045c0501007387 */ /* 0x0003e20000100800 */
[----:B------:R-:W-:Y:S02]  /*4050*/  VIADD R2, R0, UR4 ;  /* 0x0000000400027c36 */ /* 0x000fe40008000000 */
[----:B0-----:R-:W-:Y:S01]  /*4060*/  VIADD R0, R4, UR45 ;  /* 0x0000002d04007c36 */ /* 0x001fe20008000000 */
[----:B------:R1:W-:Y:S04]  /*4070*/  STL [R1+0x450], R3 ;  /* 0x0004500301007387 */ /* 0x0003e80000100800 */
[----:B------:R1:W-:Y:S02]  /*4080*/  STL [R1+0x46c], R2 ;  /* 0x00046c0201007387 */ /* 0x0003e40000100800 */
.L_x_2264:
        /* <DEDUP_REMOVED lines=8> */
[----:B---3--:R-:W-:Y:S01]  /*4110*/  IADD3 R246, PT, PT, R0, -0x1, RZ ;  /* 0xffffffff00f67810 */ /* 0x008fe20007ffe0ff */
[----:B0-----:R-:W-:Y:S01]  /*4120*/  IMAD.U32 R0, RZ, RZ, UR34 ;  /* 0x00000022ff007e24 */ /* 0x001fe2000f8e00ff */
[----:B------:R-:W0:Y:S02]  /*4130*/  LDCU UR34, c[0x0][0x40c] ;  /* 0x00008180ff2277ac */ /* 0x000e240008000800 */
[----:B------:R-:W-:Y:S01]  /*4140*/  ISETP.GE.AND P2, PT, R246, RZ, PT ;  /* 0x000000fff600720c */ /* 0x000fe20003f46270 */
[----:B------:R3:W-:Y:S01]  /*4150*/  STL [R1+0x10], R246 ;  /* 0x000010f601007387 */ /* 0x0007e20000100800 */
[----:B-1----:R-:W-:-:S02]  /*4160*/  IABS R3, R246 ;  /* 0x000000f600037213 */ /* 0x002fc40000000000 */
[----:B------:R-:W-:-:S03]  /*4170*/  IABS R245, R0 ;  /* 0x0000000000f57213 */ /* 0x000fc60000000000 */
[----:B----4-:R-:W-:-:S04]  /*4180*/  IMAD.HI.U32 R244, R244, R3, RZ ;  /* 0x00000003f4f47227 */ /* 0x010fc800078e00ff */
[----:B------:R-:W-:-:S04]  /*4190*/  IMAD.MOV R244, RZ, RZ, -R244 ;  /* 0x000000fffff47224 */ /* 0x000fc800078e0af4 */
[----:B------:R-:W-:Y:S01]  /*41a0*/  IMAD R3, R245, R244, R3 ;  /* 0x000000f4f5037224 */ /* 0x000fe200078e0203 */
[----:B0-----:R-:W-:-:S04]  /*41b0*/  UISETP.NE.AND UP0, UPT, UR34, URZ, UPT ;  /* 0x000000ff2200728c */ /* 0x001fc8000bf05270 */
[----:B-----5:R-:W-:-:S13]  /*41c0*/  ISETP.GT.U32.AND P1, PT, R247, R3, PT ;  /* 0x00000003f700720c */ /* 0x020fda0003f24070 */
[----:B------:R-:W-:-:S04]  /*41d0*/  @!P1 IADD3 R3, PT, PT, R3, -R245, RZ ;  /* 0x800000f503039210 */ /* 0x000fc80007ffe0ff */
[----:B------:R-:W-:-:S13]  /*41e0*/  ISETP.GT.U32.AND P1, PT, R247, R3, PT ;  /* 0x00000003f700720c */ /* 0x000fda0003f24070 */
[----:B------:R-:W-:Y:S01]  /*41f0*/  @!P1 IMAD.IADD R3, R3, 0x1, -R245 ;  /* 0x0000000103039824 */ /* 0x000fe200078e0af5 */
[----:B------:R-:W-:-:S03]  /*4200*/  ISETP.NE.AND P1, PT, R0, RZ, PT ;  /* 0x000000ff0000720c */ /* 0x000fc60003f25270 */
[----:B------:R-:W-:-:S10]  /*4210*/  @!P2 IMAD.MOV R3, RZ, RZ, -R3 ;  /* 0x000000ffff03a224 */ /* 0x000fd400078e0a03 */
        /* <DEDUP_REMOVED lines=8> */
[----:B------:R-:W0:Y:S01]  /*42a0*/  S2UR UR44, SR_CTAID.X ;  /* 0x00000000002c79c3 */ /* 0x000e220000002500 */
[----:B------:R-:W0:Y:S01]  /*42b0*/  LDCU UR35, c[0x0][0x3f8] ;  /* 0x00007f00ff2377ac */ /* 0x000e220008000800 */
[----:B------:R1:W-:Y:S06]  /*42c0*/  STL [R1+0x798], R5 ;  /* 0x0007980501007387 */ /* 0x0003ec0000100800 */
[----:B------:R-:W2:Y:S01]  /*42d0*/  S2UR UR34, SR_CTAID.Y ;  /* 0x00000000002279c3 */ /* 0x000ea20000002600 */
[----:B------:R-:W-:Y:S02]  /*42e0*/  IMAD R244, R0, UR33, RZ ;  /* 0x0000002100f47c24 */ /* 0x000fe4000f8e02ff */
[----:B------:R-:W-:Y:S01]  /*42f0*/  IMAD.SHL.U32 R2, R3, 0x4, RZ ;  /* 0x0000000403027824 */ /* 0x000fe200078e00ff */
[----:B-1----:R-:W3:Y:S01]  /*4300*/  LDL R5, [R1+0x440] ;  /* 0x0004400001057983 */ /* 0x002ee20000100800 */
[----:B0-----:R-:W-:-:S03]  /*4310*/  UIMAD UR45, UR39, UR35, UR44 ;  /* 0x00000023272d72a4 */ /* 0x001fc6000f8e022c */
[----:B------:R-:W-:Y:S01]  /*4320*/  IADD3 R245, P2, PT, R2, R244, RZ ;  /* 0x000000f402f57210 */ /* 0x000fe20007f5e0ff */
[----:B------:R0:W-:Y:S01]  /*4330*/  STL [R1+0x794], R4 ;  /* 0x0007940401007387 */ /* 0x0001e20000100800 */
[----:B--2---:R-:W-:Y:S02]  /*4340*/  UIMAD UR44, UR34, UR35, UR44 ;  /* 0x00000023222c72a4 */ /* 0x004fe4000f8e022c */
[----:B------:R-:W-:Y:S01]  /*4350*/  USHF.L.U32 UR45, UR45, 0x8, URZ ;  /* 0x000000082d2d7899 */ /* 0x000fe200080006ff */
[----:B------:R-:W-:Y:S01]  /*4360*/  LEA.HI.X.SX32 R248, R244, RZ, 0x1, P2 ;  /* 0x000000fff4f87211 */ /* 0x000fe200010f0eff */
[----:B------:R-:W1:Y:S01]  /*4370*/  LDCU.64 UR34, c[0x0][0x450] ;  /* 0x00008a00ff2277ac */ /* 0x000e620008000a00 */
[----:B0-----:R-:W2:Y:S04]  /*4380*/  LDL R4, [R1+0x444] ;  /* 0x0004440001047983 */ /* 0x001ea80000100800 */
[----:B------:R-:W4:Y:S01]  /*4390*/  LDL R252, [R1+0x448] ;  /* 0x0004480001fc7983 */ /* 0x000f220000100800 */
[----:B-1----:R-:W-:-:S06]  /*43a0*/  UIMAD.WIDE UR34, UR45, 0x4, UR34 ;  /* 0x000000042d2278a5 */ /* 0x002fcc000f8e0222 */
[----:B------:R-:W-:Y:S01]  /*43b0*/  MOV R246, UR34 ;  /* 0x0000002200f67c02 */ /* 0x000fe20008000f00 */
[----:B------:R-:W-:-:S04]  /*43c0*/  IMAD.U32 R247, RZ, RZ, UR35 ;  /* 0x00000023fff77e24 */ /* 0x000fc8000f8e00ff */
[----:B------:R-:W0:Y:S02]  /*43d0*/  LDCU.64 UR34, c[0x0][0x3b8] ;  /* 0x00007700ff2277ac */ /* 0x000e240008000a00 */
[----:B0-----:R-:W-:-:S04]  /*43e0*/  LEA R244, P2, R245, UR34, 0x2 ;  /* 0x00000022f5f47c11 */ /* 0x001fc8000f8410ff */
[----:B------:R-:W-:-:S05]  /*43f0*/  LEA.HI.X R245, R245, UR35, R248, 0x2, P2 ;  /* 0x00000023f5f57c11 */ /* 0x000fca00090f14f8 */
[----:B------:R-:W2:Y:S04]  /*4400*/  LDG.E.128 R248, desc[UR36][R244.64] ;  /* 0x00000024f4f87981 */ /* 0x000ea8000c1e1d00 */
[----:B------:R-:W4:Y:S01]  /*4410*/  LDG.E.128 R244, desc[UR36][R246.64] ;  /* 0x00000024f6f47981 */ /* 0x000f22000c1e1d00 */
[----:B--2---:R-:W-:Y:S01]  /*4420*/  FADD.FTZ R249, R4, R249 ;  /* 0x000000f904f97221 */ /* 0x004fe20000010000 */
[----:B---3--:R-:W-:Y:S02]  /*4430*/  FADD.FTZ R248, R5, R248 ;  /* 0x000000f805f87221 */ /* 0x008fe40000010000 */
[----:B------:R0:W5:Y:S04]  /*4440*/  LDL.LU R5, [R1+0x798] ;  /* 0x0007980001057983 */ /* 0x0001680000300800 */
[----:B------:R0:W5:Y:S01]  /*4450*/  LDL.LU R4, [R1+0x794] ;  /* 0x0007940001047983 */ /* 0x0001620000300800 */
[----:B----4-:R-:W-:Y:S01]  /*4460*/  FMUL.FTZ R249, R249, R245 ;  /* 0x000000f5f9f97220 */ /* 0x010fe20000410000 */
[----:B------:R-:W-:Y:S01]  /*4470*/  FADD.FTZ R245, R252, R250 ;  /* 0x000000fafcf57221 */ /* 0x000fe20000010000 */
[----:B------:R-:W-:Y:S01]  /*4480*/  FMUL.FTZ R248, R248, R244 ;  /* 0x000000f4f8f87220 */ /* 0x000fe20000410000 */
[----:B------:R-:W2:Y:S01]  /*4490*/  LDL R250, [R1+0x44c] ;  /* 0x00044c0001fa7983 */ /* 0x000ea20000100800 */
[----:B------:R-:W-:-:S05]  /*44a0*/  IMAD R244, R0, UR44, RZ ;  /* 0x0000002c00f47c24 */ /* 0x000fca000f8e02ff */
[----:B------:R-:W-:Y:S01]  /*44b0*/  SHF.L.U32 R244, R244, 0x8, RZ ;  /* 0x00000008f4f47819 */ /* 0x000fe200000006ff */
[----:B------:R-:W-:-:S03]  /*44c0*/  FMUL.FTZ R252, R245, R246 ;  /* 0x000000f6f5fc7220 */ /* 0x000fc60000410000 */
[----:B------:R-:W-:-:S04]  /*44d0*/  IADD3 R2, P2, PT, R2, R244, RZ ;  /* 0x000000f402027210 */ /* 0x000fc80007f5e0ff */
[----:B------:R-:W-:Y:S02]  /*44e0*/  LEA.HI.X.SX32 R245, R244, RZ, 0x1, P2 ;  /* 0x000000fff4f57211 */ /* 0x000fe400010f0eff */
[C---:B------:R-:W-:Y:S01]  /*44f0*/  LEA R244, P2, R2.reuse, UR34, 0x2 ;  /* 0x0000002202f47c11 */ /* 0x040fe2000f8410ff */
[----:B------:R0:W-:Y:S03]  /*4500*/  STL [R1+0x38], R248 ;  /* 0x000038f801007387 */ /* 0x0001e60000100800 */
[----:B------:R-:W-:Y:S01]  /*4510*/  LEA.HI.X R245, R2, UR35, R245, 0x2, P2 ;  /* 0x0000002302f57c11 */ /* 0x000fe200090f14f5 */
[----:B------:R0:W-:Y:S04]  /*4520*/  STL [R1+0x3c], R249 ;  /* 0x00003cf901007387 */ /* 0x0001e80000100800 */
[----:B------:R0:W-:Y:S01]  /*4530*/  STL [R1+0x40], R252 ;  /* 0x000040fc01007387 */ /* 0x0001e20000100800 */
[----:B--2---:R-:W-:Y:S01]  /*4540*/  FADD.FTZ R246, R250, R251 ;  /* 0x000000fbfaf67221 */ /* 0x004fe20000010000 */
[----:B------:R-:W-:-:S03]  /*4550*/  IMAD.MOV.U32 R250, RZ, RZ, R252 ;  /* 0x000000fffffa7224 */ /* 0x000fc600078e00fc */
[----:B------:R-:W-:-:S05]  /*4560*/  FMUL.FTZ R251, R246, R247 ;  /* 0x000000f7f6fb7220 */ /* 0x000fca0000410000 */
[----:B------:R0:W-:Y:S04]  /*4570*/  STL [R1+0x44], R251 ;  /* 0x000044fb01007387 */ /* 0x0001e80000100800 */
[----:B------:R0:W-:Y:S02]  /*4580*/  STG.E.128 desc[UR36][R244.64], R248 ;  /* 0x000000f8f4007986 */ /* 0x0001e4000c101d24 */
.L_x_2009:
[----:B------:R-:W-:Y:S05]  /*4590*/  BSYNC.RECONVERGENT B2 ;  /* 0x0000000000027941 */ /* 0x000fea0003800200 */
.L_x_2008:
[----:B------:R-:W-:Y:S04]  /*45a0*/  BSSY.RECONVERGENT B2, `(.L_x_2010) ;  /* 0x0000052000027945 */ /* 0x000fe80003800200 */
[----:B------:R-:W-:Y:S05]  /*45b0*/  @P1 BRA `(.L_x_2011) ;  /* 0x0000000400401947 */ /* 0x000fea0003800000 */
[----:B------:R-:W1:Y:S01]  /*45c0*/  S2UR UR44, SR_CTAID.X ;  /* 0x00000000002c79c3 */ /* 0x000e620000002500 */
[----:B------:R-:W1:Y:S01]  /*45d0*/  LDCU UR35, c[0x0][0x3f8] ;  /* 0x00007f00ff2377ac */ /* 0x000e620008000800 */
[----:B------:R2:W-:Y:S06]  /*45e0*/  STL [R1+0x798], R9 ;  /* 0x0007980901007387 */ /* 0x0005ec0000100800 */
[----:B------:R-:W3:Y:S01]  /*45f0*/  S2UR UR34, SR_CTAID.Y ;  /* 0x00000000002279c3 */ /* 0x000ee20000002600 */
[----:B-----5:R-:W-:Y:S02]  /*4600*/  IMAD.IADD R4, R3, 0x1, R0 ;  /* 0x0000000103047824 */ /* 0x020fe400078e0200 */
[----:B------:R-:W-:Y:S01]  /*4610*/  IMAD R2, R0, UR33, RZ ;  /* 0x0000002100027c24 */ /* 0x000fe2000f8e02ff */
[----:B--2---:R-:W2:Y:S01]  /*4620*/  LDL R9, [R1+0x430] ;  /* 0x0004300001097983 */ /* 0x004ea20000100800 */
[----:B-1----:R-:W-:Y:S01]  /*4630*/  UIMAD UR45, UR39, UR35, UR44 ;  /* 0x00000023272d72a4 */ /* 0x002fe2000f8e022c */
[----:B0-----:R-:W-:-:S02]  /*4640*/  SHF.L.U32 R248, R4, 0x2, RZ ;  /* 0x0000000204f87819 */ /* 0x001fc400000006ff */
[----:B------:R0:W-:Y:S01]  /*4650*/  STL [R1+0x794], R8 ;  /* 0x0007940801007387 */ /* 0x0001e20000100800 */
[----:B---3--:R-:W-:Y:S02]  /*4660*/  UIMAD UR44, UR34, UR35, UR44 ;  /* 0x00000023222c72a4 */ /* 0x008fe4000f8e022c */
[----:B------:R-:W-:Y:S01]  /*4670*/  USHF.L.U32 UR45, UR45, 0x8, URZ ;  /* 0x000000082d2d7899 */ /* 0x000fe200080006ff */
[----:B------:R-:W-:Y:S01]  /*4680*/  SHF.R.S32.HI R250, RZ, 0x1f, R2 ;  /* 0x0000001ffffa7819 */ /* 0x000fe20000011402 */
[----:B------:R-:W1:Y:S01]  /*4690*/  LDCU.64 UR34, c[0x0][0x450] ;  /* 0x00008a00ff2277ac */ /* 0x000e620008000a00 */
[----:B------:R-:W-:Y:S01]  /*46a0*/  SHF.R.S32.HI R249, RZ, 0x1f, R248 ;  /* 0x0000001ffff97819 */ /* 0x000fe200000114f8 */
[----:B------:R-:W-:Y:S01]  /*46b0*/  IMAD R251, R0, UR44, RZ ;  /* 0x0000002c00fb7c24 */ /* 0x000fe2000f8e02ff */
[----:B------:R-:W-:Y:S01]  /*46c0*/  IADD3 R5, P2, PT, R2, R248, RZ ;  /* 0x000000f802057210 */ /* 0x000fe20007f5e0ff */
[----:B0-----:R-:W3:Y:S04]  /*46d0*/  LDL R8, [R1+0x434] ;  /* 0x0004340001087983 */ /* 0x001ee80000100800 */
[----:B------:R-:W4:Y:S01]  /*46e0*/  LDL R252, [R1+0x438] ;  /* 0x0004380001fc7983 */ /* 0x000f220000100800 */
[----:B------:R-:W-:Y:S01]  /*46f0*/  IMAD.X R6, R250, 0x1, R249, P2 ;  /* 0x00000001fa067824 */ /* 0x000fe200010e06f9 */
[----:B-1----:R-:W-:Y:S01]  /*4700*/  UIMAD.WIDE UR34, UR45, 0x4, UR34 ;  /* 0x000000042d2278a5 */ /* 0x002fe2000f8e0222 */
[----:B------:R-:W0:Y:S05]  /*4710*/  LDCU.64 UR44, c[0x0][0x3b8] ;  /* 0x00007700ff2c77ac */ /* 0x000e2a0008000a00 */
[----:B------:R-:W-:-:S02]  /*4720*/  MOV R7, UR35 ;  /* 0x0000002300077c02 */ /* 0x000fc40008000f00 */
[----:B0-----:R-:W-:-:S04]  /*4730*/  LEA R4, P2, R5, UR44, 0x2 ;  /* 0x0000002c05047c11 */ /* 0x001fc8000f8410ff */
[----:B------:R-:W-:Y:S01]  /*4740*/  LEA.HI.X R5, R5, UR45, R6, 0x2, P2 ;  /* 0x0000002d05057c11 */ /* 0x000fe200090f1406 */
[----:B------:R-:W-:-:S04]  /*4750*/  IMAD.U32 R6, RZ, RZ, UR34 ;  /* 0x00000022ff067e24 */ /* 0x000fc8000f8e00ff */
[----:B------:R-:W2:Y:S04]  /*4760*/  LDG.E.128 R244, desc[UR36][R4.64] ;  /* 0x0000002404f47981 */ /* 0x000ea8000c1e1d00 */
[----:B------:R-:W4:Y:S01]  /*4770*/  LDG.E.128 R4, desc[UR36][R6.64+0x10] ;  /* 0x0000102406047981 */ /* 0x000f22000c1e1d00 */
[----:B--2---:R-:W-:Y:S01]  /*4780*/  FADD.FTZ R244, R9, R244 ;  /* 0x000000f409f47221 */ /* 0x004fe20000010000 */
[----:B---3--:R-:W-:Y:S02]  /*4790*/  FADD.FTZ R245, R8, R245 ;  /* 0x000000f508f57221 */ /* 0x008fe40000010000 */
[----:B------:R1:W5:Y:S04]  /*47a0*/  LDL.LU R9, [R1+0x798] ;  /* 0x0007980001097983 */ /* 0x0003680000300800 */
[----:B------:R1:W5:Y:S01]  /*47b0*/  LDL.LU R8, [R1+0x794] ;  /* 0x0007940001087983 */ /* 0x0003620000300800 */
[----:B----4-:R-:W-:Y:S01]  /*47c0*/  FADD.FTZ R246, R252, R246 ;  /* 0x000000f6fcf67221 */ /* 0x010fe20000010000 */
[----:B------:R-:W-:-:S02]  /*47d0*/  FMUL.FTZ R244, R244, R4 ;  /* 0x00000004f4f47220 */ /* 0x000fc40000410000 */
[----:B------:R-:W2:Y:S01]  /*47e0*/  LDL R4, [R1+0x43c] ;  /* 0x00043c0001047983 */ /* 0x000ea20000100800 */
[----:B------:R-:W-:Y:S01]  /*47f0*/  FMUL.FTZ R5, R245, R5 ;  /* 0x00000005f5057220 */ /* 0x000fe20000410000 */
[----:B------:R-:W-:Y:S02]  /*4800*/  FMUL.FTZ R252, R246, R6 ;  /* 0x00000006f6fc7220 */ /* 0x000fe40000410000 */
[----:B------:R-:W-:Y:S01]  /*4810*/  STL [R1+0x28], R244 ;  /* 0x000028f401007387 */ /* 0x000fe20000100800 */
[----:B------:R-:W-:Y:S02]  /*4820*/  IMAD.MOV.U32 R245, RZ, RZ, R5 ;  /* 0x000000fffff57224 */ /* 0x000fe400078e0005 */
[----:B------:R-:W-:Y:S01]  /*4830*/  IMAD.MOV.U32 R246, RZ, RZ, R252 ;  /* 0x000000fffff67224 */ /* 0x000fe200078e00fc */
[----:B------:R-:W-:Y:S04]  /*4840*/  STL [R1+0x2c], R5 ;  /* 0x00002c0501007387 */ /* 0x000fe80000100800 */
[----:B------:R0:W-:Y:S02]  /*4850*/  STL [R1+0x30], R252 ;  /* 0x000030fc01007387 */ /* 0x0001e40000100800 */
[----:B0-----:R-:W-:-:S04]  /*4860*/  SHF.L.U32 R252, R251, 0x8, RZ ;  /* 0x00000008fbfc7819 */ /* 0x001fc800000006ff */
[----:B------:R-:W-:Y:S02]  /*4870*/  IADD3 R5, P2, PT, R252, R248, RZ ;  /* 0x000000f8fc057210 */ /* 0x000fe40007f5e0ff */
[----:B------:R-:W-:-:S04]  /*4880*/  SHF.R.S32.HI R251, RZ, 0x1f, R252 ;  /* 0x0000001ffffb7819 */ /* 0x000fc800000114fc */
[----:B------:R-:W-:Y:S01]  /*4890*/  IADD3.X R6, PT, PT, R251, R249, RZ, P2, !PT ;  /* 0x000000f9fb067210 */ /* 0x000fe200017fe4ff */
[----:B--2---:R-:W-:-:S04]  /*48a0*/  FADD.FTZ R4, R4, R247 ;  /* 0x000000f704047221 */ /* 0x004fc80000010000 */
[----:B------:R-:W-:Y:S01]  /*48b0*/  FMUL.FTZ R247, R4, R7 ;  /* 0x0000000704f77220 */ /* 0x000fe20000410000 */
[----:B------:R-:W-:-:S04]  /*48c0*/  IMAD R4, R0, 0x2, R3 ;  /* 0x0000000200047824 */ /* 0x000fc800078e0203 */
[----:B------:R-:W-:Y:S01]  /*48d0*/  IMAD.SHL.U32 R248, R4, 0x4, RZ ;  /* 0x0000000404f87824 */ /* 0x000fe200078e00ff */
[C---:B------:R-:W-:Y:S01]  /*48e0*/  LEA R4, P2, R5.reuse, UR44, 0x2 ;  /* 0x0000002c05047c11 */ /* 0x040fe2000f8410ff */
[----:B------:R-:W-:Y:S03]  /*48f0*/  STL [R1+0x34], R247 ;  /* 0x000034f701007387 */ /* 0x000fe60000100800 */
[----:B------:R-:W-:Y:S02]  /*4900*/  LEA.HI.X R5, R5, UR45, R6, 0x2, P2 ;  /* 0x0000002d05057c11 */ /* 0x000fe400090f1406 */
[----:B------:R-:W-:Y:S02]  /*4910*/  IADD3 R2, P2, PT, R2, R248, RZ ;  /* 0x000000f802027210 */ /* 0x000fe40007f5e0ff */
[----:B------:R-:W-:-:S05]  /*4920*/  SHF.R.S32.HI R249, RZ, 0x1f, R248 ;  /* 0x0000001ffff97819 */ /* 0x000fca00000114f8 */
[----:B------:R-:W-:Y:S01]  /*4930*/  IMAD.X R7, R250, 0x1, R249, P2 ;  /* 0x00000001fa077824 */ /* 0x000fe200010e06f9 */
[C---:B------:R-:W-:Y:S01]  /*4940*/  LEA R6, P2, R2.reuse, UR44, 0x2 ;  /* 0x0000002c02067c11 */ /* 0x040fe2000f8410ff */
[----:B------:R0:W-:Y:S03]  /*4950*/  STG.E.128 desc[UR36][R4.64], R244 ;  /* 0x000000f404007986 */ /* 0x0001e6000c101d24 */
[----:B------:R-:W-:Y:S01]  /*4960*/  LEA.HI.X R7, R2, UR45, R7, 0x2, P2 ;  /* 0x0000002d02077c11 */ /* 0x000fe200090f1407 */
[----:B------:R-:W2:Y:S01]  /*4970*/  LDL R250, [R1+0x42c] ;  /* 0x00042c0001fa7983 */ /* 0x000ea20000100800 */
[----:B------:R-:W-:-:S03]  /*4980*/  IADD3 R2, P2, PT, R252, R248, RZ ;  /* 0x000000f8fc027210 */ /* 0x000fc60007f5e0ff */
[----:B------:R-:W3:Y:S02]  /*4990*/  LDL R252, [R1+0x424] ;  /* 0x0004240001fc7983 */ /* 0x000ee40000100800 */
[----:B------:R-:W-:Y:S02]  /*49a0*/  IMAD.X R249, R251, 0x1, R249, P2 ;  /* 0x00000001fbf97824 */ /* 0x000fe400010e06f9 */
[----:B------:R-:W4:Y:S04]  /*49b0*/  LDL R251, [R1+0x420] ;  /* 0x0004200001fb7983 */ /* 0x000f280000100800 */
[----:B------:R-:W2:Y:S01]  /*49c0*/  LDL R248, [R1+0x428] ;  /* 0x0004280001f87983 */ /* 0x000ea20000100800 */
[----:B0-----:R-:W-:Y:S01]  /*49d0*/  IMAD.U32 R4, RZ, RZ, UR34 ;  /* 0x00000022ff047e24 */ /* 0x001fe2000f8e00ff */
[----:B------:R-:W-:-:S02]  /*49e0*/  MOV R5, UR35 ;  /* 0x0000002300057c02 */ /* 0x000fc40008000f00 */
[----:B------:R-:W4:Y:S04]  /*49f0*/  LDG.E.128 R244, desc[UR36][R6.64] ;  /* 0x0000002406f47981 */ /* 0x000f28000c1e1d00 */
[----:B------:R-:W2:Y:S01]  /*4a00*/  LDG.E.128 R4, desc[UR36][R4.64+0x20] ;  /* 0x0000202404047981 */ /* 0x000ea2000c1e1d00 */
[----:B----4-:R-:W-:Y:S01]  /*4a10*/  FADD.FTZ R244, R251, R244 ;  /* 0x000000f4fbf47221 */ /* 0x010fe20000010000 */
[----:B---3--:R-:W-:Y:S01]  /*4a20*/  FADD.FTZ R245, R252, R245 ;  /* 0x000000f5fcf57221 */ /* 0x008fe20000010000 */
[----:B--2---:R-:W-:Y:S01]  /*4a30*/  FADD.FTZ R246, R248, R246 ;  /* 0x000000f6f8f67221 */ /* 0x004fe20000010000 */
[----:B------:R-:W-:Y:S01]  /*4a40*/  FADD.FTZ R247, R250, R247 ;  /* 0x000000f7faf77221 */ /* 0x000fe20000010000 */
[----:B------:R-:W-:Y:S01]  /*4a50*/  FMUL.FTZ R4, R244, R4 ;  /* 0x00000004f4047220 */ /* 0x000fe20000410000 */
[----:B------:R-:W-:Y:S01]  /*4a60*/  LEA R244, P2, R2, UR44, 0x2 ;  /* 0x0000002c02f47c11 */ /* 0x000fe2000f8410ff */
[----:B------:R-:W-:Y:S01]  /*4a70*/  FMUL.FTZ R5, R245, R5 ;  /* 0x00000005f5057220 */ /* 0x000fe20000410000 */
[----:B------:R-:W-:Y:S01]  /*4a80*/  FMUL.FTZ R6, R246, R6 ;  /* 0x00000006f6067220 */ /* 0x000fe20000410000 */
[----:B------:R-:W-:Y:S01]  /*4a90*/  FMUL.FTZ R7, R247, R7 ;  /* 0x00000007f7077220 */ /* 0x000fe20000410000 */
[----:B------:R-:W-:-:S05]  /*4aa0*/  LEA.HI.X R245, R2, UR45, R249, 0x2, P2 ;  /* 0x0000002d02f57c11 */ /* 0x000fca00090f14f9 */
[----:B------:R1:W-:Y:S04]  /*4ab0*/  STG.E.128 desc[UR36][R244.64], R4 ;  /* 0x00000004f4007986 */ /* 0x0003e8000c101d24 */
.L_x_2011:
[----:B------:R-:W-:Y:S05]  /*4ac0*/  BSYNC.RECONVERGENT B2 ;  /* 0x0000000000027941 */ /* 0x000fea0003800200 */
.L_x_2010:
[----:B------:R-:W-:Y:S04]  /*4ad0*/  BSSY.RECONVERGENT B2, `(.L_x_2012) ;  /* 0x0000052000027945 */ /* 0x000fe80003800200 */
[----:B------:R-:W-:Y:S05]  /*4ae0*/  @P1 BRA `(.L_x_2013) ;  /* 0x0000000400401947 */ /* 0x000fea0003800000 */
[----:B------:R-:W2:Y:S01]  /*4af0*/  S2UR UR44, SR_CTAID.X ;  /* 0x00000000002c79c3 */ /* 0x000ea20000002500 */
[----:B------:R-:W2:Y:S01]  /*4b00*/  LDCU UR35, c[0x0][0x3f8] ;  /* 0x00007f00ff2377ac */ /* 0x000ea20008000800 */
[----:B-----5:R1:W-:Y:S06]  /*4b10*/  STL [R1+0x798], R5 ;  /* 0x0007980501007387 */ /* 0x0203ec0000100800 */
[----:B------:R-:W3:Y:S01]  /*4b20*/  S2UR UR34, SR_CTAID.Y ;  /* 0x00000000002279c3 */ /* 0x000ee20000002600 */
[----:B------:R-:W-:Y:S02]  /*4b30*/  IMAD.IADD R2, R3, 0x1, R0 ;  /* 0x0000000103027824 */ /* 0x000fe400078e0200 */
[C---:B0-----:R-:W-:Y:S01]  /*4b40*/  IMAD R248, R0.reuse, UR33, RZ ;  /* 0x0000002100f87c24 */ /* 0x041fe2000f8e02ff */
[----:B-1----:R-:W4:Y:S01]  /*4b50*/  LDL R5, [R1+0x418] ;  /* 0x0004180001057983 */ /* 0x002f220000100800 */
[----:B--2---:R-:W-:Y:S01]  /*4b60*/  UIMAD UR45, UR39, UR35, UR44 ;  /* 0x00000023272d72a4 */ /* 0x004fe2000f8e022c */
[----:B------:R-:W-:-:S02]  /*4b70*/  LEA R2, R0, R2, 0x1 ;  /* 0x0000000200027211 */ /* 0x000fc400078e08ff */
[----:B------:R0:W-:Y:S01]  /*4b80*/  STL [R1+0x794], R4 ;  /* 0x0007940401007387 */ /* 0x0001e20000100800 */
[----:B---3--:R-:W-:Y:S01]  /*4b90*/  UIMAD UR44, UR34, UR35, UR44 ;  /* 0x00000023222c72a4 */ /* 0x008fe2000f8e022c */
[----:B------:R-:W1:Y:S01]  /*4ba0*/  LDCU.64 UR34, c[0x0][0x450] ;  /* 0x00008a00ff2277ac */ /* 0x000e620008000a00 */
[----:B------:R-:W-:-:S04]  /*4bb0*/  USHF.L.U32 UR45, UR45, 0x8, URZ ;  /* 0x000000082d2d7899 */ /* 0x000fc800080006ff */
[----:B------:R-:W-:Y:S01]  /*4bc0*/  IMAD R250, R0, UR44, RZ ;  /* 0x0000002c00fa7c24 */ /* 0x000fe2000f8e02ff */
[----:B------:R-:W-:Y:S01]  /*4bd0*/  SHF.R.S32.HI R249, RZ, 0x1f, R248 ;  /* 0x0000001ffff97819 */ /* 0x000fe200000114f8 */
[----:B------:R-:W-:Y:S01]  /*4be0*/  IMAD.SHL.U32 R251, R2, 0x4, RZ ;  /* 0x0000000402fb7824 */ /* 0x000fe200078e00ff */
[----:B0-----:R-:W2:Y:S04]  /*4bf0*/  LDL R4, [R1+0x41c] ;  /* 0x00041c0001047983 */ /* 0x001ea80000100800 */
[----:B------:R-:W-:Y:S02]  /*4c00*/  SHF.R.S32.HI R252, RZ, 0x1f, R251 ;  /* 0x0000001ffffc7819 */ /* 0x000fe400000114fb */
[----:B------:R-:W-:Y:S01]  /*4c10*/  IADD3 R2, P2, PT, R248, R251, RZ ;  /* 0x000000fbf8027210 */ /* 0x000fe20007f5e0ff */
[----:B-1----:R-:W-:-:S04]  /*4c20*/  UIMAD.WIDE UR34, UR45, 0x4, UR34 ;  /* 0x000000042d2278a5 */ /* 0x002fc8000f8e0222 */
[----:B------:R-:W-:Y:S01]  /*4c30*/  IMAD.X R9, R249, 0x1, R252, P2 ;  /* 0x00000001f9097824 */ /* 0x000fe200010e06fc */
[----:B------:R-:W0:Y:S02]  /*4c40*/  LDCU.64 UR44, c[0x0][0x3b8] ;  /* 0x00007700ff2c77ac */ /* 0x000e240008000a00 */
[----:B0-----:R-:W-:-:S04]  /*4c50*/  LEA R8, P2, R2, UR44, 0x2 ;  /* 0x0000002c02087c11 */ /* 0x001fc8000f8410ff */
[----:B------:R-:W-:Y:S02]  /*4c60*/  LEA.HI.X R9, R2, UR45, R9, 0x2, P2 ;  /* 0x0000002d02097c11 */ /* 0x000fe400090f1409 */
[----:B------:R-:W3:Y:S01]  /*4c70*/  LDL R2, [R1+0x410] ;  /* 0x0004100001027983 */ /* 0x000ee20000100800 */
[----:B------:R-:W-:Y:S01]  /*4c80*/  MOV R10, UR34 ;  /* 0x00000022000a7c02 */ /* 0x000fe20008000f00 */
[----:B------:R-:W-:Y:S02]  /*4c90*/  IMAD.U32 R11, RZ, RZ, UR35 ;  /* 0x00000023ff0b7e24 */ /* 0x000fe4000f8e00ff */
[----:B------:R-:W3:Y:S04]  /*4ca0*/  LDG.E.128 R244, desc[UR36][R8.64] ;  /* 0x0000002408f47981 */ /* 0x000ee8000c1e1d00 */
[----:B------:R-:W2:Y:S01]  /*4cb0*/  LDG.E.128 R8, desc[UR36][R10.64+0x30] ;  /* 0x000030240a087981 */ /* 0x000ea2000c1e1d00 */
[----:B---3--:R-:W-:-:S03]  /*4cc0*/  FADD.FTZ R2, R2, R244 ;  /* 0x000000f402027221 */ /* 0x008fc60000010000 */
[----:B------:R-:W3:Y:S01]  /*4cd0*/  LDL R244, [R1+0x414] ;  /* 0x0004140001f47983 */ /* 0x000ee20000100800 */
[----:B----4-:R-:W-:Y:S01]  /*4ce0*/  FADD.FTZ R246, R5, R246 ;  /* 0x000000f605f67221 */ /* 0x010fe20000010000 */
[----:B--2---:R-:W-:Y:S01]  /*4cf0*/  FMUL.FTZ R5, R2, R8 ;  /* 0x0000000802057220 */ /* 0x004fe20000410000 */
[----:B------:R-:W-:Y:S01]  /*4d00*/  FADD.FTZ R2, R4, R247 ;  /* 0x000000f704027221 */ /* 0x000fe20000010000 */
[----:B------:R-:W-:Y:S02]  /*4d10*/  IMAD.SHL.U32 R4, R250, 0x100, RZ ;  /* 0x00000100fa047824 */ /* 0x000fe400078e00ff */
[----:B------:R-:W-:Y:S01]  /*4d20*/  FMUL.FTZ R246, R246, R10 ;  /* 0x0000000af6f67220 */ /* 0x000fe20000410000 */
[----:B------:R-:W-:Y:S01]  /*4d30*/  FMUL.FTZ R247, R2, R11 ;  /* 0x0000000b02f77220 */ /* 0x000fe20000410000 */
[----:B------:R-:W-:Y:S01]  /*4d40*/  LEA R2, R0, R3, 0x2 ;  /* 0x0000000300027211 */ /* 0x000fe200078e10ff */
[----:B------:R0:W-:Y:S01]  /*4d50*/  STL [R1+0x18], R5 ;  /* 0x0000180501007387 */ /* 0x0001e20000100800 */
[----:B------:R-:W-:-:S03]  /*4d60*/  SHF.R.S32.HI R250, RZ, 0x1f, R4 ;  /* 0x0000001ffffa7819 */ /* 0x000fc60000011404 */
[----:B------:R-:W-:Y:S02]  /*4d70*/  IMAD.SHL.U32 R2, R2, 0x4, RZ ;  /* 0x0000000402027824 */ /* 0x000fe400078e00ff */
[----:B---3--:R-:W-:-:S04]  /*4d80*/  FADD.FTZ R245, R244, R245 ;  /* 0x000000f5f4f57221 */ /* 0x008fc80000010000 */
[----:B------:R-:W-:Y:S01]  /*4d90*/  FMUL.FTZ R245, R245, R9 ;  /* 0x00000009f5f57220 */ /* 0x000fe20000410000 */
[----:B------:R-:W-:-:S04]  /*4da0*/  IADD3 R9, P2, PT, R4, R251, RZ ;  /* 0x000000fb04097210 */ /* 0x000fc80007f5e0ff */
[----:B------:R-:W-:Y:S01]  /*4db0*/  STL [R1+0x1c], R245 ;  /* 0x00001cf501007387 */ /* 0x000fe20000100800 */
[----:B------:R-:W-:Y:S01]  /*4dc0*/  IMAD.X R10, R250, 0x1, R252, P2 ;  /* 0x00000001fa0a7824 */ /* 0x000fe200010e06fc */
[C---:B------:R-:W-:Y:S02]  /*4dd0*/  LEA R8, P2, R9.reuse, UR44, 0x2 ;  /* 0x0000002c09087c11 */ /* 0x040fe4000f8410ff */
[----:B------:R-:W-:Y:S02]  /*4de0*/  STL [R1+0x20], R246 ;  /* 0x000020f601007387 */ /* 0x000fe40000100800 */
[----:B------:R-:W-:Y:S02]  /*4df0*/  LEA.HI.X R9, R9, UR45, R10, 0x2, P2 ;  /* 0x0000002d09097c11 */ /* 0x000fe400090f140a */
[----:B------:R-:W-:Y:S01]  /*4e00*/  IADD3 R11, P2, PT, R248, R2, RZ ;  /* 0x00000002f80b7210 */ /* 0x000fe20007f5e0ff */
[----:B------:R-:W2:Y:S01]  /*4e10*/  LDL R251, [R1+0x40c] ;  /* 0x00040c0001fb7983 */ /* 0x000ea20000100800 */
[----:B------:R-:W-:-:S03]  /*4e20*/  SHF.R.S32.HI R248, RZ, 0x1f, R2 ;  /* 0x0000001ffff87819 */ /* 0x000fc60000011402 */
[----:B------:R-:W-:Y:S01]  /*4e30*/  STL [R1+0x24], R247 ;  /* 0x000024f701007387 */ /* 0x000fe20000100800 */
[----:B------:R-:W-:Y:S02]  /*4e40*/  IADD3.X R244, PT, PT, R249, R248, RZ, P2, !PT ;  /* 0x000000f8f9f47210 */ /* 0x000fe400017fe4ff */
[C---:B------:R-:W-:Y:S01]  /*4e50*/  LEA R10, P2, R11.reuse, UR44, 0x2 ;  /* 0x0000002c0b0a7c11 */ /* 0x040fe2000f8410ff */
[----:B------:R-:W3:Y:S03]  /*4e60*/  LDL R252, [R1+0x408] ;  /* 0x0004080001fc7983 */ /* 0x000ee60000100800 */
[----:B------:R-:W-:Y:S01]  /*4e70*/  LEA.HI.X R11, R11, UR45, R244, 0x2, P2 ;  /* 0x0000002d0b0b7c11 */ /* 0x000fe200090f14f4 */
[----:B------:R-:W-:Y:S01]  /*4e80*/  IMAD.MOV.U32 R244, RZ, RZ, R5 ;  /* 0x000000fffff47224 */ /* 0x000fe200078e0005 */
[----:B------:R-:W-:Y:S01]  /*4e90*/  IADD3 R2, P2, PT, R4, R2, RZ ;  /* 0x0000000204027210 */ /* 0x000fe20007f5e0ff */
[----:B------:R-:W4:Y:S04]  /*4ea0*/  LDL R249, [R1+0x404] ;  /* 0x0004040001f97983 */ /* 0x000f280000100800 */
[----:B------:R1:W-:Y:S01]  /*4eb0*/  STG.E.128 desc[UR36][R8.64], R244 ;  /* 0x000000f408007986 */ /* 0x0003e2000c101d24 */
[----:B------:R-:W-:-:S03]  /*4ec0*/  IMAD.X R248, R250, 0x1, R248, P2 ;  /* 0x00000001faf87824 */ /* 0x000fc600010e06f8 */
[----:B0-----:R0:W5:Y:S04]  /*4ed0*/  LDL.LU R5, [R1+0x798] ;  /* 0x0007980001057983 */ /* 0x0011680000300800 */
[----:B------:R0:W5:Y:S04]  /*4ee0*/  LDL.LU R4, [R1+0x794] ;  /* 0x0007940001047983 */ /* 0x0001680000300800 */
[----:B------:R-:W2:Y:S01]  /*4ef0*/  LDL R250, [R1+0x400] ;  /* 0x0004000001fa7983 */ /* 0x000ea20000100800 */
[----:B-1----:R-:W-:Y:S01]  /*4f00*/  IMAD.U32 R8, RZ, RZ, UR34 ;  /* 0x00000022ff087e24 */ /* 0x002fe2000f8e00ff */
[----:B------:R-:W-:-:S02]  /*4f10*/  MOV R9, UR35 ;  /* 0x0000002300097c02 */ /* 0x000fc40008000f00 */
[----:B------:R-:W2:Y:S04]  /*4f20*/  LDG.E.128 R244, desc[UR36][R10.64] ;  /* 0x000000240af47981 */ /* 0x000ea8000c1e1d00 */
[----:B------:R-:W3:Y:S01]  /*4f30*/  LDG.E.128 R8, desc[UR36][R8.64+0x40] ;  /* 0x0000402408087981 */ /* 0x000ee2000c1e1d00 */
[----:B--2---:R-:W-:Y:S01]  /*4f40*/  FADD.FTZ R244, R250, R244 ;  /* 0x000000f4faf47221 */ /* 0x004fe20000010000 */
[----:B----4-:R-:W-:Y:S01]  /*4f50*/  FADD.FTZ R245, R249, R245 ;  /* 0x000000f5f9f57221 */ /* 0x010fe20000010000 */
[----:B---3--:R-:W-:Y:S01]  /*4f60*/  FADD.FTZ R246, R252, R246 ;  /* 0x000000f6fcf67221 */ /* 0x008fe20000010000 */
        /* <DEDUP_REMOVED lines=8> */
.L_x_2013:
[----:B------:R-:W-:Y:S05]  /*4ff0*/  BSYNC.RECONVERGENT B2 ;  /* 0x0000000000027941 */ /* 0x000fea0003800200 */
.L_x_2012:
[----:B------:R-:W-:Y:S04]  /*5000*/  BSSY.RECONVERGENT B2, `(.L_x_2014) ;  /* 0x000002b000027945 */ /* 0x000fe80003800200 */
[----:B------:R-:W-:Y:S05]  /*5010*/  @P1 BRA `(.L_x_2015) ;  /* 0x0000000000a41947 */ /* 0x000fea0003800000 */
[----:B------:R-:W2:Y:S01]  /*5020*/  S2UR UR44, SR_CTAID.X ;  /* 0x00000000002c79c3 */ /* 0x000ea20000002500 */
[----:B------:R-:W2:Y:S01]  /*5030*/  LDCU UR35, c[0x0][0x3f8] ;  /* 0x00007f00ff2377ac */ /* 0x000ea20008000800 */
[----:B0-----:R-:W3:Y:S04]  /*5040*/  LDL R252, [R1+0x3f8] ;  /* 0x0003f80001fc7983 */ /* 0x001ee80000100800 */
[----:B------:R-:W4:Y:S01]  /*5050*/  LDL R251, [R1+0x3fc] ;  /* 0x0003fc0001fb7983 */ /* 0x000f220000100800 */
[----:B------:R-:W-:Y:S01]  /*5060*/  IMAD.IADD R2, R3, 0x1, R0 ;  /* 0x0000000103027824 */ /* 0x000fe200078e0200 */
[----:B------:R-:W0:Y:S01]  /*5070*/  S2UR UR34, SR_CTAID.Y ;  /* 0x00000000002279c3 */ /* 0x000e220000002600 */
[C---:B------:R-:W-:Y:S02]  /*5080*/  IMAD R15, R0.reuse, UR33, RZ ;  /* 0x00000021000f7c24 */ /* 0x040fe4000f8e02ff */
[----:B------:R-:W-:-:S05]  /*5090*/  IMAD R2, R0, 0x4, R2 ;  /* 0x0000000400027824 */ /* 0x000fca00078e0202 */
[----:B------:R-:W-:-:S04]  /*50a0*/  SHF.L.U32 R248, R2, 0x2, RZ ;  /* 0x0000000202f87819 */ /* 0x000fc800000006ff */
[----:B------:R-:W-:Y:S02]  /*50b0*/  SHF.R.S32.HI R249, RZ, 0x1f, R248 ;  /* 0x0000001ffff97819 */ /* 0x000fe400000114f8 */
[----:B------:R-:W-:Y:S01]  /*50c0*/  IADD3 R2, P2, PT, R15, R248, RZ ;  /* 0x000000f80f027210 */ /* 0x000fe20007f5e0ff */
[----:B--2---:R-:W-:-:S03]  /*50d0*/  UIMAD UR45, UR39, UR35, UR44 ;  /* 0x00000023272d72a4 */ /* 0x004fc6000f8e022c */
[----:B------:R-:W-:Y:S01]  /*50e0*/  LEA.HI.X.SX32 R15, R15, R249, 0x1, P2 ;  /* 0x000000f90f0f7211 */ /* 0x000fe200010f0eff */
[----:B------:R-:W-:Y:S02]  /*50f0*/  USHF.L.U32 UR45, UR45, 0x8, URZ ;  /* 0x000000082d2d7899 */ /* 0x000fe400080006ff */
[----:B0-----:R-:W-:Y:S01]  /*5100*/  UIMAD UR44, UR34, UR35, UR44 ;  /* 0x00000023222c72a4 */ /* 0x001fe2000f8e022c */
[----:B------:R-:W0:Y:S02]  /*5110*/  LDCU.64 UR34, c[0x0][0x450] ;  /* 0x00008a00ff2277ac */ /* 0x000e240008000a00 */
[----:B0-----:R-:W-:-:S06]  /*5120*/  UIMAD.WIDE UR34, UR45, 0x4, UR34 ;  /* 0x000000042d2278a5 */ /* 0x001fcc000f8e0222 */
[----:B------:R-:W-:Y:S01]  /*5130*/  IMAD.U32 R12, RZ, RZ, UR34 ;  /* 0x00000022ff0c7e24 */ /* 0x000fe2000f8e00ff */
[----:B------:R-:W-:-:S04]  /*5140*/  MOV R13, UR35 ;  /* 0x00000023000d7c02 */ /* 0x000fc80008000f00 */
[----:B------:R-:W0:Y:S02]  /*5150*/  LDCU.64 UR34, c[0x0][0x3b8] ;  /* 0x00007700ff2277ac */ /* 0x000e240008000a00 */
[----:B0-----:R-:W-:-:S04]  /*5160*/  LEA R14, P2, R2, UR34, 0x2 ;  /* 0x00000022020e7c11 */ /* 0x001fc8000f8410ff */
[----:B------:R-:W-:Y:S01]  /*5170*/  LEA.HI.X R15, R2, UR35, R15, 0x2, P2 ;  /* 0x00000023020f7c11 */ /* 0x000fe200090f140f */
[----:B------:R-:W-:-:S04]  /*5180*/  IMAD R2, R0, UR44, RZ ;  /* 0x0000002c00027c24 */ /* 0x000fc8000f8e02ff */
[----:B------:R-:W-:Y:S01]  /*5190*/  IMAD.SHL.U32 R250, R2, 0x100, RZ ;  /* 0x0000010002fa7824 */ /* 0x000fe200078e00ff */
[----:B-1----:R-:W3:Y:S04]  /*51a0*/  LDG.E.128 R244, desc[UR36][R14.64] ;  /* 0x000000240ef47981 */ /* 0x002ee8000c1e1d00 */
[----:B------:R-:W-:-:S04]  /*51b0*/  IADD3 R2, P2, PT, R250, R248, RZ ;  /* 0x000000f8fa027210 */ /* 0x000fc80007f5e0ff */
[----:B------:R-:W-:Y:S02]  /*51c0*/  LEA.HI.X.SX32 R248, R250, R249, 0x1, P2 ;  /* 0x000000f9faf87211 */ /* 0x000fe400010f0eff */
[----:B------:R-:W2:Y:S04]  /*51d0*/  LDL R250, [R1+0x3f0] ;  /* 0x0003f00001fa7983 */ /* 0x000ea80000100800 */
[----:B------:R-:W2:Y:S04]  /*51e0*/  LDG.E.128 R12, desc[UR36][R12.64+0x50] ;  /* 0x000050240c0c7981 */ /* 0x000ea8000c1e1d00 */
[----:B------:R-:W2:Y:S01]  /*51f0*/  LDL R249, [R1+0x3f4] ;  /* 0x0003f40001f97983 */ /* 0x000ea20000100800 */
[----:B---3--:R-:W-:Y:S01]  /*5200*/  FADD.FTZ R246, R252, R246 ;  /* 0x000000f6fcf67221 */ /* 0x008fe20000010000 */
[----:B----4-:R-:W-:Y:S01]  /*5210*/  FADD.FTZ R247, R251, R247 ;  /* 0x000000f7fbf77221 */ /* 0x010fe20000010000 */
[----:B--2---:R-:W-:-:S04]  /*5220*/  FADD.FTZ R244, R250, R244 ;  /* 0x000000f4faf47221 */ /* 0x004fc80000010000 */
[----:B------:R-:W-:Y:S01]  /*5230*/  FMUL.FTZ R12, R244, R12 ;  /* 0x0000000cf40c7220 */ /* 0x000fe20000410000 */
[----:B------:R-:W-:Y:S01]  /*5240*/  LEA R244, P2, R2, UR34, 0x2 ;  /* 0x0000002202f47c11 */ /* 0x000fe2000f8410ff */
[----:B------:R-:W-:Y:S01]  /*5250*/  FADD.FTZ R245, R249, R245 ;  /* 0x000000f5f9f57221 */ /* 0x000fe20000010000 */
[----:B------:R-:W-:Y:S01]  /*5260*/  FMUL.FTZ R14, R246, R14 ;  /* 0x0000000ef60e7220 */ /* 0x000fe20000410000 */
[----:B------:R-:W-:Y:S02]  /*5270*/  FMUL.FTZ R15, R247, R15 ;  /* 0x0000000ff70f7220 */ /* 0x000fe40000410000 */
[----:B------:R-:W-:Y:S01]  /*5280*/  FMUL.FTZ R13, R245, R13 ;  /* 0x0000000df50d7220 */ /* 0x000fe20000410000 */
[----:B------:R-:W-:-:S05]  /*5290*/  LEA.HI.X R245, R2, UR35, R248, 0x2, P2 ;  /* 0x0000002302f57c11 */ /* 0x000fca00090f14f8 */
[----:B------:R2:W-:Y:S02]  /*52a0*/  STG.E.128 desc[UR36][R244.64], R12 ;  /* 0x0000000cf4007986 */ /* 0x0005e4000c101d24 */
.L_x_2015:
[----:B------:R-:W-:Y:S05]  /*52b0*/  BSYNC.RECONVERGENT B2 ;  /* 0x0000000000027941 */ /* 0x000fea0003800200 */
.L_x_2014:
[----:B------:R-:W-:Y:S04]  /*52c0*/  BSSY.RECONVERGENT B2, `(.L_x_2016) ;  /* 0x000002c000027945 */ /* 0x000fe80003800200 */
[----:B------:R-:W-:Y:S05]  /*52d0*/  @P1 BRA `(.L_x_2017) ;  /* 0x0000000000a81947 */ /* 0x000fea0003800000 */
[----:B------:R-:W3:Y:S01]  /*52e0*/  S2UR UR44, SR_CTAID.X ;  /* 0x00000000002c79c3 */ /* 0x000ee20000002500 */
[----:B------:R-:W3:Y:S01]  /*52f0*/  LDCU UR35, c[0x0][0x3f8] ;  /* 0x00007f00ff2377ac */ /* 0x000ee20008000800 */
[----:B0-----:R-:W4:Y:S04]  /*5300*/  LDL R252, [R1+0x3e4] ;  /* 0x0003e40001fc7983 */ /* 0x001f280000100800 */
[----:B------:R-:W4:Y:S02]  /*5310*/  LDL R251, [R1+0x3e8] ;  /* 0x0003e80001fb7983 */ /* 0x000f240000100800 */
[----:B------:R-:W0:Y:S02]  /*5320*/  S2UR UR34, SR_CTAID.Y ;  /* 0x00000000002279c3 */ /* 0x000e240000002600 */
[----:B------:R-:W4:Y:S01]  /*5330*/  LDL R250, [R1+0x3ec] ;  /* 0x0003ec0001fa7983 */ /* 0x000f220000100800 */
[----:B------:R-:W-:-:S02]  /*5340*/  IMAD.IADD R2, R3, 0x1, R0 ;  /* 0x0000000103027824 */ /* 0x000fc400078e0200 */
[----:B------:R-:W-:-:S03]  /*5350*/  IMAD R18, R0, UR33, RZ ;  /* 0x0000002100127c24 */ /* 0x000fc6000f8e02ff */
[----:B------:R-:W-:-:S04]  /*5360*/  LEA R2, R0, R2, 0x2 ;  /* 0x0000000200027211 */ /* 0x000fc800078e10ff */
[----:B------:R-:W-:Y:S01]  /*5370*/  IADD3 R2, PT, PT, R2, R0, RZ ;  /* 0x0000000002027210 */ /* 0x000fe20007ffe0ff */
[----:B---3--:R-:W-:-:S04]  /*5380*/  UIMAD UR45, UR39, UR35, UR44 ;  /* 0x00000023272d72a4 */ /* 0x008fc8000f8e022c */
[----:B------:R-:W-:Y:S01]  /*5390*/  IMAD.SHL.U32 R2, R2, 0x4, RZ ;  /* 0x0000000402027824 */ /* 0x000fe200078e00ff */
[----:B------:R-:W-:-:S04]  /*53a0*/  USHF.L.U32 UR45, UR45, 0x8, URZ ;  /* 0x000000082d2d7899 */ /* 0x000fc800080006ff */
[----:B------:R-:W-:Y:S01]  /*53b0*/  SHF.R.S32.HI R249, RZ, 0x1f, R2 ;  /* 0x0000001ffff97819 */ /* 0x000fe20000011402 */
[----:B0-----:R-:W-:Y:S01]  /*53c0*/  UIMAD UR44, UR34, UR35, UR44 ;  /* 0x00000023222c72a4 */ /* 0x001fe2000f8e022c */
[C---:B------:R-:W-:Y:S01]  /*53d0*/  IADD3 R19, P2, PT, R18.reuse, R2, RZ ;  /* 0x0000000212137210 */ /* 0x040fe20007f5e0ff */
[----:B------:R-:W0:Y:S03]  /*53e0*/  LDCU.64 UR34, c[0x0][0x450] ;  /* 0x00008a00ff2277ac */ /* 0x000e260008000a00 */
[----:B-12---:R-:W-:Y:S01]  /*53f0*/  LEA.HI.X.SX32 R244, R18, R249, 0x1, P2 ;  /* 0x000000f912f47211 */ /* 0x006fe200010f0eff */
[----:B0-----:R-:W-:-:S06]  /*5400*/  UIMAD.WIDE UR34, UR45, 0x4, UR34 ;  /* 0x000000042d2278a5 */ /* 0x001fcc000f8e0222 */
[----:B------:R-:W-:Y:S02]  /*5410*/  IMAD.U32 R16, RZ, RZ, UR34 ;  /* 0x00000022ff107e24 */ /* 0x000fe4000f8e00ff */
[----:B------:R-:W-:-:S03]  /*5420*/  IMAD.U32 R17, RZ, RZ, UR35 ;  /* 0x00000023ff117e24 */ /* 0x000fc6000f8e00ff */
[----:B------:R-:W0:Y:S01]  /*5430*/  LDCU.64 UR34, c[0x0][0x3b8] ;  /* 0x00007700ff2277ac */ /* 0x000e220008000a00 */
[----:B------:R-:W-:-:S04]  /*5440*/  IMAD R248, R0, UR44, RZ ;  /* 0x0000002c00f87c24 */ /* 0x000fc8000f8e02ff */
[----:B------:R-:W-:Y:S01]  /*5450*/  IMAD.SHL.U32 R248, R248, 0x100, RZ ;  /* 0x00000100f8f87824 */ /* 0x000fe200078e00ff */
[----:B0-----:R-:W-:-:S04]  /*5460*/  LEA R18, P2, R19, UR34, 0x2 ;  /* 0x0000002213127c11 */ /* 0x001fc8000f8410ff */
[----:B------:R-:W-:Y:S02]  /*5470*/  LEA.HI.X R19, R19, UR35, R244, 0x2, P2 ;  /* 0x0000002313137c11 */ /* 0x000fe400090f14f4 */
[----:B------:R-:W-:-:S03]  /*5480*/  IADD3 R2, P2, PT, R248, R2, RZ ;  /* 0x00000002f8027210 */ /* 0x000fc60007f5e0ff */
[----:B------:R-:W4:Y:S01]  /*5490*/  LDG.E.128 R244, desc[UR36][R18.64] ;  /* 0x0000002412f47981 */ /* 0x000f22000c1e1d00 */
[----:B------:R-:W-:-:S03]  /*54a0*/  LEA.HI.X.SX32 R249, R248, R249, 0x1, P2 ;  /* 0x000000f9f8f97211 */ /* 0x000fc600010f0eff */
[----:B------:R-:W2:Y:S04]  /*54b0*/  LDL R248, [R1+0x3e0] ;  /* 0x0003e00001f87983 */ /* 0x000ea80000100800 */
[----:B------:R-:W3:Y:S01]  /*54c0*/  LDG.E.128 R16, desc[UR36][R16.64+0x60] ;  /* 0x0000602410107981 */ /* 0x000ee2000c1e1d00 */
[----:B----4-:R-:W-:Y:S01]  /*54d0*/  FADD.FTZ R245, R252, R245 ;  /* 0x000000f5fcf57221 */ /* 0x010fe20000010000 */
[----:B--2---:R-:W-:Y:S01]  /*54e0*/  FADD.FTZ R244, R248, R244 ;  /* 0x000000f4f8f47221 */ /* 0x004fe20000010000 */
[----:B------:R-:W-:Y:S01]  /*54f0*/  FADD.FTZ R246, R251, R246 ;  /* 0x000000f6fbf67221 */ /* 0x000fe20000010000 */
[----:B------:R-:W-:Y:S02]  /*5500*/  FADD.FTZ R247, R250, R247 ;  /* 0x000000f7faf77221 */ /* 0x000fe40000010000 */
[----:B---3--:R-:W-:Y:S01]  /*5510*/  FMUL.FTZ R16, R244, R16 ;  /* 0x00000010f4107220 */ /* 0x008fe20000410000 */
[----:B------:R-:W-:Y:S01]  /*5520*/  LEA R244, P2, R2, UR34, 0x2 ;  /* 0x0000002202f47c11 */ /* 0x000fe2000f8410ff */
[----:B------:R-:W-:Y:S01]  /*5530*/  FMUL.FTZ R17, R245, R17 ;  /* 0x00000011f5117220 */ /* 0x000fe20000410000 */
[----:B------:R-:W-:Y:S01]  /*5540*/  FMUL.FTZ R18, R246, R18 ;  /* 0x00000012f6127220 */ /* 0x000fe20000410000 */
[----:B------:R-:W-:Y:S01]  /*5550*/  FMUL.FTZ R19, R247, R19 ;  /* 0x00000013f7137220 */ /* 0x000fe20000410000 */
[----:B------:R-:W-:-:S05]  /*5560*/  LEA.HI.X R245, R2, UR35, R249, 0x2, P2 ;  /* 0x0000002302f57c11 */ /* 0x000fca00090f14f9 */
[----:B------:R3:W-:Y:S04]  /*5570*/  STG.E.128 desc[UR36][R244.64], R16 ;  /* 0x00000010f4007986 */ /* 0x0007e8000c101d24 */
.L_x_2017:
[----:B------:R-:W-:Y:S05]  /*5580*/  BSYNC.RECONVERGENT B2 ;  /* 0x0000000000027941 */ /* 0x000fea0003800200 */
.L_x_2016:
[----:B------:R-:W-:Y:S04]  /*5590*/  BSSY.RECONVERGENT B2, `(.L_x_2018) ;  /* 0x0000055000027945 */ /* 0x000fe80003800200 */
[----:B------:R-:W-:Y:S05]  /*55a0*/  @P1 BRA `(.L_x_2019) ;  /* 0x00000004004c1947 */ /* 0x000fea0003800000 */
[----:B------:R-:W4:Y:S01]  /*55b0*/  S2UR UR44, SR_CTAID.X ;  /* 0x00000000002c79c3 */ /* 0x000f220000002500 */
[----:B------:R-:W4:Y:S01]  /*55c0*/  LDCU UR35, c[0x0][0x3f8] ;  /* 0x00007f00ff2377ac */ /* 0x000f220008000800 */
[----:B------:R1:W-:Y:S06]  /*55d0*/  STL [R1+0x79c], R6 ;  /* 0x00079c0601007387 */ /* 0x0003ec0000100800 */
[----:B------:R-:W2:Y:S01]  /*55e0*/  S2UR UR34, SR_CTAID.Y ;  /* 0x00000000002279c3 */ /* 0x000ea20000002600 */
[----:B------:R-:W-:Y:S01]  /*55f0*/  IADD3 R20, PT, PT, R3, R0, RZ ;  /* 0x0000000003147210 */ /* 0x000fe20007ffe0ff */
[----:B0-----:R-:W-:Y:S01]  /*5600*/  IMAD R248, R0, UR33, RZ ;  /* 0x0000002100f87c24 */ /* 0x001fe2000f8e02ff */
[----:B-1----:R-:W3:Y:S01]  /*5610*/  LDL R6, [R1+0x3c8] ;  /* 0x0003c80001067983 */ /* 0x002ee20000100800 */
[----:B----4-:R-:W-:-:S02]  /*5620*/  UIMAD UR45, UR39, UR35, UR44 ;  /* 0x00000023272d72a4 */ /* 0x010fc4000f8e022c */
[C---:B------:R-:W-:Y:S01]  /*5630*/  IMAD R20, R0.reuse, 0x4, R20 ;  /* 0x0000000400147824 */ /* 0x040fe200078e0214 */
[----:B------:R-:W-:Y:S01]  /*5640*/  SHF.R.S32.HI R249, RZ, 0x1f, R248 ;  /* 0x0000001ffff97819 */ /* 0x000fe200000114f8 */
[----:B-----5:R0:W-:Y:S01]  /*5650*/  STL [R1+0x798], R5 ;  /* 0x0007980501007387 */ /* 0x0201e20000100800 */
[----:B--2---:R-:W-:Y:S02]  /*5660*/  UIMAD UR44, UR34, UR35, UR44 ;  /* 0x00000023222c72a4 */ /* 0x004fe4000f8e022c */
[----:B------:R-:W-:Y:S01]  /*5670*/  USHF.L.U32 UR45, UR45, 0x8, URZ ;  /* 0x000000082d2d7899 */ /* 0x000fe200080006ff */
[C---:B------:R-:W-:Y:S01]  /*5680*/  IMAD R20, R0.reuse, 0x2, R20 ;  /* 0x0000000200147824 */ /* 0x040fe200078e0214 */
[----:B------:R-:W1:Y:S01]  /*5690*/  LDCU.64 UR34, c[0x0][0x450] ;  /* 0x00008a00ff2277ac */ /* 0x000e620008000a00 */
[----:B0-----:R-:W2:Y:S01]  /*56a0*/  LDL R5, [R1+0x3cc] ;  /* 0x0003cc0001057983 */ /* 0x001ea20000100800 */
[----:B------:R-:W-:Y:S02]  /*56b0*/  IMAD R2, R0, UR44, RZ ;  /* 0x0000002c00027c24 */ /* 0x000fe4000f8e02ff */
[----:B------:R-:W-:Y:S01]  /*56c0*/  SHF.L.U32 R250, R20, 0x2, RZ ;  /* 0x0000000214fa7819 */ /* 0x000fe200000006ff */
[----:B------:R-:W4:Y:S01]  /*56d0*/  LDL R252, [R1+0x3d4] ;  /* 0x0003d40001fc7983 */ /* 0x000f220000100800 */
[----:B-1----:R-:W-:-:S02]  /*56e0*/  UIMAD.WIDE UR34, UR45, 0x4, UR34 ;  /* 0x000000042d2278a5 */ /* 0x002fc4000f8e0222 */
[----:B------:R-:W-:Y:S01]  /*56f0*/  SHF.R.S32.HI R251, RZ, 0x1f, R250 ;  /* 0x0000001ffffb7819 */ /* 0x000fe200000114fa */
[----:B------:R-:W0:Y:S01]  /*5700*/  LDCU.64 UR44, c[0x0][0x3b8] ;  /* 0x00007700ff2c77ac */ /* 0x000e220008000a00 */
[----:B------:R-:W-:Y:S01]  /*5710*/  IADD3 R20, P2, PT, R248, R250, RZ ;  /* 0x000000faf8147210 */ /* 0x000fe20007f5e0ff */
[----:B------:R1:W-:Y:S04]  /*5720*/  STL [R1+0x794], R4 ;  /* 0x0007940401007387 */ /* 0x0003e80000100800 */
[----:B------:R-:W-:Y:S01]  /*5730*/  IMAD.X R21, R249, 0x1, R251, P2 ;  /* 0x00000001f9157824 */ /* 0x000fe200010e06fb */
[----:B-1----:R-:W2:Y:S01]  /*5740*/  LDL R4, [R1+0x3d0] ;  /* 0x0003d00001047983 */ /* 0x002ea20000100800 */
[----:B0-----:R-:W-:-:S04]  /*5750*/  LEA R22, P2, R20, UR44, 0x2 ;  /* 0x0000002c14167c11 */ /* 0x001fc8000f8410ff */
[----:B------:R-:W-:Y:S01]  /*5760*/  LEA.HI.X R23, R20, UR45, R21, 0x2, P2 ;  /* 0x0000002d14177c11 */ /* 0x000fe200090f1415 */
[----:B------:R-:W-:Y:S01]  /*5770*/  IMAD.U32 R20, RZ, RZ, UR34 ;  /* 0x00000022ff147e24 */ /* 0x000fe2000f8e00ff */
[----:B------:R-:W-:-:S03]  /*5780*/  MOV R21, UR35 ;  /* 0x0000002300157c02 */ /* 0x000fc60008000f00 */
[----:B---3--:R-:W3:Y:S04]  /*5790*/  LDG.E.128 R244, desc[UR36][R22.64] ;  /* 0x0000002416f47981 */ /* 0x008ee8000c1e1d00 */
[----:B------:R-:W4:Y:S01]  /*57a0*/  LDG.E.128 R20, desc[UR36][R20.64+0x70] ;  /* 0x0000702414147981 */ /* 0x000f22000c1e1d00 */
[----:B---3--:R-:W-:Y:S01]  /*57b0*/  FADD.FTZ R244, R6, R244 ;  /* 0x000000f406f47221 */ /* 0x008fe20000010000 */
[----:B--2---:R-:W-:Y:S01]  /*57c0*/  FADD.FTZ R246, R4, R246 ;  /* 0x000000f604f67221 */ /* 0x004fe20000010000 */
[----:B------:R-:W-:Y:S01]  /*57d0*/  FADD.FTZ R245, R5, R245 ;  /* 0x000000f505f57221 */ /* 0x000fe20000010000 */
[----:B------:R0:W5:Y:S04]  /*57e0*/  LDL.LU R6, [R1+0x79c] ;  /* 0x00079c0001067983 */ /* 0x0001680000300800 */
[----:B------:R0:W5:Y:S01]  /*57f0*/  LDL.LU R5, [R1+0x798] ;  /* 0x0007980001057983 */ /* 0x0001620000300800 */
[----:B----4-:R-:W-:Y:S01]  /*5800*/  FMUL.FTZ R4, R244, R20 ;  /* 0x00000014f4047220 */ /* 0x010fe20000410000 */
[----:B------:R-:W-:Y:S01]  /*5810*/  FADD.FTZ R20, R252, R247 ;  /* 0x000000f7fc147221 */ /* 0x000fe20000010000 */
[----:B------:R-:W-:-:S02]  /*5820*/  IMAD.SHL.U32 R252, R2, 0x100, RZ ;  /* 0x0000010002fc7824 */ /* 0x000fc400078e00ff */
[----:B------:R-:W-:Y:S01]  /*5830*/  FMUL.FTZ R245, R245, R21 ;  /* 0x00000015f5f57220 */ /* 0x000fe20000410000 */
[----:B------:R-:W-:Y:S02]  /*5840*/  IMAD R2, R0, 0x8, R3 ;  /* 0x0000000800027824 */ /* 0x000fe400078e0203 */
[----:B------:R-:W-:Y:S01]  /*5850*/  FMUL.FTZ R246, R246, R22 ;  /* 0x00000016f6f67220 */ /* 0x000fe20000410000 */
[----:B------:R-:W-:Y:S01]  /*5860*/  FMUL.FTZ R247, R20, R23 ;  /* 0x0000001714f77220 */ /* 0x000fe20000410000 */
[----:B------:R-:W-:Y:S01]  /*5870*/  IADD3 R21, P2, PT, R252, R250, RZ ;  /* 0x000000fafc157210 */ /* 0x000fe20007f5e0ff */
[----:B------:R1:W-:Y:S01]  /*5880*/  STL [R1], R4 ;  /* 0x0000000401007387 */ /* 0x0003e20000100800 */
[----:B------:R-:W-:Y:S02]  /*5890*/  SHF.R.S32.HI R250, RZ, 0x1f, R252 ;  /* 0x0000001ffffa7819 */ /* 0x000fe400000114fc */
[----:B------:R-:W-:Y:S01]  /*58a0*/  SHF.L.U32 R2, R2, 0x2, RZ ;  /* 0x0000000202027819 */ /* 0x000fe200000006ff */
[----:B------:R-:W-:Y:S02]  /*58b0*/  STL [R1+0x4], R245 ;  /* 0x000004f501007387 */ /* 0x000fe40000100800 */
[----:B------:R-:W-:Y:S01]  /*58c0*/  IMAD.X R22, R250, 0x1, R251, P2 ;  /* 0x00000001fa167824 */ /* 0x000fe200010e06fb */
[C---:B------:R-:W-:Y:S01]  /*58d0*/  LEA R20, P2, R21.reuse, UR44, 0x2 ;  /* 0x0000002c15147c11 */ /* 0x040fe2000f8410ff */
[----:B------:R-:W-:Y:S03]  /*58e0*/  STL [R1+0x8], R246 ;  /* 0x000008f601007387 */ /* 0x000fe60000100800 */
[----:B------:R-:W-:Y:S01]  /*58f0*/  LEA.HI.X R21, R21, UR45, R22, 0x2, P2 ;  /* 0x0000002d15157c11 */ /* 0x000fe200090f1416 */
[----:B------:R-:W-:Y:S01]  /*5900*/  STL [R1+0xc], R247 ;  /* 0x00000cf701007387 */ /* 0x000fe20000100800 */
[----:B------:R-:W-:-:S02]  /*5910*/  IADD3 R23, P2, PT, R248, R2, RZ ;  /* 0x00000002f8177210 */ /* 0x000fc40007f5e0ff */
[----:B------:R-:W-:Y:S01]  /*5920*/  SHF.R.S32.HI R248, RZ, 0x1f, R2 ;  /* 0x0000001ffff87819 */ /* 0x000fe20000011402 */
[----:B------:R-:W2:Y:S04]  /*5930*/  LDL R251, [R1+0x3c4] ;  /* 0x0003c40001fb7983 */ /* 0x000ea80000100800 */
[----:B------:R-:W-:Y:S01]  /*5940*/  IMAD.X R244, R249, 0x1, R248, P2 ;  /* 0x00000001f9f47824 */ /* 0x000fe200010e06f8 */
[C---:B------:R-:W-:Y:S01]  /*5950*/  LEA R22, P2, R23.reuse, UR44, 0x2 ;  /* 0x0000002c17167c11 */ /* 0x040fe2000f8410ff */
[----:B------:R-:W3:Y:S03]  /*5960*/  LDL R249, [R1+0x3c0] ;  /* 0x0003c00001f97983 */ /* 0x000ee60000100800 */
[----:B------:R-:W-:-:S02]  /*5970*/  LEA.HI.X R23, R23, UR45, R244, 0x2, P2 ;  /* 0x0000002d17177c11 */ /* 0x000fc400090f14f4 */
[----:B------:R-:W-:Y:S02]  /*5980*/  MOV R244, R4 ;  /* 0x0000000400f47202 */ /* 0x000fe40000000f00 */
[----:B------:R-:W-:Y:S01]  /*5990*/  IADD3 R2, P2, PT, R252, R2, RZ ;  /* 0x00000002fc027210 */ /* 0x000fe20007f5e0ff */
[----:B-1----:R0:W5:Y:S04]  /*59a0*/  LDL.LU R4, [R1+0x794] ;  /* 0x0007940001047983 */ /* 0x0021680000300800 */
[----:B------:R1:W-:Y:S01]  /*59b0*/  STG.E.128 desc[UR36][R20.64], R244 ;  /* 0x000000f414007986 */ /* 0x0003e2000c101d24 */
[----:B------:R-:W-:-:S03]  /*59c0*/  IADD3.X R248, PT, PT, R250, R248, RZ, P2, !PT ;  /* 0x000000f8faf87210 */ /* 0x000fc600017fe4ff */
[----:B------:R-:W4:Y:S04]  /*59d0*/  LDL R250, [R1+0x3b8] ;  /* 0x0003b80001fa7983 */ /* 0x000f280000100800 */
[----:B------:R-:W2:Y:S01]  /*59e0*/  LDL R252, [R1+0x3bc] ;  /* 0x0003bc0001fc7983 */ /* 0x000ea20000100800 */
[----:B-1----:R-:W-:-:S03]  /*59f0*/  IMAD.U32 R20, RZ, RZ, UR34 ;  /* 0x00000022ff147e24 */ /* 0x002fc6000f8e00ff */
[----:B------:R-:W4:Y:S01]  /*5a00*/  LDG.E.128 R244, desc[UR36][R22.64] ;  /* 0x0000002416f47981 */ /* 0x000f22000c1e1d00 */
[----:B------:R-:W-:-:S06]  /*5a10*/  IMAD.U32 R21, RZ, RZ, UR35 ;  /* 0x00000023ff157e24 */ /* 0x000fcc000f8e00ff */
[----:B------:R-:W3:Y:S01]  /*5a20*/  LDG.E.128 R20, desc[UR36][R20.64+0x80] ;  /* 0x0000802414147981 */ /* 0x000ee2000c1e1d00 */
[----:B----4-:R-:W-:Y:S01]  /*5a30*/  FADD.FTZ R244, R250, R244 ;  /* 0x000000f4faf47221 */ /* 0x010fe20000010000 */
[----:B--2---:R-:W-:Y:S01]  /*5a40*/  FADD.FTZ R245, R252, R245 ;  /* 0x000000f5fcf57221 */ /* 0x004fe20000010000 */
        /* <DEDUP_REMOVED lines=9> */
.L_x_2019:
[----:B------:R-:W-:Y:S05]  /*5ae0*/  BSYNC.RECONVERGENT B2 ;  /* 0x0000000000027941 */ /* 0x000fea0003800200 */
.L_x_2018:
[----:B------:R-:W-:Y:S04]  /*5af0*/  BSSY.RECONVERGENT B2, `(.L_x_2020) ;  /* 0x000002d000027945 */ /* 0x000fe80003800200 */
[----:B------:R-:W-:Y:S05]  /*5b00*/  @P1 BRA `(.L_x_2021) ;  /* 0x0000000000ac1947 */ /* 0x000fea0003800000 */
[----:B------:R-:W4:Y:S01]  /*5b10*/  S2UR UR44, SR_CTAID.X ;  /* 0x00000000002c79c3 */ /* 0x000f220000002500 */
[----:B------:R-:W4:Y:S01]  /*5b20*/  LDCU UR35, c[0x0][0x3f8] ;  /* 0x00007f00ff2377ac */ /* 0x000f220008000800 */
[----:B0-----:R-:W2:Y:S04]  /*5b30*/  LDL R252, [R1+0x3b0] ;  /* 0x0003b00001fc7983 */ /* 0x001ea80000100800 */
[----:B------:R-:W2:Y:S01]  /*5b40*/  LDL R251, [R1+0x3b4] ;  /* 0x0003b40001fb7983 */ /* 0x000ea20000100800 */
[----:B------:R-:W-:Y:S01]  /*5b50*/  IMAD.IADD R2, R3, 0x1, R0 ;  /* 0x0000000103027824 */ /* 0x000fe200078e0200 */
[----:B------:R-:W0:Y:S01]  /*5b60*/  S2UR UR34, SR_CTAID.Y ;  /* 0x00000000002279c3 */ /* 0x000e220000002600 */
[C---:B------:R-:W-:Y:S02]  /*5b70*/  IMAD R27, R0.reuse, UR33, RZ ;  /* 0x00000021001b7c24 */ /* 0x040fe4000f8e02ff */
[----:B------:R-:W-:-:S05]  /*5b80*/  IMAD R2, R0, 0x4, R2 ;  /* 0x0000000400027824 */ /* 0x000fca00078e0202 */
[----:B------:R-:W-:-:S04]  /*5b90*/  LEA R2, R0, R2, 0x1 ;  /* 0x0000000200027211 */ /* 0x000fc800078e08ff */
[----:B------:R-:W-:Y:S01]  /*5ba0*/  LEA R2, R0, R2, 0x1 ;  /* 0x0000000200027211 */ /* 0x000fe200078e08ff */
[----:B----4-:R-:W-:-:S04]  /*5bb0*/  UIMAD UR45, UR39, UR35, UR44 ;  /* 0x00000023272d72a4 */ /* 0x010fc8000f8e022c */
[----:B------:R-:W-:Y:S01]  /*5bc0*/  IMAD.SHL.U32 R248, R2, 0x4, RZ ;  /* 0x0000000402f87824 */ /* 0x000fe200078e00ff */
[----:B------:R-:W-:-:S04]  /*5bd0*/  USHF.L.U32 UR45, UR45, 0x8, URZ ;  /* 0x000000082d2d7899 */ /* 0x000fc800080006ff */
[----:B------:R-:W-:Y:S01]  /*5be0*/  SHF.R.S32.HI R249, RZ, 0x1f, R248 ;  /* 0x0000001ffff97819 */ /* 0x000fe200000114f8 */
[----:B0-----:R-:W-:Y:S01]  /*5bf0*/  UIMAD UR44, UR34, UR35, UR44 ;  /* 0x00000023222c72a4 */ /* 0x001fe2000f8e022c */
[C---:B------:R-:W-:Y:S01]  /*5c00*/  IADD3 R2, P2, PT, R27.reuse, R248, RZ ;  /* 0x000000f81b027210 */ /* 0x040fe20007f5e0ff */
[----:B------:R-:W0:Y:S03]  /*5c10*/  LDCU.64 UR34, c[0x0][0x450] ;  /* 0x00008a00ff2277ac */ /* 0x000e260008000a00 */
[----:B------:R-:W-:Y:S01]  /*5c20*/  LEA.HI.X.SX32 R27, R27, R249, 0x1, P2 ;  /* 0x000000f91b1b7211 */ /* 0x000fe200010f0eff */
[----:B0-----:R-:W-:-:S06]  /*5c30*/  UIMAD.WIDE UR34, UR45, 0x4, UR34 ;  /* 0x000000042d2278a5 */ /* 0x001fcc000f8e0222 */
[----:B------:R-:W-:Y:S02]  /*5c40*/  IMAD.U32 R24, RZ, RZ, UR34 ;  /* 0x00000022ff187e24 */ /* 0x000fe4000f8e00ff */
[----:B------:R-:W-:-:S03]  /*5c50*/  IMAD.U32 R25, RZ, RZ, UR35 ;  /* 0x00000023ff197e24 */ /* 0x000fc6000f8e00ff */
[----:B------:R-:W0:Y:S02]  /*5c60*/  LDCU.64 UR34, c[0x0][0x3b8] ;  /* 0x00007700ff2277ac */ /* 0x000e240008000a00 */
[----:B0-----:R-:W-:-:S04]  /*5c70*/  LEA R26, P2, R2, UR34, 0x2 ;  /* 0x00000022021a7c11 */ /* 0x001fc8000f8410ff */
[----:B------:R-:W-:Y:S01]  /*5c80*/  LEA.HI.X R27, R2, UR35, R27, 0x2, P2 ;  /* 0x00000023021b7c11 */ /* 0x000fe200090f141b */
[----:B------:R-:W-:-:S04]  /*5c90*/  IMAD R2, R0, UR44, RZ ;  /* 0x0000002c00027c24 */ /* 0x000fc8000f8e02ff */
[----:B------:R-:W-:Y:S01]  /*5ca0*/  IMAD.SHL.U32 R250, R2, 0x100, RZ ;  /* 0x0000010002fa7824 */ /* 0x000fe200078e00ff */
[----:B-123--:R-:W2:Y:S04]  /*5cb0*/  LDG.E.128 R244, desc[UR36][R26.64] ;  /* 0x000000241af47981 */ /* 0x00eea8000c1e1d00 */
[----:B------:R-:W-:-:S04]  /*5cc0*/  IADD3 R2, P2, PT, R250, R248, RZ ;  /* 0x000000f8fa027210 */ /* 0x000fc80007f5e0ff */
[----:B------:R-:W-:Y:S02]  /*5cd0*/  LEA.HI.X.SX32 R248, R250, R249, 0x1, P2 ;  /* 0x000000f9faf87211 */ /* 0x000fe400010f0eff */
[----:B------:R-:W3:Y:S04]  /*5ce0*/  LDL R250, [R1+0x3a8] ;  /* 0x0003a80001fa7983 */ /* 0x000ee80000100800 */
[----:B------:R-:W4:Y:S04]  /*5cf0*/  LDG.E.128 R24, desc[UR36][R24.64+0x90] ;  /* 0x0000902418187981 */ /* 0x000f28000c1e1d00 */
[----:B------:R-:W4:Y:S01]  /*5d00*/  LDL R249, [R1+0x3ac] ;  /* 0x0003ac0001f97983 */ /* 0x000f220000100800 */
[----:B--2---:R-:W-:Y:S01]  /*5d10*/  FADD.FTZ R246, R252, R246 ;  /* 0x000000f6fcf67221 */ /* 0x004fe20000010000 */
[----:B------:R-:W-:Y:S01]  /*5d20*/  FADD.FTZ R247, R251, R247 ;  /* 0x000000f7fbf77221 */ /* 0x000fe20000010000 */
[----:B---3--:R-:W-:-:S04]  /*5d30*/  FADD.FTZ R244, R250, R244 ;  /* 0x000000f4faf47221 */ /* 0x008fc80000010000 */
[----:B----4-:R-:W-:Y:S01]  /*5d40*/  FMUL.FTZ R24, R244, R24 ;  /* 0x00000018f4187220 */ /* 0x010fe20000410000 */
[----:B------:R-:W-:Y:S01]  /*5d50*/  LEA R244, P2, R2, UR34, 0x2 ;  /* 0x0000002202f47c11 */ /* 0x000fe2000f8410ff */
[----:B------:R-:W-:Y:S01]  /*5d60*/  FADD.FTZ R245, R249, R245 ;  /* 0x000000f5f9f57221 */ /* 0x000fe20000010000 */
[----:B------:R-:W-:Y:S01]  /*5d70*/  FMUL.FTZ R26, R246, R26 ;  /* 0x0000001af61a7220 */ /* 0x000fe20000410000 */
[----:B------:R-:W-:Y:S02]  /*5d80*/  FMUL.FTZ R27, R247, R27 ;  /* 0x0000001bf71b7220 */ /* 0x000fe40000410000 */
[----:B------:R-:W-:Y:S01]  /*5d90*/  FMUL.FTZ R25, R245, R25 ;  /* 0x00000019f5197220 */ /* 0x000fe20000410000 */
[----:B------:R-:W-:-:S05]  /*5da0*/  LEA.HI.X R245, R2, UR35, R248, 0x2, P2 ;  /* 0x0000002302f57c11 */ /* 0x000fca00090f14f8 */
[----:B------:R4:W-:Y:S02]  /*5db0*/  STG.E.128 desc[UR36][R244.64], R24 ;  /* 0x00000018f4007986 */ /* 0x0009e4000c101d24 */
.L_x_2021:
[----:B------:R-:W-:Y:S05]  /*5dc0*/  BSYNC.RECONVERGENT B2 ;  /* 0x0000000000027941 */ /* 0x000fea0003800200 */
.L_x_2020:
[----:B------:R-:W-:Y:S04]  /*5dd0*/  BSSY.RECONVERGENT B2, `(.L_x_2022) ;  /* 0x000002e000027945 */ /* 0x000fe80003800200 */
[----:B------:R-:W-:Y:S05]  /*5de0*/  @P1 BRA `(.L_x_2023) ;  /* 0x0000000000b01947 */ /* 0x000fea0003800000 */
[----:B------:R-:W1:Y:S01]  /*5df0*/  S2UR UR44, SR_CTAID.X ;  /* 0x00000000002c79c3 */ /* 0x000e620000002500 */
[----:B------:R-:W1:Y:S01]  /*5e00*/  LDCU UR35, c[0x0][0x3f8] ;  /* 0x00007f00ff2377ac */ /* 0x000e620008000800 */
[----:B0-----:R-:W2:Y:S04]  /*5e10*/  LDL R252, [R1+0x39c] ;  /* 0x00039c0001fc7983 */ /* 0x001ea80000100800 */
[----:B------:R-:W2:Y:S02]  /*5e20*/  LDL R251, [R1+0x3a0] ;  /* 0x0003a00001fb7983 */ /* 0x000ea40000100800 */
[----:B------:R-:W0:Y:S02]  /*5e30*/  S2UR UR34, SR_CTAID.Y ;  /* 0x00000000002279c3 */ /* 0x000e240000002600 */
[----:B------:R-:W2:Y:S01]  /*5e40*/  LDL R250, [R1+0x3a4] ;  /* 0x0003a40001fa7983 */ /* 0x000ea20000100800 */
[----:B------:R-:W-:Y:S01]  /*5e50*/  IADD3 R2, PT, PT, R3, R0, RZ ;  /* 0x0000000003027210 */ /* 0x000fe20007ffe0ff */
[----:B------:R-:W-:-:S04]  /*5e60*/  IMAD R30, R0, UR33, RZ ;  /* 0x00000021001e7c24 */ /* 0x000fc8000f8e02ff */
[----:B------:R-:W-:-:S04]  /*5e70*/  IMAD R2, R0, 0x4, R2 ;  /* 0x0000000400027824 */ /* 0x000fc800078e0202 */
[----:B------:R-:W-:Y:S01]  /*5e80*/  IMAD R2, R0, 0x2, R2 ;  /* 0x0000000200027824 */ /* 0x000fe200078e0202 */
[----:B-1----:R-:W-:-:S04]  /*5e90*/  UIMAD UR45, UR39, UR35, UR44 ;  /* 0x00000023272d72a4 */ /* 0x002fc8000f8e022c */
[----:B------:R-:W-:Y:S01]  /*5ea0*/  LEA R2, R0, R2, 0x1 ;  /* 0x0000000200027211 */ /* 0x000fe200078e08ff */
[----:B------:R-:W-:-:S03]  /*5eb0*/  USHF.L.U32 UR45, UR45, 0x8, URZ ;  /* 0x000000082d2d7899 */ /* 0x000fc600080006ff */
[----:B------:R-:W-:Y:S01]  /*5ec0*/  IADD3 R2, PT, PT, R2, R0, RZ ;  /* 0x0000000002027210 */ /* 0x000fe20007ffe0ff */
[----:B0-----:R-:W-:Y:S01]  /*5ed0*/  UIMAD UR44, UR34, UR35, UR44 ;  /* 0x00000023222c72a4 */ /* 0x001fe2000f8e022c */
[----:B------:R-:W0:Y:S03]  /*5ee0*/  LDCU.64 UR34, c[0x0][0x450] ;  /* 0x00008a00ff2277ac */ /* 0x000e260008000a00 */
[----:B------:R-:W-:Y:S02]  /*5ef0*/  IMAD.SHL.U32 R2, R2, 0x4, RZ ;  /* 0x0000000402027824 */ /* 0x000fe400078e00ff */
[----:B------:R-:W-:-:S03]  /*5f00*/  IMAD R248, R0, UR44, RZ ;  /* 0x0000002c00f87c24 */ /* 0x000fc6000f8e02ff */
[----:B------:R-:W-:Y:S02]  /*5f10*/  SHF.R.S32.HI R249, RZ, 0x1f, R2 ;  /* 0x0000001ffff97819 */ /* 0x000fe40000011402 */
[----:B------:R-:W-:Y:S01]  /*5f20*/  IADD3 R31, P2, PT, R30, R2, RZ ;  /* 0x000000021e1f7210 */ /* 0x000fe20007f5e0ff */
[----:B0-----:R-:W-:-:S03]  /*5f30*/  UIMAD.WIDE UR34, UR45, 0x4, UR34 ;  /* 0x000000042d2278a5 */ /* 0x001fc6000f8e0222 */
[----:B--234-:R-:W-:-:S03]  /*5f40*/  LEA.HI.X.SX32 R244, R30, R249, 0x1, P2 ;  /* 0x000000f91ef47211 */ /* 0x01cfc600010f0eff */
[----:B------:R-:W-:Y:S02]  /*5f50*/  IMAD.U32 R28, RZ, RZ, UR34 ;  /* 0x00000022ff1c7e24 */ /* 0x000fe4000f8e00ff */
[----:B------:R-:W-:-:S03]  /*5f60*/  IMAD.U32 R29, RZ, RZ, UR35 ;  /* 0x00000023ff1d7e24 */ /* 0x000fc6000f8e00ff */
[----:B------:R-:W0:Y:S01]  /*5f70*/  LDCU.64 UR34, c[0x0][0x3b8] ;  /* 0x00007700ff2277ac */ /* 0x000e220008000a00 */
[----:B------:R-:W-:Y:S01]  /*5f80*/  IMAD.SHL.U32 R248, R248, 0x100, RZ ;  /* 0x00000100f8f87824 */ /* 0x000fe200078e00ff */
[----:B0-----:R-:W-:-:S04]  /*5f90*/  LEA R30, P2, R31, UR34, 0x2 ;  /* 0x000000221f1e7c11 */ /* 0x001fc8000f8410ff */
[----:B------:R-:W-:Y:S02]  /*5fa0*/  LEA.HI.X R31, R31, UR35, R244, 0x2, P2 ;  /* 0x000000231f1f7c11 */ /* 0x000fe400090f14f4 */
[----:B------:R-:W-:-:S03]  /*5fb0*/  IADD3 R2, P2, PT, R248, R2, RZ ;  /* 0x00000002f8027210 */ /* 0x000fc60007f5e0ff */
[----:B------:R-:W2:Y:S01]  /*5fc0*/  LDG.E.128 R244, desc[UR36][R30.64] ;  /* 0x000000241ef47981 */ /* 0x000ea2000c1e1d00 */
[----:B------:R-:W-:-:S03]  /*5fd0*/  LEA.HI.X.SX32 R249, R248, R249, 0x1, P2 ;  /* 0x000000f9f8f97211 */ /* 0x000fc600010f0eff */
[----:B------:R-:W3:Y:S04]  /*5fe0*/  LDL R248, [R1+0x398] ;  /* 0x0003980001f87983 */ /* 0x000ee80000100800 */
[----:B------:R-:W4:Y:S01]  /*5ff0*/  LDG.E.128 R28, desc[UR36][R28.64+0xa0] ;  /* 0x0000a0241c1c7981 */ /* 0x000f22000c1e1d00 */
[----:B--2---:R-:W-:Y:S01]  /*6000*/  FADD.FTZ R245, R252, R245 ;  /* 0x000000f5fcf57221 */ /* 0x004fe20000010000 */
[----:B---3--:R-:W-:Y:S01]  /*6010*/  FADD.FTZ R244, R248, R244 ;  /* 0x000000f4f8f47221 */ /* 0x008fe20000010000 */
[----:B------:R-:W-:Y:S01]  /*6020*/  FADD.FTZ R246, R251, R246 ;  /* 0x000000f6fbf67221 */ /* 0x000fe20000010000 */
[----:B------:R-:W-:Y:S02]  /*6030*/  FADD.FTZ R247, R250, R247 ;  /* 0x000000f7faf77221 */ /* 0x000fe40000010000 */
[----:B----4-:R-:W-:Y:S01]  /*6040*/  FMUL.FTZ R28, R244, R28 ;  /* 0x0000001cf41c7220 */ /* 0x010fe20000410000 */
[----:B------:R-:W-:Y:S01]  /*6050*/  LEA R244, P2, R2, UR34, 0x2 ;  /* 0x0000002202f47c11 */ /* 0x000fe2000f8410ff */
[----:B------:R-:W-:Y:S01]  /*6060*/  FMUL.FTZ R29, R245, R29 ;  /* 0x0000001df51d7220 */ /* 0x000fe20000410000 */
[----:B------:R-:W-:Y:S01]  /*6070*/  FMUL.FTZ R30, R246, R30 ;  /* 0x0000001ef61e7220 */ /* 0x000fe20000410000 */
[----:B------:R-:W-:Y:S01]  /*6080*/  FMUL.FTZ R31, R247, R31 ;  /* 0x0000001ff71f7220 */ /* 0x000fe20000410000 */
[----:B------:R-:W-:-:S05]  /*6090*/  LEA.HI.X R245, R2, UR35, R249, 0x2, P2 ;  /* 0x0000002302f57c11 */ /* 0x000fca00090f14f9 */
[----:B------:R0:W-:Y:S04]  /*60a0*/  STG.E.128 desc[UR36][R244.64], R28 ;  /* 0x0000001cf4007986 */ /* 0x0001e8000c101d24 */
.L_x_2023:
[----:B------:R-:W-:Y:S05]  /*60b0*/  BSYNC.RECONVERGENT B2 ;  /* 0x0000000000027941 */ /* 0x000fea0003800200 */
.L_x_2022:
[----:B------:R-:W-:Y:S04]  /*60c0*/  BSSY.RECONVERGENT B2, `(.L_x_2024) ;  /* 0x000002e000027945 */ /* 0x000fe80003800200 */
[----:B------:R-:W-:Y:S05]  /*60d0*/  @P1 BRA `(.L_x_2025) ;  /* 0x0000000000b01947 */ /* 0x000fea0003800000 */
[----:B------:R-:W1:Y:S01]  /*60e0*/  S2UR UR44, SR_CTAID.X ;  /* 0x00000000002c79c3 */ /* 0x000e620000002500 */
[----:B------:R-:W1:Y:S01]  /*60f0*/  LDCU UR35, c[0x0][0x3f8] ;  /* 0x00007f00ff2377ac */ /* 0x000e620008000800 */
[----:B0-----:R-:W2:Y:S04]  /*6100*/  LDL R252, [R1+0x390] ;  /* 0x0003900001fc7983 */ /* 0x001ea80000100800 */
[----:B------:R-:W2:Y:S01]  /*6110*/  LDL R251, [R1+0x394] ;  /* 0x0003940001fb7983 */ /* 0x000ea20000100800 */
[----:B------:R-:W-:Y:S01]  /*6120*/  IADD3 R2, PT, PT, R3, R0, RZ ;  /* 0x0000000003027210 */ /* 0x000fe20007ffe0ff */
[----:B------:R-:W0:Y:S01]  /*6130*/  S2UR UR34, SR_CTAID.Y ;  /* 0x00000000002279c3 */ /* 0x000e220000002600 */
[----:B------:R-:W-:-:S03]  /*6140*/  IMAD R35, R0, UR33, RZ ;  /* 0x0000002100237c24 */ /* 0x000fc6000f8e02ff */
[----:B------:R-:W-:-:S04]  /*6150*/  IMAD R2, R0, 0x4, R2 ;  /* 0x0000000400027824 */ /* 0x000fc800078e0202 */
[----:B------:R-:W-:-:S05]  /*6160*/  IMAD R2, R0, 0x2, R2 ;  /* 0x0000000200027824 */ /* 0x000fca00078e0202 */
[----:B------:R-:W-:Y:S01]  /*6170*/  LEA R2, R0, R2, 0x1 ;  /* 0x0000000200027211 */ /* 0x000fe200078e08ff */
[----:B-1----:R-:W-:-:S03]  /*6180*/  UIMAD UR45, UR39, UR35, UR44 ;  /* 0x00000023272d72a4 */ /* 0x002fc6000f8e022c */
[----:B------:R-:W-:Y:S01]  /*6190*/  LEA R2, R0, R2, 0x1 ;  /* 0x0000000200027211 */ /* 0x000fe200078e08ff */
[----:B------:R-:W-:-:S04]  /*61a0*/  USHF.L.U32 UR45, UR45, 0x8, URZ ;  /* 0x000000082d2d7899 */ /* 0x000fc800080006ff */
[----:B------:R-:W-:Y:S01]  /*61b0*/  IMAD.SHL.U32 R248, R2, 0x4, RZ ;  /* 0x0000000402f87824 */ /* 0x000fe200078e00ff */
[----:B0-----:R-:W-:Y:S01]  /*61c0*/  UIMAD UR44, UR34, UR35, UR44 ;  /* 0x00000023222c72a4 */ /* 0x001fe2000f8e022c */
[----:B------:R-:W0:Y:S03]  /*61d0*/  LDCU.64 UR34, c[0x0][0x450] ;  /* 0x00008a00ff2277ac */ /* 0x000e260008000a00 */
[----:B------:R-:W-:Y:S02]  /*61e0*/  SHF.R.S32.HI R249, RZ, 0x1f, R248 ;  /* 0x0000001ffff97819 */ /* 0x000fe400000114f8 */
[----:B------:R-:W-:-:S04]  /*61f0*/  IADD3 R2, P2, PT, R35, R248, RZ ;  /* 0x000000f823027210 */ /* 0x000fc80007f5e0ff */
        /* <DEDUP_REMOVED lines=9> */
[----:B--234-:R-:W2:Y:S04]  /*6290*/  LDG.E.128 R244, desc[UR36][R34.64] ;  /* 0x0000002422f47981 */ /* 0x01cea8000c1e1d00 */
        /* <DEDUP_REMOVED lines=16> */
.L_x_2025:
[----:B------:R-:W-:Y:S05]  /*63a0*/  BSYNC.RECONVERGENT B2 ;  /* 0x0000000000027941 */ /* 0x000fea0003800200 */
.L_x_2024:
[----:B------:R-:W-:Y:S04]  /*63b0*/  BSSY.RECONVERGENT B2, `(.L_x_2026) ;  /* 0x000002f000027945 */ /* 0x000fe80003800200 */
[----:B------:R-:W-:Y:S05]  /*63c0*/  @P1 BRA `(.L_x_2027) ;  /* 0x0000000000b41947 */ /* 0x000fea0003800000 */
[----:B------:R-:W1:Y:S01]  /*63d0*/  S2UR UR44, SR_CTAID.X ;  /* 0x00000000002c79c3 */ /* 0x000e620000002500 */
[----:B------:R-:W1:Y:S01]  /*63e0*/  LDCU UR35, c[0x0][0x3f8] ;  /* 0x00007f00ff2377ac */ /* 0x000e620008000800 */
[----:B0-----:R-:W2:Y:S04]  /*63f0*/  LDL R252, [R1+0x37c] ;  /* 0x00037c0001fc7983 */ /* 0x001ea80000100800 */
[----:B------:R-:W2:Y:S02]  /*6400*/  LDL R251, [R1+0x380] ;  /* 0x0003800001fb7983 */ /* 0x000ea40000100800 */
[----:B------:R-:W0:Y:S01]  /*6410*/  S2UR UR34, SR_CTAID.Y ;  /* 0x00000000002279c3 */ /* 0x000e220000002600 */
[----:B------:R-:W-:Y:S01]  /*6420*/  IADD3 R2, PT, PT, R3, R0, RZ ;  /* 0x0000000003027210 */ /* 0x000fe20007ffe0ff */
[----:B------:R-:W2:Y:S01]  /*6430*/  LDL R250, [R1+0x384] ;  /* 0x0003840001fa7983 */ /* 0x000ea20000100800 */
[----:B------:R-:W-:-:S03]  /*6440*/  IMAD R38, R0, UR33, RZ ;  /* 0x0000002100267c24 */ /* 0x000fc6000f8e02ff */
[----:B------:R-:W-:-:S04]  /*6450*/  IMAD R2, R0, 0x4, R2 ;  /* 0x0000000400027824 */ /* 0x000fc800078e0202 */
[----:B------:R-:W-:-:S05]  /*6460*/  IMAD R2, R0, 0x2, R2 ;  /* 0x0000000200027824 */ /* 0x000fca00078e0202 */
[----:B------:R-:W-:Y:S01]  /*6470*/  LEA R2, R0, R2, 0x1 ;  /* 0x0000000200027211 */ /* 0x000fe200078e08ff */
[----:B-1----:R-:W-:-:S04]  /*6480*/  UIMAD UR45, UR39, UR35, UR44 ;  /* 0x00000023272d72a4 */ /* 0x002fc8000f8e022c */
[----:B------:R-:W-:Y:S01]  /*6490*/  USHF.L.U32 UR45, UR45, 0x8, URZ ;  /* 0x000000082d2d7899 */ /* 0x000fe200080006ff */
[----:B------:R-:W-:Y:S01]  /*64a0*/  IMAD R2, R0, 0x2, R2 ;  /* 0x0000000200027824 */ /* 0x000fe200078e0202 */
[----:B0-----:R-:W-:-:S03]  /*64b0*/  UIMAD UR44, UR34, UR35, UR44 ;  /* 0x00000023222c72a4 */ /* 0x001fc6000f8e022c */
[----:B------:R-:W-:Y:S01]  /*64c0*/  IMAD.IADD R2, R2, 0x1, R0 ;  /* 0x0000000102027824 */ /* 0x000fe200078e0200 */
[----:B------:R-:W0:Y:S03]  /*64d0*/  LDCU.64 UR34, c[0x0][0x450] ;  /* 0x00008a00ff2277ac */ /* 0x000e260008000a00 */
[----:B------:R-:W-:Y:S02]  /*64e0*/  IMAD.SHL.U32 R2, R2, 0x4, RZ ;  /* 0x0000000402027824 */ /* 0x000fe400078e00ff */
[----:B------:R-:W-:-:S03]  /*64f0*/  IMAD R248, R0, UR44, RZ ;  /* 0x0000002c00f87c24 */ /* 0x000fc6000f8e02ff */
[----:B------:R-:W-:Y:S02]  /*6500*/  SHF.R.S32.HI R249, RZ, 0x1f, R2 ;  /* 0x0000001ffff97819 */ /* 0x000fe40000011402 */
[----:B------:R-:W-:Y:S01]  /*6510*/  IADD3 R39, P2, PT, R38, R2, RZ ;  /* 0x0000000226277210 */ /* 0x000fe20007f5e0ff */
[----:B0-----:R-:W-:-:S03]  /*6520*/  UIMAD.WIDE UR34, UR45, 0x4, UR34 ;  /* 0x000000042d2278a5 */ /* 0x001fc6000f8e0222 */
[----:B--234-:R-:W-:-:S03]  /*6530*/  LEA.HI.X.SX32 R244, R38, R249, 0x1, P2 ;  /* 0x000000f926f47211 */ /* 0x01cfc600010f0eff */
[----:B------:R-:W-:Y:S01]  /*6540*/  IMAD.U32 R36, RZ, RZ, UR34 ;  /* 0x00000022ff247e24 */ /* 0x000fe2000f8e00ff */
[----:B------:R-:W-:-:S04]  /*6550*/  MOV R37, UR35 ;  /* 0x0000002300257c02 */ /* 0x000fc80008000f00 */
[----:B------:R-:W0:Y:S01]  /*6560*/  LDCU.64 UR34, c[0x0][0x3b8] ;  /* 0x00007700ff2277ac */ /* 0x000e220008000a00 */
[----:B------:R-:W-:Y:S02]  /*6570*/  SHF.L.U32 R248, R248, 0x8, RZ ;  /* 0x00000008f8f87819 */ /* 0x000fe400000006ff */
        /* <DEDUP_REMOVED lines=18> */
.L_x_2027:
[----:B------:R-:W-:Y:S05]  /*66a0*/  BSYNC.RECONVERGENT B2 ;  /* 0x0000000000027941 */ /* 0x000fea0003800200 */
.L_x_2026:
[----:B------:R-:W-:Y:S04]  /*66b0*/  BSSY.RECONVERGENT B2, `(.L_x_2028) ;  /* 0x000002f000027945 */ /* 0x000fe80003800200 */
[----:B------:R-:W-:Y:S05]  /*66c0*/  @P1 BRA `(.L_x_2029) ;  /* 0x0000000000b41947 */ /* 0x000fea0003800000 */
[----:B------:R-:W1:Y:S01]  /*66d0*/  S2UR UR44, SR_CTAID.X ;  /* 0x00000000002c79c3 */ /* 0x000e620000002500 */
[----:B------:R-:W1:Y:S01]  /*66e0*/  LDCU UR35, c[0x0][0x3f8] ;  /* 0x00007f00ff2377ac */ /* 0x000e620008000800 */
[----:B0-----:R-:W2:Y:S04]  /*66f0*/  LDL R252, [R1+0x370] ;  /* 0x0003700001fc7983 */ /* 0x001ea80000100800 */
[----:B------:R-:W2:Y:S01]  /*6700*/  LDL R251, [R1+0x374] ;  /* 0x0003740001fb7983 */ /* 0x000ea20000100800 */
[----:B------:R-:W-:Y:S01]  /*6710*/  IMAD.IADD R2, R3, 0x1, R0 ;  /* 0x0000000103027824 */ /* 0x000fe200078e0200 */
[----:B------:R-:W0:Y:S01]  /*6720*/  S2UR UR34, SR_CTAID.Y ;  /* 0x00000000002279c3 */ /* 0x000e220000002600 */
[C---:B------:R-:W-:Y:S02]  /*6730*/  IMAD R43, R0.reuse, UR33, RZ ;  /* 0x00000021002b7c24 */ /* 0x040fe4000f8e02ff */
[----:B------:R-:W-:-:S05]  /*6740*/  IMAD R2, R0, 0x4, R2 ;  /* 0x0000000400027824 */ /* 0x000fca00078e0202 */
[----:B------:R-:W-:-:S05]  /*6750*/  LEA R2, R0, R2, 0x1 ;  /* 0x0000000200027211 */ /* 0x000fca00078e08ff */
[----:B------:R-:W-:Y:S01]  /*6760*/  IMAD R2, R0, 0x2, R2 ;  /* 0x0000000200027824 */ /* 0x000fe200078e0202 */
[----:B-1----:R-:W-:-:S03]  /*6770*/  UIMAD UR45, UR39, UR35, UR44 ;  /* 0x00000023272d72a4 */ /* 0x002fc6000f8e022c */
[----:B------:R-:W-:Y:S01]  /*6780*/  IMAD R2, R0, 0x2, R2 ;  /* 0x0000000200027824 */ /* 0x000fe200078e0202 */
[----:B------:R-:W-:-:S03]  /*6790*/  USHF.L.U32 UR45, UR45, 0x8, URZ ;  /* 0x000000082d2d7899 */ /* 0x000fc600080006ff */
[----:B------:R-:W-:Y:S01]  /*67a0*/  IMAD R2, R0, 0x2, R2 ;  /* 0x0000000200027824 */ /* 0x000fe200078e0202 */
[----:B0-----:R-:W-:Y:S01]  /*67b0*/  UIMAD UR44, UR34, UR35, UR44 ;  /* 0x00000023222c72a4 */ /* 0x001fe2000f8e022c */
[----:B------:R-:W0:Y:S03]  /*67c0*/  LDCU.64 UR34, c[0x0][0x450] ;  /* 0x00008a00ff2277ac */ /* 0x000e260008000a00 */
[----:B------:R-:W-:-:S04]  /*67d0*/  SHF.L.U32 R248, R2, 0x2, RZ ;  /* 0x0000000202f87819 */ /* 0x000fc800000006ff */
[----:B------:R-:W-:Y:S02]  /*67e0*/  SHF.R.S32.HI R249, RZ, 0x1f, R248 ;  /* 0x0000001ffff97819 */ /* 0x000fe400000114f8 */
[----:B------:R-:W-:-:S04]  /*67f0*/  IADD3 R2, P2, PT, R43, R248, RZ ;  /* 0x000000f82b027210 */ /* 0x000fc80007f5e0ff */
[----:B------:R-:W-:Y:S01]  /*6800*/  LEA.HI.X.SX32 R43, R43, R249, 0x1, P2 ;  /* 0x000000f92b2b7211 */ /* 0x000fe200010f0eff */
[----:B0-----:R-:W-:-:S06]  /*6810*/  UIMAD.WIDE UR34, UR45, 0x4, UR34 ;  /* 0x000000042d2278a5 */ /* 0x001fcc000f8e0222 */
[----:B------:R-:W-:Y:S01]  /*6820*/  MOV R40, UR34 ;  /* 0x0000002200287c02 */ /* 0x000fe20008000f00 */
[----:B------:R-:W-:-:S04]  /*6830*/  IMAD.U32 R41, RZ, RZ, UR35 ;  /* 0x00000023ff297e24 */ /* 0x000fc8000f8e00ff */
        /* <DEDUP_REMOVED lines=22> */
.L_x_2029:
[----:B------:R-:W-:Y:S05]  /*69a0*/  BSYNC.RECONVERGENT B2 ;  /* 0x0000000000027941 */ /* 0x000fea0003800200 */
.L_x_2028:
[----:B------:R-:W-:Y:S04]  /*69b0*/  BSSY.RECONVERGENT B2, `(.L_x_2030) ;  /* 0x0000030000027945 */ /* 0x000fe80003800200 */
[----:B------:R-:W-:Y:S05]  /*69c0*/  @P1 BRA `(.L_x_2031) ;  /* 0x0000000000b81947 */ /* 0x000fea0003800000 */
[----:B------:R-:W1:Y:S01]  /*69d0*/  S2UR UR44, SR_CTAID.X ;  /* 0x00000000002c79c3 */ /* 0x000e620000002500 */
[----:B------:R-:W1:Y:S01]  /*69e0*/  LDCU UR35, c[0x0][0x3f8] ;  /* 0x00007f00ff2377ac */ /* 0x000e620008000800 */
[----:B0-----:R-:W2:Y:S04]  /*69f0*/  LDL R252, [R1+0x35c] ;  /* 0x00035c0001fc7983 */ /* 0x001ea80000100800 */
[----:B------:R-:W2:Y:S02]  /*6a00*/  LDL R251, [R1+0x360] ;  /* 0x0003600001fb7983 */ /* 0x000ea40000100800 */
[----:B------:R-:W0:Y:S01]  /*6a10*/  S2UR UR34, SR_CTAID.Y ;  /* 0x00000000002279c3 */ /* 0x000e220000002600 */
[----:B------:R-:W-:Y:S01]  /*6a20*/  IMAD.IADD R2, R3, 0x1, R0 ;  /* 0x0000000103027824 */ /* 0x000fe200078e0200 */
[----:B------:R-:W2:Y:S01]  /*6a30*/  LDL R250, [R1+0x364] ;  /* 0x0003640001fa7983 */ /* 0x000ea20000100800 */
[----:B------:R-:W-:-:S03]  /*6a40*/  IMAD R46, R0, UR33, RZ ;  /* 0x00000021002e7c24 */ /* 0x000fc6000f8e02ff */
[----:B------:R-:W-:-:S05]  /*6a50*/  LEA R2, R0, R2, 0x2 ;  /* 0x0000000200027211 */ /* 0x000fca00078e10ff */
[----:B------:R-:W-:-:S04]  /*6a60*/  IMAD R2, R0, 0x2, R2 ;  /* 0x0000000200027824 */ /* 0x000fc800078e0202 */
[----:B------:R-:W-:Y:S01]  /*6a70*/  IMAD R2, R0, 0x2, R2 ;  /* 0x0000000200027824 */ /* 0x000fe200078e0202 */
[----:B-1----:R-:W-:-:S04]  /*6a80*/  UIMAD UR45, UR39, UR35, UR44 ;  /* 0x00000023272d72a4 */ /* 0x002fc8000f8e022c */
[----:B------:R-:W-:Y:S01]  /*6a90*/  USHF.L.U32 UR45, UR45, 0x8, URZ ;  /* 0x000000082d2d7899 */ /* 0x000fe200080006ff */
[C---:B------:R-:W-:Y:S01]  /*6aa0*/  LEA R2, R0.reuse, R2, 0x1 ;  /* 0x0000000200027211 */ /* 0x040fe200078e08ff */
[----:B0-----:R-:W-:Y:S01]  /*6ab0*/  UIMAD UR44, UR34, UR35, UR44 ;  /* 0x00000023222c72a4 */ /* 0x001fe2000f8e022c */
[----:B------:R-:W0:Y:S03]  /*6ac0*/  LDCU.64 UR34, c[0x0][0x450] ;  /* 0x00008a00ff2277ac */ /* 0x000e260008000a00 */
[----:B------:R-:W-:-:S04]  /*6ad0*/  IMAD R2, R0, 0x2, R2 ;  /* 0x0000000200027824 */ /* 0x000fc800078e0202 */
[----:B------:R-:W-:-:S04]  /*6ae0*/  IMAD.IADD R2, R2, 0x1, R0 ;  /* 0x0000000102027824 */ /* 0x000fc800078e0200 */
        /* <DEDUP_REMOVED lines=28> */
.L_x_2031:
[----:B------:R-:W-:Y:S05]  /*6cb0*/  BSYNC.RECONVERGENT B2 ;  /* 0x0000000000027941 */ /* 0x000fea0003800200 */
.L_x_2030:
        /* <DEDUP_REMOVED lines=8> */
[----:B------:R-:W2:Y:S03]  /*6d40*/  LDL R251, [R1+0x348] ;  /* 0x0003480001fb7983 */ /* 0x000ea60000100800 */
[C---:B------:R-:W-:Y:S01]  /*6d50*/  IMAD R2, R0.reuse, 0x4, R2 ;  /* 0x0000000400027824 */ /* 0x040fe200078e0202 */
[----:B------:R-:W2:Y:S04]  /*6d60*/  LDL R248, [R1+0x354] ;  /* 0x0003540001f87983 */ /* 0x000ea80000100800 */
[C---:B------:R-:W-:Y:S01]  /*6d70*/  LEA R2, R0.reuse, R2, 0x1 ;  /* 0x0000000200027211 */ /* 0x040fe200078e08ff */
[----:B-1234-:R-:W-:Y:S01]  /*6d80*/  IMAD R244, R0, UR33, RZ ;  /* 0x0000002100f47c24 */ /* 0x01efe2000f8e02ff */
[----:B------:R-:W2:Y:S01]  /*6d90*/  LDL R252, [R1+0x340] ;  /* 0x0003400001fc7983 */ /* 0x000ea20000100800 */
[----:B------:R-:W-:-:S02]  /*6da0*/  UIMAD UR45, UR39, UR35, UR44 ;  /* 0x00000023272d72a4 */ /* 0x000fc4000f8e022c */
[----:B0-----:R-:W-:Y:S01]  /*6db0*/  UIMAD UR44, UR34, UR35, UR44 ;  /* 0x00000023222c72a4 */ /* 0x001fe2000f8e022c */
[----:B------:R-:W0:Y:S01]  /*6dc0*/  LDCU.64 UR34, c[0x0][0x450] ;  /* 0x00008a00ff2277ac */ /* 0x000e220008000a00 */
[----:B------:R-:W-:Y:S01]  /*6dd0*/  IMAD R2, R0, 0x2, R2 ;  /* 0x0000000200027824 */ /* 0x000fe200078e0202 */
[----:B------:R-:W-:-:S03]  /*6de0*/  USHF.L.U32 UR45, UR45, 0x8, URZ ;  /* 0x000000082d2d7899 */ /* 0x000fc600080006ff */
[C---:B------:R-:W-:Y:S02]  /*6df0*/  IMAD R48, R0.reuse, 0x2, R2 ;  /* 0x0000000200307824 */ /* 0x040fe400078e0202 */
[----:B------:R-:W-:-:S03]  /*6e00*/  IMAD R2, R0, UR44, RZ ;  /* 0x0000002c00027c24 */ /* 0x000fc6000f8e02ff */
[C---:B------:R-:W-:Y:S01]  /*6e10*/  LEA R48, R0.reuse, R48, 0x1 ;  /* 0x0000003000307211 */ /* 0x040fe200078e08ff */
[----:B0-----:R-:W-:Y:S02]  /*6e20*/  UIMAD.WIDE UR34, UR45, 0x4, UR34 ;  /* 0x000000042d2278a5 */ /* 0x001fe4000f8e0222 */
[----:B------:R-:W0:Y:S02]  /*6e30*/  LDCU.64 UR44, c[0x0][0x3b8] ;  /* 0x00007700ff2c77ac */ /* 0x000e240008000a00 */
[----:B------:R-:W-:-:S04]  /*6e40*/  IMAD R48, R0, 0x2, R48 ;  /* 0x0000000200307824 */ /* 0x000fc800078e0230 */
[----:B------:R-:W-:Y:S01]  /*6e50*/  IMAD.SHL.U32 R246, R48, 0x4, RZ ;  /* 0x0000000430f67824 */ /* 0x000fe200078e00ff */
[----:B------:R-:W-:-:S04]  /*6e60*/  SHF.R.S32.HI R245, RZ, 0x1f, R244 ;  /* 0x0000001ffff57819 */ /* 0x000fc800000114f4 */
[----:B------:R-:W-:Y:S02]  /*6e70*/  SHF.R.S32.HI R247, RZ, 0x1f, R246 ;  /* 0x0000001ffff77819 */ /* 0x000fe400000114f6 */
[----:B------:R-:W-:-:S04]  /*6e80*/  IADD3 R49, P2, PT, R244, R246, RZ ;  /* 0x000000f6f4317210 */ /* 0x000fc80007f5e0ff */
[----:B------:R-:W-:Y:S02]  /*6e90*/  IADD3.X R50, PT, PT, R245, R247, RZ, P2, !PT ;  /* 0x000000f7f5327210 */ /* 0x000fe400017fe4ff */
[----:B0-----:R-:W-:-:S04]  /*6ea0*/  LEA R48, P2, R49, UR44, 0x2 ;  /* 0x0000002c31307c11 */ /* 0x001fc8000f8410ff */
[----:B------:R-:W-:Y:S01]  /*6eb0*/  LEA.HI.X R49, R49, UR45, R50, 0x2, P2 ;  /* 0x0000002d31317c11 */ /* 0x000fe200090f1432 */
[----:B------:R-:W-:Y:S02]  /*6ec0*/  IMAD.U32 R52, RZ, RZ, UR34 ;  /* 0x00000022ff347e24 */ /* 0x000fe4000f8e00ff */
[----:B------:R-:W-:-:S03]  /*6ed0*/  IMAD.U32 R53, RZ, RZ, UR35 ;  /* 0x00000023ff357e24 */ /* 0x000fc6000f8e00ff */
[----:B------:R-:W3:Y:S04]  /*6ee0*/  LDG.E.128 R48, desc[UR36][R48.64] ;  /* 0x0000002430307981 */ /* 0x000ee8000c1e1d00 */
[----:B------:R-:W4:Y:S01]  /*6ef0*/  LDG.E.128 R52, desc[UR36][R52.64+0xf0] ;  /* 0x0000f02434347981 */ /* 0x000f22000c1e1d00 */
[----:B---3--:R-:W-:Y:S01]  /*6f00*/  FADD.FTZ R49, R250, R49 ;  /* 0x00000031fa317221 */ /* 0x008fe20000010000 */
[----:B------:R-:W-:Y:S01]  /*6f10*/  SHF.L.U32 R250, R2, 0x8, RZ ;  /* 0x0000000802fa7819 */ /* 0x000fe200000006ff */
[----:B------:R-:W-:Y:S01]  /*6f20*/  FADD.FTZ R50, R249, R50 ;  /* 0x00000032f9327221 */ /* 0x000fe20000010000 */
[----:B------:R-:W-:Y:S01]  /*6f30*/  FADD.FTZ R48, R251, R48 ;  /* 0x00000030fb307221 */ /* 0x000fe20000010000 */
[----:B----4-:R-:W-:Y:S01]  /*6f40*/  FMUL.FTZ R49, R49, R53 ;  /* 0x0000003531317220 */ /* 0x010fe20000410000 */
[----:B------:R-:W-:Y:S01]  /*6f50*/  IADD3 R53, P2, PT, R250, R246, RZ ;  /* 0x000000f6fa357210 */ /* 0x000fe20007f5e0ff */
[----:B------:R-:W-:Y:S01]  /*6f60*/  IMAD R2, R0, 0x10, R3 ;  /* 0x0000001000027824 */ /* 0x000fe200078e0203 */
[----:B------:R-:W-:Y:S01]  /*6f70*/  SHF.R.S32.HI R249, RZ, 0x1f, R250 ;  /* 0x0000001ffff97819 */ /* 0x000fe200000114fa */
[----:B------:R-:W-:Y:S01]  /*6f80*/  FMUL.FTZ R50, R50, R54 ;  /* 0x0000003632327220 */ /* 0x000fe20000410000 */
[----:B------:R-:W-:Y:S01]  /*6f90*/  FMUL.FTZ R48, R48, R52 ;  /* 0x0000003430307220 */ /* 0x000fe20000410000 */
[----:B------:R-:W-:Y:S01]  /*6fa0*/  FADD.FTZ R51, R248, R51 ;  /* 0x00000033f8337221 */ /* 0x000fe20000010000 */
[----:B------:R-:W-:Y:S01]  /*6fb0*/  IADD3.X R54, PT, PT, R249, R247, RZ, P2, !PT ;  /* 0x000000f7f9367210 */ /* 0x000fe200017fe4ff */
[----:B------:R-:W-:Y:S01]  /*6fc0*/  IMAD.SHL.U32 R2, R2, 0x4, RZ ;  /* 0x0000000402027824 */ /* 0x000fe200078e00ff */
[----:B------:R-:W-:Y:S01]  /*6fd0*/  LEA R52, P2, R53, UR44, 0x2 ;  /* 0x0000002c35347c11 */ /* 0x000fe2000f8410ff */
[----:B------:R-:W-:Y:S01]  /*6fe0*/  FMUL.FTZ R51, R51, R55 ;  /* 0x0000003733337220 */ /* 0x000fe20000410000 */
[----:B------:R-:W3:Y:S02]  /*6ff0*/  LDL R251, [R1+0x344] ;  /* 0x0003440001fb7983 */ /* 0x000ee40000100800 */
[----:B------:R-:W-:-:S02]  /*7000*/  LEA.HI.X R53, R53, UR45, R54, 0x2, P2 ;  /* 0x0000002d35357c11 */ /* 0x000fc400090f1436 */
[----:B------:R-:W-:Y:S02]  /*7010*/  IADD3 R55, P2, PT, R244, R2, RZ ;  /* 0x00000002f4377210 */ /* 0x000fe40007f5e0ff */
[----:B------:R-:W-:-:S05]  /*7020*/  SHF.R.S32.HI R248, RZ, 0x1f, R2 ;  /* 0x0000001ffff87819 */ /* 0x000fca0000011402 */
[----:B------:R-:W-:Y:S01]  /*7030*/  IMAD.X R245, R245, 0x1, R248, P2 ;  /* 0x00000001f5f57824 */ /* 0x000fe200010e06f8 */
[----:B------:R-:W-:-:S04]  /*7040*/  LEA R54, P2, R55, UR44, 0x2 ;  /* 0x0000002c37367c11 */ /* 0x000fc8000f8410ff */
[----:B------:R-:W-:Y:S02]  /*7050*/  LEA.HI.X R55, R55, UR45, R245, 0x2, P2 ;  /* 0x0000002d37377c11 */ /* 0x000fe400090f14f5 */
[----:B------:R-:W-:Y:S01]  /*7060*/  IADD3 R2, P2, PT, R250, R2, RZ ;  /* 0x00000002fa027210 */ /* 0x000fe20007f5e0ff */
[----:B------:R0:W-:Y:S04]  /*7070*/  STG.E.128 desc[UR36][R52.64], R48 ;  /* 0x0000003034007986 */ /* 0x0001e8000c101d24 */
[----:B------:R-:W-:Y:S01]  /*7080*/  IMAD.X R248, R249, 0x1, R248, P2 ;  /* 0x00000001f9f87824 */ /* 0x000fe200010e06f8 */
[----:B------:R-:W4:Y:S04]  /*7090*/  LDG.E.128 R244, desc[UR36][R54.64] ;  /* 0x0000002436f47981 */ /* 0x000f28000c1e1d00 */
[----:B------:R-:W4:Y:S04]  /*70a0*/  LDL R249, [R1+0x338] ;  /* 0x0003380001f97983 */ /* 0x000f280000100800 */
[----:B------:R-:W3:Y:S01]  /*70b0*/  LDL R250, [R1+0x33c] ;  /* 0x00033c0001fa7983 */ /* 0x000ee20000100800 */
[----:B0-----:R-:W-:Y:S01]  /*70c0*/  IMAD.U32 R52, RZ, RZ, UR34 ;  /* 0x00000022ff347e24 */ /* 0x001fe2000f8e00ff */
[----:B------:R-:W-:-:S06]  /*70d0*/  MOV R53, UR35 ;  /* 0x0000002300357c02 */ /* 0x000fcc0008000f00 */
[----:B------:R-:W3:Y:S01]  /*70e0*/  LDG.E.128 R52, desc[UR36][R52.64+0x100] ;  /* 0x0001002434347981 */ /* 0x000ee2000c1e1d00 */
[----:B----4-:R-:W-:Y:S01]  /*70f0*/  FADD.FTZ R244, R249, R244 ;  /* 0x000000f4f9f47221 */ /* 0x010fe20000010000 */
[----:B--2---:R-:W-:Y:S01]  /*7100*/  FADD.FTZ R246, R252, R246 ;  /* 0x000000f6fcf67221 */ /* 0x004fe20000010000 */
[----:B---3--:R-:W-:Y:S01]  /*7110*/  FADD.FTZ R247, R251, R247 ;  /* 0x000000f7fbf77221 */ /* 0x008fe20000010000 */
[----:B------:R-:W-:Y:S01]  /*7120*/  FADD.FTZ R245, R250, R245 ;  /* 0x000000f5faf57221 */ /* 0x000fe20000010000 */
[----:B------:R-:W-:Y:S01]  /*7130*/  FMUL.FTZ R52, R244, R52 ;  /* 0x00000034f4347220 */ /* 0x000fe20000410000 */
[----:B------:R-:W-:Y:S02]  /*7140*/  LEA R244, P2, R2, UR44, 0x2 ;  /* 0x0000002c02f47c11 */ /* 0x000fe4000f8410ff */
[----:B------:R-:W-:Y:S01]  /*7150*/  FMUL.FTZ R53, R245, R53 ;  /* 0x00000035f5357220 */ /* 0x000fe20000410000 */
[----:B------:R-:W-:Y:S01]  /*7160*/  FMUL.FTZ R54, R246, R54 ;  /* 0x00000036f6367220 */ /* 0x000fe20000410000 */
[----:B------:R-:W-:Y:S01]  /*7170*/  FMUL.FTZ R55, R247, R55 ;  /* 0x00000037f7377220 */ /* 0x000fe20000410000 */
[----:B------:R-:W-:-:S05]  /*7180*/  LEA.HI.X R245, R2, UR45, R248, 0x2, P2 ;  /* 0x0000002d02f57c11 */ /* 0x000fca00090f14f8 */
[----:B------:R0:W-:Y:S03]  /*7190*/  STG.E.128 desc[UR36][R244.64], R52 ;  /* 0x00000034f4007986 */ /* 0x0001e6000c101d24 */
.L_x_2033:
[----:B------:R-:W-:Y:S05]  /*71a0*/  BSYNC.RECONVERGENT B2 ;  /* 0x0000000000027941 */ /* 0x000fea0003800200 */
.L_x_2032:
        /* <DEDUP_REMOVED lines=8> */
[----:B------:R-:W-:-:S03]  /*7230*/  IMAD R59, R0, UR33, RZ ;  /* 0x00000021003b7c24 */ /* 0x000fc6000f8e02ff */
[----:B------:R-:W-:-:S05]  /*7240*/  LEA R2, R0, R2, 0x2 ;  /* 0x0000000200027211 */ /* 0x000fca00078e10ff */
[----:B------:R-:W-:-:S04]  /*7250*/  IMAD R2, R0, 0x2, R2 ;  /* 0x0000000200027824 */ /* 0x000fc800078e0202 */
[----:B------:R-:W-:Y:S01]  /*7260*/  IMAD R2, R0, 0x2, R2 ;  /* 0x0000000200027824 */ /* 0x000fe200078e0202 */
[----:B-1----:R-:W-:-:S04]  /*7270*/  UIMAD UR45, UR39, UR35, UR44 ;  /* 0x00000023272d72a4 */ /* 0x002fc8000f8e022c */
[----:B------:R-:W-:Y:S01]  /*7280*/  LEA R2, R0, R2, 0x1 ;  /* 0x0000000200027211 */ /* 0x000fe200078e08ff */
[----:B------:R-:W-:-:S04]  /*7290*/  USHF.L.U32 UR45, UR45, 0x8, URZ ;  /* 0x000000082d2d7899 */ /* 0x000fc800080006ff */
[C---:B------:R-:W-:Y:S01]  /*72a0*/  IMAD R2, R0.reuse, 0x2, R2 ;  /* 0x0000000200027824 */ /* 0x040fe200078e0202 */
[----:B0-----:R-:W-:Y:S01]  /*72b0*/  UIMAD UR44, UR34, UR35, UR44 ;  /* 0x00000023222c72a4 */ /* 0x001fe2000f8e022c */
[----:B------:R-:W0:Y:S02]  /*72c0*/  LDCU.64 UR34, c[0x0][0x450] ;  /* 0x00008a00ff2277ac */ /* 0x000e240008000a00 */
[----:B------:R-:W-:-:S04]  /*72d0*/  IMAD R2, R0, 0x2, R2 ;  /* 0x0000000200027824 */ /* 0x000fc800078e0202 */
[----:B------:R-:W-:-:S05]  /*72e0*/  IMAD R2, R0, 0x2, R2 ;  /* 0x0000000200027824 */ /* 0x000fca00078e0202 */
[----:B------:R-:W-:-:S04]  /*72f0*/  SHF.L.U32 R248, R2, 0x2, RZ ;  /* 0x0000000202f87819 */ /* 0x000fc800000006ff */
[----:B------:R-:W-:Y:S02]  /*7300*/  SHF.R.S32.HI R249, RZ, 0x1f, R248 ;  /* 0x0000001ffff97819 */ /* 0x000fe400000114f8 */
[----:B------:R-:W-:Y:S01]  /*7310*/  IADD3 R2, P2, PT, R59, R248, RZ ;  /* 0x000000f83b027210 */ /* 0x000fe20007f5e0ff */
[----:B0-----:R-:W-:-:S03]  /*7320*/  UIMAD.WIDE UR34, UR45, 0x4, UR34 ;  /* 0x000000042d2278a5 */ /* 0x001fc6000f8e0222 */
[----:B------:R-:W-:-:S03]  /*7330*/  LEA.HI.X.SX32 R59, R59, R249, 0x1, P2 ;  /* 0x000000f93b3b7211 */ /* 0x000fc600010f0eff */
        /* <DEDUP_REMOVED lines=24> */
.L_x_2035:
[----:B------:R-:W-:Y:S05]  /*74c0*/  BSYNC.RECONVERGENT B2 ;  /* 0x0000000000027941 */ /* 0x000fea0003800200 */
.L_x_2034:
        /* <DEDUP_REMOVED lines=14> */
[C---:B------:R-:W-:Y:S01]  /*75b0*/  LEA R2, R0.reuse, R2, 0x1 ;  /* 0x0000000200027211 */ /* 0x040fe200078e08ff */
[----:B------:R-:W-:Y:S02]  /*75c0*/  USHF.L.U32 UR45, UR45, 0x8, URZ ;  /* 0x000000082d2d7899 */ /* 0x000fe400080006ff */
[----:B0-----:R-:W-:Y:S02]  /*75d0*/  UIMAD UR44, UR34, UR35, UR44 ;  /* 0x00000023222c72a4 */ /* 0x001fe4000f8e022c */
[C---:B------:R-:W-:Y:S01]  /*75e0*/  IMAD R2, R0.reuse, 0x2, R2 ;  /* 0x0000000200027824 */ /* 0x040fe200078e0202 */
[----:B------:R-:W0:Y:S03]  /*75f0*/  LDCU.64 UR34, c[0x0][0x450] ;  /* 0x00008a00ff2277ac */ /* 0x000e260008000a00 */
[----:B------:R-:W-:-:S05]  /*7600*/  IMAD R2, R0, 0x2, R2 ;  /* 0x0000000200027824 */ /* 0x000fca00078e0202 */
[----:B------:R-:W-:-:S04]  /*7610*/  LEA R2, R0, R2, 0x1 ;  /* 0x0000000200027211 */ /* 0x000fc800078e08ff */
[----:B------:R-:W-:-:S05]  /*7620*/  IADD3 R2, PT, PT, R2, R0, RZ ;  /* 0x0000000002027210 */ /* 0x000fca0007ffe0ff */
[----:B------:R-:W-:Y:S01]  /*7630*/  IMAD.SHL.U32 R2, R2, 0x4, RZ ;  /* 0x0000000402027824 */ /* 0x000fe200078e00ff */
[----:B0-----:R-:W-:Y:S01]  /*7640*/  UIMAD.WIDE UR34, UR45, 0x4, UR34 ;  /* 0x000000042d2278a5 */ /* 0x001fe2000f8e0222 */
[----:B------:R-:W-:-:S03]  /*7650*/  IMAD R248, R0, UR44, RZ ;  /* 0x0000002c00f87c24 */ /* 0x000fc6000f8e02ff */
[----:B------:R-:W-:Y:S02]  /*7660*/  SHF.R.S32.HI R249, RZ, 0x1f, R2 ;  /* 0x0000001ffff97819 */ /* 0x000fe40000011402 */
[----:B------:R-:W-:Y:S01]  /*7670*/  IMAD.U32 R60, RZ, RZ, UR34 ;  /* 0x00000022ff3c7e24 */ /* 0x000fe2000f8e00ff */
[----:B------:R-:W-:Y:S01]  /*7680*/  IADD3 R63, P2, PT, R62, R2, RZ ;  /* 0x000000023e3f7210 */ /* 0x000fe20007f5e0ff */
[----:B------:R-:W-:-:S03]  /*7690*/  IMAD.U32 R61, RZ, RZ, UR35 ;  /* 0x00000023ff3d7e24 */ /* 0x000fc6000f8e00ff */
[----:B------:R-:W0:Y:S01]  /*76a0*/  LDCU.64 UR34, c[0x0][0x3b8] ;  /* 0x00007700ff2277ac */ /* 0x000e220008000a00 */
[----:B--234-:R-:W-:Y:S01]  /*76b0*/  LEA.HI.X.SX32 R244, R62, R249, 0x1, P2 ;  /* 0x000000f93ef47211 */ /* 0x01cfe200010f0eff */
        /* <DEDUP_REMOVED lines=19> */
.L_x_2037:
[----:B------:R-:W-:Y:S05]  /*77f0*/  BSYNC.RECONVERGENT B2 ;  /* 0x0000000000027941 */ /* 0x000fea0003800200 */
.L_x_2036:
        /* <DEDUP_REMOVED lines=12> */
[----:B-1----:R-:W-:-:S04]  /*78c0*/  UIMAD UR45, UR39, UR35, UR44 ;  /* 0x00000023272d72a4 */ /* 0x002fc8000f8e022c */
[----:B------:R-:W-:Y:S01]  /*78d0*/  IMAD R2, R0, 0x2, R2 ;  /* 0x0000000200027824 */ /* 0x000fe200078e0202 */
[----:B------:R-:W-:-:S03]  /*78e0*/  USHF.L.U32 UR45, UR45, 0x8, URZ ;  /* 0x000000082d2d7899 */ /* 0x000fc600080006ff */
[C---:B------:R-:W-:Y:S01]  /*78f0*/  IMAD R2, R0.reuse, 0x2, R2 ;  /* 0x0000000200027824 */ /* 0x040fe200078e0202 */
[----:B0-----:R-:W-:Y:S01]  /*7900*/  UIMAD UR44, UR34, UR35, UR44 ;  /* 0x00000023222c72a4 */ /* 0x001fe2000f8e022c */
[----:B------:R-:W0:Y:S03]  /*7910*/  LDCU.64 UR34, c[0x0][0x450] ;  /* 0x00008a00ff2277ac */ /* 0x000e260008000a00 */
[----:B------:R-:W-:-:S05]  /*7920*/  LEA R2, R0, R2, 0x1 ;  /* 0x0000000200027211 */ /* 0x000fca00078e08ff */
[----:B------:R-:W-:-:S04]  /*7930*/  IMAD R2, R0, 0x2, R2 ;  /* 0x0000000200027824 */ /* 0x000fc800078e0202 */
[----:B------:R-:W-:-:S04]  /*7940*/  IMAD R2, R0, 0x2, R2 ;  /* 0x0000000200027824 */ /* 0x000fc800078e0202 */
[----:B------:R-:W-:Y:S01]  /*7950*/  IMAD.SHL.U32 R248, R2, 0x4, RZ ;  /* 0x0000000402f87824 */ /* 0x000fe200078e00ff */
[----:B0-----:R-:W-:-:S04]  /*7960*/  UIMAD.WIDE UR34, UR45, 0x4, UR34 ;  /* 0x000000042d2278a5 */ /* 0x001fc8000f8e0222 */
[----:B------:R-:W-:Y:S02]  /*7970*/  SHF.R.S32.HI R249, RZ, 0x1f, R248 ;  /* 0x0000001ffff97819 */ /* 0x000fe400000114f8 */
[C---:B------:R-:W-:Y:S01]  /*7980*/  IADD3 R2, P2, PT, R67.reuse, R248, RZ ;  /* 0x000000f843027210 */ /* 0x040fe20007f5e0ff */
[----:B------:R-:W-:Y:S01]  /*7990*/  IMAD.U32 R64, RZ, RZ, UR34 ;  /* 0x00000022ff407e24 */ /* 0x000fe2000f8e00ff */
[----:B------:R-:W-:Y:S02]  /*79a0*/  MOV R65, UR35 ;  /* 0x0000002300417c02 */ /* 0x000fe40008000f00 */
[----:B------:R-:W-:Y:S01]  /*79b0*/  LEA.HI.X.SX32 R67, R67, R249, 0x1, P2 ;  /* 0x000000f943437211 */ /* 0x000fe200010f0eff */
[----:B------:R-:W0:Y:S02]  /*79c0*/  LDCU.64 UR34, c[0x0][0x3b8] ;  /* 0x00007700ff2277ac */ /* 0x000e240008000a00 */
[----:B0-----:R-:W-:-:S04]  /*79d0*/  LEA R66, P2, R2, UR34, 0x2 ;  /* 0x0000002202427c11 */ /* 0x001fc8000f8410ff */
[----:B------:R-:W-:Y:S01]  /*79e0*/  LEA.HI.X R67, R2, UR35, R67, 0x2, P2 ;  /* 0x0000002302437c11 */ /* 0x000fe200090f1443 */
[----:B------:R-:W-:-:S04]  /*79f0*/  IMAD R2, R0, UR44, RZ ;  /* 0x0000002c00027c24 */ /* 0x000fc8000f8e02ff */
[----:B--234-:R-:W2:Y:S01]  /*7a00*/  LDG.E.128 R244, desc[UR36][R66.64] ;  /* 0x0000002442f47981 */ /* 0x01cea2000c1e1d00 */
[----:B------:R-:W-:-:S04]  /*7a10*/  SHF.L.U32 R250, R2, 0x8, RZ ;  /* 0x0000000802fa7819 */ /* 0x000fc800000006ff */
[----:B------:R-:W-:-:S04]  /*7a20*/  IADD3 R2, P2, PT, R250, R248, RZ ;  /* 0x000000f8fa027210 */ /* 0x000fc80007f5e0ff */
[----:B------:R-:W-:Y:S01]  /*7a30*/  LEA.HI.X.SX32 R248, R250, R249, 0x1, P2 ;  /* 0x000000f9faf87211 */ /* 0x000fe200010f0eff */
[----:B------:R-:W3:Y:S04]  /*7a40*/  LDG.E.128 R64, desc[UR36][R64.64+0x130] ;  /* 0x0001302440407981 */ /* 0x000ee8000c1e1d00 */
[----:B------:R-:W4:Y:S04]  /*7a50*/  LDL R250, [R1+0x308] ;  /* 0x0003080001fa7983 */ /* 0x000f280000100800 */
[----:B------:R-:W4:Y:S01]  /*7a60*/  LDL R249, [R1+0x30c] ;  /* 0x00030c0001f97983 */ /* 0x000f220000100800 */
[----:B--2---:R-:W-:Y:S01]  /*7a70*/  FADD.FTZ R246, R252, R246 ;  /* 0x000000f6fcf67221 */ /* 0x004fe20000010000 */
[----:B------:R-:W-:-:S03]  /*7a80*/  FADD.FTZ R247, R251, R247 ;  /* 0x000000f7fbf77221 */ /* 0x000fc60000010000 */
[----:B---3--:R-:W-:Y:S01]  /*7a90*/  FMUL.FTZ R66, R246, R66 ;  /* 0x00000042f6427220 */ /* 0x008fe20000410000 */
[----:B------:R-:W-:Y:S01]  /*7aa0*/  FMUL.FTZ R67, R247, R67 ;  /* 0x00000043f7437220 */ /* 0x000fe20000410000 */
[----:B----4-:R-:W-:Y:S01]  /*7ab0*/  FADD.FTZ R244, R250, R244 ;  /* 0x000000f4faf47221 */ /* 0x010fe20000010000 */
[----:B------:R-:W-:-:S03]  /*7ac0*/  FADD.FTZ R245, R249, R245 ;  /* 0x000000f5f9f57221 */ /* 0x000fc60000010000 */
[----:B------:R-:W-:Y:S01]  /*7ad0*/  FMUL.FTZ R64, R244, R64 ;  /* 0x00000040f4407220 */ /* 0x000fe20000410000 */
[----:B------:R-:W-:Y:S01]  /*7ae0*/  LEA R244, P2, R2, UR34, 0x2 ;  /* 0x0000002202f47c11 */ /* 0x000fe2000f8410ff */
[----:B------:R-:W-:-:S03]  /*7af0*/  FMUL.FTZ R65, R245, R65 ;  /* 0x00000041f5417220 */ /* 0x000fc60000410000 */
[----:B------:R-:W-:-:S05]  /*7b00*/  LEA.HI.X R245, R2, UR35, R248, 0x2, P2 ;  /* 0x0000002302f57c11 */ /* 0x000fca00090f14f8 */
[----:B------:R0:W-:Y:S04]  /*7b10*/  STG.E.128 desc[UR36][R244.64], R64 ;  /* 0x00000040f4007986 */ /* 0x0001e8000c101d24 */
.L_x_2039:
[----:B------:R-:W-:Y:S05]  /*7b20*/  BSYNC.RECONVERGENT B2 ;  /* 0x0000000000027941 */ /* 0x000fea0003800200 */
.L_x_2038:
        /* <DEDUP_REMOVED lines=9> */
[----:B------:R-:W-:-:S02]  /*7bc0*/  IMAD R70, R0, UR33, RZ ;  /* 0x0000002100467c24 */ /* 0x000fc4000f8e02ff */
[----:B------:R-:W-:-:S05]  /*7bd0*/  IMAD R2, R0, 0x4, R2 ;  /* 0x0000000400027824 */ /* 0x000fca00078e0202 */
[----:B------:R-:W-:-:S05]  /*7be0*/  LEA R2, R0, R2, 0x1 ;  /* 0x0000000200027211 */ /* 0x000fca00078e08ff */
[----:B------:R-:W-:Y:S01]  /*7bf0*/  IMAD R2, R0, 0x2, R2 ;  /* 0x0000000200027824 */ /* 0x000fe200078e0202 */
[----:B-1----:R-:W-:-:S03]  /*7c00*/  UIMAD UR45, UR39, UR35, UR44 ;  /* 0x00000023272d72a4 */ /* 0x002fc6000f8e022c */
[C---:B------:R-:W-:Y:S01]  /*7c10*/  IMAD R2, R0.reuse, 0x2, R2 ;  /* 0x0000000200027824 */ /* 0x040fe200078e0202 */
[----:B------:R-:W-:Y:S02]  /*7c20*/  USHF.L.U32 UR45, UR45, 0x8, URZ ;  /* 0x000000082d2d7899 */ /* 0x000fe400080006ff */
[----:B0-----:R-:W-:Y:S02]  /*7c30*/  UIMAD UR44, UR34, UR35, UR44 ;  /* 0x00000023222c72a4 */ /* 0x001fe4000f8e022c */
[C---:B------:R-:W-:Y:S01]  /*7c40*/  LEA R2, R0.reuse, R2, 0x1 ;  /* 0x0000000200027211 */ /* 0x040fe200078e08ff */
[----:B------:R-:W0:Y:S04]  /*7c50*/  LDCU.64 UR34, c[0x0][0x450] ;  /* 0x00008a00ff2277ac */ /* 0x000e280008000a00 */
[----:B------:R-:W-:-:S04]  /*7c60*/  IMAD R2, R0, 0x2, R2 ;  /* 0x0000000200027824 */ /* 0x000fc800078e0202 */
[----:B------:R-:W-:-:S05]  /*7c70*/  IMAD R2, R0, 0x2, R2 ;  /* 0x0000000200027824 */ /* 0x000fca00078e0202 */
[----:B------:R-:W-:-:S04]  /*7c80*/  LEA R2, R0, R2, 0x1 ;  /* 0x0000000200027211 */ /* 0x000fc800078e08ff */
[----:B------:R-:W-:Y:S01]  /*7c90*/  IADD3 R2, PT, PT, R2, R0, RZ ;  /* 0x0000000002027210 */ /* 0x000fe20007ffe0ff */
[----:B0-----:R-:W-:-:S04]  /*7ca0*/  UIMAD.WIDE UR34, UR45, 0x4, UR34 ;  /* 0x000000042d2278a5 */ /* 0x001fc8000f8e0222 */
[----:B------:R-:W-:Y:S02]  /*7cb0*/  IMAD.SHL.U32 R2, R2, 0x4, RZ ;  /* 0x0000000402027824 */ /* 0x000fe400078e00ff */
[----:B------:R-:W-:Y:S02]  /*7cc0*/  IMAD.U32 R68, RZ, RZ, UR34 ;  /* 0x00000022ff447e24 */ /* 0x000fe4000f8e00ff */
[----:B------:R-:W-:Y:S01]  /*7cd0*/  IMAD.U32 R69, RZ, RZ, UR35 ;  /* 0x00000023ff457e24 */ /* 0x000fe2000f8e00ff */
[----:B------:R-:W-:Y:S02]  /*7ce0*/  SHF.R.S32.HI R249, RZ, 0x1f, R2 ;  /* 0x0000001ffff97819 */ /* 0x000fe40000011402 */
[----:B------:R-:W0:Y:S01]  /*7cf0*/  LDCU.64 UR34, c[0x0][0x3b8] ;  /* 0x00007700ff2277ac */ /* 0x000e220008000a00 */
[----:B------:R-:W-:Y:S01]  /*7d00*/  IADD3 R71, P2, PT, R70, R2, RZ ;  /* 0x0000000246477210 */ /* 0x000fe20007f5e0ff */
[----:B------:R-:W-:-:S03]  /*7d10*/  IMAD R248, R0, UR44, RZ ;  /* 0x0000002c00f87c24 */ /* 0x000fc6000f8e02ff */
        /* <DEDUP_REMOVED lines=20> */
.L_x_2041:
[----:B------:R-:W-:Y:S05]  /*7e60*/  BSYNC.RECONVERGENT B2 ;  /* 0x0000000000027941 */ /* 0x000fea0003800200 */
.L_x_2040:
        /* <DEDUP_REMOVED lines=21> */
[----:B------:R-:W-:Y:S01]  /*7fc0*/  IMAD R2, R0, 0x2, R2 ;  /* 0x0000000200027824 */ /* 0x000fe200078e0202 */
[----:B0-----:R-:W-:-:S04]  /*7fd0*/  UIMAD.WIDE UR34, UR45, 0x4, UR34 ;  /* 0x000000042d2278a5 */ /* 0x001fc8000f8e0222 */
[----:B------:R-:W-:-:S04]  /*7fe0*/  SHF.L.U32 R248, R2, 0x2, RZ ;  /* 0x0000000202f87819 */ /* 0x000fc800000006ff */
[----:B------:R-:W-:Y:S01]  /*7ff0*/  SHF.R.S32.HI R249, RZ, 0x1f, R248 ;  /* 0x0000001ffff97819 */ /* 0x000fe200000114f8 */
[----:B------:R-:W-:Y:S01]  /*8000*/  IMAD.U32 R73, RZ, RZ, UR35 ;  /* 0x00000023ff497e24 */ /* 0x000fe2000f8e00ff */
[----:B------:R-:W-:Y:S02]  /*8010*/  MOV R72, UR34 ;  /* 0x0000002200487c02 */ /* 0x000fe40008000f00 */
[C---:B------:R-:W-:Y:S01]  /*8020*/  IADD3 R2, P2, PT, R75.reuse, R248, RZ ;  /* 0x000000f84b027210 */ /* 0x040fe20007f5e0ff */
[----:B------:R-:W0:Y:S03]  /*8030*/  LDCU.64 UR34, c[0x0][0x3b8] ;  /* 0x00007700ff2277ac */ /* 0x000e260008000a00 */
[----:B------:R-:W-:Y:S02]  /*8040*/  LEA.HI.X.SX32 R75, R75, R249, 0x1, P2 ;  /* 0x000000f94b4b7211 */ /* 0x000fe400010f0eff */
        /* <DEDUP_REMOVED lines=21> */
.L_x_2043:
[----:B------:R-:W-:Y:S05]  /*81a0*/  BSYNC.RECONVERGENT B2 ;  /* 0x0000000000027941 */ /* 0x000fea0003800200 */
.L_x_2042:
        /* <DEDUP_REMOVED lines=10> */
[----:B------:R-:W-:-:S05]  /*8250*/  IMAD R2, R0, 0x4, R2 ;  /* 0x0000000400027824 */ /* 0x000fca00078e0202 */
[----:B------:R-:W-:-:S05]  /*8260*/  LEA R2, R0, R2, 0x1 ;  /* 0x0000000200027211 */ /* 0x000fca00078e08ff */
[----:B------:R-:W-:Y:S01]  /*8270*/  IMAD R2, R0, 0x2, R2 ;  /* 0x0000000200027824 */ /* 0x000fe200078e0202 */
[----:B-1----:R-:W-:-:S04]  /*8280*/  UIMAD UR45, UR39, UR35, UR44 ;  /* 0x00000023272d72a4 */ /* 0x002fc8000f8e022c */
[C---:B------:R-:W-:Y:S01]  /*8290*/  LEA R2, R0.reuse, R2, 0x1 ;  /* 0x0000000200027211 */ /* 0x040fe200078e08ff */
[----:B------:R-:W-:Y:S02]  /*82a0*/  USHF.L.U32 UR45, UR45, 0x8, URZ ;  /* 0x000000082d2d7899 */ /* 0x000fe400080006ff */
[----:B0-----:R-:W-:Y:S01]  /*82b0*/  UIMAD UR44, UR34, UR35, UR44 ;  /* 0x00000023222c72a4 */ /* 0x001fe2000f8e022c */
[----:B------:R-:W0:Y:S01]  /*82c0*/  LDCU.64 UR34, c[0x0][0x450] ;  /* 0x00008a00ff2277ac */ /* 0x000e220008000a00 */
[----:B------:R-:W-:-:S05]  /*82d0*/  IMAD R2, R0, 0x2, R2 ;  /* 0x0000000200027824 */ /* 0x000fca00078e0202 */
[----:B------:R-:W-:-:S05]  /*82e0*/  LEA R2, R0, R2, 0x1 ;  /* 0x0000000200027211 */ /* 0x000fca00078e08ff */
[----:B------:R-:W-:-:S05]  /*82f0*/  IMAD R2, R0, 0x2, R2 ;  /* 0x0000000200027824 */ /* 0x000fca00078e0202 */
[----:B------:R-:W-:Y:S01]  /*8300*/  LEA R2, R0, R2, 0x1 ;  /* 0x0000000200027211 */ /* 0x000fe200078e08ff */
[----:B0-----:R-:W-:-:S04]  /*8310*/  UIMAD.WIDE UR34, UR45, 0x4, UR34 ;  /* 0x000000042d2278a5 */ /* 0x001fc8000f8e0222 */
[----:B------:R-:W-:Y:S02]  /*8320*/  IMAD R2, R0, 0x2, R2 ;  /* 0x0000000200027824 */ /* 0x000fe400078e0202 */
[----:B------:R-:W-:Y:S01]  /*8330*/  MOV R76, UR34 ;  /* 0x00000022004c7c02 */ /* 0x000fe20008000f00 */
[----:B------:R-:W-:Y:S02]  /*8340*/  IMAD.U32 R77, RZ, RZ, UR35 ;  /* 0x00000023ff4d7e24 */ /* 0x000fe4000f8e00ff */
[----:B------:R-:W-:Y:S02]  /*8350*/  IADD3 R2, PT, PT, R2, R0, RZ ;  /* 0x0000000002027210 */ /* 0x000fe40007ffe0ff */
[----:B------:R-:W0:Y:S03]  /*8360*/  LDCU.64 UR34, c[0x0][0x3b8] ;  /* 0x00007700ff2277ac */ /* 0x000e260008000a00 */
[----:B------:R-:W-:-:S02]  /*8370*/  IMAD.SHL.U32 R2, R2, 0x4, RZ ;  /* 0x0000000402027824 */ /* 0x000fc400078e00ff */
[----:B------:R-:W-:-:S03]  /*8380*/  IMAD R248, R0, UR44, RZ ;  /* 0x0000002c00f87c24 */ /* 0x000fc6000f8e02ff */
[----:B------:R-:W-:Y:S02]  /*8390*/  SHF.R.S32.HI R249, RZ, 0x1f, R2 ;  /* 0x0000001ffff97819 */ /* 0x000fe40000011402 */
[----:B------:R-:W-:Y:S02]  /*83a0*/  IADD3 R79, P2, PT, R78, R2, RZ ;  /* 0x000000024e4f7210 */ /* 0x000fe40007f5e0ff */
[----:B------:R-:W-:Y:S02]  /*83b0*/  SHF.L.U32 R248, R248, 0x8, RZ ;  /* 0x00000008f8f87819 */ /* 0x000fe400000006ff */
[----:B--234-:R-:W-:Y:S02]  /*83c0*/  LEA.HI.X.SX32 R244, R78, R249, 0x1, P2 ;  /* 0x000000f94ef47211 */ /* 0x01cfe400010f0eff */
        /* <DEDUP_REMOVED lines=18> */
.L_x_2045:
[----:B------:R-:W-:Y:S05]  /*84f0*/  BSYNC.RECONVERGENT B2 ;  /* 0x0000000000027941 */ /* 0x000fea0003800200 */
.L_x_2044:
        /* <DEDUP_REMOVED lines=10> */
[----:B------:R-:W-:-:S05]  /*85a0*/  IMAD R2, R0, 0x2, R2 ;  /* 0x0000000200027824 */ /* 0x000fca00078e0202 */
[----:B------:R-:W-:Y:S01]  /*85b0*/  LEA R2, R0, R2, 0x1 ;  /* 0x0000000200027211 */ /* 0x000fe200078e08ff */
[----:B-1----:R-:W-:-:S04]  /*85c0*/  UIMAD UR45, UR39, UR35, UR44 ;  /* 0x00000023272d72a4 */ /* 0x002fc8000f8e022c */
[C---:B------:R-:W-:Y:S01]  /*85d0*/  IMAD R2, R0.reuse, 0x2, R2 ;  /* 0x0000000200027824 */ /* 0x040fe200078e0202 */
[----:B------:R-:W-:Y:S02]  /*85e0*/  USHF.L.U32 UR45, UR45, 0x8, URZ ;  /* 0x000000082d2d7899 */ /* 0x000fe400080006ff */
[----:B0-----:R-:W-:Y:S02]  /*85f0*/  UIMAD UR44, UR34, UR35, UR44 ;  /* 0x00000023222c72a4 */ /* 0x001fe4000f8e022c */
[C---:B------:R-:W-:Y:S01]  /*8600*/  LEA R2, R0.reuse, R2, 0x1 ;  /* 0x0000000200027211 */ /* 0x040fe200078e08ff */
[----:B------:R-:W0:Y:S04]  /*8610*/  LDCU.64 UR34, c[0x0][0x450] ;  /* 0x00008a00ff2277ac */ /* 0x000e280008000a00 */
[----:B------:R-:W-:-:S05]  /*8620*/  IMAD R2, R0, 0x2, R2 ;  /* 0x0000000200027824 */ /* 0x000fca00078e0202 */
[----:B------:R-:W-:-:S05]  /*8630*/  LEA R2, R0, R2, 0x1 ;  /* 0x0000000200027211 */ /* 0x000fca00078e08ff */
[----:B------:R-:W-:Y:S01]  /*8640*/  IMAD R2, R0, 0x2, R2 ;  /* 0x0000000200027824 */ /* 0x000fe200078e0202 */
[----:B0-----:R-:W-:-:S04]  /*8650*/  UIMAD.WIDE UR34, UR45, 0x4, UR34 ;  /* 0x000000042d2278a5 */ /* 0x001fc8000f8e0222 */
[C---:B------:R-:W-:Y:S02]  /*8660*/  LEA R2, R0.reuse, R2, 0x1 ;  /* 0x0000000200027211 */ /* 0x040fe400078e08ff */
[----:B------:R-:W-:Y:S01]  /*8670*/  IMAD.U32 R80, RZ, RZ, UR34 ;  /* 0x00000022ff507e24 */ /* 0x000fe2000f8e00ff */
[----:B------:R-:W-:Y:S02]  /*8680*/  MOV R81, UR35 ;  /* 0x0000002300517c02 */ /* 0x000fe40008000f00 */
[----:B------:R-:W-:Y:S02]  /*8690*/  IMAD R2, R0, 0x2, R2 ;  /* 0x0000000200027824 */ /* 0x000fe400078e0202 */
[----:B------:R-:W0:Y:S03]  /*86a0*/  LDCU.64 UR34, c[0x0][0x3b8] ;  /* 0x00007700ff2277ac */ /* 0x000e260008000a00 */
[----:B------:R-:W-:-:S04]  /*86b0*/  SHF.L.U32 R248, R2, 0x2, RZ ;  /* 0x0000000202f87819 */ /* 0x000fc800000006ff */
[----:B------:R-:W-:Y:S02]  /*86c0*/  SHF.R.S32.HI R249, RZ, 0x1f, R248 ;  /* 0x0000001ffff97819 */ /* 0x000fe400000114f8 */
[----:B------:R-:W-:-:S04]  /*86d0*/  IADD3 R2, P2, PT, R83, R248, RZ ;  /* 0x000000f853027210 */ /* 0x000fc80007f5e0ff */
        /* <DEDUP_REMOVED lines=22> */
.L_x_2047:
[----:B------:R-:W-:Y:S05]  /*8840*/  BSYNC.RECONVERGENT B2 ;  /* 0x0000000000027941 */ /* 0x000fea0003800200 */
.L_x_2046:
[----:B------:R-:W-:Y:S04]  /*8850*/  BSSY.RECONVERGENT B2, `(.L_x_2048) ;  /* 0x0000035000027945 */ /* 0x000fe80003800200 */
[----:B------:R-:W-:Y:S05]  /*8860*/  @P1 BRA `(.L_x_2049) ;  /* 0x0000000000cc1947 */ /* 0x000fea0003800000 */
[----:B------:R-:W1:Y:S01]  /*8870*/  S2UR UR44, SR_CTAID.X ;  /* 0x00000000002c79c3 */ /* 0x000e620000002500 */
[----:B------:R-:W-:Y:S01]  /*8880*/  IADD3 R2, PT, PT, R3, R0, RZ ;  /* 0x0000000003027210 */ /* 0x000fe20007ffe0ff */
[----:B------:R-:W1:Y:S01]  /*8890*/  LDCU UR35, c[0x0][0x3f8] ;  /* 0x00007f00ff2377ac */ /* 0x000e620008000800 */
[----:B0-----:R-:W2:Y:S04]  /*88a0*/  LDL R252, [R1+0x2bc] ;  /* 0x0002bc0001fc7983 */ /* 0x001ea80000100800 */
[----:B------:R-:W2:Y:S01]  /*88b0*/  LDL R251, [R1+0x2c0] ;  /* 0x0002c00001fb7983 */ /* 0x000ea20000100800 */
[----:B------:R-:W0:Y:S01]  /*88c0*/  S2UR UR34, SR_CTAID.Y ;  /* 0x00000000002279c3 */ /* 0x000e220000002600 */
[C---:B------:R-:W-:Y:S02]  /*88d0*/  IMAD R2, R0.reuse, 0x4, R2 ;  /* 0x0000000400027824 */ /* 0x040fe400078e0202 */
[----:B------:R-:W2:Y:S01]  /*88e0*/  LDL R250, [R1+0x2c4] ;  /* 0x0002c40001fa7983 */ /* 0x000ea20000100800 */
[----:B------:R-:W-:-:S02]  /*88f0*/  IMAD R86, R0, UR33, RZ ;  /* 0x0000002100567c24 */ /* 0x000fc4000f8e02ff */
[----:B------:R-:W-:-:S05]  /*8900*/  LEA R2, R0, R2, 0x1 ;  /* 0x0000000200027211 */ /* 0x000fca00078e08ff */
[----:B------:R-:W-:Y:S01]  /*8910*/  IMAD R2, R0, 0x2, R2 ;  /* 0x0000000200027824 */ /* 0x000fe200078e0202 */
[----:B-1----:R-:W-:-:S04]  /*8920*/  UIMAD UR45, UR39, UR35, UR44 ;  /* 0x00000023272d72a4 */ /* 0x002fc8000f8e022c */
[----:B------:R-:W-:Y:S01]  /*8930*/  LEA R2, R0, R2, 0x1 ;  /* 0x0000000200027211 */ /* 0x000fe200078e08ff */
[----:B------:R-:W-:-:S04]  /*8940*/  USHF.L.U32 UR45, UR45, 0x8, URZ ;  /* 0x000000082d2d7899 */ /* 0x000fc800080006ff */
[C---:B------:R-:W-:Y:S01]  /*8950*/  IMAD R2, R0.reuse, 0x2, R2 ;  /* 0x0000000200027824 */ /* 0x040fe200078e0202 */
[----:B0-----:R-:W-:Y:S01]  /*8960*/  UIMAD UR44, UR34, UR35, UR44 ;  /* 0x00000023222c72a4 */ /* 0x001fe2000f8e022c */
[----:B------:R-:W0:Y:S03]  /*8970*/  LDCU.64 UR34, c[0x0][0x450] ;  /* 0x00008a00ff2277ac */ /* 0x000e260008000a00 */
[----:B------:R-:W-:-:S05]  /*8980*/  LEA R2, R0, R2, 0x1 ;  /* 0x0000000200027211 */ /* 0x000fca00078e08ff */
[----:B------:R-:W-:-:S05]  /*8990*/  IMAD R2, R0, 0x2, R2 ;  /* 0x0000000200027824 */ /* 0x000fca00078e0202 */
[----:B------:R-:W-:-:S05]  /*89a0*/  LEA R2, R0, R2, 0x1 ;  /* 0x0000000200027211 */ /* 0x000fca00078e08ff */
[----:B------:R-:W-:Y:S01]  /*89b0*/  IMAD R2, R0, 0x2, R2 ;  /* 0x0000000200027824 */ /* 0x000fe200078e0202 */
[----:B0-----:R-:W-:-:S04]  /*89c0*/  UIMAD.WIDE UR34, UR45, 0x4, UR34 ;  /* 0x000000042d2278a5 */ /* 0x001fc8000f8e0222 */
[----:B------:R-:W-:Y:S02]  /*89d0*/  LEA R2, R0, R2, 0x1 ;  /* 0x0000000200027211 */ /* 0x000fe400078e08ff */
[----:B------:R-:W-:Y:S01]  /*89e0*/  IMAD.U32 R84, RZ, RZ, UR34 ;  /* 0x00000022ff547e24 */ /* 0x000fe2000f8e00ff */
[----:B------:R-:W-:Y:S02]  /*89f0*/  MOV R85, UR35 ;  /* 0x0000002300557c02 */ /* 0x000fe40008000f00 */
[----:B------:R-:W-:Y:S02]  /*8a00*/  IMAD.IADD R2, R2, 0x1, R0 ;  /* 0x0000000102027824 */ /* 0x000fe400078e0200 */
[----:B------:R-:W0:Y:S03]  /*8a10*/  LDCU.64 UR34, c[0x0][0x3b8] ;  /* 0x00007700ff2277ac */ /* 0x000e260008000a00 */
[----:B------:R-:W-:Y:S01]  /*8a20*/  SHF.L.U32 R2, R2, 0x2, RZ ;  /* 0x0000000202027819 */ /* 0x000fe200000006ff */
[----:B------:R-:W-:-:S03]  /*8a30*/  IMAD R248, R0, UR44, RZ ;  /* 0x0000002c00f87c24 */ /* 0x000fc6000f8e02ff */
[----:B------:R-:W-:Y:S02]  /*8a40*/  SHF.R.S32.HI R249, RZ, 0x1f, R2 ;  /* 0x0000001ffff97819 */ /* 0x000fe40000011402 */
[----:B------:R-:W-:Y:S01]  /*8a50*/  IADD3 R87, P2, PT, R86, R2, RZ ;  /* 0x0000000256577210 */ /* 0x000fe20007f5e0ff */
[----:B------:R-:W-:-:S03]  /*8a60*/  IMAD.SHL.U32 R248, R248, 0x100, RZ ;  /* 0x00000100f8f87824 */ /* 0x000fc600078e00ff */
        /* <DEDUP_REMOVED lines=19> */
.L_x_2049:
[----:B------:R-:W-:Y:S05]  /*8ba0*/  BSYNC.RECONVERGENT B2 ;  /* 0x0000000000027941 */ /* 0x000fea0003800200 */
.L_x_2048:
        /* <DEDUP_REMOVED lines=9> */
[----:B------:R-:W-:-:S03]  /*8c40*/  IMAD R91, R0, UR33, RZ ;  /* 0x00000021005b7c24 */ /* 0x000fc6000f8e02ff */
        /* <DEDUP_REMOVED lines=43> */
.L_x_2051:
[----:B------:R-:W-:Y:S05]  /*8f00*/  BSYNC.RECONVERGENT B2 ;  /* 0x0000000000027941 */ /* 0x000fea0003800200 */
.L_x_2050:
[----:B------:R-:W-:Y:S04]  /*8f10*/  BSSY.RECONVERGENT B2, `(.L_x_2052) ;  /* 0x0000036000027945 */ /* 0x000fe80003800200 */
[----:B------:R-:W-:Y:S05]  /*8f20*/  @P1 BRA `(.L_x_2053) ;  /* 0x0000000000d01947 */ /* 0x000fea0003800000 */
[----:B------:R-:W-:Y:S01]  /*8f30*/  IADD3 R2, PT, PT, R3, R0, RZ ;  /* 0x0000000003027210 */ /* 0x000fe20007ffe0ff */
[----:B------:R-:W1:Y:S01]  /*8f40*/  S2UR UR44, SR_CTAID.X ;  /* 0x00000000002c79c3 */ /* 0x000e620000002500 */
[----:B------:R-:W1:Y:S01]  /*8f50*/  LDCU UR35, c[0x0][0x3f8] ;  /* 0x00007f00ff2377ac */ /* 0x000e620008000800 */
[----:B0-----:R-:W2:Y:S02]  /*8f60*/  LDL R252, [R1+0x29c] ;  /* 0x00029c0001fc7983 */ /* 0x001ea40000100800 */
[C---:B------:R-:W-:Y:S02]  /*8f70*/  IMAD R2, R0.reuse, 0x4, R2 ;  /* 0x0000000400027824 */ /* 0x040fe400078e0202 */
[----:B------:R-:W2:Y:S02]  /*8f80*/  LDL R251, [R1+0x2a0] ;  /* 0x0002a00001fb7983 */ /* 0x000ea40000100800 */
[----:B------:R-:W0:Y:S01]  /*8f90*/  S2UR UR34, SR_CTAID.Y ;  /* 0x00000000002279c3 */ /* 0x000e220000002600 */
[C---:B------:R-:W-:Y:S01]  /*8fa0*/  LEA R2, R0.reuse, R2, 0x1 ;  /* 0x0000000200027211 */ /* 0x040fe200078e08ff */
        /* <DEDUP_REMOVED lines=44> */
.L_x_2053:
[----:B------:R-:W-:Y:S05]  /*9270*/  BSYNC.RECONVERGENT B2 ;  /* 0x0000000000027941 */ /* 0x000fea0003800200 */
.L_x_2052:
[----:B------:R-:W-:Y:S04]  /*9280*/  BSSY.RECONVERGENT B2, `(.L_x_2054) ;  /* 0x0000036000027945 */ /* 0x000fe80003800200 */
[----:B------:R-:W-:Y:S05]  /*9290*/  @P1 BRA `(.L_x_2055) ;  /* 0x0000000000d01947 */ /* 0x000fea0003800000 */
[----:B------:R-:W-:Y:S01]  /*92a0*/  IMAD.IADD R2, R3, 0x1, R0 ;  /* 0x0000000103027824 */ /* 0x000fe200078e0200 */
[----:B------:R-:W1:Y:S01]  /*92b0*/  S2UR UR44, SR_CTAID.X ;  /* 0x00000000002c79c3 */ /* 0x000e620000002500 */
[----:B------:R-:W1:Y:S01]  /*92c0*/  LDCU UR35, c[0x0][0x3f8] ;  /* 0x00007f00ff2377ac */ /* 0x000e620008000800 */
[----:B0-----:R-:W2:Y:S02]  /*92d0*/  LDL R252, [R1+0x290] ;  /* 0x0002900001fc7983 */ /* 0x001ea40000100800 */
[C---:B------:R-:W-:Y:S02]  /*92e0*/  LEA R2, R0.reuse, R2, 0x2 ;  /* 0x0000000200027211 */ /* 0x040fe400078e10ff */
[----:B------:R-:W2:Y:S01]  /*92f0*/  LDL R251, [R1+0x294] ;  /* 0x0002940001fb7983 */ /* 0x000ea20000100800 */
[C---:B------:R-:W-:Y:S01]  /*9300*/  IMAD R99, R0.reuse, UR33, RZ ;  /* 0x0000002100637c24 */ /* 0x040fe2000f8e02ff */
[----:B------:R-:W0:Y:S01]  /*9310*/  S2UR UR34, SR_CTAID.Y ;  /* 0x00000000002279c3 */ /* 0x000e220000002600 */
[----:B------:R-:W-:-:S05]  /*9320*/  IMAD R2, R0, 0x2, R2 ;  /* 0x0000000200027824 */ /* 0x000fca00078e0202 */
        /* <DEDUP_REMOVED lines=43> */
.L_x_2055:
[----:B------:R-:W-:Y:S05]  /*95e0*/  BSYNC.RECONVERGENT B2 ;  /* 0x0000000000027941 */ /* 0x000fea0003800200 */
.L_x_2054:
        /* <DEDUP_REMOVED lines=25> */
[C---:B------:R-:W-:Y:S02]  /*9780*/  IMAD R2, R0.reuse, 0x2, R2 ;  /* 0x0000000200027824 */ /* 0x040fe400078e0202 */
[----:B------:R-:W-:Y:S01]  /*9790*/  IMAD.U32 R100, RZ, RZ, UR34 ;  /* 0x00000022ff647e24 */ /* 0x000fe2000f8e00ff */
[----:B------:R-:W-:Y:S02]  /*97a0*/  MOV R101, UR35 ;  /* 0x0000002300657c02 */ /* 0x000fe40008000f00 */
[----:B------:R-:W-:Y:S02]  /*97b0*/  LEA R2, R0, R2, 0x1 ;  /* 0x0000000200027211 */ /* 0x000fe400078e08ff */
[----:B------:R-:W0:Y:S03]  /*97c0*/  LDCU.64 UR34, c[0x0][0x3b8] ;  /* 0x00007700ff2277ac */ /* 0x000e260008000a00 */
[----:B------:R-:W-:-:S05]  /*97d0*/  IMAD.IADD R2, R2, 0x1, R0 ;  /* 0x0000000102027824 */ /* 0x000fca00078e0200 */
        /* <DEDUP_REMOVED lines=24> */
.L_x_2057:
[----:B------:R-:W-:Y:S05]  /*9960*/  BSYNC.RECONVERGENT B2 ;  /* 0x0000000000027941 */ /* 0x000fea0003800200 */
.L_x_2056:
[----:B------:R-:W-:Y:S04]  /*9970*/  BSSY.RECONVERGENT B2, `(.L_x_2058) ;  /* 0x0000037000027945 */ /* 0x000fe80003800200 */
[----:B------:R-:W-:Y:S05]  /*9980*/  @P1 BRA `(.L_x_2059) ;  /* 0x0000000000d41947 */ /* 0x000fea0003800000 */
[----:B------:R-:W-:Y:S01]  /*9990*/  IADD3 R2, PT, PT, R3, R0, RZ ;  /* 0x0000000003027210 */ /* 0x000fe20007ffe0ff */
[----:B------:R-:W1:Y:S01]  /*99a0*/  S2UR UR44, SR_CTAID.X ;  /* 0x00000000002c79c3 */ /* 0x000e620000002500 */
[----:B------:R-:W1:Y:S01]  /*99b0*/  LDCU UR35, c[0x0][0x3f8] ;  /* 0x00007f00ff2377ac */ /* 0x000e620008000800 */
[----:B0-----:R-:W2:Y:S02]  /*99c0*/  LDL R252, [R1+0x270] ;  /* 0x0002700001fc7983 */ /* 0x001ea40000100800 */
[C---:B------:R-:W-:Y:S02]  /*99d0*/  IMAD R2, R0.reuse, 0x4, R2 ;  /* 0x0000000400027824 */ /* 0x040fe400078e0202 */
[----:B------:R-:W2:Y:S01]  /*99e0*/  LDL R251, [R1+0x274] ;  /* 0x0002740001fb7983 */ /* 0x000ea20000100800 */
[C---:B------:R-:W-:Y:S01]  /*99f0*/  IMAD R107, R0.reuse, UR33, RZ ;  /* 0x00000021006b7c24 */ /* 0x040fe2000f8e02ff */
[----:B------:R-:W0:Y:S01]  /*9a00*/  S2UR UR34, SR_CTAID.Y ;  /* 0x00000000002279c3 */ /* 0x000e220000002600 */
[----:B------:R-:W-:-:S05]  /*9a10*/  LEA R2, R0, R2, 0x1 ;  /* 0x0000000200027211 */ /* 0x000fca00078e08ff */
        /* <DEDUP_REMOVED lines=16> */
[C---:B------:R-:W-:Y:S02]  /*9b20*/  LEA R2, R0.reuse, R2, 0x1 ;  /* 0x0000000200027211 */ /* 0x040fe400078e08ff */
[----:B------:R-:W0:Y:S03]  /*9b30*/  LDCU.64 UR34, c[0x0][0x3b8] ;  /* 0x00007700ff2277ac */ /* 0x000e260008000a00 */
[----:B------:R-:W-:-:S05]  /*9b40*/  IMAD R2, R0, 0x2, R2 ;  /* 0x0000000200027824 */ /* 0x000fca00078e0202 */
        /* <DEDUP_REMOVED lines=25> */
.L_x_2059:
[----:B------:R-:W-:Y:S05]  /*9ce0*/  BSYNC.RECONVERGENT B2 ;  /* 0x0000000000027941 */ /* 0x000fea0003800200 */
.L_x_2058:
[----:B------:R-:W-:Y:S04]  /*9cf0*/  BSSY.RECONVERGENT B2, `(.L_x_2060) ;  /* 0x0000038000027945 */ /* 0x000fe80003800200 */
[----:B------:R-:W-:Y:S05]  /*9d00*/  @P1 BRA `(.L_x_2061) ;  /* 0x0000000000d81947 */ /* 0x000fea0003800000 */
[----:B------:R-:W-:Y:S01]  /*9d10*/  IADD3 R2, PT, PT, R3, R0, RZ ;  /* 0x0000000003027210 */ /* 0x000fe20007ffe0ff */
[----:B------:R-:W1:Y:S01]  /*9d20*/  S2UR UR44, SR_CTAID.X ;  /* 0x00000000002c79c3 */ /* 0x000e620000002500 */
[----:B------:R-:W1:Y:S01]  /*9d30*/  LDCU UR35, c[0x0][0x3f8] ;  /* 0x00007f00ff2377ac */ /* 0x000e620008000800 */
[----:B0-----:R-:W2:Y:S02]  /*9d40*/  LDL R252, [R1+0x25c] ;  /* 0x00025c0001fc7983 */ /* 0x001ea40000100800 */
[C---:B------:R-:W-:Y:S02]  /*9d50*/  IMAD R2, R0.reuse, 0x4, R2 ;  /* 0x0000000400027824 */ /* 0x040fe400078e0202 */
[----:B------:R-:W2:Y:S03]  /*9d60*/  LDL R251, [R1+0x260] ;  /* 0x0002600001fb7983 */ /* 0x000ea60000100800 */
[C---:B------:R-:W-:Y:S01]  /*9d70*/  LEA R2, R0.reuse, R2, 0x1 ;  /* 0x0000000200027211 */ /* 0x040fe200078e08ff */
[----:B------:R-:W0:Y:S01]  /*9d80*/  S2UR UR34, SR_CTAID.Y ;  /* 0x00000000002279c3 */ /* 0x000e220000002600 */
[----:B------:R-:W2:Y:S01]  /*9d90*/  LDL R250, [R1+0x264] ;  /* 0x0002640001fa7983 */ /* 0x000ea20000100800 */
[----:B------:R-:W-:-:S02]  /*9da0*/  IMAD R110, R0, UR33, RZ ;  /* 0x00000021006e7c24 */ /* 0x000fc4000f8e02ff */
        /* <DEDUP_REMOVED lines=15> */
[----:B------:R-:W-:Y:S01]  /*9ea0*/  MOV R108, UR34 ;  /* 0x00000022006c7c02 */ /* 0x000fe20008000f00 */
[----:B------:R-:W-:Y:S02]  /*9eb0*/  IMAD.U32 R109, RZ, RZ, UR35 ;  /* 0x00000023ff6d7e24 */ /* 0x000fe4000f8e00ff */
[----:B------:R-:W-:Y:S02]  /*9ec0*/  IMAD R2, R0, 0x2, R2 ;  /* 0x0000000200027824 */ /* 0x000fe400078e0202 */
[----:B------:R-:W0:Y:S03]  /*9ed0*/  LDCU.64 UR34, c[0x0][0x3b8] ;  /* 0x00007700ff2277ac */ /* 0x000e260008000a00 */
[----:B------:R-:W-:-:S05]  /*9ee0*/  IADD3 R2, PT, PT, R2, R0, RZ ;  /* 0x0000000002027210 */ /* 0x000fca0007ffe0ff */
[----:B------:R-:W-:Y:S02]  /*9ef0*/  IMAD.SHL.U32 R2, R2, 0x4, RZ ;  /* 0x0000000402027824 */ /* 0x000fe400078e00ff */
        /* <DEDUP_REMOVED lines=23> */
.L_x_2061:
[----:B------:R-:W-:Y:S05]  /*a070*/  BSYNC.RECONVERGENT B2 ;  /* 0x0000000000027941 */ /* 0x000fea0003800200 */
.L_x_2060:
        /* <DEDUP_REMOVED lines=15> */
[----:B0-----:R-:W-:Y:S01]  /*a170*/  IMAD R248, R0, 0x2, R2 ;  /* 0x0000000200f87824 */ /* 0x001fe200078e0202 */
[----:B------:R-:W-:Y:S06]  /*a180*/  @P1 BRA `(.L_x_2063) ;  /* 0x0000000400141947 */ /* 0x000fec0003800000 */
[----:B------:R-:W0:Y:S01]  /*a190*/  S2UR UR44, SR_CTAID.X ;  /* 0x00000000002c79c3 */ /* 0x000e220000002500 */
[----:B------:R-:W0:Y:S01]  /*a1a0*/  LDCU UR35, c[0x0][0x3f8] ;  /* 0x00007f00ff2377ac */ /* 0x000e220008000800 */
[----:B------:R-:W2:Y:S04]  /*a1b0*/  LDL R252, [R1+0x248] ;  /* 0x0002480001fc7983 */ /* 0x000ea80000100800 */
[----:B------:R-:W2:Y:S02]  /*a1c0*/  LDL R251, [R1+0x24c] ;  /* 0x00024c0001fb7983 */ /* 0x000ea40000100800 */
[----:B------:R-:W0:Y:S02]  /*a1d0*/  S2UR UR34, SR_CTAID.Y ;  /* 0x00000000002279c3 */ /* 0x000e240000002600 */
[----:B------:R-:W2:Y:S04]  /*a1e0*/  LDL R250, [R1+0x250] ;  /* 0x0002500001fa7983 */ /* 0x000ea80000100800 */
[----:B------:R-:W2:Y:S01]  /*a1f0*/  LDL R249, [R1+0x254] ;  /* 0x0002540001f97983 */ /* 0x000ea20000100800 */
[----:B------:R-:W-:Y:S01]  /*a200*/  IMAD R2, R0, UR33, RZ ;  /* 0x0000002100027c24 */ /* 0x000fe2000f8e02ff */
[----:B-1234-:R-:W-:-:S04]  /*a210*/  SHF.L.U32 R245, R248, 0x2, RZ ;  /* 0x00000002f8f57819 */ /* 0x01efc800000006ff */
[----:B------:R-:W-:Y:S02]  /*a220*/  SHF.R.S32.HI R246, RZ, 0x1f, R245 ;  /* 0x0000001ffff67819 */ /* 0x000fe400000114f5 */
[----:B------:R-:W-:Y:S01]  /*a230*/  SHF.R.S32.HI R244, RZ, 0x1f, R2 ;  /* 0x0000001ffff47819 */ /* 0x000fe20000011402 */
[----:B0-----:R-:W-:Y:S01]  /*a240*/  UIMAD UR45, UR39, UR35, UR44 ;  /* 0x00000023272d72a4 */ /* 0x001fe2000f8e022c */
[----:B------:R-:W-:-:S03]  /*a250*/  IADD3 R113, P2, PT, R2, R245, RZ ;  /* 0x000000f502717210 */ /* 0x000fc60007f5e0ff */
[----:B------:R-:W-:Y:S02]  /*a260*/  USHF.L.U32 UR45, UR45, 0x8, URZ ;  /* 0x000000082d2d7899 */ /* 0x000fe400080006ff */
[----:B------:R-:W-:Y:S01]  /*a270*/  IMAD.X R114, R244, 0x1, R246, P2 ;  /* 0x00000001f4727824 */ /* 0x000fe200010e06f6 */
[----:B------:R-:W-:Y:S01]  /*a280*/  UIMAD UR44, UR34, UR35, UR44 ;  /* 0x00000023222c72a4 */ /* 0x000fe2000f8e022c */
[----:B------:R-:W0:Y:S05]  /*a290*/  LDCU.64 UR34, c[0x0][0x450] ;  /* 0x00008a00ff2277ac */ /* 0x000e2a0008000a00 */
[----:B------:R-:W-:Y:S01]  /*a2a0*/  IMAD R247, R0, UR44, RZ ;  /* 0x0000002c00f77c24 */ /* 0x000fe2000f8e02ff */
[----:B0-----:R-:W-:-:S04]  /*a2b0*/  UIMAD.WIDE UR34, UR45, 0x4, UR34 ;  /* 0x000000042d2278a5 */ /* 0x001fc8000f8e0222 */
[----:B------:R-:W0:Y:S02]  /*a2c0*/  LDCU.64 UR44, c[0x0][0x3b8] ;  /* 0x00007700ff2c77ac */ /* 0x000e240008000a00 */
[----:B------:R-:W-:Y:S01]  /*a2d0*/  MOV R116, UR34 ;  /* 0x0000002200747c02 */ /* 0x000fe20008000f00 */
[----:B------:R-:W-:-:S06]  /*a2e0*/  IMAD.U32 R117, RZ, RZ, UR35 ;  /* 0x00000023ff757e24 */ /* 0x000fcc000f8e00ff */
[----:B------:R-:W2:Y:S01]  /*a2f0*/  LDG.E.128 R116, desc[UR36][R116.64+0x1f0] ;  /* 0x0001f02474747981 */ /* 0x000ea2000c1e1d00 */
[----:B0-----:R-:W-:-:S04]  /*a300*/  LEA R112, P2, R113, UR44, 0x2 ;  /* 0x0000002c71707c11 */ /* 0x001fc8000f8410ff */
[----:B------:R-:W-:-:S06]  /*a310*/  LEA.HI.X R113, R113, UR45, R114, 0x2, P2 ;  /* 0x0000002d71717c11 */ /* 0x000fcc00090f1472 */
[----:B------:R-:W3:Y:S02]  /*a320*/  LDG.E.128 R112, desc[UR36][R112.64] ;  /* 0x0000002470707981 */ /* 0x000ee4000c1e1d00 */
[----:B---3--:R-:W-:Y:S01]  /*a330*/  FADD.FTZ R112, R252, R112 ;  /* 0x00000070fc707221 */ /* 0x008fe20000010000 */
[----:B------:R-:W-:Y:S01]  /*a340*/  SHF.L.U32 R252, R247, 0x8, RZ ;  /* 0x00000008f7fc7819 */ /* 0x000fe200000006ff */
[----:B------:R-:W-:Y:S02]  /*a350*/  FADD.FTZ R113, R251, R113 ;  /* 0x00000071fb717221 */ /* 0x000fe40000010000 */
[----:B--2---:R-:W-:Y:S01]  /*a360*/  FMUL.FTZ R112, R112, R116 ;  /* 0x0000007470707220 */ /* 0x004fe20000410000 */
[----:B------:R-:W-:Y:S01]  /*a370*/  IMAD R116, R0, 0x20, R3 ;  /* 0x0000002000747824 */ /* 0x000fe200078e0203 */
[----:B------:R-:W-:Y:S02]  /*a380*/  IADD3 R3, P2, PT, R252, R245, RZ ;  /* 0x000000f5fc037210 */ /* 0x000fe40007f5e0ff */
[----:B------:R-:W-:Y:S01]  /*a390*/  SHF.R.S32.HI R251, RZ, 0x1f, R252 ;  /* 0x0000001ffffb7819 */ /* 0x000fe200000114fc */
[----:B------:R-:W-:Y:S01]  /*a3a0*/  FMUL.FTZ R113, R113, R117 ;  /* 0x0000007571717220 */ /* 0x000fe20000410000 */
[----:B------:R-:W-:Y:S01]  /*a3b0*/  FADD.FTZ R114, R250, R114 ;  /* 0x00000072fa727221 */ /* 0x000fe20000010000 */
[----:B------:R-:W-:-:S02]  /*a3c0*/  SHF.L.U32 R250, R116, 0x2, RZ ;  /* 0x0000000274fa7819 */ /* 0x000fc400000006ff */
[----:B------:R-:W-:Y:S01]  /*a3d0*/  IMAD.X R117, R251, 0x1, R246, P2 ;  /* 0x00000001fb757824 */ /* 0x000fe200010e06f6 */
[----:B------:R-:W-:Y:S01]  /*a3e0*/  LEA R116, P2, R3, UR44, 0x2 ;  /* 0x0000002c03747c11 */ /* 0x000fe2000f8410ff */
[----:B------:R-:W-:Y:S01]  /*a3f0*/  FADD.FTZ R115, R249, R115 ;  /* 0x00000073f9737221 */ /* 0x000fe20000010000 */
[----:B------:R-:W-:Y:S02]  /*a400*/  SHF.R.S32.HI R249, RZ, 0x1f, R250 ;  /* 0x0000001ffff97819 */ /* 0x000fe400000114fa */
[----:B------:R-:W-:Y:S02]  /*a410*/  LEA.HI.X R117, R3, UR45, R117, 0x2, P2 ;  /* 0x0000002d03757c11 */ /* 0x000fe400090f1475 */
[----:B------:R-:W-:Y:S01]  /*a420*/  IADD3 R2, P2, PT, R2, R250, RZ ;  /* 0x000000fa02027210 */ /* 0x000fe20007f5e0ff */
[----:B------:R-:W-:-:S03]  /*a430*/  FMUL.FTZ R114, R114, R118 ;  /* 0x0000007672727220 */ /* 0x000fc60000410000 */
[----:B------:R-:W-:Y:S02]  /*a440*/  IADD3.X R3, PT, PT, R244, R249, RZ, P2, !PT ;  /* 0x000000f9f4037210 */ /* 0x000fe400017fe4ff */
[----:B------:R-:W-:Y:S01]  /*a450*/  LEA R118, P2, R2, UR44, 0x2 ;  /* 0x0000002c02767c11 */ /* 0x000fe2000f8410ff */
[----:B------:R-:W-:-:S03]  /*a460*/  FMUL.FTZ R115, R115, R119 ;  /* 0x0000007773737220 */ /* 0x000fc60000410000 */
[----:B------:R-:W-:Y:S01]  /*a470*/  LEA.HI.X R119, R2, UR45, R3, 0x2, P2 ;  /* 0x0000002d02777c11 */ /* 0x000fe200090f1403 */
[----:B------:R-:W-:Y:S01]  /*a480*/  IMAD.U32 R2, RZ, RZ, UR34 ;  /* 0x00000022ff027e24 */ /* 0x000fe2000f8e00ff */
[----:B------:R-:W-:Y:S01]  /*a490*/  MOV R3, UR35 ;  /* 0x0000002300037c02 */ /* 0x000fe20008000f00 */
[----:B------:R0:W-:Y:S04]  /*a4a0*/  STG.E.128 desc[UR36][R116.64], R112 ;  /* 0x0000007074007986 */ /* 0x0001e8000c101d24 */
[----:B------:R1:W2:Y:S02]  /*a4b0*/  LDG.E.128 R244, desc[UR36][R2.64+0x200] ;  /* 0x0002002402f47981 */ /* 0x0002a4000c1e1d00 */
[----:B-1----:R-:W-:Y:S02]  /*a4c0*/  IADD3 R3, P2, PT, R252, R250, RZ ;  /* 0x000000fafc037210 */ /* 0x002fe40007f5e0ff */
[----:B------:R-:W3:Y:S04]  /*a4d0*/  LDL R2, [R1+0x23c] ;  /* 0x00023c0001027983 */ /* 0x000ee80000100800 */
[----:B0-----:R-:W3:Y:S01]  /*a4e0*/  LDG.E.128 R116, desc[UR36][R118.64] ;  /* 0x0000002476747981 */ /* 0x001ee2000c1e1d00 */
[----:B------:R-:W-:-:S03]  /*a4f0*/  IMAD.X R249, R251, 0x1, R249, P2 ;  /* 0x00000001fbf97824 */ /* 0x000fc600010e06f9 */
[----:B------:R-:W4:Y:S04]  /*a500*/  LDL R252, [R1+0x240] ;  /* 0x0002400001fc7983 */ /* 0x000f280000100800 */
[----:B------:R-:W4:Y:S04]  /*a510*/  LDL R250, [R1+0x244] ;  /* 0x0002440001fa7983 */ /* 0x000f280000100800 */
[----:B------:R-:W4:Y:S01]  /*a520*/  LDL R251, [R1+0x238] ;  /* 0x0002380001fb7983 */ /* 0x000f220000100800 */
[----:B---3--:R-:W-:-:S04]  /*a530*/  FADD.FTZ R2, R2, R117 ;  /* 0x0000007502027221 */ /* 0x008fc80000010000 */
[----:B--2---:R-:W-:Y:S01]  /*a540*/  FMUL.FTZ R117, R2, R245 ;  /* 0x000000f502757220 */ /* 0x004fe20000410000 */
[----:B----4-:R-:W-:Y:S01]  /*a550*/  FADD.FTZ R118, R252, R118 ;  /* 0x00000076fc767221 */ /* 0x010fe20000010000 */
[----:B------:R-:W-:Y:S01]  /*a560*/  LEA R2, P2, R3, UR44, 0x2 ;  /* 0x0000002c03027c11 */ /* 0x000fe2000f8410ff */
[----:B------:R-:W-:Y:S01]  /*a570*/  FADD.FTZ R119, R250, R119 ;  /* 0x00000077fa777221 */ /* 0x000fe20000010000 */
[----:B------:R-:W-:Y:S01]  /*a580*/  FADD.FTZ R116, R251, R116 ;  /* 0x00000074fb747221 */ /* 0x000fe20000010000 */
[----:B------:R-:W-:Y:S01]  /*a590*/  FMUL.FTZ R118, R118, R246 ;  /* 0x000000f676767220 */ /* 0x000fe20000410000 */
[----:B------:R-:W-:Y:S01]  /*a5a0*/  LEA.HI.X R3, R3, UR45, R249, 0x2, P2 ;  /* 0x0000002d03037c11 */ /* 0x000fe200090f14f9 */
[----:B------:R-:W-:Y:S01]  /*a5b0*/  FMUL.FTZ R119, R119, R247 ;  /* 0x000000f777777220 */ /* 0x000fe20000410000 */
[----:B------:R-:W-:-:S05]  /*a5c0*/  FMUL.FTZ R116, R116, R244 ;  /* 0x000000f474747220 */ /* 0x000fca0000410000 */
[----:B------:R0:W-:Y:S02]  /*a5d0*/  STG.E.128 desc[UR36][R2.64], R116 ;  /* 0x0000007402007986 */ /* 0x0001e4000c101d24 */
.L_x_2063:
[----:B------:R-:W-:Y:S05]  /*a5e0*/  BSYNC.RECONVERGENT B2 ;  /* 0x0000000000027941 */ /* 0x000fea0003800200 */
.L_x_2062:
[----:B------:R-:W-:Y:S01]  /*a5f0*/  BSSY.RECONVERGENT B2, `(.L_x_2064) ;  /* 0x000002a000027945 */ /* 0x000fe20003800200 */
[----:B------:R-:W-:-:S03]  /*a600*/  LEA R248, R0, R248, 0x1 ;  /* 0x000000f800f87211 */ /* 0x000fc600078e08ff */
[----:B------:R-:W-:Y:S05]  /*a610*/  @P1 BRA `(.L_x_2065) ;  /* 0x00000000009c1947 */ /* 0x000fea0003800000 */
[----:B------:R-:W1:Y:S01]  /*a620*/  S2UR UR44, SR_CTAID.X ;  /* 0x00000000002c79c3 */ /* 0x000e620000002500 */
[----:B------:R-:W1:Y:S01]  /*a630*/  LDCU UR35, c[0x0][0x3f8] ;  /* 0x00007f00ff2377ac */ /* 0x000e620008000800 */
[----:B------:R-:W2:Y:S04]  /*a640*/  LDL R252, [R1+0x230] ;  /* 0x0002300001fc7983 */ /* 0x000ea80000100800 */
[----:B------:R-:W2:Y:S01]  /*a650*/  LDL R251, [R1+0x234] ;  /* 0x0002340001fb7983 */ /* 0x000ea20000100800 */
[----:B------:R-:W-:Y:S01]  /*a660*/  IMAD.SHL.U32 R249, R248, 0x4, RZ ;  /* 0x00000004f8f97824 */ /* 0x000fe200078e00ff */
[----:B------:R-:W3:Y:S01]  /*a670*/  S2UR UR34, SR_CTAID.Y ;  /* 0x00000000002279c3 */ /* 0x000ee20000002600 */
[----:B------:R-:W-:-:S03]  /*a680*/  IMAD R122, R0, UR33, RZ ;  /* 0x00000021007a7c24 */ /* 0x000fc6000f8e02ff */
[----:B------:R-:W-:Y:S02]  /*a690*/  SHF.R.S32.HI R250, RZ, 0x1f, R249 ;  /* 0x0000001ffffa7819 */ /* 0x000fe400000114f9 */
[----:B------:R-:W-:-:S04]  /*a6a0*/  IADD3 R121, P2, PT, R122, R249, RZ ;  /* 0x000000f97a797210 */ /* 0x000fc80007f5e0ff */
[----:B------:R-:W-:Y:S01]  /*a6b0*/  LEA.HI.X.SX32 R122, R122, R250, 0x1, P2 ;  /* 0x000000fa7a7a7211 */ /* 0x000fe200010f0eff */
[----:B-1----:R-:W-:-:S04]  /*a6c0*/  UIMAD UR45, UR39, UR35, UR44 ;  /* 0x00000023272d72a4 */ /* 0x002fc8000f8e022c */
[----:B------:R-:W-:Y:S02]  /*a6d0*/  USHF.L.U32 UR45, UR45, 0x8, URZ ;  /* 0x000000082d2d7899 */ /* 0x000fe400080006ff */
[----:B---3--:R-:W-:Y:S01]  /*a6e0*/  UIMAD UR44, UR34, UR35, UR44 ;  /* 0x00000023222c72a4 */ /* 0x008fe2000f8e022c */
[----:B------:R-:W1:Y:S02]  /*a6f0*/  LDCU.64 UR34, c[0x0][0x450] ;  /* 0x00008a00ff2277ac */ /* 0x000e640008000a00 */
[----:B-1----:R-:W-:-:S06]  /*a700*/  UIMAD.WIDE UR34, UR45, 0x4, UR34 ;  /* 0x000000042d2278a5 */ /* 0x002fcc000f8e0222 */
[----:B0-----:R-:W-:Y:S01]  /*a710*/  IMAD.U32 R2, RZ, RZ, UR34 ;  /* 0x00000022ff027e24 */ /* 0x001fe2000f8e00ff */
[----:B------:R-:W-:-:S04]  /*a720*/  MOV R3, UR35 ;  /* 0x0000002300037c02 */ /* 0x000fc80008000f00 */
[----:B------:R-:W0:Y:S01]  /*a730*/  LDCU.64 UR34, c[0x0][0x3b8] ;  /* 0x00007700ff2277ac */ /* 0x000e220008000a00 */
[----:B--2-4-:R1:W2:Y:S02]  /*a740*/  LDG.E.128 R244, desc[UR36][R2.64+0x210] ;  /* 0x0002102402f47981 */ /* 0x0142a4000c1e1d00 */
[----:B-1----:R-:W-:-:S05]  /*a750*/  IMAD R2, R0, UR44, RZ ;  /* 0x0000002c00027c24 */ /* 0x002fca000f8e02ff */
[----:B------:R-:W-:Y:S02]  /*a760*/  SHF.L.U32 R2, R2, 0x8, RZ ;  /* 0x0000000802027819 */ /* 0x000fe400000006ff */
[----:B0-----:R-:W-:-:S04]  /*a770*/  LEA R120, P2, R121, UR34, 0x2 ;  /* 0x0000002279787c11 */ /* 0x001fc8000f8410ff */
[----:B------:R-:W-:Y:S02]  /*a780*/  LEA.HI.X R121, R121, UR35, R122, 0x2, P2 ;  /* 0x0000002379797c11 */ /* 0x000fe400090f147a */
[C---:B------:R-:W-:Y:S02]  /*a790*/  IADD3 R3, P2, PT, R2.reuse, R249, RZ ;  /* 0x000000f902037210 */ /* 0x040fe40007f5e0ff */
[----:B------:R-:W3:Y:S02]  /*a7a0*/  LDL R249, [R1+0x22c] ;  /* 0x00022c0001f97983 */ /* 0x000ee40000100800 */
[----:B------:R-:W-:Y:S02]  /*a7b0*/  LEA.HI.X.SX32 R250, R2, R250, 0x1, P2 ;  /* 0x000000fa02fa7211 */ /* 0x000fe400010f0eff */
[----:B------:R-:W4:Y:S04]  /*a7c0*/  LDG.E.128 R120, desc[UR36][R120.64] ;  /* 0x0000002478787981 */ /* 0x000f28000c1e1d00 */
[----:B------:R-:W4:Y:S02]  /*a7d0*/  LDL R2, [R1+0x228] ;  /* 0x0002280001027983 */ /* 0x000f240000100800 */
[----:B----4-:R-:W-:Y:S01]  /*a7e0*/  FADD.FTZ R120, R2, R120 ;  /* 0x0000007802787221 */ /* 0x010fe20000010000 */
[----:B---3--:R-:W-:Y:S01]  /*a7f0*/  FADD.FTZ R2, R249, R121 ;  /* 0x00000079f9027221 */ /* 0x008fe20000010000 */
[----:B------:R-:W-:Y:S01]  /*a800*/  FADD.FTZ R122, R252, R122 ;  /* 0x0000007afc7a7221 */ /* 0x000fe20000010000 */
[----:B------:R-:W-:-:S02]  /*a810*/  FADD.FTZ R123, R251, R123 ;  /* 0x0000007bfb7b7221 */ /* 0x000fc40000010000 */
[----:B--2---:R-:W-:Y:S01]  /*a820*/  FMUL.FTZ R121, R2, R245 ;  /* 0x000000f502797220 */ /* 0x004fe20000410000 */
[----:B------:R-:W-:Y:S01]  /*a830*/  LEA R2, P2, R3, UR34, 0x2 ;  /* 0x0000002203027c11 */ /* 0x000fe2000f8410ff */
[----:B------:R-:W-:Y:S01]  /*a840*/  FMUL.FTZ R120, R120, R244 ;  /* 0x000000f478787220 */ /* 0x000fe20000410000 */
[----:B------:R-:W-:Y:S01]  /*a850*/  FMUL.FTZ R122, R122, R246 ;  /* 0x000000f67a7a7220 */ /* 0x000fe20000410000 */
[----:B------:R-:W-:Y:S01]  /*a860*/  FMUL.FTZ R123, R123, R247 ;  /* 0x000000f77b7b7220 */ /* 0x000fe20000410000 */
[----:B------:R-:W-:-:S05]  /*a870*/  LEA.HI.X R3, R3, UR35, R250, 0x2, P2 ;  /* 0x0000002303037c11 */ /* 0x000fca00090f14fa */
[----:B------:R0:W-:Y:S04]  /*a880*/  STG.E.128 desc[UR36][R2.64], R120 ;  /* 0x0000007802007986 */ /* 0x0001e8000c101d24 */
.L_x_2065:
[----:B------:R-:W-:Y:S05]  /*a890*/  BSYNC.RECONVERGENT B2 ;  /* 0x0000000000027941 */ /* 0x000fea0003800200 */
.L_x_2064:
[----:B------:R-:W-:Y:S01]  /*a8a0*/  BSSY.RECONVERGENT B2, `(.L_x_2066) ;  /* 0x000002a000027945 */ /* 0x000fe20003800200 */
[----:B------:R-:W-:-:S03]  /*a8b0*/  IMAD.IADD R248, R248, 0x1, R0 ;  /* 0x00000001f8f87824 */ /* 0x000fc600078e0200 */
[----:B------:R-:W-:Y:S05]  /*a8c0*/  @P1 BRA `(.L_x_2067) ;  /* 0x00000000009c1947 */ /* 0x000fea0003800000 */
[----:B------:R-:W0:Y:S01]  /*a8d0*/  S2UR UR44, SR_CTAID.X ;  /* 0x00000000002c79c3 */ /* 0x000e220000002500 */
[----:B------:R-:W0:Y:S01]  /*a8e0*/  LDCU UR35, c[0x0][0x3f8] ;  /* 0x00007f00ff2377ac */ /* 0x000e220008000800 */
[----:B------:R-:W2:Y:S04]  /*a8f0*/  LDL R252, [R1+0x220] ;  /* 0x0002200001fc7983 */ /* 0x000ea80000100800 */
[----:B------:R-:W2:Y:S01]  /*a900*/  LDL R251, [R1+0x224] ;  /* 0x0002240001fb7983 */ /* 0x000ea20000100800 */
[----:B------:R-:W-:Y:S01]  /*a910*/  IMAD R126, R0, UR33, RZ ;  /* 0x00000021007e7c24 */ /* 0x000fe2000f8e02ff */
[----:B------:R-:W1:Y:S01]  /*a920*/  S2UR UR34, SR_CTAID.Y ;  /* 0x00000000002279c3 */ /* 0x000e620000002600 */
[----:B------:R-:W-:-:S04]  /*a930*/  SHF.L.U32 R249, R248, 0x2, RZ ;  /* 0x00000002f8f97819 */ /* 0x000fc800000006ff */
[----:B------:R-:W-:Y:S02]  /*a940*/  SHF.R.S32.HI R250, RZ, 0x1f, R249 ;  /* 0x0000001ffffa7819 */ /* 0x000fe400000114f9 */
[----:B------:R-:W-:-:S04]  /*a950*/  IADD3 R125, P2, PT, R126, R249, RZ ;  /* 0x000000f97e7d7210 */ /* 0x000fc80007f5e0ff */
[----:B------:R-:W-:Y:S01]  /*a960*/  LEA.HI.X.SX32 R126, R126, R250, 0x1, P2 ;  /* 0x000000fa7e7e7211 */ /* 0x000fe200010f0eff */
[----:B0-----:R-:W-:-:S04]  /*a970*/  UIMAD UR45, UR39, UR35, UR44 ;  /* 0x00000023272d72a4 */ /* 0x001fc8000f8e022c */
[----:B------:R-:W-:Y:S02]  /*a980*/  USHF.L.U32 UR45, UR45, 0x8, URZ ;  /* 0x000000082d2d7899 */ /* 0x000fe400080006ff */
[----:B-1----:R-:W-:Y:S01]  /*a990*/  UIMAD UR44, UR34, UR35, UR44 ;  /* 0x00000023222c72a4 */ /* 0x002fe2000f8e022c */
[----:B------:R-:W0:Y:S02]  /*a9a0*/  LDCU.64 UR34, c[0x0][0x450] ;  /* 0x00008a00ff2277ac */ /* 0x000e240008000a00 */
[----:B0-----:R-:W-:-:S06]  /*a9b0*/  UIMAD.WIDE UR34, UR45, 0x4, UR34 ;  /* 0x000000042d2278a5 */ /* 0x001fcc000f8e0222 */
[----:B------:R-:W-:Y:S01]  /*a9c0*/  MOV R2, UR34 ;  /* 0x0000002200027c02 */ /* 0x000fe20008000f00 */
[----:B------:R-:W-:-:S04]  /*a9d0*/  IMAD.U32 R3, RZ, RZ, UR35 ;  /* 0x00000023ff037e24 */ /* 0x000fc8000f8e00ff */
[----:B------:R-:W0:Y:S01]  /*a9e0*/  LDCU.64 UR34, c[0x0][0x3b8] ;  /* 0x00007700ff2277ac */ /* 0x000e220008000a00 */
[----:B--234-:R1:W2:Y:S02]  /*a9f0*/  LDG.E.128 R244, desc[UR36][R2.64+0x220] ;  /* 0x0002202402f47981 */ /* 0x01c2a4000c1e1d00 */
[----:B-1----:R-:W-:-:S04]  /*aa00*/  IMAD R2, R0, UR44, RZ ;  /* 0x0000002c00027c24 */ /* 0x002fc8000f8e02ff */
[----:B------:R-:W-:Y:S01]  /*aa10*/  IMAD.SHL.U32 R2, R2, 0x100, RZ ;  /* 0x0000010002027824 */ /* 0x000fe200078e00ff */
        /* <DEDUP_REMOVED lines=18> */
.L_x_2067:
[----:B------:R-:W-:Y:S05]  /*ab40*/  BSYNC.RECONVERGENT B2 ;  /* 0x0000000000027941 */ /* 0x000fea0003800200 */
.L_x_2066:
[----:B------:R-:W-:Y:S01]  /*ab50*/  BSSY.RECONVERGENT B2, `(.L_x_2068) ;  /* 0x000002a000027945 */ /* 0x000fe20003800200 */
[----:B------:R-:W-:-:S03]  /*ab60*/  IADD3 R248, PT, PT, R248, R0, RZ ;  /* 0x00000000f8f87210 */ /* 0x000fc60007ffe0ff */
[----:B------:R-:W-:Y:S05]  /*ab70*/  @P1 BRA `(.L_x_2069) ;  /* 0x00000000009c1947 */ /* 0x000fea0003800000 */
[----:B------:R-:W0:Y:S01]  /*ab80*/  S2UR UR44, SR_CTAID.X ;  /* 0x00000000002c79c3 */ /* 0x000e220000002500 */
[----:B------:R-:W0:Y:S01]  /*ab90*/  LDCU UR35, c[0x0][0x3f8] ;  /* 0x00007f00ff2377ac */ /* 0x000e220008000800 */
[----:B------:R-:W2:Y:S04]  /*aba0*/  LDL R252, [R1+0x210] ;  /* 0x0002100001fc7983 */ /* 0x000ea80000100800 */
[----:B------:R-:W2:Y:S01]  /*abb0*/  LDL R251, [R1+0x214] ;  /* 0x0002140001fb7983 */ /* 0x000ea20000100800 */
[----:B------:R-:W-:Y:S01]  /*abc0*/  IMAD.SHL.U32 R249, R248, 0x4, RZ ;  /* 0x00000004f8f97824 */ /* 0x000fe200078e00ff */
[----:B------:R-:W1:Y:S01]  /*abd0*/  S2UR UR34, SR_CTAID.Y ;  /* 0x00000000002279c3 */ /* 0x000e620000002600 */
[----:B------:R-:W-:-:S03]  /*abe0*/  IMAD R130, R0, UR33, RZ ;  /* 0x0000002100827c24 */ /* 0x000fc6000f8e02ff */
        /* <DEDUP_REMOVED lines=8> */
[----:B------:R-:W-:Y:S01]  /*ac70*/  IMAD.U32 R2, RZ, RZ, UR34 ;  /* 0x00000022ff027e24 */ /* 0x000fe2000f8e00ff */
[----:B------:R-:W-:-:S04]  /*ac80*/  MOV R3, UR35 ;  /* 0x0000002300037c02 */ /* 0x000fc80008000f00 */
[----:B------:R-:W0:Y:S01]  /*ac90*/  LDCU.64 UR34, c[0x0][0x3b8] ;  /* 0x00007700ff2277ac */ /* 0x000e220008000a00 */
[----:B--234-:R1:W2:Y:S02]  /*aca0*/  LDG.E.128 R244, desc[UR36][R2.64+0x230] ;  /* 0x0002302402f47981 */ /* 0x01c2a4000c1e1d00 */
        /* <DEDUP_REMOVED lines=20> */
.L_x_2069:
[----:B------:R-:W-:Y:S05]  /*adf0*/  BSYNC.RECONVERGENT B2 ;  /* 0x0000000000027941 */ /* 0x000fea0003800200 */
.L_x_2068:
        /* <DEDUP_REMOVED lines=42> */
.L_x_2071:
[----:B------:R-:W-:Y:S05]  /*b0a0*/  BSYNC.RECONVERGENT B2 ;  /* 0x0000000000027941 */ /* 0x000fea0003800200 */
.L_x_2070:
        /* <DEDUP_REMOVED lines=42> */
.L_x_2073:
[----:B------:R-:W-:Y:S05]  /*b350*/  BSYNC.RECONVERGENT B2 ;  /* 0x0000000000027941 */ /* 0x000fea0003800200 */
.L_x_2072:
        /* <DEDUP_REMOVED lines=42> */
.L_x_2075:
[----:B------:R-:W-:Y:S05]  /*b600*/  BSYNC.RECONVERGENT B2 ;  /* 0x0000000000027941 */ /* 0x000fea0003800200 */
.L_x_2074:
        /* <DEDUP_REMOVED lines=42> */
.L_x_2077:
[----:B------:R-:W-:Y:S05]  /*b8b0*/  BSYNC.RECONVERGENT B2 ;  /* 0x0000000000027941 */ /* 0x000fea0003800200 */
.L_x_2076:
        /* <DEDUP_REMOVED lines=42> */
.L_x_2079:
[----:B------:R-:W-:Y:S05]  /*bb60*/  BSYNC.RECONVERGENT B2 ;  /* 0x0000000000027941 */ /* 0x000fea0003800200 */
.L_x_2078:
        /* <DEDUP_REMOVED lines=42> */
.L_x_2081:
[----:B------:R-:W-:Y:S05]  /*be10*/  BSYNC.RECONVERGENT B2 ;  /* 0x0000000000027941 */ /* 0x000fea0003800200 */
.L_x_2080:
        /* <DEDUP_REMOVED lines=42> */
.L_x_2083:
[----:B------:R-:W-:Y:S05]  /*c0c0*/  BSYNC.RECONVERGENT B2 ;  /* 0x0000000000027941 */ /* 0x000fea0003800200 */
.L_x_2082:
        /* <DEDUP_REMOVED lines=42> */
.L_x_2085:
[----:B------:R-:W-:Y:S05]  /*c370*/  BSYNC.RECONVERGENT B2 ;  /* 0x0000000000027941 */ /* 0x000fea0003800200 */
.L_x_2084:
        /* <DEDUP_REMOVED lines=42> */
.L_x_2087:
[----:B------:R-:W-:Y:S05]  /*c620*/  BSYNC.RECONVERGENT B2 ;  /* 0x0000000000027941 */ /* 0x000fea0003800200 */
.L_x_2086:
        /* <DEDUP_REMOVED lines=42> */
.L_x_2089:
[----:B------:R-:W-:Y:S05]  /*c8d0*/  BSYNC.RECONVERGENT B2 ;  /* 0x0000000000027941 */ /* 0x000fea0003800200 */
.L_x_2088:
        /* <DEDUP_REMOVED lines=42> */
.L_x_2091:
[----:B------:R-:W-:Y:S05]  /*cb80*/  BSYNC.RECONVERGENT B2 ;  /* 0x0000000000027941 */ /* 0x000fea0003800200 */
.L_x_2090:
        /* <DEDUP_REMOVED lines=42> */
.L_x_2093:
[----:B------:R-:W-:Y:S05]  /*ce30*/  BSYNC.RECONVERGENT B2 ;  /* 0x0000000000027941 */ /* 0x000fea0003800200 */
.L_x_2092:
        /* <DEDUP_REMOVED lines=42> */
.L_x_2095:
[----:B------:R-:W-:Y:S05]  /*d0e0*/  BSYNC.RECONVERGENT B2 ;  /* 0x0000000000027941 */ /* 0x000fea0003800200 */
.L_x_2094:
        /* <DEDUP_REMOVED lines=42> */
.L_x_2097:
[----:B------:R-:W-:Y:S05]  /*d390*/  BSYNC.RECONVERGENT B2 ;  /* 0x0000000000027941 */ /* 0x000fea0003800200 */
.L_x_2096:
        /* <DEDUP_REMOVED lines=42> */
.L_x_2099:
[----:B------:R-:W-:Y:S05]  /*d640*/  BSYNC.RECONVERGENT B2 ;  /* 0x0000000000027941 */ /* 0x000fea0003800200 */
.L_x_2098:
        /* <DEDUP_REMOVED lines=42> */
.L_x_2101:
[----:B------:R-:W-:Y:S05]  /*d8f0*/  BSYNC.RECONVERGENT B2 ;  /* 0x0000000000027941 */ /* 0x000fea0003800200 */
.L_x_2100:
        /* <DEDUP_REMOVED lines=42> */
.L_x_2103:
[----:B------:R-:W-:Y:S05]  /*dba0*/  BSYNC.RECONVERGENT B2 ;  /* 0x0000000000027941 */ /* 0x000fea0003800200 */
.L_x_2102:
        /* <DEDUP_REMOVED lines=42> */
.L_x_2105:
[----:B------:R-:W-:Y:S05]  /*de50*/  BSYNC.RECONVERGENT B2 ;  /* 0x0000000000027941 */ /* 0x000fea0003800200 */
.L_x_2104:
        /* <DEDUP_REMOVED lines=42> */
.L_x_2107:
[----:B------:R-:W-:Y:S05]  /*e100*/  BSYNC.RECONVERGENT B2 ;  /* 0x0000000000027941 */ /* 0x000fea0003800200 */
.L_x_2106:
        /* <DEDUP_REMOVED lines=42> */
.L_x_2109:
[----:B------:R-:W-:Y:S05]  /*e3b0*/  BSYNC.RECONVERGENT B2 ;  /* 0x0000000000027941 */ /* 0x000fea0003800200 */
.L_x_2108:
        /* <DEDUP_REMOVED lines=42> */
.L_x_2111:
[----:B------:R-:W-:Y:S05]  /*e660*/  BSYNC.RECONVERGENT B2 ;  /* 0x0000000000027941 */ /* 0x000fea0003800200 */
.L_x_2110:
        /* <DEDUP_REMOVED lines=42> */
.L_x_2113:
[----:B------:R-:W-:Y:S05]  /*e910*/  BSYNC.RECONVERGENT B2 ;  /* 0x0000000000027941 */ /* 0x000fea0003800200 */
.L_x_2112:
        /* <DEDUP_REMOVED lines=42> */
.L_x_2115:
[----:B------:R-:W-:Y:S05]  /*ebc0*/  BSYNC.RECONVERGENT B2 ;  /* 0x0000000000027941 */ /* 0x000fea0003800200 */
.L_x_2114:
        /* <DEDUP_REMOVED lines=42> */
.L_x_2117:
[----:B------:R-:W-:Y:S05]  /*ee70*/  BSYNC.RECONVERGENT B2 ;  /* 0x0000000000027941 */ /* 0x000fea0003800200 */
.L_x_2116:
        /* <DEDUP_REMOVED lines=42> */
.L_x_2119:
[----:B------:R-:W-:Y:S05]  /*f120*/  BSYNC.RECONVERGENT B2 ;  /* 0x0000000000027941 */ /* 0x000fea0003800200 */
.L_x_2118:
        /* <DEDUP_REMOVED lines=42> */
.L_x_2121:
[----:B------:R-:W-:Y:S05]  /*f3d0*/  BSYNC.RECONVERGENT B2 ;  /* 0x0000000000027941 */ /* 0x000fea0003800200 */
.L_x_2120:
        /* <DEDUP_REMOVED lines=42> */
.L_x_2123:
[----:B------:R-:W-:Y:S05]  /*f680*/  BSYNC.RECONVERGENT B2 ;  /* 0x0000000000027941 */ /* 0x000fea0003800200 */
.L_x_2122:
[----:B------:R-:W-:Y:S05]  /*f690*/  @P1 BRA `(.L_x_2124) ;  /* 0x000000cc00c01947 */ /* 0x000fea0003800000 */
[----:B------:R-:W1:Y:S01]  /*f6a0*/  S2UR UR44, SR_CTAID.X ;  /* 0x00000000002c79c3 */ /* 0x000e620000002500 */
[----:B------:R-:W1:Y:S01]  /*f6b0*/  LDCU UR35, c[0x0][0x3f8] ;  /* 0x00007f00ff2377ac */ /* 0x000e620008000800 */
[----:B------:R-:W2:Y:S04]  /*f6c0*/  LDL R252, [R1+0x4c] ;  /* 0x00004c0001fc7983 */ /* 0x000ea80000100800 */
[----:B------:R-:W2:Y:S02]  /*f6d0*/  LDL R251, [R1+0x50] ;  /* 0x0000500001fb7983 */ /* 0x000ea40000100800 */
[----:B------:R-:W3:Y:S02]  /*f6e0*/  S2UR UR34, SR_CTAID.Y ;  /* 0x00000000002279c3 */ /* 0x000ee40000002600 */
[----:B------:R-:W2:Y:S01]  /*f6f0*/  LDL R250, [R1+0x54] ;  /* 0x0000540001fa7983 */ /* 0x000ea20000100800 */
[----:B------:R-:W-:Y:S01]  /*f700*/  IADD3 R240, PT, PT, R248, R0, RZ ;  /* 0x00000000f8f07210 */ /* 0x000fe20007ffe0ff */
[----:B------:R-:W-:-:S04]  /*f710*/  IMAD R242, R0, UR33, RZ ;  /* 0x0000002100f27c24 */ /* 0x000fc8000f8e02ff */
[----:B------:R-:W-:-:S05]  /*f720*/  IMAD.SHL.U32 R248, R240, 0x4, RZ ;  /* 0x00000004f0f87824 */ /* 0x000fca00078e00ff */
[----:B------:R-:W-:Y:S02]  /*f730*/  SHF.R.S32.HI R249, RZ, 0x1f, R248 ;  /* 0x0000001ffff97819 */ /* 0x000fe400000114f8 */
[----:B------:R-:W-:Y:S01]  /*f740*/  IADD3 R241, P2, PT, R242, R248, RZ ;  /* 0x000000f8f2f17210 */ /* 0x000fe20007f5e0ff */
[----:B-1----:R-:W-:-:S03]  /*f750*/  UIMAD UR45, UR39, UR35, UR44 ;  /* 0x00000023272d72a4 */ /* 0x002fc6000f8e022c */
[----:B------:R-:W-:Y:S01]  /*f760*/  LEA.HI.X.SX32 R242, R242, R249, 0x1, P2 ;  /* 0x000000f9f2f27211 */ /* 0x000fe200010f0eff */
[----:B------:R-:W-:Y:S02]  /*f770*/  USHF.L.U32 UR45, UR45, 0x8, URZ ;  /* 0x000000082d2d7899 */ /* 0x000fe400080006ff */
[----:B---3--:R-:W-:Y:S01]  /*f780*/  UIMAD UR44, UR34, UR35, UR44 ;  /* 0x00000023222c72a4 */ /* 0x008fe2000f8e022c */
[----:B------:R-:W1:Y:S02]  /*f790*/  LDCU.64 UR34, c[0x0][0x450] ;  /* 0x00008a00ff2277ac */ /* 0x000e640008000a00 */
[----:B-1----:R-:W-:-:S06]  /*f7a0*/  UIMAD.WIDE UR34, UR45, 0x4, UR34 ;  /* 0x000000042d2278a5 */ /* 0x002fcc000f8e0222 */
[----:B0-----:R-:W-:Y:S01]  /*f7b0*/  MOV R2, UR34 ;  /* 0x0000002200027c02 */ /* 0x001fe20008000f00 */
[----:B------:R-:W-:-:S04]  /*f7c0*/  IMAD.U32 R3, RZ, RZ, UR35 ;  /* 0x00000023ff037e24 */ /* 0x000fc8000f8e00ff */
[----:B------:R-:W0:Y:S01]  /*f7d0*/  LDCU.64 UR34, c[0x0][0x3b8] ;  /* 0x00007700ff2277ac */ /* 0x000e220008000a00 */
[----:B--2-4-:R1:W2:Y:S02]  /*f7e0*/  LDG.E.128 R244, desc[UR36][R2.64+0x3f0] ;  /* 0x0003f02402f47981 */ /* 0x0142a4000c1e1d00 */
[----:B-1----:R-:W-:-:S05]  /*f7f0*/  IMAD R2, R0, UR44, RZ ;  /* 0x0000002c00027c24 */ /* 0x002fca000f8e02ff */
[----:B------:R-:W-:Y:S02]  /*f800*/  SHF.L.U32 R2, R2, 0x8, RZ ;  /* 0x0000000802027819 */ /* 0x000fe400000006ff */
[----:B0-----:R-:W-:-:S04]  /*f810*/  LEA R240, P2, R241, UR34, 0x2 ;  /* 0x00000022f1f07c11 */ /* 0x001fc8000f8410ff */
[----:B------:R-:W-:Y:S02]  /*f820*/  LEA.HI.X R241, R241, UR35, R242, 0x2, P2 ;  /* 0x00000023f1f17c11 */ /* 0x000fe400090f14f2 */
[----:B------:R-:W-:-:S04]  /*f830*/  IADD3 R3, P2, PT, R2, R248, RZ ;  /* 0x000000f802037210 */ /* 0x000fc80007f5e0ff */
[----:B------:R-:W-:Y:S01]  /*f840*/  LEA.HI.X.SX32 R248, R2, R249, 0x1, P2 ;  /* 0x000000f902f87211 */ /* 0x000fe200010f0eff */
[----:B------:R-:W3:Y:S04]  /*f850*/  LDG.E.128 R240, desc[UR36][R240.64] ;  /* 0x00000024f0f07981 */ /* 0x000ee8000c1e1d00 */
[----:B------:R-:W3:Y:S02]  /*f860*/  LDL R249, [R1+0x48] ;  /* 0x0000480001f97983 */ /* 0x000ee40000100800 */
[----:B---3--:R-:W-:Y:S01]  /*f870*/  FADD.FTZ R2, R249, R240 ;  /* 0x000000f0f9027221 */ /* 0x008fe20000010000 */
[----:B------:R-:W-:Y:S01]  /*f880*/  FADD.FTZ R241, R252, R241 ;  /* 0x000000f1fcf17221 */ /* 0x000fe20000010000 */
[----:B------:R-:W-:Y:S01]  /*f890*/  FADD.FTZ R242, R251, R242 ;  /* 0x000000f2fbf27221 */ /* 0x000fe20000010000 */
[----:B------:R-:W-:Y:S01]  /*f8a0*/  FADD.FTZ R243, R250, R243 ;  /* 0x000000f3faf37221 */ /* 0x000fe20000010000 */
[----:B--2---:R-:W-:Y:S01]  /*f8b0*/  FMUL.FTZ R240, R2, R244 ;  /* 0x000000f402f07220 */ /* 0x004fe20000410000 */
[----:B------:R-:W-:Y:S01]  /*f8c0*/  LEA R2, P2, R3, UR34, 0x2 ;  /* 0x0000002203027c11 */ /* 0x000fe2000f8410ff */
[----:B------:R-:W-:Y:S01]  /*f8d0*/  FMUL.FTZ R241, R241, R245 ;  /* 0x000000f5f1f17220 */ /* 0x000fe20000410000 */
[----:B------:R-:W-:Y:S01]  /*f8e0*/  FMUL.FTZ R242, R242, R246 ;  /* 0x000000f6f2f27220 */ /* 0x000fe20000410000 */
[----:B------:R-:W-:Y:S01]  /*f8f0*/  FMUL.FTZ R243, R243, R247 ;  /* 0x000000f7f3f37220 */ /* 0x000fe20000410000 */
[----:B------:R-:W-:-:S05]  /*f900*/  LEA.HI.X R3, R3, UR35, R248, 0x2, P2 ;  /* 0x0000002303037c11 */ /* 0x000fca00090f14f8 */
[----:B------:R0:W-:Y:S01]  /*f910*/  STG.E.128 desc[UR36][R2.64], R240 ;  /* 0x000000f002007986 */ /* 0x0001e2000c101d24 */
[----:B------:R-:W-:Y:S05]  /*f920*/  BRA `(.L_x_2124) ;  /* 0x000000cc001c7947 */ /* 0x000fea0003800000 */
.L_x_2007:
[----:B------:R-:W2:Y:S01]  /*f930*/  LDL R2, [R1+0x10] ;  /* 0x0000100001027983 */ /* 0x000ea20000100800 */
[----:B------:R-:W-:Y:S01]  /*f940*/  BSSY.RECONVERGENT B2, `(.L_x_2125) ;  /* 0x0000025000027945 */ /* 0x000fe20003800200 */
[----:B--2---:R-:W-:-:S13]  /*f950*/  ISETP.GE.AND P1, PT, R2, UR41, PT ;  /* 0x0000002902007c0c */ /* 0x004fda000bf26270 */
[----:B------:R-:W-:Y:S05]  /*f960*/  @P1 BRA `(.L_x_2126) ;  /* 0x0000000000881947 */ /* 0x000fea0003800000 */
[----:B------:R-:W-:Y:S01]  /*f970*/  S2UR UR34, SR_CTAID.Y ;  /* 0x00000000002279c3 */ /* 0x000fe20000002600 */
[----:B------:R-:W0:Y:S01]  /*f980*/  LDCU UR44, c[0x0][0x3f8] ;  /* 0x00007f00ff2c77ac */ /* 0x000e220008000800 */
[----:B------:R-:W2:Y:S04]  /*f990*/  LDL R251, [R1+0x444] ;  /* 0x0004440001fb7983 */ /* 0x000ea80000100800 */
[----:B------:R-:W3:Y:S02]  /*f9a0*/  LDL R252, [R1+0x440] ;  /* 0x0004400001fc7983 */ /* 0x000ee40000100800 */
[----:B------:R-:W0:Y:S01]  /*f9b0*/  S2UR UR35, SR_CTAID.X ;  /* 0x00000000002379c3 */ /* 0x000e220000002500 */
[----:B------:R-:W-:Y:S01]  /*f9c0*/  IMAD R246, R0, UR33, RZ ;  /* 0x0000002100f67c24 */ /* 0x000fe2000f8e02ff */
[----:B------:R-:W4:Y:S01]  /*f9d0*/  LDL R250, [R1+0x448] ;  /* 0x0004480001fa7983 */ /* 0x000f220000100800 */
[----:B------:R-:W-:-:S05]  /*f9e0*/  IMAD.SHL.U32 R2, R3, 0x4, RZ ;  /* 0x0000000403027824 */ /* 0x000fca00078e00ff */
[----:B------:R-:W-:Y:S01]  /*f9f0*/  IADD3 R245, P2, PT, R2, R246, RZ ;  /* 0x000000f602f57210 */ /* 0x000fe20007f5e0ff */
[----:B0-----:R-:W-:Y:S01]  /*fa00*/  UIMAD UR44, UR34, UR44, UR35 ;  /* 0x0000002c222c72a4 */ /* 0x001fe2000f8e0223 */
[----:B------:R-:W0:Y:S02]  /*fa10*/  LDCU.64 UR34, c[0x0][0x3b8] ;  /* 0x00007700ff2277ac */ /* 0x000e240008000a00 */
[----:B------:R-:W-:-:S03]  /*fa20*/  LEA.HI.X.SX32 R246, R246, RZ, 0x1, P2 ;  /* 0x000000fff6f67211 */ /* 0x000fc600010f0eff */
[----:B------:R-:W-:-:S05]  /*fa30*/  IMAD R248, R0, UR44, RZ ;  /* 0x0000002c00f87c24 */ /* 0x000fca000f8e02ff */
[----:B------:R-:W-:Y:S02]  /*fa40*/  SHF.L.U32 R248, R248, 0x8, RZ ;  /* 0x00000008f8f87819 */ /* 0x000fe400000006ff */
[----:B0-----:R-:W-:-:S04]  /*fa50*/  LEA R244, P2, R245, UR34, 0x2 ;  /* 0x00000022f5f47c11 */ /* 0x001fc8000f8410ff */
[----:B------:R-:W-:Y:S02]  /*fa60*/  LEA.HI.X R245, R245, UR35, R246, 0x2, P2 ;  /* 0x00000023f5f57c11 */ /* 0x000fe400090f14f6 */
[----:B------:R-:W-:-:S04]  /*fa70*/  IADD3 R2, P2, PT, R2, R248, RZ ;  /* 0x000000f802027210 */ /* 0x000fc80007f5e0ff */
[----:B------:R-:W-:Y:S01]  /*fa80*/  LEA.HI.X.SX32 R249, R248, RZ, 0x1, P2 ;  /* 0x000000fff8f97211 */ /* 0x000fe200010f0eff */
[----:B------:R-:W2:Y:S01]  /*fa90*/  LDG.E.128 R244, desc[UR36][R244.64] ;  /* 0x00000024f4f47981 */ /* 0x000ea2000c1e1d00 */
[----:B------:R-:W-:-:S04]  /*faa0*/  LEA R248, P2, R2, UR34, 0x2 ;  /* 0x0000002202f87c11 */ /* 0x000fc8000f8410ff */
[----:B------:R-:W-:Y:S02]  /*fab0*/  LEA.HI.X R249, R2, UR35, R249, 0x2, P2 ;  /* 0x0000002302f97c11 */ /* 0x000fe400090f14f9 */
[----:B------:R-:W5:Y:S01]  /*fac0*/  LDL R2, [R1+0x44c] ;  /* 0x00044c0001027983 */ /* 0x000f620000100800 */
[----:B--2---:R-:W-:Y:S01]  /*fad0*/  FADD.FTZ R251, R251, R245 ;  /* 0x000000f5fbfb7221 */ /* 0x004fe20000010000 */
[----:B---3--:R-:W-:Y:S01]  /*fae0*/  FADD.FTZ R252, R252, R244 ;  /* 0x000000f4fcfc7221 */ /* 0x008fe20000010000 */
[----:B----4-:R-:W-:-:S03]  /*faf0*/  FADD.FTZ R250, R250, R246 ;  /* 0x000000f6fafa7221 */ /* 0x010fc60000010000 */
[----:B------:R-:W-:Y:S01]  /*fb00*/  IMAD.MOV.U32 R244, RZ, RZ, R252 ;  /* 0x000000fffff47224 */ /* 0x000fe200078e00fc */
[----:B------:R-:W-:Y:S01]  /*fb10*/  MOV R245, R251 ;  /* 0x000000fb00f57202 */ /* 0x000fe20000000f00 */
[----:B-----5:R-:W-:Y:S01]  /*fb20*/  FADD.FTZ R247, R2, R247 ;  /* 0x000000f702f77221 */ /* 0x020fe20000010000 */
[----:B------:R-:W-:Y:S01]  /*fb30*/  IMAD.MOV.U32 R246, RZ, RZ, R250 ;  /* 0x000000fffff67224 */ /* 0x000fe200078e00fa */
[----:B------:R0:W-:Y:S04]  /*fb40*/  STL [R1+0x38], R252 ;  /* 0x000038fc01007387 */ /* 0x0001e80000100800 */
[----:B------:R0:W-:Y:S04]  /*fb50*/  STL [R1+0x3c], R251 ;  /* 0x00003cfb01007387 */ /* 0x0001e80000100800 */
[----:B------:R0:W-:Y:S04]  /*fb60*/  STL [R1+0x40], R250 ;  /* 0x000040fa01007387 */ /* 0x0001e80000100800 */
[----:B------:R0:W-:Y:S04]  /*fb70*/  STL [R1+0x44], R247 ;  /* 0x000044f701007387 */ /* 0x0001e80000100800 */
[----:B------:R0:W-:Y:S02]  /*fb80*/  STG.E.128 desc[UR36][R248.64], R244 ;  /* 0x000000f4f8007986 */ /* 0x0001e4000c101d24 */
.L_x_2126:
[----:B------:R-:W-:Y:S05]  /*fb90*/  BSYNC.RECONVERGENT B2 ;  /* 0x0000000000027941 */ /* 0x000fea0003800200 */
.L_x_2125:
[----:B------:R-:W-:Y:S04]  /*fba0*/  BSSY.RECONVERGENT B2, `(.L_x_2127) ;  /* 0x0000042000027945 */ /* 0x000fe80003800200 */
[----:B------:R-:W-:Y:S05]  /*fbb0*/  @P1 BRA `(.L_x_2128) ;  /* 0x0000000400001947 */ /* 0x000fea0003800000 */
[----:B------:R-:W-:Y:S01]  /*fbc0*/  S2UR UR34, SR_CTAID.Y ;  /* 0x00000000002279c3 */ /* 0x000fe20000002600 */
[----:B------:R-:W1:Y:S01]  /*fbd0*/  LDCU UR44, c[0x0][0x3f8] ;  /* 0x00007f00ff2c77ac */ /* 0x000e620008000800 */
[----:B------:R2:W-:Y:S06]  /*fbe0*/  STL [R1+0x7a0], R11 ;  /* 0x0007a00b01007387 */ /* 0x0005ec0000100800 */
[----:B------:R-:W1:Y:S01]  /*fbf0*/  S2UR UR35, SR_CTAID.X ;  /* 0x00000000002379c3 */ /* 0x000e620000002500 */
[----:B------:R-:W-:Y:S01]  /*fc00*/  IADD3 R2, PT, PT, R3, R0, RZ ;  /* 0x0000000003027210 */ /* 0x000fe20007ffe0ff */
[----:B0-----:R-:W-:Y:S01]  /*fc10*/  IMAD R245, R0, UR33, RZ ;  /* 0x0000002100f57c24 */ /* 0x001fe2000f8e02ff */
[----:B--2---:R-:W2:Y:S03]  /*fc20*/  LDL R11, [R1+0x430] ;  /* 0x00043000010b7983 */ /* 0x004ea60000100800 */
[----:B------:R-:W-:Y:S01]  /*fc30*/  IMAD.SHL.U32 R246, R2, 0x4, RZ ;  /* 0x0000000402f67824 */ /* 0x000fe200078e00ff */
[----:B------:R-:W-:Y:S01]  /*fc40*/  SHF.R.S32.HI R244, RZ, 0x1f, R245 ;  /* 0x0000001ffff47819 */ /* 0x000fe200000114f5 */
[----:B------:R0:W-:Y:S01]  /*fc50*/  STL [R1+0x79c], R10 ;  /* 0x00079c0a01007387 */ /* 0x0001e20000100800 */
[----:B-1----:R-:W-:-:S02]  /*fc60*/  UIMAD UR44, UR34, UR44, UR35 ;  /* 0x0000002c222c72a4 */ /* 0x002fc4000f8e0223 */
[----:B------:R-:W-:Y:S01]  /*fc70*/  SHF.R.S32.HI R248, RZ, 0x1f, R246 ;  /* 0x0000001ffff87819 */ /* 0x000fe200000114f6 */
[----:B------:R-:W1:Y:S01]  /*fc80*/  LDCU.64 UR34, c[0x0][0x3b8] ;  /* 0x00007700ff2277ac */ /* 0x000e620008000a00 */
[----:B------:R-:W-:Y:S01]  /*fc90*/  IADD3 R2, P2, PT, R245, R246, RZ ;  /* 0x000000f6f5027210 */ /* 0x000fe20007f5e0ff */
[----:B0-----:R-:W3:Y:S03]  /*fca0*/  LDL R10, [R1+0x434] ;  /* 0x00043400010a7983 */ /* 0x001ee60000100800 */
[----:B------:R-:W-:Y:S01]  /*fcb0*/  IADD3.X R5, PT, PT, R244, R248, RZ, P2, !PT ;  /* 0x000000f8f4057210 */ /* 0x000fe200017fe4ff */
[----:B------:R0:W-:Y:S04]  /*fcc0*/  STL [R1+0x798], R9 ;  /* 0x0007980901007387 */ /* 0x0001e80000100800 */
[----:B0-----:R-:W4:Y:S01]  /*fcd0*/  LDL R9, [R1+0x438] ;  /* 0x0004380001097983 */ /* 0x001f220000100800 */
[----:B-1----:R-:W-:-:S03]  /*fce0*/  LEA R4, P2, R2, UR34, 0x2 ;  /* 0x0000002202047c11 */ /* 0x002fc6000f8410ff */
[----:B------:R0:W-:Y:S01]  /*fcf0*/  STL [R1+0x794], R8 ;  /* 0x0007940801007387 */ /* 0x0001e20000100800 */
[----:B------:R-:W-:Y:S01]  /*fd00*/  LEA.HI.X R5, R2, UR35, R5, 0x2, P2 ;  /* 0x0000002302057c11 */ /* 0x000fe200090f1405 */
[C---:B------:R-:W-:Y:S02]  /*fd10*/  IMAD R247, R0.reuse, UR44, RZ ;  /* 0x0000002c00f77c24 */ /* 0x040fe4000f8e02ff */
[----:B------:R-:W4:Y:S04]  /*fd20*/  LDL R252, [R1+0x42c] ;  /* 0x00042c0001fc7983 */ /* 0x000f280000100800 */
[----:B------:R-:W2:Y:S04]  /*fd30*/  LDG.E.128 R4, desc[UR36][R4.64] ;  /* 0x0000002404047981 */ /* 0x000ea8000c1e1d00 */
[----:B0-----:R-:W4:Y:S01]  /*fd40*/  LDL R8, [R1+0x43c] ;  /* 0x00043c0001087983 */ /* 0x001f220000100800 */
[----:B------:R-:W-:-:S05]  /*fd50*/  IMAD R2, R0, 0x2, R3 ;  /* 0x0000000200027824 */ /* 0x000fca00078e0203 */
[----:B------:R-:W-:Y:S01]  /*fd60*/  SHF.L.U32 R2, R2, 0x2, RZ ;  /* 0x0000000202027819 */ /* 0x000fe200000006ff */
[----:B------:R-:W-:-:S03]  /*fd70*/  IMAD.SHL.U32 R251, R247, 0x100, RZ ;  /* 0x00000100f7fb7824 */ /* 0x000fc600078e00ff */
[----:B------:R-:W-:Y:S02]  /*fd80*/  IADD3 R245, P2, PT, R245, R2, RZ ;  /* 0x00000002f5f57210 */ /* 0x000fe40007f5e0ff */
[----:B------:R-:W-:-:S04]  /*fd90*/  SHF.R.S32.HI R249, RZ, 0x1f, R2 ;  /* 0x0000001ffff97819 */ /* 0x000fc80000011402 */
[----:B------:R-:W-:Y:S02]  /*fda0*/  IADD3.X R247, PT, PT, R244, R249, RZ, P2, !PT ;  /* 0x000000f9f4f77210 */ /* 0x000fe400017fe4ff */
[C---:B------:R-:W-:Y:S02]  /*fdb0*/  LEA R244, P2, R245.reuse, UR34, 0x2 ;  /* 0x00000022f5f47c11 */ /* 0x040fe4000f8410ff */
[----:B------:R-:W-:Y:S02]  /*fdc0*/  SHF.R.S32.HI R250, RZ, 0x1f, R251 ;  /* 0x0000001ffffa7819 */ /* 0x000fe400000114fb */
[----:B------:R-:W-:Y:S02]  /*fdd0*/  LEA.HI.X R245, R245, UR35, R247, 0x2, P2 ;  /* 0x00000023f5f57c11 */ /* 0x000fe400090f14f7 */
[----:B------:R-:W-:-:S05]  /*fde0*/  IADD3 R247, P2, PT, R251, R246, RZ ;  /* 0x000000f6fbf77210 */ /* 0x000fca0007f5e0ff */
[----:B------:R-:W-:Y:S01]  /*fdf0*/  IMAD.X R248, R250, 0x1, R248, P2 ;  /* 0x00000001faf87824 */ /* 0x000fe200010e06f8 */
[----:B------:R-:W-:-:S04]  /*fe00*/  LEA R246, P2, R247, UR34, 0x2 ;  /* 0x00000022f7f67c11 */ /* 0x000fc8000f8410ff */
[----:B------:R-:W-:Y:S02]  /*fe10*/  LEA.HI.X R247, R247, UR35, R248, 0x2, P2 ;  /* 0x00000023f7f77c11 */ /* 0x000fe400090f14f8 */
[----:B------:R-:W4:Y:S01]  /*fe20*/  LDL R248, [R1+0x428] ;  /* 0x0004280001f87983 */ /* 0x000f220000100800 */
[----:B--2---:R-:W-:Y:S01]  /*fe30*/  FADD.FTZ R4, R11, R4 ;  /* 0x000000040b047221 */ /* 0x004fe20000010000 */
[----:B---3--:R-:W-:Y:S02]  /*fe40*/  FADD.FTZ R5, R10, R5 ;  /* 0x000000050a057221 */ /* 0x008fe40000010000 */
[----:B------:R-:W5:Y:S01]  /*fe50*/  LDL.LU R11, [R1+0x7a0] ;  /* 0x0007a000010b7983 */ /* 0x000f620000300800 */
[----:B----4-:R-:W-:Y:S01]  /*fe60*/  FADD.FTZ R6, R9, R6 ;  /* 0x0000000609067221 */ /* 0x010fe20000010000 */
[----:B------:R-:W-:Y:S02]  /*fe70*/  FADD.FTZ R7, R8, R7 ;  /* 0x0000000708077221 */ /* 0x000fe40000010000 */
[----:B------:R-:W5:Y:S04]  /*fe80*/  LDL.LU R10, [R1+0x79c] ;  /* 0x00079c00010a7983 */ /* 0x000f680000300800 */
[----:B------:R-:W5:Y:S04]  /*fe90*/  LDL.LU R9, [R1+0x798] ;  /* 0x0007980001097983 */ /* 0x000f680000300800 */
[----:B------:R-:W5:Y:S04]  /*fea0*/  LDL.LU R8, [R1+0x794] ;  /* 0x0007940001087983 */ /* 0x000f680000300800 */
[----:B------:R-:W-:Y:S04]  /*feb0*/  STL [R1+0x28], R4 ;  /* 0x0000280401007387 */ /* 0x000fe80000100800 */
[----:B------:R-:W-:Y:S04]  /*fec0*/  STL [R1+0x2c], R5 ;  /* 0x00002c0501007387 */ /* 0x000fe80000100800 */
[----:B------:R-:W-:Y:S04]  /*fed0*/  STL [R1+0x30], R6 ;  /* 0x0000300601007387 */ /* 0x000fe80000100800 */
[----:B------:R-:W-:Y:S04]  /*fee0*/  STL [R1+0x34], R7 ;  /* 0x0000340701007387 */ /* 0x000fe80000100800 */
[----:B------:R0:W-:Y:S04]  /*fef0*/  STG.E.128 desc[UR36][R246.64], R4 ;  /* 0x00000004f6007986 */ /* 0x0001e8000c101d24 */
[----:B0-----:R-:W2:Y:S04]  /*ff00*/  LDL R246, [R1+0x420] ;  /* 0x0004200001f67983 */ /* 0x001ea80000100800 */
[----:B------:R-:W3:Y:S04]  /*ff10*/  LDL R247, [R1+0x424] ;  /* 0x0004240001f77983 */ /* 0x000ee80000100800 */
[----:B------:R0:W2:Y:S01]  /*ff20*/  LDG.E.128 R4, desc[UR36][R244.64] ;  /* 0x00000024f4047981 */ /* 0x0000a2000c1e1d00 */
[----:B------:R-:W-:-:S04]  /*ff30*/  IADD3 R2, P2, PT, R251, R2, RZ ;  /* 0x00000002fb027210 */ /* 0x000fc80007f5e0ff */
[----:B0-----:R-:W-:Y:S02]  /*ff40*/  IADD3.X R245, PT, PT, R250, R249, RZ, P2, !PT ;  /* 0x000000f9faf57210 */ /* 0x001fe400017fe4ff */
[----:B------:R-:W-:-:S04]  /*ff50*/  LEA R244, P2, R2, UR34, 0x2 ;  /* 0x0000002202f47c11 */ /* 0x000fc8000f8410ff */
[----:B------:R-:W-:Y:S01]  /*ff60*/  LEA.HI.X R245, R2, UR35, R245, 0x2, P2 ;  /* 0x0000002302f57c11 */ /* 0x000fe200090f14f5 */
[----:B--2---:R-:W-:Y:S01]  /*ff70*/  FADD.FTZ R4, R246, R4 ;  /* 0x00000004f6047221 */ /* 0x004fe20000010000 */
[----:B---3--:R-:W-:Y:S01]  /*ff80*/  FADD.FTZ R5, R247, R5 ;  /* 0x00000005f7057221 */ /* 0x008fe20000010000 */
[----:B------:R-:W-:Y:S01]  /*ff90*/  FADD.FTZ R6, R248, R6 ;  /* 0x00000006f8067221 */ /* 0x000fe20000010000 */
[----:B------:R-:W-:-:S05]  /*ffa0*/  FADD.FTZ R7, R252, R7 ;  /* 0x00000007fc077221 */ /* 0x000fca0000010000 */
[----:B------:R1:W-:Y:S02]  /*ffb0*/  STG.E.128 desc[UR36][R244.64], R4 ;  /* 0x00000004f4007986 */ /* 0x0003e4000c101d24 */
.L_x_2128:
[----:B------:R-:W-:Y:S05]  /*ffc0*/  BSYNC.RECONVERGENT B2 ;  /* 0x0000000000027941 */ /* 0x000fea0003800200 */
.L_x_2127:
[----:B------:R-:W-:Y:S04]  /*ffd0*/  BSSY.RECONVERGENT B2, `(.L_x_2129) ;  /* 0x0000043000027945 */ /* 0x000fe80003800200 */
[----:B------:R-:W-:Y:S05]  /*ffe0*/  @P1 BRA `(.L_x_2130) ;  /* 0x0000000400041947 */ /* 0x000fea0003800000 */
[----:B------:R-:W-:Y:S01]  /*fff0*/  S2UR UR34, SR_CTAID.Y ;  /* 0x00000000002279c3 */ /* 0x000fe20000002600 */
[----:B------:R-:W2:Y:S01]  /*10000*/  LDCU UR44, c[0x0][0x3f8] ;  /* 0x00007f00ff2c77ac */ /* 0x000ea20008000800 */
[----:B------:R3:W-:Y:S06]  /*10010*/  STL [R1+0x7a0], R7 ;  /* 0x0007a00701007387 */ /* 0x0007ec0000100800 */
[----:B------:R-:W2:Y:S01]  /*10020*/  S2UR UR35, SR_CTAID.X ;  /* 0x00000000002379c3 */ /* 0x000ea20000002500 */
[----:B------:R-:W-:Y:S02]  /*10030*/  IMAD.IADD R2, R3, 0x1, R0 ;  /* 0x0000000103027824 */ /* 0x000fe400078e0200 */
[C---:B01----:R-:W-:Y:S01]  /*10040*/  IMAD R245, R0.reuse, UR33, RZ ;  /* 0x0000002100f57c24 */ /* 0x043fe2000f8e02ff */
[----:B---3--:R-:W3:Y:S02]  /*10050*/  LDL R7, [R1+0x410] ;  /* 0x0004100001077983 */ /* 0x008ee40000100800 */
[----:B------:R-:W-:-:S02]  /*10060*/  LEA R2, R0, R2, 0x1 ;  /* 0x0000000200027211 */ /* 0x000fc400078e08ff */
[----:B------:R-:W-:Y:S01]  /*10070*/  SHF.R.S32.HI R246, RZ, 0x1f, R245 ;  /* 0x0000001ffff67819 */ /* 0x000fe200000114f5 */
[----:B------:R0:W-:Y:S02]  /*10080*/  STL [R1+0x79c], R6 ;  /* 0x00079c0601007387 */ /* 0x0001e40000100800 */
[----:B------:R-:W-:Y:S01]  /*10090*/  IMAD.SHL.U32 R247, R2, 0x4, RZ ;  /* 0x0000000402f77824 */ /* 0x000fe200078e00ff */
[----:B--2---:R-:W-:Y:S01]  /*100a0*/  UIMAD UR44, UR34, UR44, UR35 ;  /* 0x0000002c222c72a4 */ /* 0x004fe2000f8e0223 */
[----:B0-----:R-:W2:Y:S01]  /*100b0*/  LDL R6, [R1+0x414] ;  /* 0x0004140001067983 */ /* 0x001ea20000100800 */
[----:B------:R-:W0:Y:S02]  /*100c0*/  LDCU.64 UR34, c[0x0][0x3b8] ;  /* 0x00007700ff2277ac */ /* 0x000e240008000a00 */
[----:B------:R-:W-:Y:S02]  /*100d0*/  SHF.R.S32.HI R249, RZ, 0x1f, R247 ;  /* 0x0000001ffff97819 */ /* 0x000fe400000114f7 */
[----:B------:R-:W-:Y:S01]  /*100e0*/  IADD3 R2, P2, PT, R245, R247, RZ ;  /* 0x000000f7f5027210 */ /* 0x000fe20007f5e0ff */
[----:B------:R1:W-:Y:S03]  /*100f0*/  STL [R1+0x798], R5 ;  /* 0x0007980501007387 */ /* 0x0003e60000100800 */
[----:B-----5:R-:W-:Y:S01]  /*10100*/  IADD3.X R9, PT, PT, R246, R249, RZ, P2, !PT ;  /* 0x000000f9f6097210 */ /* 0x020fe200017fe4ff */
[----:B-1----:R-:W4:Y:S01]  /*10110*/  LDL R5, [R1+0x418] ;  /* 0x0004180001057983 */ /* 0x002f220000100800 */
[----:B0-----:R-:W-:-:S03]  /*10120*/  LEA R8, P2, R2, UR34, 0x2 ;  /* 0x0000002202087c11 */ /* 0x001fc6000f8410ff */
[----:B------:R0:W-:Y:S01]  /*10130*/  STL [R1+0x794], R4 ;  /* 0x0007940401007387 */ /* 0x0001e20000100800 */
[----:B------:R-:W-:Y:S01]  /*10140*/  LEA.HI.X R9, R2, UR35, R9, 0x2, P2 ;  /* 0x0000002302097c11 */ /* 0x000fe200090f1409 */
[C---:B------:R-:W-:Y:S02]  /*10150*/  IMAD R244, R0.reuse, UR44, RZ ;  /* 0x0000002c00f47c24 */ /* 0x040fe4000f8e02ff */
[----:B------:R-:W4:Y:S04]  /*10160*/  LDL R252, [R1+0x40c] ;  /* 0x00040c0001fc7983 */ /* 0x000f280000100800 */
[----:B------:R-:W3:Y:S04]  /*10170*/  LDG.E.128 R8, desc[UR36][R8.64] ;  /* 0x0000002408087981 */ /* 0x000ee8000c1e1d00 */
[----:B0-----:R-:W4:Y:S01]  /*10180*/  LDL R4, [R1+0x41c] ;  /* 0x00041c0001047983 */ /* 0x001f220000100800 */
[----:B------:R-:W-:-:S05]  /*10190*/  IMAD R2, R0, 0x4, R3 ;  /* 0x0000000400027824 */ /* 0x000fca00078e0203 */
[----:B------:R-:W-:-:S04]  /*101a0*/  SHF.L.U32 R2, R2, 0x2, RZ ;  /* 0x0000000202027819 */ /* 0x000fc800000006ff */
[----:B------:R-:W-:Y:S02]  /*101b0*/  IADD3 R245, P2, PT, R245, R2, RZ ;  /* 0x00000002f5f57210 */ /* 0x000fe40007f5e0ff */
[----:B------:R-:W-:Y:S01]  /*101c0*/  SHF.R.S32.HI R248, RZ, 0x1f, R2 ;  /* 0x0000001ffff87819 */ /* 0x000fe20000011402 */
[----:B------:R-:W-:-:S03]  /*101d0*/  IMAD.SHL.U32 R251, R244, 0x100, RZ ;  /* 0x00000100f4fb7824 */ /* 0x000fc600078e00ff */
        /* <DEDUP_REMOVED lines=9> */
[----:B---3--:R-:W-:Y:S01]  /*10270*/  FADD.FTZ R8, R7, R8 ;  /* 0x0000000807087221 */ /* 0x008fe20000010000 */
[----:B--2---:R-:W-:Y:S02]  /*10280*/  FADD.FTZ R9, R6, R9 ;  /* 0x0000000906097221 */ /* 0x004fe40000010000 */
        /* <DEDUP_REMOVED lines=23> */
.L_x_2130:
[----:B------:R-:W-:Y:S05]  /*10400*/  BSYNC.RECONVERGENT B2 ;  /* 0x0000000000027941 */ /* 0x000fea0003800200 */
.L_x_2129:
[----:B------:R-:W-:Y:S04]  /*10410*/  BSSY.RECONVERGENT B2, `(.L_x_2131) ;  /* 0x0000020000027945 */ /* 0x000fe80003800200 */
[----:B------:R-:W-:Y:S05]  /*10420*/  @P1 BRA `(.L_x_2132) ;  /* 0x0000000000781947 */ /* 0x000fea0003800000 */
[----:B------:R-:W-:Y:S01]  /*10430*/  S2UR UR34, SR_CTAID.Y ;  /* 0x00000000002279c3 */ /* 0x000fe20000002600 */
[----:B------:R-:W3:Y:S01]  /*10440*/  LDCU UR44, c[0x0][0x3f8] ;  /* 0x00007f00ff2c77ac */ /* 0x000ee20008000800 */
[----:B0-----:R-:W4:Y:S04]  /*10450*/  LDL R249, [R1+0x3f0] ;  /* 0x0003f00001f97983 */ /* 0x001f280000100800 */
[----:B------:R-:W4:Y:S02]  /*10460*/  LDL R248, [R1+0x3f4] ;  /* 0x0003f40001f87983 */ /* 0x000f240000100800 */
[----:B------:R-:W3:Y:S01]  /*10470*/  S2UR UR35, SR_CTAID.X ;  /* 0x00000000002379c3 */ /* 0x000ee20000002500 */
[----:B------:R-:W-:Y:S01]  /*10480*/  IMAD.IADD R2, R3, 0x1, R0 ;  /* 0x0000000103027824 */ /* 0x000fe200078e0200 */
[----:B------:R-:W4:Y:S04]  /*10490*/  LDL R247, [R1+0x3f8] ;  /* 0x0003f80001f77983 */ /* 0x000f280000100800 */
[C---:B------:R-:W-:Y:S01]  /*104a0*/  LEA R2, R0.reuse, R2, 0x2 ;  /* 0x0000000200027211 */ /* 0x040fe200078e10ff */
[----:B------:R-:W-:Y:S01]  /*104b0*/  IMAD R14, R0, UR33, RZ ;  /* 0x00000021000e7c24 */ /* 0x000fe2000f8e02ff */
[----:B------:R-:W4:Y:S03]  /*104c0*/  LDL R246, [R1+0x3fc] ;  /* 0x0003fc0001f67983 */ /* 0x000f260000100800 */
[----:B------:R-:W-:-:S05]  /*104d0*/  IMAD.SHL.U32 R2, R2, 0x4, RZ ;  /* 0x0000000402027824 */ /* 0x000fca00078e00ff */
[----:B-12---:R-:W-:Y:S02]  /*104e0*/  SHF.R.S32.HI R245, RZ, 0x1f, R2 ;  /* 0x0000001ffff57819 */ /* 0x006fe40000011402 */
[----:B------:R-:W-:-:S04]  /*104f0*/  IADD3 R13, P2, PT, R14, R2, RZ ;  /* 0x000000020e0d7210 */ /* 0x000fc80007f5e0ff */
[----:B------:R-:W-:Y:S01]  /*10500*/  LEA.HI.X.SX32 R14, R14, R245, 0x1, P2 ;  /* 0x000000f50e0e7211 */ /* 0x000fe200010f0eff */
[----:B---3--:R-:W-:Y:S01]  /*10510*/  UIMAD UR44, UR34, UR44, UR35 ;  /* 0x0000002c222c72a4 */ /* 0x008fe2000f8e0223 */
[----:B------:R-:W0:Y:S02]  /*10520*/  LDCU.64 UR34, c[0x0][0x3b8] ;  /* 0x00007700ff2277ac */ /* 0x000e240008000a00 */
[----:B0-----:R-:W-:-:S04]  /*10530*/  LEA R12, P2, R13, UR34, 0x2 ;  /* 0x000000220d0c7c11 */ /* 0x001fc8000f8410ff */
[----:B------:R-:W-:-:S06]  /*10540*/  LEA.HI.X R13, R13, UR35, R14, 0x2, P2 ;  /* 0x000000230d0d7c11 */ /* 0x000fcc00090f140e */
[----:B------:R-:W4:Y:S01]  /*10550*/  LDG.E.128 R12, desc[UR36][R12.64] ;  /* 0x000000240c0c7981 */ /* 0x000f22000c1e1d00 */
[----:B------:R-:W-:-:S05]  /*10560*/  IMAD R244, R0, UR44, RZ ;  /* 0x0000002c00f47c24 */ /* 0x000fca000f8e02ff */
[----:B------:R-:W-:-:S04]  /*10570*/  SHF.L.U32 R244, R244, 0x8, RZ ;  /* 0x00000008f4f47819 */ /* 0x000fc800000006ff */
[----:B------:R-:W-:-:S04]  /*10580*/  IADD3 R2, P2, PT, R244, R2, RZ ;  /* 0x00000002f4027210 */ /* 0x000fc80007f5e0ff */
[----:B------:R-:W-:Y:S02]  /*10590*/  LEA.HI.X.SX32 R245, R244, R245, 0x1, P2 ;  /* 0x000000f5f4f57211 */ /* 0x000fe400010f0eff */
[----:B------:R-:W-:-:S04]  /*105a0*/  LEA R244, P2, R2, UR34, 0x2 ;  /* 0x0000002202f47c11 */ /* 0x000fc8000f8410ff */
[----:B------:R-:W-:Y:S01]  /*105b0*/  LEA.HI.X R245, R2, UR35, R245, 0x2, P2 ;  /* 0x0000002302f57c11 */ /* 0x000fe200090f14f5 */
[----:B----4-:R-:W-:Y:S01]  /*105c0*/  FADD.FTZ R12, R249, R12 ;  /* 0x0000000cf90c7221 */ /* 0x010fe20000010000 */
[----:B------:R-:W-:Y:S01]  /*105d0*/  FADD.FTZ R13, R248, R13 ;  /* 0x0000000df80d7221 */ /* 0x000fe20000010000 */
[----:B------:R-:W-:Y:S01]  /*105e0*/  FADD.FTZ R14, R247, R14 ;  /* 0x0000000ef70e7221 */ /* 0x000fe20000010000 */
[----:B------:R-:W-:-:S05]  /*105f0*/  FADD.FTZ R15, R246, R15 ;  /* 0x0000000ff60f7221 */ /* 0x000fca0000010000 */
[----:B------:R3:W-:Y:S02]  /*10600*/  STG.E.128 desc[UR36][R244.64], R12 ;  /* 0x0000000cf4007986 */ /* 0x0007e4000c101d24 */
.L_x_2132:
[----:B------:R-:W-:Y:S05]  /*10610*/  BSYNC.RECONVERGENT B2 ;  /* 0x0000000000027941 */ /* 0x000fea0003800200 */
.L_x_2131:
[----:B------:R-:W-:Y:S04]  /*10620*/  BSSY.RECONVERGENT B2, `(.L_x_2133) ;  /* 0x0000021000027945 */ /* 0x000fe80003800200 */
[----:B------:R-:W-:Y:S05]  /*10630*/  @P1 BRA `(.L_x_2134) ;  /* 0x00000000007c1947 */ /* 0x000fea0003800000 */
[----:B------:R-:W-:Y:S01]  /*10640*/  S2UR UR34, SR_CTAID.Y ;  /* 0x00000000002279c3 */ /* 0x000fe20000002600 */
[----:B------:R-:W4:Y:S01]  /*10650*/  LDCU UR44, c[0x0][0x3f8] ;  /* 0x00007f00ff2c77ac */ /* 0x000f220008000800 */
[----:B0-----:R-:W4:Y:S04]  /*10660*/  LDL R249, [R1+0x3e0] ;  /* 0x0003e00001f97983 */ /* 0x001f280000100800 */
[----:B------:R-:W4:Y:S02]  /*10670*/  LDL R248, [R1+0x3e4] ;  /* 0x0003e40001f87983 */ /* 0x000f240000100800 */
[----:B------:R-:W4:Y:S01]  /*10680*/  S2UR UR35, SR_CTAID.X ;  /* 0x00000000002379c3 */ /* 0x000f220000002500 */
[--C-:B------:R-:W-:Y:S01]  /*10690*/  IMAD.IADD R2, R3, 0x1, R0.reuse ;  /* 0x0000000103027824 */ /* 0x100fe200078e0200 */
[----:B------:R-:W4:Y:S04]  /*106a0*/  LDL R247, [R1+0x3e8] ;  /* 0x0003e80001f77983 */ /* 0x000f280000100800 */
[C---:B------:R-:W-:Y:S01]  /*106b0*/  LEA R2, R0.reuse, R2, 0x2 ;  /* 0x0000000200027211 */ /* 0x040fe200078e10ff */
[----:B------:R-:W-:Y:S01]  /*106c0*/  IMAD R18, R0, UR33, RZ ;  /* 0x0000002100127c24 */ /* 0x000fe2000f8e02ff */
[----:B------:R-:W4:Y:S03]  /*106d0*/  LDL R246, [R1+0x3ec] ;  /* 0x0003ec0001f67983 */ /* 0x000f260000100800 */
[----:B------:R-:W-:-:S05]  /*106e0*/  IMAD.IADD R2, R2, 0x1, R0 ;  /* 0x0000000102027824 */ /* 0x000fca00078e0200 */
[----:B------:R-:W-:-:S04]  /*106f0*/  SHF.L.U32 R2, R2, 0x2, RZ ;  /* 0x0000000202027819 */ /* 0x000fc800000006ff */
[----:B-123--:R-:W-:Y:S02]  /*10700*/  SHF.R.S32.HI R245, RZ, 0x1f, R2 ;  /* 0x0000001ffff57819 */ /* 0x00efe40000011402 */
[C---:B------:R-:W-:Y:S01]  /*10710*/  IADD3 R17, P2, PT, R18.reuse, R2, RZ ;  /* 0x0000000212117210 */ /* 0x040fe20007f5e0ff */
[----:B----4-:R-:W-:Y:S01]  /*10720*/  UIMAD UR44, UR34, UR44, UR35 ;  /* 0x0000002c222c72a4 */ /* 0x010fe2000f8e0223 */
[----:B------:R-:W0:Y:S02]  /*10730*/  LDCU.64 UR34, c[0x0][0x3b8] ;  /* 0x00007700ff2277ac */ /* 0x000e240008000a00 */
[----:B------:R-:W-:Y:S02]  /*10740*/  LEA.HI.X.SX32 R18, R18, R245, 0x1, P2 ;  /* 0x000000f512127211 */ /* 0x000fe400010f0eff */
[----:B0-----:R-:W-:-:S04]  /*10750*/  LEA R16, P2, R17, UR34, 0x2 ;  /* 0x0000002211107c11 */ /* 0x001fc8000f8410ff */
[----:B------:R-:W-:-:S06]  /*10760*/  LEA.HI.X R17, R17, UR35, R18, 0x2, P2 ;  /* 0x0000002311117c11 */ /* 0x000fcc00090f1412 */
[----:B------:R-:W2:Y:S01]  /*10770*/  LDG.E.128 R16, desc[UR36][R16.64] ;  /* 0x0000002410107981 */ /* 0x000ea2000c1e1d00 */
[----:B------:R-:W-:-:S04]  /*10780*/  IMAD R244, R0, UR44, RZ ;  /* 0x0000002c00f47c24 */ /* 0x000fc8000f8e02ff */
[----:B------:R-:W-:-:S05]  /*10790*/  IMAD.SHL.U32 R244, R244, 0x100, RZ ;  /* 0x00000100f4f47824 */ /* 0x000fca00078e00ff */
[----:B------:R-:W-:-:S04]  /*107a0*/  IADD3 R2, P2, PT, R244, R2, RZ ;  /* 0x00000002f4027210 */ /* 0x000fc80007f5e0ff */
[----:B------:R-:W-:Y:S02]  /*107b0*/  LEA.HI.X.SX32 R245, R244, R245, 0x1, P2 ;  /* 0x000000f5f4f57211 */ /* 0x000fe400010f0eff */
[----:B------:R-:W-:-:S04]  /*107c0*/  LEA R244, P2, R2, UR34, 0x2 ;  /* 0x0000002202f47c11 */ /* 0x000fc8000f8410ff */
[----:B------:R-:W-:Y:S01]  /*107d0*/  LEA.HI.X R245, R2, UR35, R245, 0x2, P2 ;  /* 0x0000002302f57c11 */ /* 0x000fe200090f14f5 */
[----:B--2---:R-:W-:Y:S01]  /*107e0*/  FADD.FTZ R16, R249, R16 ;  /* 0x00000010f9107221 */ /* 0x004fe20000010000 */
[----:B------:R-:W-:Y:S01]  /*107f0*/  FADD.FTZ R17, R248, R17 ;  /* 0x00000011f8117221 */ /* 0x000fe20000010000 */
[----:B------:R-:W-:Y:S01]  /*10800*/  FADD.FTZ R18, R247, R18 ;  /* 0x00000012f7127221 */ /* 0x000fe20000010000 */
[----:B------:R-:W-:-:S05]  /*10810*/  FADD.FTZ R19, R246, R19 ;  /* 0x00000013f6137221 */ /* 0x000fca0000010000 */
[----:B------:R4:W-:Y:S02]  /*10820*/  STG.E.128 desc[UR36][R244.64], R16 ;  /* 0x00000010f4007986 */ /* 0x0009e4000c101d24 */
.L_x_2134:
[----:B------:R-:W-:Y:S05]  /*10830*/  BSYNC.RECONVERGENT B2 ;  /* 0x0000000000027941 */ /* 0x000fea0003800200 */
.L_x_2133:
[----:B------:R-:W-:Y:S04]  /*10840*/  BSSY.RECONVERGENT B2, `(.L_x_2135) ;  /* 0x0000044000027945 */ /* 0x000fe80003800200 */
[----:B------:R-:W-:Y:S05]  /*10850*/  @P1 BRA `(.L_x_2136) ;  /* 0x0000000400081947 */ /* 0x000fea0003800000 */
[----:B------:R-:W-:Y:S01]  /*10860*/  S2UR UR34, SR_CTAID.Y ;  /* 0x00000000002279c3 */ /* 0x000fe20000002600 */
[----:B------:R-:W0:Y:S01]  /*10870*/  LDCU UR44, c[0x0][0x3f8] ;  /* 0x00007f00ff2c77ac */ /* 0x000e220008000800 */
[----:B-----5:R0:W-:Y:S06]  /*10880*/  STL [R1+0x7a0], R7 ;  /* 0x0007a00701007387 */ /* 0x0201ec0000100800 */
[----:B------:R-:W0:Y:S01]  /*10890*/  S2UR UR35, SR_CTAID.X ;  /* 0x00000000002379c3 */ /* 0x000e220000002500 */
[----:B------:R-:W-:Y:S01]  /*108a0*/  IADD3 R2, PT, PT, R3, R0, RZ ;  /* 0x0000000003027210 */ /* 0x000fe20007ffe0ff */
[C---:B01234-:R-:W-:Y:S01]  /*108b0*/  IMAD R245, R0.reuse, UR33, RZ ;  /* 0x0000002100f57c24 */ /* 0x05ffe2000f8e02ff */
[----:B------:R-:W2:Y:S03]  /*108c0*/  LDL R7, [R1+0x3c8] ;  /* 0x0003c80001077983 */ /* 0x000ea60000100800 */
[C---:B------:R-:W-:Y:S01]  /*108d0*/  IMAD R2, R0.reuse, 0x4, R2 ;  /* 0x0000000400027824 */ /* 0x040fe200078e0202 */
[----:B------:R-:W-:Y:S01]  /*108e0*/  SHF.R.S32.HI R246, RZ, 0x1f, R245 ;  /* 0x0000001ffff67819 */ /* 0x000fe200000114f5 */
[----:B------:R0:W-:Y:S03]  /*108f0*/  STL [R1+0x79c], R6 ;  /* 0x00079c0601007387 */ /* 0x0001e60000100800 */
[----:B------:R-:W-:Y:S01]  /*10900*/  LEA R2, R0, R2, 0x1 ;  /* 0x0000000200027211 */ /* 0x000fe200078e08ff */
[----:B------:R-:W-:Y:S01]  /*10910*/  UIMAD UR44, UR34, UR44, UR35 ;  /* 0x0000002c222c72a4 */ /* 0x000fe2000f8e0223 */
[----:B0-----:R-:W3:Y:S01]  /*10920*/  LDL R6, [R1+0x3cc] ;  /* 0x0003cc0001067983 */ /* 0x001ee20000100800 */
[----:B------:R-:W0:Y:S02]  /*10930*/  LDCU.64 UR34, c[0x0][0x3b8] ;  /* 0x00007700ff2277ac */ /* 0x000e240008000a00 */
[----:B------:R-:W-:Y:S01]  /*10940*/  IMAD.SHL.U32 R247, R2, 0x4, RZ ;  /* 0x0000000402f77824 */ /* 0x000fe200078e00ff */
[----:B------:R1:W-:Y:S04]  /*10950*/  STL [R1+0x798], R5 ;  /* 0x0007980501007387 */ /* 0x0003e80000100800 */
[----:B------:R-:W-:-:S02]  /*10960*/  SHF.R.S32.HI R249, RZ, 0x1f, R247 ;  /* 0x0000001ffff97819 */ /* 0x000fc400000114f7 */
[----:B------:R-:W-:-:S04]  /*10970*/  IADD3 R2, P2, PT, R245, R247, RZ ;  /* 0x000000f7f5027210 */ /* 0x000fc80007f5e0ff */
[----:B------:R-:W-:Y:S01]  /*10980*/  IADD3.X R21, PT, PT, R246, R249, RZ, P2, !PT ;  /* 0x000000f9f6157210 */ /* 0x000fe200017fe4ff */
[----:B-1----:R-:W4:Y:S04]  /*10990*/  LDL R5, [R1+0x3d0] ;  /* 0x0003d00001057983 */ /* 0x002f280000100800 */
[----:B------:R1:W-:Y:S01]  /*109a0*/  STL [R1+0x794], R4 ;  /* 0x0007940401007387 */ /* 0x0003e20000100800 */
[----:B0-----:R-:W-:Y:S01]  /*109b0*/  LEA R20, P2, R2, UR34, 0x2 ;  /* 0x0000002202147c11 */ /* 0x001fe2000f8410ff */
[----:B------:R-:W-:Y:S02]  /*109c0*/  IMAD R244, R0, UR44, RZ ;  /* 0x0000002c00f47c24 */ /* 0x000fe4000f8e02ff */
[----:B------:R-:W4:Y:S01]  /*109d0*/  LDL R252, [R1+0x3c4] ;  /* 0x0003c40001fc7983 */ /* 0x000f220000100800 */
[----:B------:R-:W-:-:S03]  /*109e0*/  LEA.HI.X R21, R2, UR35, R21, 0x2, P2 ;  /* 0x0000002302157c11 */ /* 0x000fc600090f1415 */
[----:B-1----:R-:W4:Y:S04]  /*109f0*/  LDL R4, [R1+0x3d4] ;  /* 0x0003d40001047983 */ /* 0x002f280000100800 */
[----:B------:R-:W2:Y:S01]  /*10a00*/  LDG.E.128 R20, desc[UR36][R20.64] ;  /* 0x0000002414147981 */ /* 0x000ea2000c1e1d00 */
        /* <DEDUP_REMOVED lines=22> */
[----:B------:R-:W-:Y:S04]  /*10b70*/  STL [R1], R20 ;  /* 0x0000001401007387 */ /* 0x000fe80000100800 */
        /* <DEDUP_REMOVED lines=16> */
.L_x_2136:
[----:B------:R-:W-:Y:S05]  /*10c80*/  BSYNC.RECONVERGENT B2 ;  /* 0x0000000000027941 */ /* 0x000fea0003800200 */
.L_x_2135:
[----:B------:R-:W-:Y:S04]  /*10c90*/  BSSY.RECONVERGENT B2, `(.L_x_2137) ;  /* 0x0000022000027945 */ /* 0x000fe80003800200 */
[----:B------:R-:W-:Y:S05]  /*10ca0*/  @P1 BRA `(.L_x_2138) ;  /* 0x0000000000801947 */ /* 0x000fea0003800000 */
[----:B------:R-:W-:Y:S01]  /*10cb0*/  S2UR UR34, SR_CTAID.Y ;  /* 0x00000000002279c3 */ /* 0x000fe20000002600 */
[----:B------:R-:W1:Y:S01]  /*10cc0*/  LDCU UR44, c[0x0][0x3f8] ;  /* 0x00007f00ff2c77ac */ /* 0x000e620008000800 */
[----:B0-----:R-:W2:Y:S04]  /*10cd0*/  LDL R249, [R1+0x3a8] ;  /* 0x0003a80001f97983 */ /* 0x001ea80000100800 */
[----:B------:R-:W2:Y:S02]  /*10ce0*/  LDL R248, [R1+0x3ac] ;  /* 0x0003ac0001f87983 */ /* 0x000ea40000100800 */
[----:B------:R-:W1:Y:S01]  /*10cf0*/  S2UR UR35, SR_CTAID.X ;  /* 0x00000000002379c3 */ /* 0x000e620000002500 */
[----:B------:R-:W-:Y:S01]  /*10d00*/  IMAD.IADD R2, R3, 0x1, R0 ;  /* 0x0000000103027824 */ /* 0x000fe200078e0200 */
[----:B------:R-:W2:Y:S04]  /*10d10*/  LDL R247, [R1+0x3b0] ;  /* 0x0003b00001f77983 */ /* 0x000ea80000100800 */
[C---:B------:R-:W-:Y:S01]  /*10d20*/  LEA R2, R0.reuse, R2, 0x2 ;  /* 0x0000000200027211 */ /* 0x040fe200078e10ff */
[----:B------:R-:W2:Y:S01]  /*10d30*/  LDL R246, [R1+0x3b4] ;  /* 0x0003b40001f67983 */ /* 0x000ea20000100800 */
[----:B------:R-:W-:-:S03]  /*10d40*/  IMAD R26, R0, UR33, RZ ;  /* 0x00000021001a7c24 */ /* 0x000fc6000f8e02ff */
[----:B------:R-:W-:-:S05]  /*10d50*/  IMAD R2, R0, 0x2, R2 ;  /* 0x0000000200027824 */ /* 0x000fca00078e0202 */
[----:B------:R-:W-:-:S05]  /*10d60*/  LEA R2, R0, R2, 0x1 ;  /* 0x0000000200027211 */ /* 0x000fca00078e08ff */
[----:B------:R-:W-:Y:S01]  /*10d70*/  IMAD.SHL.U32 R2, R2, 0x4, RZ ;  /* 0x0000000402027824 */ /* 0x000fe200078e00ff */
[----:B-1----:R-:W-:Y:S01]  /*10d80*/  UIMAD UR44, UR34, UR44, UR35 ;  /* 0x0000002c222c72a4 */ /* 0x002fe2000f8e0223 */
[----:B------:R-:W0:Y:S03]  /*10d90*/  LDCU.64 UR34, c[0x0][0x3b8] ;  /* 0x00007700ff2277ac */ /* 0x000e260008000a00 */
[----:B--234-:R-:W-:Y:S02]  /*10da0*/  SHF.R.S32.HI R245, RZ, 0x1f, R2 ;  /* 0x0000001ffff57819 */ /* 0x01cfe40000011402 */
        /* <DEDUP_REMOVED lines=16> */
.L_x_2138:
[----:B------:R-:W-:Y:S05]  /*10eb0*/  BSYNC.RECONVERGENT B2 ;  /* 0x0000000000027941 */ /* 0x000fea0003800200 */
.L_x_2137:
        /* <DEDUP_REMOVED lines=14> */
[----:B------:R-:W-:Y:S01]  /*10fa0*/  IMAD.IADD R2, R2, 0x1, R0 ;  /* 0x0000000102027824 */ /* 0x000fe200078e0200 */
[----:B-1----:R-:W-:Y:S01]  /*10fb0*/  UIMAD UR44, UR34, UR44, UR35 ;  /* 0x0000002c222c72a4 */ /* 0x002fe2000f8e0223 */
[----:B------:R-:W0:Y:S03]  /*10fc0*/  LDCU.64 UR34, c[0x0][0x3b8] ;  /* 0x00007700ff2277ac */ /* 0x000e260008000a00 */
[----:B------:R-:W-:-:S04]  /*10fd0*/  SHF.L.U32 R2, R2, 0x2, RZ ;  /* 0x0000000202027819 */ /* 0x000fc800000006ff */
[----:B--234-:R-:W-:Y:S02]  /*10fe0*/  SHF.R.S32.HI R245, RZ, 0x1f, R2 ;  /* 0x0000001ffff57819 */ /* 0x01cfe40000011402 */
[----:B------:R-:W-:-:S04]  /*10ff0*/  IADD3 R29, P2, PT, R30, R2, RZ ;  /* 0x000000021e1d7210 */ /* 0x000fc80007f5e0ff */
        /* <DEDUP_REMOVED lines=15> */
.L_x_2140:
[----:B------:R-:W-:Y:S05]  /*110f0*/  BSYNC.RECONVERGENT B2 ;  /* 0x0000000000027941 */ /* 0x000fea0003800200 */
.L_x_2139:
[----:B------:R-:W-:Y:S04]  /*11100*/  BSSY.RECONVERGENT B2, `(.L_x_2141) ;  /* 0x0000023000027945 */ /* 0x000fe80003800200 */
[----:B------:R-:W-:Y:S05]  /*11110*/  @P1 BRA `(.L_x_2142) ;  /* 0x0000000000841947 */ /* 0x000fea0003800000 */
[----:B------:R-:W-:Y:S01]  /*11120*/  S2UR UR34, SR_CTAID.Y ;  /* 0x00000000002279c3 */ /* 0x000fe20000002600 */
[----:B------:R-:W1:Y:S01]  /*11130*/  LDCU UR44, c[0x0][0x3f8] ;  /* 0x00007f00ff2c77ac */ /* 0x000e620008000800 */
[----:B0-----:R-:W2:Y:S04]  /*11140*/  LDL R249, [R1+0x388] ;  /* 0x0003880001f97983 */ /* 0x001ea80000100800 */
[----:B------:R-:W2:Y:S02]  /*11150*/  LDL R248, [R1+0x38c] ;  /* 0x00038c0001f87983 */ /* 0x000ea40000100800 */
[----:B------:R-:W1:Y:S01]  /*11160*/  S2UR UR35, SR_CTAID.X ;  /* 0x00000000002379c3 */ /* 0x000e620000002500 */
[----:B------:R-:W-:Y:S01]  /*11170*/  IADD3 R2, PT, PT, R3, R0, RZ ;  /* 0x0000000003027210 */ /* 0x000fe20007ffe0ff */
[----:B------:R-:W2:Y:S04]  /*11180*/  LDL R247, [R1+0x390] ;  /* 0x0003900001f77983 */ /* 0x000ea80000100800 */
[C---:B------:R-:W-:Y:S01]  /*11190*/  IMAD R2, R0.reuse, 0x4, R2 ;  /* 0x0000000400027824 */ /* 0x040fe200078e0202 */
[----:B------:R-:W2:Y:S01]  /*111a0*/  LDL R246, [R1+0x394] ;  /* 0x0003940001f67983 */ /* 0x000ea20000100800 */
[----:B------:R-:W-:-:S03]  /*111b0*/  IMAD R34, R0, UR33, RZ ;  /* 0x0000002100227c24 */ /* 0x000fc6000f8e02ff */
[----:B------:R-:W-:-:S05]  /*111c0*/  LEA R2, R0, R2, 0x1 ;  /* 0x0000000200027211 */ /* 0x000fca00078e08ff */
[----:B------:R-:W-:-:S05]  /*111d0*/  IMAD R2, R0, 0x2, R2 ;  /* 0x0000000200027824 */ /* 0x000fca00078e0202 */
[----:B------:R-:W-:Y:S01]  /*111e0*/  LEA R2, R0, R2, 0x1 ;  /* 0x0000000200027211 */ /* 0x000fe200078e08ff */
[----:B-1----:R-:W-:Y:S01]  /*111f0*/  UIMAD UR44, UR34, UR44, UR35 ;  /* 0x0000002c222c72a4 */ /* 0x002fe2000f8e0223 */
[----:B------:R-:W0:Y:S03]  /*11200*/  LDCU.64 UR34, c[0x0][0x3b8] ;  /* 0x00007700ff2277ac */ /* 0x000e260008000a00 */
[----:B------:R-:W-:-:S05]  /*11210*/  IMAD.SHL.U32 R2, R2, 0x4, RZ ;  /* 0x0000000402027824 */ /* 0x000fca00078e00ff */
        /* <DEDUP_REMOVED lines=17> */
.L_x_2142:
[----:B------:R-:W-:Y:S05]  /*11330*/  BSYNC.RECONVERGENT B2 ;  /* 0x0000000000027941 */ /* 0x000fea0003800200 */
.L_x_2141:
[----:B------:R-:W-:Y:S04]  /*11340*/  BSSY.RECONVERGENT B2, `(.L_x_2143) ;  /* 0x0000024000027945 */ /* 0x000fe80003800200 */
[----:B------:R-:W-:Y:S05]  /*11350*/  @P1 BRA `(.L_x_2144) ;  /* 0x0000000000881947 */ /* 0x000fea0003800000 */
[----:B------:R-:W-:Y:S01]  /*11360*/  S2UR UR34, SR_CTAID.Y ;  /* 0x00000000002279c3 */ /* 0x000fe20000002600 */
[----:B------:R-:W-:Y:S01]  /*11370*/  IMAD.IADD R2, R3, 0x1, R0 ;  /* 0x0000000103027824 */ /* 0x000fe200078e0200 */
[----:B------:R-:W1:Y:S01]  /*11380*/  LDCU UR44, c[0x0][0x3f8] ;  /* 0x00007f00ff2c77ac */ /* 0x000e620008000800 */
[----:B0-----:R-:W2:Y:S04]  /*11390*/  LDL R249, [R1+0x378] ;  /* 0x0003780001f97983 */ /* 0x001ea80000100800 */
[----:B------:R-:W2:Y:S01]  /*113a0*/  LDL R248, [R1+0x37c] ;  /* 0x00037c0001f87983 */ /* 0x000ea20000100800 */
[----:B------:R-:W1:Y:S01]  /*113b0*/  S2UR UR35, SR_CTAID.X ;  /* 0x00000000002379c3 */ /* 0x000e620000002500 */
[C---:B------:R-:W-:Y:S02]  /*113c0*/  LEA R2, R0.reuse, R2, 0x2 ;  /* 0x0000000200027211 */ /* 0x040fe400078e10ff */
[----:B------:R-:W2:Y:S03]  /*113d0*/  LDL R247, [R1+0x380] ;  /* 0x0003800001f77983 */ /* 0x000ea60000100800 */
[C---:B------:R-:W-:Y:S01]  /*113e0*/  IMAD R2, R0.reuse, 0x2, R2 ;  /* 0x0000000200027824 */ /* 0x040fe200078e0202 */
[----:B------:R-:W2:Y:S01]  /*113f0*/  LDL R246, [R1+0x384] ;  /* 0x0003840001f67983 */ /* 0x000ea20000100800 */
[----:B------:R-:W-:-:S03]  /*11400*/  IMAD R38, R0, UR33, RZ ;  /* 0x0000002100267c24 */ /* 0x000fc6000f8e02ff */
[----:B------:R-:W-:-:S05]  /*11410*/  LEA R2, R0, R2, 0x1 ;  /* 0x0000000200027211 */ /* 0x000fca00078e08ff */
[----:B------:R-:W-:-:S05]  /*11420*/  IMAD R2, R0, 0x2, R2 ;  /* 0x0000000200027824 */ /* 0x000fca00078e0202 */
[----:B------:R-:W-:Y:S01]  /*11430*/  IADD3 R2, PT, PT, R2, R0, RZ ;  /* 0x0000000002027210 */ /* 0x000fe20007ffe0ff */
        /* <DEDUP_REMOVED lines=20> */
.L_x_2144:
[----:B------:R-:W-:Y:S05]  /*11580*/  BSYNC.RECONVERGENT B2 ;  /* 0x0000000000027941 */ /* 0x000fea0003800200 */
.L_x_2143:
        /* <DEDUP_REMOVED lines=36> */
.L_x_2146:
[----:B------:R-:W-:Y:S05]  /*117d0*/  BSYNC.RECONVERGENT B2 ;  /* 0x0000000000027941 */ /* 0x000fea0003800200 */
.L_x_2145:
[----:B------:R-:W-:Y:S04]  /*117e0*/  BSSY.RECONVERGENT B2, `(.L_x_2147) ;  /* 0x0000025000027945 */ /* 0x000fe80003800200 */
[----:B------:R-:W-:Y:S05]  /*117f0*/  @P1 BRA `(.L_x_2148) ;  /* 0x00000000008c1947 */ /* 0x000fea0003800000 */
[----:B------:R-:W-:Y:S01]  /*11800*/  IMAD.IADD R2, R3, 0x1, R0 ;  /* 0x0000000103027824 */ /* 0x000fe200078e0200 */
[----:B------:R-:W-:Y:S01]  /*11810*/  S2UR UR34, SR_CTAID.Y ;  /* 0x00000000002279c3 */ /* 0x000fe20000002600 */
[----:B------:R-:W1:Y:S01]  /*11820*/  LDCU UR44, c[0x0][0x3f8] ;  /* 0x00007f00ff2c77ac */ /* 0x000e620008000800 */
[----:B0-----:R-:W2:Y:S02]  /*11830*/  LDL R249, [R1+0x358] ;  /* 0x0003580001f97983 */ /* 0x001ea40000100800 */
[C---:B------:R-:W-:Y:S02]  /*11840*/  LEA R2, R0.reuse, R2, 0x2 ;  /* 0x0000000200027211 */ /* 0x040fe400078e10ff */
[----:B------:R-:W2:Y:S02]  /*11850*/  LDL R248, [R1+0x35c] ;  /* 0x00035c0001f87983 */ /* 0x000ea40000100800 */
[----:B------:R-:W1:Y:S01]  /*11860*/  S2UR UR35, SR_CTAID.X ;  /* 0x00000000002379c3 */ /* 0x000e620000002500 */
[C---:B------:R-:W-:Y:S01]  /*11870*/  IMAD R2, R0.reuse, 0x2, R2 ;  /* 0x0000000200027824 */ /* 0x040fe200078e0202 */
        /* <DEDUP_REMOVED lines=27> */
.L_x_2148:
[----:B------:R-:W-:Y:S05]  /*11a30*/  BSYNC.RECONVERGENT B2 ;  /* 0x0000000000027941 */ /* 0x000fea0003800200 */
.L_x_2147:
[----:B------:R-:W-:Y:S04]  /*11a40*/  BSSY.RECONVERGENT B2, `(.L_x_2149) ;  /* 0x0000040000027945 */ /* 0x000fe80003800200 */
[----:B------:R-:W-:Y:S05]  /*11a50*/  @P1 BRA `(.L_x_2150) ;  /* 0x0000000000f81947 */ /* 0x000fea0003800000 */
[----:B------:R-:W-:Y:S01]  /*11a60*/  IADD3 R2, PT, PT, R3, R0, RZ ;  /* 0x0000000003027210 */ /* 0x000fe20007ffe0ff */
[----:B------:R-:W-:Y:S01]  /*11a70*/  S2UR UR34, SR_CTAID.Y ;  /* 0x00000000002279c3 */ /* 0x000fe20000002600 */
[----:B------:R-:W2:Y:S01]  /*11a80*/  LDCU UR44, c[0x0][0x3f8] ;  /* 0x00007f00ff2c77ac */ /* 0x000ea20008000800 */
[----:B-----5:R1:W-:Y:S02]  /*11a90*/  STL [R1+0x798], R5 ;  /* 0x0007980501007387 */ /* 0x0203e40000100800 */
[----:B------:R-:W-:-:S04]  /*11aa0*/  IMAD R2, R0, 0x4, R2 ;  /* 0x0000000400027824 */ /* 0x000fc800078e0202 */
[----:B------:R-:W2:Y:S01]  /*11ab0*/  S2UR UR35, SR_CTAID.X ;  /* 0x00000000002379c3 */ /* 0x000ea20000002500 */
[C---:B------:R-:W-:Y:S01]  /*11ac0*/  LEA R2, R0.reuse, R2, 0x1 ;  /* 0x0000000200027211 */ /* 0x040fe200078e08ff */
[C---:B------:R-:W-:Y:S01]  /*11ad0*/  IMAD R53, R0.reuse, UR33, RZ ;  /* 0x0000002100357c24 */ /* 0x040fe2000f8e02ff */
[----:B-1----:R-:W3:Y:S03]  /*11ae0*/  LDL R5, [R1+0x348] ;  /* 0x0003480001057983 */ /* 0x002ee60000100800 */
[C---:B------:R-:W-:Y:S01]  /*11af0*/  IMAD R2, R0.reuse, 0x2, R2 ;  /* 0x0000000200027824 */ /* 0x040fe200078e0202 */
[----:B------:R-:W-:Y:S01]  /*11b00*/  SHF.R.S32.HI R54, RZ, 0x1f, R53 ;  /* 0x0000001fff367819 */ /* 0x000fe20000011435 */
[----:B------:R1:W-:Y:S03]  /*11b10*/  STL [R1+0x794], R4 ;  /* 0x0007940401007387 */ /* 0x0003e60000100800 */
[C---:B------:R-:W-:Y:S01]  /*11b20*/  LEA R2, R0.reuse, R2, 0x1 ;  /* 0x0000000200027211 */ /* 0x040fe200078e08ff */
[----:B0-----:R-:W3:Y:S04]  /*11b30*/  LDL R252, [R1+0x354] ;  /* 0x0003540001fc7983 */ /* 0x001ee80000100800 */
[----:B------:R-:W-:Y:S01]  /*11b40*/  IMAD R2, R0, 0x2, R2 ;  /* 0x0000000200027824 */ /* 0x000fe200078e0202 */
[----:B------:R-:W3:Y:S01]  /*11b50*/  LDL R251, [R1+0x338] ;  /* 0x0003380001fb7983 */ /* 0x000ee20000100800 */
[----:B--2---:R-:W-:-:S03]  /*11b60*/  UIMAD UR44, UR34, UR44, UR35 ;  /* 0x0000002c222c72a4 */ /* 0x004fc6000f8e0223 */
[----:B-1----:R-:W2:Y:S01]  /*11b70*/  LDL R4, [R1+0x34c] ;  /* 0x00034c0001047983 */ /* 0x002ea20000100800 */
[----:B------:R-:W0:Y:S01]  /*11b80*/  LDCU.64 UR34, c[0x0][0x3b8] ;  /* 0x00007700ff2277ac */ /* 0x000e220008000a00 */
[----:B------:R-:W-:Y:S02]  /*11b90*/  LEA R2, R0, R2, 0x1 ;  /* 0x0000000200027211 */ /* 0x000fe400078e08ff */
[----:B------:R-:W2:Y:S03]  /*11ba0*/  LDL R250, [R1+0x33c] ;  /* 0x00033c0001fa7983 */ /* 0x000ea60000100800 */
[----:B------:R-:W-:Y:S01]  /*11bb0*/  IMAD.SHL.U32 R55, R2, 0x4, RZ ;  /* 0x0000000402377824 */ /* 0x000fe200078e00ff */
[----:B------:R-:W2:Y:S04]  /*11bc0*/  LDL R249, [R1+0x340] ;  /* 0x0003400001f97983 */ /* 0x000ea80000100800 */
[----:B---34-:R-:W-:Y:S01]  /*11bd0*/  SHF.R.S32.HI R245, RZ, 0x1f, R55 ;  /* 0x0000001ffff57819 */ /* 0x018fe20000011437 */
[----:B------:R-:W3:Y:S01]  /*11be0*/  LDL R248, [R1+0x344] ;  /* 0x0003440001f87983 */ /* 0x000ee20000100800 */
[----:B------:R-:W-:-:S04]  /*11bf0*/  IADD3 R2, P2, PT, R53, R55, RZ ;  /* 0x0000003735027210 */ /* 0x000fc80007f5e0ff */
[----:B------:R-:W-:Y:S02]  /*11c00*/  IADD3.X R49, PT, PT, R54, R245, RZ, P2, !PT ;  /* 0x000000f536317210 */ /* 0x000fe400017fe4ff */
[----:B0-----:R-:W-:-:S04]  /*11c10*/  LEA R48, P2, R2, UR34, 0x2 ;  /* 0x0000002202307c11 */ /* 0x001fc8000f8410ff */
[----:B------:R-:W-:Y:S01]  /*11c20*/  LEA.HI.X R49, R2, UR35, R49, 0x2, P2 ;  /* 0x0000002302317c11 */ /* 0x000fe200090f1431 */
[----:B------:R-:W-:-:S05]  /*11c30*/  IMAD R2, R0, 0x10, R3 ;  /* 0x0000001000027824 */ /* 0x000fca00078e0203 */
[----:B------:R-:W-:Y:S01]  /*11c40*/  SHF.L.U32 R2, R2, 0x2, RZ ;  /* 0x0000000202027819 */ /* 0x000fe200000006ff */
[----:B------:R-:W-:Y:S01]  /*11c50*/  IMAD R52, R0, UR44, RZ ;  /* 0x0000002c00347c24 */ /* 0x000fe2000f8e02ff */
[----:B------:R-:W4:Y:S02]  /*11c60*/  LDG.E.128 R48, desc[UR36][R48.64] ;  /* 0x0000002430307981 */ /* 0x000f24000c1e1d00 */
        /* <DEDUP_REMOVED lines=11> */
[----:B------:R-:W3:Y:S01]  /*11d20*/  LDL R245, [R1+0x350] ;  /* 0x0003500001f57983 */ /* 0x000ee20000100800 */
[----:B----4-:R-:W-:Y:S01]  /*11d30*/  FADD.FTZ R48, R5, R48 ;  /* 0x0000003005307221 */ /* 0x010fe20000010000 */
[----:B--2---:R-:W-:Y:S01]  /*11d40*/  FADD.FTZ R49, R4, R49 ;  /* 0x0000003104317221 */ /* 0x004fe20000010000 */
[----:B------:R-:W-:Y:S01]  /*11d50*/  FADD.FTZ R51, R252, R51 ;  /* 0x00000033fc337221 */ /* 0x000fe20000010000 */
[----:B------:R0:W5:Y:S04]  /*11d60*/  LDL.LU R5, [R1+0x798] ;  /* 0x0007980001057983 */ /* 0x0001680000300800 */
[----:B------:R0:W5:Y:S01]  /*11d70*/  LDL.LU R4, [R1+0x794] ;  /* 0x0007940001047983 */ /* 0x0001620000300800 */
[----:B---3--:R-:W-:-:S05]  /*11d80*/  FADD.FTZ R50, R245, R50 ;  /* 0x00000032f5327221 */ /* 0x008fca0000010000 */
[----:B------:R1:W-:Y:S04]  /*11d90*/  STG.E.128 desc[UR36][R54.64], R48 ;  /* 0x0000003036007986 */ /* 0x0003e8000c101d24 */
[----:B-1----:R-:W2:Y:S01]  /*11da0*/  LDG.E.128 R52, desc[UR36][R52.64] ;  /* 0x0000002434347981 */ /* 0x002ea2000c1e1d00 */
[----:B------:R-:W-:-:S04]  /*11db0*/  IADD3 R2, P2, PT, R247, R2, RZ ;  /* 0x00000002f7027210 */ /* 0x000fc80007f5e0ff */
[----:B------:R-:W-:Y:S02]  /*11dc0*/  IADD3.X R245, PT, PT, R246, R244, RZ, P2, !PT ;  /* 0x000000f4f6f57210 */ /* 0x000fe400017fe4ff */
[----:B------:R-:W-:-:S04]  /*11dd0*/  LEA R244, P2, R2, UR34, 0x2 ;  /* 0x0000002202f47c11 */ /* 0x000fc8000f8410ff */
[----:B------:R-:W-:Y:S01]  /*11de0*/  LEA.HI.X R245, R2, UR35, R245, 0x2, P2 ;  /* 0x0000002302f57c11 */ /* 0x000fe200090f14f5 */
[----:B--2---:R-:W-:Y:S01]  /*11df0*/  FADD.FTZ R52, R251, R52 ;  /* 0x00000034fb347221 */ /* 0x004fe20000010000 */
[----:B------:R-:W-:Y:S01]  /*11e00*/  FADD.FTZ R53, R250, R53 ;  /* 0x00000035fa357221 */ /* 0x000fe20000010000 */
[----:B------:R-:W-:Y:S01]  /*11e10*/  FADD.FTZ R54, R249, R54 ;  /* 0x00000036f9367221 */ /* 0x000fe20000010000 */
[----:B------:R-:W-:-:S05]  /*11e20*/  FADD.FTZ R55, R248, R55 ;  /* 0x00000037f8377221 */ /* 0x000fca0000010000 */
[----:B------:R0:W-:Y:S02]  /*11e30*/  STG.E.128 desc[UR36][R244.64], R52 ;  /* 0x00000034f4007986 */ /* 0x0001e4000c101d24 */
.L_x_2150:
[----:B------:R-:W-:Y:S05]  /*11e40*/  BSYNC.RECONVERGENT B2 ;  /* 0x0000000000027941 */ /* 0x000fea0003800200 */
.L_x_2149:
        /* <DEDUP_REMOVED lines=16> */
[C---:B------:R-:W-:Y:S01]  /*11f50*/  IMAD R2, R0.reuse, 0x2, R2 ;  /* 0x0000000200027824 */ /* 0x040fe200078e0202 */
[----:B-1----:R-:W-:Y:S01]  /*11f60*/  UIMAD UR44, UR34, UR44, UR35 ;  /* 0x0000002c222c72a4 */ /* 0x002fe2000f8e0223 */
[----:B------:R-:W0:Y:S03]  /*11f70*/  LDCU.64 UR34, c[0x0][0x3b8] ;  /* 0x00007700ff2277ac */ /* 0x000e260008000a00 */
[----:B------:R-:W-:-:S05]  /*11f80*/  LEA R2, R0, R2, 0x1 ;  /* 0x0000000200027211 */ /* 0x000fca00078e08ff */
        /* <DEDUP_REMOVED lines=18> */
.L_x_2152:
[----:B------:R-:W-:Y:S05]  /*120b0*/  BSYNC.RECONVERGENT B2 ;  /* 0x0000000000027941 */ /* 0x000fea0003800200 */
.L_x_2151:
        /* <DEDUP_REMOVED lines=16> */
[----:B------:R-:W-:Y:S01]  /*121c0*/  IMAD R2, R0, 0x2, R2 ;  /* 0x0000000200027824 */ /* 0x000fe200078e0202 */
[----:B-1----:R-:W-:-:S04]  /*121d0*/  UIMAD UR44, UR34, UR44, UR35 ;  /* 0x0000002c222c72a4 */ /* 0x002fc8000f8e0223 */
[----:B------:R-:W-:Y:S01]  /*121e0*/  LEA R2, R0, R2, 0x1 ;  /* 0x0000000200027211 */ /* 0x000fe200078e08ff */
[----:B------:R-:W0:Y:S04]  /*121f0*/  LDCU.64 UR34, c[0x0][0x3b8] ;  /* 0x00007700ff2277ac */ /* 0x000e280008000a00 */
[----:B------:R-:W-:-:S05]  /*12200*/  IMAD.IADD R2, R2, 0x1, R0 ;  /* 0x0000000102027824 */ /* 0x000fca00078e0200 */
        /* <DEDUP_REMOVED lines=18> */
.L_x_2154:
[----:B------:R-:W-:Y:S05]  /*12330*/  BSYNC.RECONVERGENT B2 ;  /* 0x0000000000027941 */ /* 0x000fea0003800200 */
.L_x_2153:
[----:B------:R-:W-:Y:S04]  /*12340*/  BSSY.RECONVERGENT B2, `(.L_x_2155) ;  /* 0x0000027000027945 */ /* 0x000fe80003800200 */
[----:B------:R-:W-:Y:S05]  /*12350*/  @P1 BRA `(.L_x_2156) ;  /* 0x0000000000941947 */ /* 0x000fea0003800000 */
[----:B------:R-:W-:Y:S01]  /*12360*/  IADD3 R2, PT, PT, R3, R0, RZ ;  /* 0x0000000003027210 */ /* 0x000fe20007ffe0ff */
[----:B------:R-:W-:Y:S01]  /*12370*/  S2UR UR34, SR_CTAID.Y ;  /* 0x00000000002279c3 */ /* 0x000fe20000002600 */
[----:B------:R-:W1:Y:S01]  /*12380*/  LDCU UR44, c[0x0][0x3f8] ;  /* 0x00007f00ff2c77ac */ /* 0x000e620008000800 */
[----:B0-----:R-:W2:Y:S02]  /*12390*/  LDL R249, [R1+0x308] ;  /* 0x0003080001f97983 */ /* 0x001ea40000100800 */
[C---:B------:R-:W-:Y:S02]  /*123a0*/  IMAD R2, R0.reuse, 0x4, R2 ;  /* 0x0000000400027824 */ /* 0x040fe400078e0202 */
[----:B------:R-:W2:Y:S03]  /*123b0*/  LDL R248, [R1+0x30c] ;  /* 0x00030c0001f87983 */ /* 0x000ea60000100800 */
[C---:B------:R-:W-:Y:S01]  /*123c0*/  LEA R2, R0.reuse, R2, 0x1 ;  /* 0x0000000200027211 */ /* 0x040fe200078e08ff */
[----:B------:R-:W1:Y:S01]  /*123d0*/  S2UR UR35, SR_CTAID.X ;  /* 0x00000000002379c3 */ /* 0x000e620000002500 */
[----:B------:R-:W2:Y:S03]  /*123e0*/  LDL R247, [R1+0x310] ;  /* 0x0003100001f77983 */ /* 0x000ea60000100800 */
[C---:B------:R-:W-:Y:S01]  /*123f0*/  IMAD R2, R0.reuse, 0x2, R2 ;  /* 0x0000000200027824 */ /* 0x040fe200078e0202 */
[----:B------:R-:W2:Y:S01]  /*12400*/  LDL R246, [R1+0x314] ;  /* 0x0003140001f67983 */ /* 0x000ea20000100800 */
[----:B------:R-:W-:-:S03]  /*12410*/  IMAD R66, R0, UR33, RZ ;  /* 0x0000002100427c24 */ /* 0x000fc6000f8e02ff */
[----:B------:R-:W-:-:S05]  /*12420*/  LEA R2, R0, R2, 0x1 ;  /* 0x0000000200027211 */ /* 0x000fca00078e08ff */
        /* <DEDUP_REMOVED lines=24> */
.L_x_2156:
[----:B------:R-:W-:Y:S05]  /*125b0*/  BSYNC.RECONVERGENT B2 ;  /* 0x0000000000027941 */ /* 0x000fea0003800200 */
.L_x_2155:
[----:B------:R-:W-:Y:S04]  /*125c0*/  BSSY.RECONVERGENT B2, `(.L_x_2157) ;  /* 0x0000028000027945 */ /* 0x000fe80003800200 */
[----:B------:R-:W-:Y:S05]  /*125d0*/  @P1 BRA `(.L_x_2158) ;  /* 0x0000000000981947 */ /* 0x000fea0003800000 */
[----:B------:R-:W-:Y:S01]  /*125e0*/  IMAD.IADD R2, R3, 0x1, R0 ;  /* 0x0000000103027824 */ /* 0x000fe200078e0200 */
[----:B------:R-:W-:Y:S01]  /*125f0*/  S2UR UR34, SR_CTAID.Y ;  /* 0x00000000002279c3 */ /* 0x000fe20000002600 */
[----:B------:R-:W1:Y:S01]  /*12600*/  LDCU UR44, c[0x0][0x3f8] ;  /* 0x00007f00ff2c77ac */ /* 0x000e620008000800 */
[----:B0-----:R-:W2:Y:S02]  /*12610*/  LDL R249, [R1+0x2f8] ;  /* 0x0002f80001f97983 */ /* 0x001ea40000100800 */
[C---:B------:R-:W-:Y:S02]  /*12620*/  LEA R2, R0.reuse, R2, 0x2 ;  /* 0x0000000200027211 */ /* 0x040fe400078e10ff */
[----:B------:R-:W2:Y:S03]  /*12630*/  LDL R248, [R1+0x2fc] ;  /* 0x0002fc0001f87983 */ /* 0x000ea60000100800 */
[C---:B------:R-:W-:Y:S01]  /*12640*/  IMAD R2, R0.reuse, 0x2, R2 ;  /* 0x0000000200027824 */ /* 0x040fe200078e0202 */
[----:B------:R-:W1:Y:S01]  /*12650*/  S2UR UR35, SR_CTAID.X ;  /* 0x00000000002379c3 */ /* 0x000e620000002500 */
[----:B------:R-:W2:Y:S03]  /*12660*/  LDL R247, [R1+0x300] ;  /* 0x0003000001f77983 */ /* 0x000ea60000100800 */
[C---:B------:R-:W-:Y:S01]  /*12670*/  LEA R2, R0.reuse, R2, 0x1 ;  /* 0x0000000200027211 */ /* 0x040fe200078e08ff */
[----:B------:R-:W2:Y:S01]  /*12680*/  LDL R246, [R1+0x304] ;  /* 0x0003040001f67983 */ /* 0x000ea20000100800 */
[----:B------:R-:W-:-:S03]  /*12690*/  IMAD R70, R0, UR33, RZ ;  /* 0x0000002100467c24 */ /* 0x000fc6000f8e02ff */
[----:B------:R-:W-:-:S05]  /*126a0*/  IMAD R2, R0, 0x2, R2 ;  /* 0x0000000200027824 */ /* 0x000fca00078e0202 */
[----:B------:R-:W-:-:S05]  /*126b0*/  LEA R2, R0, R2, 0x1 ;  /* 0x0000000200027211 */ /* 0x000fca00078e08ff */
[----:B------:R-:W-:-:S05]  /*126c0*/  IMAD R2, R0, 0x2, R2 ;  /* 0x0000000200027824 */ /* 0x000fca00078e0202 */
[C---:B------:R-:W-:Y:S01]  /*126d0*/  LEA R2, R0.reuse, R2, 0x1 ;  /* 0x0000000200027211 */ /* 0x040fe200078e08ff */
[----:B-1----:R-:W-:Y:S01]  /*126e0*/  UIMAD UR44, UR34, UR44, UR35 ;  /* 0x0000002c222c72a4 */ /* 0x002fe2000f8e0223 */
[----:B------:R-:W0:Y:S03]  /*126f0*/  LDCU.64 UR34, c[0x0][0x3b8] ;  /* 0x00007700ff2277ac */ /* 0x000e260008000a00 */
[----:B------:R-:W-:-:S05]  /*12700*/  IMAD R2, R0, 0x2, R2 ;  /* 0x0000000200027824 */ /* 0x000fca00078e0202 */
[----:B------:R-:W-:-:S05]  /*12710*/  IADD3 R2, PT, PT, R2, R0, RZ ;  /* 0x0000000002027210 */ /* 0x000fca0007ffe0ff */
        /* <DEDUP_REMOVED lines=18> */
.L_x_2158:
[----:B------:R-:W-:Y:S05]  /*12840*/  BSYNC.RECONVERGENT B2 ;  /* 0x0000000000027941 */ /* 0x000fea0003800200 */
.L_x_2157:
        /* <DEDUP_REMOVED lines=40> */
.L_x_2160:
[----:B------:R-:W-:Y:S05]  /*12ad0*/  BSYNC.RECONVERGENT B2 ;  /* 0x0000000000027941 */ /* 0x000fea0003800200 */
.L_x_2159:
        /* <DEDUP_REMOVED lines=9> */
[----:B------:R-:W2:Y:S04]  /*12b70*/  LDL R247, [R1+0x2e0] ;  /* 0x0002e00001f77983 */ /* 0x000ea80000100800 */
[C---:B------:R-:W-:Y:S01]  /*12b80*/  LEA R2, R0.reuse, R2, 0x1 ;  /* 0x0000000200027211 */ /* 0x040fe200078e08ff */
[----:B------:R-:W1:Y:S01]  /*12b90*/  S2UR UR35, SR_CTAID.X ;  /* 0x00000000002379c3 */ /* 0x000e620000002500 */
[----:B------:R-:W2:Y:S01]  /*12ba0*/  LDL R246, [R1+0x2e4] ;  /* 0x0002e40001f67983 */ /* 0x000ea20000100800 */
[----:B------:R-:W-:-:S02]  /*12bb0*/  IMAD R78, R0, UR33, RZ ;  /* 0x00000021004e7c24 */ /* 0x000fc4000f8e02ff */
[----:B------:R-:W-:-:S05]  /*12bc0*/  IMAD R2, R0, 0x2, R2 ;  /* 0x0000000200027824 */ /* 0x000fca00078e0202 */
[----:B------:R-:W-:-:S05]  /*12bd0*/  LEA R2, R0, R2, 0x1 ;  /* 0x0000000200027211 */ /* 0x000fca00078e08ff */
[----:B------:R-:W-:-:S05]  /*12be0*/  IMAD R2, R0, 0x2, R2 ;  /* 0x0000000200027824 */ /* 0x000fca00078e0202 */
[----:B------:R-:W-:-:S05]  /*12bf0*/  LEA R2, R0, R2, 0x1 ;  /* 0x0000000200027211 */ /* 0x000fca00078e08ff */
[C---:B------:R-:W-:Y:S01]  /*12c00*/  IMAD R2, R0.reuse, 0x2, R2 ;  /* 0x0000000200027824 */ /* 0x040fe200078e0202 */
[----:B-1----:R-:W-:Y:S01]  /*12c10*/  UIMAD UR44, UR34, UR44, UR35 ;  /* 0x0000002c222c72a4 */ /* 0x002fe2000f8e0223 */
[----:B------:R-:W0:Y:S03]  /*12c20*/  LDCU.64 UR34, c[0x0][0x3b8] ;  /* 0x00007700ff2277ac */ /* 0x000e260008000a00 */
[----:B------:R-:W-:-:S05]  /*12c30*/  LEA R2, R0, R2, 0x1 ;  /* 0x0000000200027211 */ /* 0x000fca00078e08ff */
        /* <DEDUP_REMOVED lines=19> */
.L_x_2162:
[----:B------:R-:W-:Y:S05]  /*12d70*/  BSYNC.RECONVERGENT B2 ;  /* 0x0000000000027941 */ /* 0x000fea0003800200 */
.L_x_2161:
        /* <DEDUP_REMOVED lines=9> */
[----:B------:R-:W2:Y:S04]  /*12e10*/  LDL R247, [R1+0x2d0] ;  /* 0x0002d00001f77983 */ /* 0x000ea80000100800 */
[C---:B------:R-:W-:Y:S01]  /*12e20*/  IMAD R2, R0.reuse, 0x2, R2 ;  /* 0x0000000200027824 */ /* 0x040fe200078e0202 */
[----:B------:R-:W1:Y:S01]  /*12e30*/  S2UR UR35, SR_CTAID.X ;  /* 0x00000000002379c3 */ /* 0x000e620000002500 */
[----:B------:R-:W2:Y:S01]  /*12e40*/  LDL R246, [R1+0x2d4] ;  /* 0x0002d40001f67983 */ /* 0x000ea20000100800 */
[----:B------:R-:W-:-:S02]  /*12e50*/  IMAD R82, R0, UR33, RZ ;  /* 0x0000002100527c24 */ /* 0x000fc4000f8e02ff */
[----:B------:R-:W-:-:S05]  /*12e60*/  LEA R2, R0, R2, 0x1 ;  /* 0x0000000200027211 */ /* 0x000fca00078e08ff */
        /* <DEDUP_REMOVED lines=26> */
.L_x_2164:
[----:B------:R-:W-:Y:S05]  /*13010*/  BSYNC.RECONVERGENT B2 ;  /* 0x0000000000027941 */ /* 0x000fea0003800200 */
.L_x_2163:
        /* <DEDUP_REMOVED lines=11> */
[----:B------:R-:W2:Y:S01]  /*130d0*/  LDL R246, [R1+0x2c4] ;  /* 0x0002c40001f67983 */ /* 0x000ea20000100800 */
[----:B------:R-:W1:Y:S01]  /*130e0*/  S2UR UR35, SR_CTAID.X ;  /* 0x00000000002379c3 */ /* 0x000e620000002500 */
        /* <DEDUP_REMOVED lines=29> */
.L_x_2166:
[----:B------:R-:W-:Y:S05]  /*132c0*/  BSYNC.RECONVERGENT B2 ;  /* 0x0000000000027941 */ /* 0x000fea0003800200 */
.L_x_2165:
        /* <DEDUP_REMOVED lines=42> */
.L_x_2168:
[----:B------:R-:W-:Y:S05]  /*13570*/  BSYNC.RECONVERGENT B2 ;  /* 0x0000000000027941 */ /* 0x000fea0003800200 */
.L_x_2167:
        /* <DEDUP_REMOVED lines=43> */
.L_x_2170:
[----:B------:R-:W-:Y:S05]  /*13830*/  BSYNC.RECONVERGENT B2 ;  /* 0x0000000000027941 */ /* 0x000fea0003800200 */
.L_x_2169:
        /* <DEDUP_REMOVED lines=11> */
[----:B------:R-:W2:Y:S01]  /*138f0*/  LDL R246, [R1+0x294] ;  /* 0x0002940001f67983 */ /* 0x000ea20000100800 */
[----:B------:R-:W1:Y:S01]  /*13900*/  S2UR UR35, SR_CTAID.X ;  /* 0x00000000002379c3 */ /* 0x000e620000002500 */
        /* <DEDUP_REMOVED lines=30> */
.L_x_2172:
[----:B------:R-:W-:Y:S05]  /*13af0*/  BSYNC.RECONVERGENT B2 ;  /* 0x0000000000027941 */ /* 0x000fea0003800200 */
.L_x_2171:
        /* <DEDUP_REMOVED lines=44> */
.L_x_2174:
[----:B------:R-:W-:Y:S05]  /*13dc0*/  BSYNC.RECONVERGENT B2 ;  /* 0x0000000000027941 */ /* 0x000fea0003800200 */
.L_x_2173:
        /* <DEDUP_REMOVED lines=44> */
.L_x_2176:
[----:B------:R-:W-:Y:S05]  /*14090*/  BSYNC.RECONVERGENT B2 ;  /* 0x0000000000027941 */ /* 0x000fea0003800200 */
.L_x_2175:
        /* <DEDUP_REMOVED lines=45> */
.L_x_2178:
[----:B------:R-:W-:Y:S05]  /*14370*/  BSYNC.RECONVERGENT B2 ;  /* 0x0000000000027941 */ /* 0x000fea0003800200 */
.L_x_2177:
        /* <DEDUP_REMOVED lines=15> */
[----:B01234-:R-:W-:Y:S01]  /*14470*/  LEA R244, R0, R2, 0x1 ;  /* 0x0000000200f47211 */ /* 0x01ffe200078e08ff */
[----:B------:R-:W-:Y:S06]  /*14480*/  @P1 BRA `(.L_x_2180) ;  /* 0x0000000000dc1947 */ /* 0x000fec0003800000 */
[----:B------:R-:W-:Y:S01]  /*14490*/  S2UR UR34, SR_CTAID.Y ;  /* 0x00000000002279c3 */ /* 0x000fe20000002600 */
[----:B------:R-:W0:Y:S01]  /*144a0*/  LDCU UR44, c[0x0][0x3f8] ;  /* 0x00007f00ff2c77ac */ /* 0x000e220008000800 */
[----:B-----5:R1:W-:Y:S06]  /*144b0*/  STL [R1+0x798], R5 ;  /* 0x0007980501007387 */ /* 0x0203ec0000100800 */
[----:B------:R-:W0:Y:S01]  /*144c0*/  S2UR UR35, SR_CTAID.X ;  /* 0x00000000002379c3 */ /* 0x000e220000002500 */
[----:B------:R-:W-:Y:S02]  /*144d0*/  IMAD.SHL.U32 R116, R244, 0x4, RZ ;  /* 0x00000004f4747824 */ /* 0x000fe400078e00ff */
[C---:B------:R-:W-:Y:S01]  /*144e0*/  IMAD R2, R0.reuse, UR33, RZ ;  /* 0x0000002100027c24 */ /* 0x040fe2000f8e02ff */
[----:B-1----:R-:W2:Y:S01]  /*144f0*/  LDL R5, [R1+0x248] ;  /* 0x0002480001057983 */ /* 0x002ea20000100800 */
[----:B------:R-:W-:Y:S01]  /*14500*/  IMAD R3, R0, 0x20, R3 ;  /* 0x0000002000037824 */ /* 0x000fe200078e0203 */
[----:B------:R-:W-:-:S02]  /*14510*/  SHF.R.S32.HI R117, RZ, 0x1f, R116 ;  /* 0x0000001fff757819 */ /* 0x000fc40000011474 */
[----:B------:R-:W-:Y:S01]  /*14520*/  SHF.R.S32.HI R118, RZ, 0x1f, R2 ;  /* 0x0000001fff767819 */ /* 0x000fe20000011402 */
[----:B------:R1:W-:Y:S01]  /*14530*/  STL [R1+0x794], R4 ;  /* 0x0007940401007387 */ /* 0x0003e20000100800 */
[----:B------:R-:W-:Y:S01]  /*14540*/  IADD3 R113, P2, PT, R2, R116, RZ ;  /* 0x0000007402717210 */ /* 0x000fe20007f5e0ff */
[----:B0-----:R-:W-:Y:S01]  /*14550*/  UIMAD UR44, UR34, UR44, UR35 ;  /* 0x0000002c222c72a4 */ /* 0x001fe2000f8e0223 */
[----:B------:R-:W-:Y:S01]  /*14560*/  SHF.L.U32 R248, R3, 0x2, RZ ;  /* 0x0000000203f87819 */ /* 0x000fe200000006ff */
[----:B------:R-:W0:Y:S01]  /*14570*/  LDCU.64 UR34, c[0x0][0x3b8] ;  /* 0x00007700ff2277ac */ /* 0x000e220008000a00 */
[----:B------:R-:W-:Y:S01]  /*14580*/  IADD3.X R114, PT, PT, R118, R117, RZ, P2, !PT ;  /* 0x0000007576727210 */ /* 0x000fe200017fe4ff */
[----:B-1----:R-:W3:Y:S01]  /*14590*/  LDL R4, [R1+0x24c] ;  /* 0x00024c0001047983 */ /* 0x002ee20000100800 */
[----:B------:R-:W-:-:S03]  /*145a0*/  SHF.R.S32.HI R247, RZ, 0x1f, R248 ;  /* 0x0000001ffff77819 */ /* 0x000fc600000114f8 */
[----:B------:R-:W4:Y:S04]  /*145b0*/  LDL R119, [R1+0x254] ;  /* 0x0002540001777983 */ /* 0x000f280000100800 */
[----:B------:R-:W4:Y:S04]  /*145c0*/  LDL R252, [R1+0x238] ;  /* 0x0002380001fc7983 */ /* 0x000f280000100800 */
[----:B------:R-:W4:Y:S01]  /*145d0*/  LDL R251, [R1+0x23c] ;  /* 0x00023c0001fb7983 */ /* 0x000f220000100800 */
[----:B0-----:R-:W-:-:S03]  /*145e0*/  LEA R112, P2, R113, UR34, 0x2 ;  /* 0x0000002271707c11 */ /* 0x001fc6000f8410ff */
[----:B------:R-:W4:Y:S01]  /*145f0*/  LDL R250, [R1+0x240] ;  /* 0x0002400001fa7983 */ /* 0x000f220000100800 */
[----:B------:R-:W-:-:S03]  /*14600*/  LEA.HI.X R113, R113, UR35, R114, 0x2, P2 ;  /* 0x0000002371717c11 */ /* 0x000fc600090f1472 */
[----:B------:R-:W4:Y:S01]  /*14610*/  LDL R249, [R1+0x244] ;  /* 0x0002440001f97983 */ /* 0x000f220000100800 */
[----:B------:R-:W-:Y:S01]  /*14620*/  IADD3 R3, P2, PT, R2, R248, RZ ;  /* 0x000000f802037210 */ /* 0x000fe20007f5e0ff */
[----:B------:R-:W-:Y:S02]  /*14630*/  IMAD R2, R0, UR44, RZ ;  /* 0x0000002c00027c24 */ /* 0x000fe4000f8e02ff */
[----:B------:R-:W2:Y:S02]  /*14640*/  LDG.E.128 R112, desc[UR36][R112.64] ;  /* 0x0000002470707981 */ /* 0x000ea4000c1e1d00 */
[----:B------:R-:W-:Y:S01]  /*14650*/  IMAD.X R118, R118, 0x1, R247, P2 ;  /* 0x0000000176767824 */ /* 0x000fe200010e06f7 */
[----:B------:R-:W-:Y:S02]  /*14660*/  SHF.L.U32 R246, R2, 0x8, RZ ;  /* 0x0000000802f67819 */ /* 0x000fe400000006ff */
[----:B------:R-:W-:Y:S02]  /*14670*/  LEA R2, P2, R3, UR34, 0x2 ;  /* 0x0000002203027c11 */ /* 0x000fe4000f8410ff */
[----:B------:R-:W-:-:S02]  /*14680*/  SHF.R.S32.HI R245, RZ, 0x1f, R246 ;  /* 0x0000001ffff57819 */ /* 0x000fc400000114f6 */
[----:B------:R-:W-:Y:S02]  /*14690*/  LEA.HI.X R3, R3, UR35, R118, 0x2, P2 ;  /* 0x0000002303037c11 */ /* 0x000fe400090f1476 */
[----:B------:R-:W-:-:S05]  /*146a0*/  IADD3 R118, P2, PT, R246, R116, RZ ;  /* 0x00000074f6767210 */ /* 0x000fca0007f5e0ff */
[----:B------:R-:W-:Y:S01]  /*146b0*/  IMAD.X R117, R245, 0x1, R117, P2 ;  /* 0x00000001f5757824 */ /* 0x000fe200010e0675 */
[----:B------:R-:W-:-:S04]  /*146c0*/  LEA R116, P2, R118, UR34, 0x2 ;  /* 0x0000002276747c11 */ /* 0x000fc8000f8410ff */
[----:B------:R-:W-:Y:S02]  /*146d0*/  LEA.HI.X R117, R118, UR35, R117, 0x2, P2 ;  /* 0x0000002376757c11 */ /* 0x000fe400090f1475 */
[----:B------:R-:W4:Y:S01]  /*146e0*/  LDL R118, [R1+0x250] ;  /* 0x0002500001767983 */ /* 0x000f220000100800 */
[----:B--2---:R-:W-:Y:S01]  /*146f0*/  FADD.FTZ R112, R5, R112 ;  /* 0x0000007005707221 */ /* 0x004fe20000010000 */
[----:B---3--:R-:W-:Y:S01]  /*14700*/  FADD.FTZ R113, R4, R113 ;  /* 0x0000007104717221 */ /* 0x008fe20000010000 */
[----:B----4-:R-:W-:Y:S01]  /*14710*/  FADD.FTZ R115, R119, R115 ;  /* 0x0000007377737221 */ /* 0x010fe20000010000 */
[----:B------:R-:W5:Y:S04]  /*14720*/  LDL.LU R5, [R1+0x798] ;  /* 0x0007980001057983 */ /* 0x000f680000300800 */
[----:B------:R-:W5:Y:S01]  /*14730*/  LDL.LU R4, [R1+0x794] ;  /* 0x0007940001047983 */ /* 0x000f620000300800 */
[----:B------:R-:W-:-:S05]  /*14740*/  FADD.FTZ R114, R118, R114 ;  /* 0x0000007276727221 */ /* 0x000fca0000010000 */
[----:B------:R0:W-:Y:S04]  /*14750*/  STG.E.128 desc[UR36][R116.64], R112 ;  /* 0x0000007074007986 */ /* 0x0001e8000c101d24 */
[----:B0-----:R0:W2:Y:S02]  /*14760*/  LDG.E.128 R116, desc[UR36][R2.64] ;  /* 0x0000002402747981 */ /* 0x0010a4000c1e1d00 */
[----:B0-----:R-:W-:-:S04]  /*14770*/  IADD3 R3, P2, PT, R246, R248, RZ ;  /* 0x000000f8f6037210 */ /* 0x001fc80007f5e0ff */
        /* <DEDUP_REMOVED lines=8> */
.L_x_2180:
[----:B------:R-:W-:Y:S05]  /*14800*/  BSYNC.RECONVERGENT B2 ;  /* 0x0000000000027941 */ /* 0x000fea0003800200 */
.L_x_2179:
[----:B------:R-:W-:Y:S01]  /*14810*/  BSSY.RECONVERGENT B2, `(.L_x_2181) ;  /* 0x000001f000027945 */ /* 0x000fe20003800200 */
[----:B------:R-:W-:-:S03]  /*14820*/  IMAD R244, R0, 0x2, R244 ;  /* 0x0000000200f47824 */ /* 0x000fc600078e02f4 */
[----:B------:R-:W-:Y:S05]  /*14830*/  @P1 BRA `(.L_x_2182) ;  /* 0x0000000000701947 */ /* 0x000fea0003800000 */
[----:B------:R-:W-:Y:S01]  /*14840*/  S2UR UR34, SR_CTAID.Y ;  /* 0x00000000002279c3 */ /* 0x000fe20000002600 */
[----:B------:R-:W1:Y:S01]  /*14850*/  LDCU UR44, c[0x0][0x3f8] ;  /* 0x00007f00ff2c77ac */ /* 0x000e620008000800 */
[----:B------:R-:W2:Y:S04]  /*14860*/  LDL R249, [R1+0x228] ;  /* 0x0002280001f97983 */ /* 0x000ea80000100800 */
[----:B------:R-:W3:Y:S02]  /*14870*/  LDL R248, [R1+0x22c] ;  /* 0x00022c0001f87983 */ /* 0x000ee40000100800 */
[----:B------:R-:W1:Y:S01]  /*14880*/  S2UR UR35, SR_CTAID.X ;  /* 0x00000000002379c3 */ /* 0x000e620000002500 */
[----:B------:R-:W-:Y:S01]  /*14890*/  IMAD R122, R0, UR33, RZ ;  /* 0x00000021007a7c24 */ /* 0x000fe2000f8e02ff */
[----:B0-----:R-:W-:Y:S01]  /*148a0*/  SHF.L.U32 R3, R244, 0x2, RZ ;  /* 0x00000002f4037819 */ /* 0x001fe200000006ff */
[----:B------:R-:W4:Y:S03]  /*148b0*/  LDL R247, [R1+0x230] ;  /* 0x0002300001f77983 */ /* 0x000f260000100800 */
[----:B------:R-:W-:Y:S01]  /*148c0*/  SHF.R.S32.HI R2, RZ, 0x1f, R3 ;  /* 0x0000001fff027819 */ /* 0x000fe20000011403 */
[----:B------:R-:W4:Y:S01]  /*148d0*/  LDL R246, [R1+0x234] ;  /* 0x0002340001f67983 */ /* 0x000f220000100800 */
[----:B------:R-:W-:-:S04]  /*148e0*/  IADD3 R121, P2, PT, R122, R3, RZ ;  /* 0x000000037a797210 */ /* 0x000fc80007f5e0ff */
[----:B------:R-:W-:Y:S01]  /*148f0*/  LEA.HI.X.SX32 R122, R122, R2, 0x1, P2 ;  /* 0x000000027a7a7211 */ /* 0x000fe200010f0eff */
[----:B-1----:R-:W-:Y:S01]  /*14900*/  UIMAD UR44, UR34, UR44, UR35 ;  /* 0x0000002c222c72a4 */ /* 0x002fe2000f8e0223 */
[----:B------:R-:W0:Y:S02]  /*14910*/  LDCU.64 UR34, c[0x0][0x3b8] ;  /* 0x00007700ff2277ac */ /* 0x000e240008000a00 */
        /* <DEDUP_REMOVED lines=10> */
[----:B---3--:R-:W-:Y:S01]  /*149c0*/  FADD.FTZ R121, R248, R121 ;  /* 0x00000079f8797221 */ /* 0x008fe20000010000 */
[----:B----4-:R-:W-:Y:S01]  /*149d0*/  FADD.FTZ R122, R247, R122 ;  /* 0x0000007af77a7221 */ /* 0x010fe20000010000 */
[----:B------:R-:W-:-:S05]  /*149e0*/  FADD.FTZ R123, R246, R123 ;  /* 0x0000007bf67b7221 */ /* 0x000fca0000010000 */
[----:B------:R1:W-:Y:S02]  /*149f0*/  STG.E.128 desc[UR36][R2.64], R120 ;  /* 0x0000007802007986 */ /* 0x0003e4000c101d24 */
.L_x_2182:
[----:B------:R-:W-:Y:S05]  /*14a00*/  BSYNC.RECONVERGENT B2 ;  /* 0x0000000000027941 */ /* 0x000fea0003800200 */
.L_x_2181:
[----:B------:R-:W-:Y:S01]  /*14a10*/  BSSY.RECONVERGENT B2, `(.L_x_2183) ;  /* 0x000001f000027945 */ /* 0x000fe20003800200 */
[----:B------:R-:W-:-:S03]  /*14a20*/  IADD3 R244, PT, PT, R244, R0, RZ ;  /* 0x00000000f4f47210 */ /* 0x000fc60007ffe0ff */
[----:B------:R-:W-:Y:S05]  /*14a30*/  @P1 BRA `(.L_x_2184) ;  /* 0x0000000000701947 */ /* 0x000fea0003800000 */
[----:B------:R-:W-:Y:S01]  /*14a40*/  S2UR UR34, SR_CTAID.Y ;  /* 0x00000000002279c3 */ /* 0x000fe20000002600 */
[----:B------:R-:W2:Y:S01]  /*14a50*/  LDCU UR44, c[0x0][0x3f8] ;  /* 0x00007f00ff2c77ac */ /* 0x000ea20008000800 */
[----:B------:R-:W3:Y:S04]  /*14a60*/  LDL R249, [R1+0x218] ;  /* 0x0002180001f97983 */ /* 0x000ee80000100800 */
[----:B------:R-:W4:Y:S02]  /*14a70*/  LDL R248, [R1+0x21c] ;  /* 0x00021c0001f87983 */ /* 0x000f240000100800 */
[----:B------:R-:W2:Y:S01]  /*14a80*/  S2UR UR35, SR_CTAID.X ;  /* 0x00000000002379c3 */ /* 0x000ea20000002500 */
[----:B01----:R-:W-:Y:S01]  /*14a90*/  IMAD.SHL.U32 R3, R244, 0x4, RZ ;  /* 0x00000004f4037824 */ /* 0x003fe200078e00ff */
[----:B------:R-:W4:Y:S01]  /*14aa0*/  LDL R247, [R1+0x220] ;  /* 0x0002200001f77983 */ /* 0x000f220000100800 */
[----:B------:R-:W-:-:S03]  /*14ab0*/  IMAD R126, R0, UR33, RZ ;  /* 0x00000021007e7c24 */ /* 0x000fc6000f8e02ff */
[----:B------:R-:W-:Y:S01]  /*14ac0*/  SHF.R.S32.HI R2, RZ, 0x1f, R3 ;  /* 0x0000001fff027819 */ /* 0x000fe20000011403 */
[----:B------:R-:W4:Y:S01]  /*14ad0*/  LDL R246, [R1+0x224] ;  /* 0x0002240001f67983 */ /* 0x000f220000100800 */
[----:B------:R-:W-:-:S04]  /*14ae0*/  IADD3 R125, P2, PT, R126, R3, RZ ;  /* 0x000000037e7d7210 */ /* 0x000fc80007f5e0ff */
[----:B------:R-:W-:Y:S01]  /*14af0*/  LEA.HI.X.SX32 R126, R126, R2, 0x1, P2 ;  /* 0x000000027e7e7211 */ /* 0x000fe200010f0eff */
[----:B--2---:R-:W-:Y:S01]  /*14b00*/  UIMAD UR44, UR34, UR44, UR35 ;  /* 0x0000002c222c72a4 */ /* 0x004fe2000f8e0223 */
[----:B------:R-:W0:Y:S02]  /*14b10*/  LDCU.64 UR34, c[0x0][0x3b8] ;  /* 0x00007700ff2277ac */ /* 0x000e240008000a00 */
[----:B0-----:R-:W-:-:S04]  /*14b20*/  LEA R124, P2, R125, UR34, 0x2 ;  /* 0x000000227d7c7c11 */ /* 0x001fc8000f8410ff */
[----:B------:R-:W-:-:S06]  /*14b30*/  LEA.HI.X R125, R125, UR35, R126, 0x2, P2 ;  /* 0x000000237d7d7c11 */ /* 0x000fcc00090f147e */
[----:B------:R-:W3:Y:S01]  /*14b40*/  LDG.E.128 R124, desc[UR36][R124.64] ;  /* 0x000000247c7c7981 */ /* 0x000ee2000c1e1d00 */
[----:B------:R-:W-:-:S05]  /*14b50*/  IMAD R245, R0, UR44, RZ ;  /* 0x0000002c00f57c24 */ /* 0x000fca000f8e02ff */
[----:B------:R-:W-:-:S04]  /*14b60*/  SHF.L.U32 R245, R245, 0x8, RZ ;  /* 0x00000008f5f57819 */ /* 0x000fc800000006ff */
[----:B------:R-:W-:-:S04]  /*14b70*/  IADD3 R3, P2, PT, R245, R3, RZ ;  /* 0x00000003f5037210 */ /* 0x000fc80007f5e0ff */
[----:B------:R-:W-:Y:S02]  /*14b80*/  LEA.HI.X.SX32 R245, R245, R2, 0x1, P2 ;  /* 0x00000002f5f57211 */ /* 0x000fe400010f0eff */
[----:B------:R-:W-:-:S04]  /*14b90*/  LEA R2, P2, R3, UR34, 0x2 ;  /* 0x0000002203027c11 */ /* 0x000fc8000f8410ff */
[----:B------:R-:W-:Y:S01]  /*14ba0*/  LEA.HI.X R3, R3, UR35, R245, 0x2, P2 ;  /* 0x0000002303037c11 */ /* 0x000fe200090f14f5 */
[----:B---3--:R-:W-:Y:S01]  /*14bb0*/  FADD.FTZ R124, R249, R124 ;  /* 0x0000007cf97c7221 */ /* 0x008fe20000010000 */
[----:B----4-:R-:W-:Y:S01]  /*14bc0*/  FADD.FTZ R125, R248, R125 ;  /* 0x0000007df87d7221 */ /* 0x010fe20000010000 */
[----:B------:R-:W-:Y:S01]  /*14bd0*/  FADD.FTZ R126, R247, R126 ;  /* 0x0000007ef77e7221 */ /* 0x000fe20000010000 */
[----:B------:R-:W-:-:S05]  /*14be0*/  FADD.FTZ R127, R246, R127 ;  /* 0x0000007ff67f7221 */ /* 0x000fca0000010000 */
[----:B------:R2:W-:Y:S02]  /*14bf0*/  STG.E.128 desc[UR36][R2.64], R124 ;  /* 0x0000007c02007986 */ /* 0x0005e4000c101d24 */
.L_x_2184:
[----:B------:R-:W-:Y:S05]  /*14c00*/  BSYNC.RECONVERGENT B2 ;  /* 0x0000000000027941 */ /* 0x000fea0003800200 */
.L_x_2183:
[----:B------:R-:W-:Y:S01]  /*14c10*/  BSSY.RECONVERGENT B2, `(.L_x_2185) ;  /* 0x000001f000027945 */ /* 0x000fe20003800200 */
[----:B------:R-:W-:-:S03]  /*14c20*/  IMAD.IADD R244, R244, 0x1, R0 ;  /* 0x00000001f4f47824 */ /* 0x000fc600078e0200 */
[----:B------:R-:W-:Y:S05]  /*14c30*/  @P1 BRA `(.L_x_2186) ;  /* 0x0000000000701947 */ /* 0x000fea0003800000 */
[----:B------:R-:W-:Y:S01]  /*14c40*/  S2UR UR34, SR_CTAID.Y ;  /* 0x00000000002279c3 */ /* 0x000fe20000002600 */
[----:B------:R-:W3:Y:S01]  /*14c50*/  LDCU UR44, c[0x0][0x3f8] ;  /* 0x00007f00ff2c77ac */ /* 0x000ee20008000800 */
[----:B------:R-:W4:Y:S04]  /*14c60*/  LDL R249, [R1+0x208] ;  /* 0x0002080001f97983 */ /* 0x000f280000100800 */
[----:B------:R-:W4:Y:S02]  /*14c70*/  LDL R248, [R1+0x20c] ;  /* 0x00020c0001f87983 */ /* 0x000f240000100800 */
[----:B------:R-:W3:Y:S01]  /*14c80*/  S2UR UR35, SR_CTAID.X ;  /* 0x00000000002379c3 */ /* 0x000ee20000002500 */
[----:B------:R-:W-:Y:S01]  /*14c90*/  IMAD R130, R0, UR33, RZ ;  /* 0x0000002100827c24 */ /* 0x000fe2000f8e02ff */
[----:B012---:R-:W-:Y:S01]  /*14ca0*/  SHF.L.U32 R3, R244, 0x2, RZ ;  /* 0x00000002f4037819 */ /* 0x007fe200000006ff */
[----:B------:R-:W2:Y:S03]  /*14cb0*/  LDL R247, [R1+0x210] ;  /* 0x0002100001f77983 */ /* 0x000ea60000100800 */
[----:B------:R-:W-:Y:S01]  /*14cc0*/  SHF.R.S32.HI R2, RZ, 0x1f, R3 ;  /* 0x0000001fff027819 */ /* 0x000fe20000011403 */
[----:B------:R-:W2:Y:S01]  /*14cd0*/  LDL R246, [R1+0x214] ;  /* 0x0002140001f67983 */ /* 0x000ea20000100800 */
[----:B------:R-:W-:-:S04]  /*14ce0*/  IADD3 R129, P2, PT, R130, R3, RZ ;  /* 0x0000000382817210 */ /* 0x000fc80007f5e0ff */
[----:B------:R-:W-:Y:S01]  /*14cf0*/  LEA.HI.X.SX32 R130, R130, R2, 0x1, P2 ;  /* 0x0000000282827211 */ /* 0x000fe200010f0eff */
[----:B---3--:R-:W-:Y:S01]  /*14d00*/  UIMAD UR44, UR34, UR44, UR35 ;  /* 0x0000002c222c72a4 */ /* 0x008fe2000f8e0223 */
[----:B------:R-:W0:Y:S02]  /*14d10*/  LDCU.64 UR34, c[0x0][0x3b8] ;  /* 0x00007700ff2277ac */ /* 0x000e240008000a00 */
[----:B0-----:R-:W-:-:S04]  /*14d20*/  LEA R128, P2, R129, UR34, 0x2 ;  /* 0x0000002281807c11 */ /* 0x001fc8000f8410ff */
[----:B------:R-:W-:-:S06]  /*14d30*/  LEA.HI.X R129, R129, UR35, R130, 0x2, P2 ;  /* 0x0000002381817c11 */ /* 0x000fcc00090f1482 */
[----:B------:R-:W4:Y:S01]  /*14d40*/  LDG.E.128 R128, desc[UR36][R128.64] ;  /* 0x0000002480807981 */ /* 0x000f22000c1e1d00 */
[----:B------:R-:W-:-:S04]  /*14d50*/  IMAD R245, R0, UR44, RZ ;  /* 0x0000002c00f57c24 */ /* 0x000fc8000f8e02ff */
[----:B------:R-:W-:-:S05]  /*14d60*/  IMAD.SHL.U32 R245, R245, 0x100, RZ ;  /* 0x00000100f5f57824 */ /* 0x000fca00078e00ff */
[----:B------:R-:W-:-:S04]  /*14d70*/  IADD3 R3, P2, PT, R245, R3, RZ ;  /* 0x00000003f5037210 */ /* 0x000fc80007f5e0ff */
[----:B------:R-:W-:Y:S02]  /*14d80*/  LEA.HI.X.SX32 R245, R245, R2, 0x1, P2 ;  /* 0x00000002f5f57211 */ /* 0x000fe400010f0eff */
[----:B------:R-:W-:-:S04]  /*14d90*/  LEA R2, P2, R3, UR34, 0x2 ;  /* 0x0000002203027c11 */ /* 0x000fc8000f8410ff */
[----:B------:R-:W-:Y:S01]  /*14da0*/  LEA.HI.X R3, R3, UR35, R245, 0x2, P2 ;  /* 0x0000002303037c11 */ /* 0x000fe200090f14f5 */
[----:B----4-:R-:W-:Y:S01]  /*14db0*/  FADD.FTZ R128, R249, R128 ;  /* 0x00000080f9807221 */ /* 0x010fe20000010000 */
[----:B------:R-:W-:Y:S01]  /*14dc0*/  FADD.FTZ R129, R248, R129 ;  /* 0x00000081f8817221 */ /* 0x000fe20000010000 */
[----:B--2---:R-:W-:Y:S01]  /*14dd0*/  FADD.FTZ R130, R247, R130 ;  /* 0x00000082f7827221 */ /* 0x004fe20000010000 */
[----:B------:R-:W-:-:S05]  /*14de0*/  FADD.FTZ R131, R246, R131 ;  /* 0x00000083f6837221 */ /* 0x000fca0000010000 */
[----:B------:R3:W-:Y:S02]  /*14df0*/  STG.E.128 desc[UR36][R2.64], R128 ;  /* 0x0000008002007986 */ /* 0x0007e4000c101d24 */
.L_x_2186:
[----:B------:R-:W-:Y:S05]  /*14e00*/  BSYNC.RECONVERGENT B2 ;  /* 0x0000000000027941 */ /* 0x000fea0003800200 */
.L_x_2185:
[----:B------:R-:W-:Y:S01]  /*14e10*/  BSSY.RECONVERGENT B2, `(.L_x_2187) ;  /* 0x000001f000027945 */ /* 0x000fe20003800200 */
[----:B------:R-:W-:-:S03]  /*14e20*/  IADD3 R244, PT, PT, R244, R0, RZ ;  /* 0x00000000f4f47210 */ /* 0x000fc60007ffe0ff */
[----:B------:R-:W-:Y:S05]  /*14e30*/  @P1 BRA `(.L_x_2188) ;  /* 0x0000000000701947 */ /* 0x000fea0003800000 */
[----:B------:R-:W-:Y:S01]  /*14e40*/  S2UR UR34, SR_CTAID.Y ;  /* 0x00000000002279c3 */ /* 0x000fe20000002600 */
[----:B------:R-:W4:Y:S01]  /*14e50*/  LDCU UR44, c[0x0][0x3f8] ;  /* 0x00007f00ff2c77ac */ /* 0x000f220008000800 */
[----:B------:R-:W4:Y:S04]  /*14e60*/  LDL R249, [R1+0x1f8] ;  /* 0x0001f80001f97983 */ /* 0x000f280000100800 */
[----:B------:R-:W4:Y:S02]  /*14e70*/  LDL R248, [R1+0x1fc] ;  /* 0x0001fc0001f87983 */ /* 0x000f240000100800 */
[----:B------:R-:W4:Y:S01]  /*14e80*/  S2UR UR35, SR_CTAID.X ;  /* 0x00000000002379c3 */ /* 0x000f220000002500 */
[----:B0123--:R-:W-:Y:S01]  /*14e90*/  IMAD.SHL.U32 R3, R244, 0x4, RZ ;  /* 0x00000004f4037824 */ /* 0x00ffe200078e00ff */
[----:B------:R-:W2:Y:S01]  /*14ea0*/  LDL R247, [R1+0x200] ;  /* 0x0002000001f77983 */ /* 0x000ea20000100800 */
[----:B------:R-:W-:-:S03]  /*14eb0*/  IMAD R134, R0, UR33, RZ ;  /* 0x0000002100867c24 */ /* 0x000fc6000f8e02ff */
[----:B------:R-:W-:Y:S01]  /*14ec0*/  SHF.R.S32.HI R2, RZ, 0x1f, R3 ;  /* 0x0000001fff027819 */ /* 0x000fe20000011403 */
[----:B------:R-:W3:Y:S01]  /*14ed0*/  LDL R246, [R1+0x204] ;  /* 0x0002040001f67983 */ /* 0x000ee20000100800 */
[----:B------:R-:W-:-:S04]  /*14ee0*/  IADD3 R133, P2, PT, R134, R3, RZ ;  /* 0x0000000386857210 */ /* 0x000fc80007f5e0ff */
[----:B------:R-:W-:Y:S01]  /*14ef0*/  LEA.HI.X.SX32 R134, R134, R2, 0x1, P2 ;  /* 0x0000000286867211 */ /* 0x000fe200010f0eff */
[----:B----4-:R-:W-:Y:S01]  /*14f00*/  UIMAD UR44, UR34, UR44, UR35 ;  /* 0x0000002c222c72a4 */ /* 0x010fe2000f8e0223 */
        /* <DEDUP_REMOVED lines=12> */
[----:B--2---:R-:W-:Y:S01]  /*14fd0*/  FADD.FTZ R134, R247, R134 ;  /* 0x00000086f7867221 */ /* 0x004fe20000010000 */
[----:B---3--:R-:W-:-:S05]  /*14fe0*/  FADD.FTZ R135, R246, R135 ;  /* 0x00000087f6877221 */ /* 0x008fca0000010000 */
[----:B------:R4:W-:Y:S02]  /*14ff0*/  STG.E.128 desc[UR36][R2.64], R132 ;  /* 0x0000008402007986 */ /* 0x0009e4000c101d24 */
.L_x_2188:
[----:B------:R-:W-:Y:S05]  /*15000*/  BSYNC.RECONVERGENT B2 ;  /* 0x0000000000027941 */ /* 0x000fea0003800200 */
.L_x_2187:
[----:B------:R-:W-:Y:S01]  /*15010*/  BSSY.RECONVERGENT B2, `(.L_x_2189) ;  /* 0x000001f000027945 */ /* 0x000fe20003800200 */
[----:B------:R-:W-:-:S03]  /*15020*/  IMAD.IADD R244, R244, 0x1, R0 ;  /* 0x00000001f4f47824 */ /* 0x000fc600078e0200 */
[----:B------:R-:W-:Y:S05]  /*15030*/  @P1 BRA `(.L_x_2190) ;  /* 0x0000000000701947 */ /* 0x000fea0003800000 */
[----:B------:R-:W-:Y:S01]  /*15040*/  S2UR UR34, SR_CTAID.Y ;  /* 0x00000000002279c3 */ /* 0x000fe20000002600 */
[----:B------:R-:W0:Y:S01]  /*15050*/  LDCU UR44, c[0x0][0x3f8] ;  /* 0x00007f00ff2c77ac */ /* 0x000e220008000800 */
[----:B------:R-:W2:Y:S04]  /*15060*/  LDL R249, [R1+0x1e8] ;  /* 0x0001e80001f97983 */ /* 0x000ea80000100800 */
[----:B------:R-:W2:Y:S02]  /*15070*/  LDL R248, [R1+0x1ec] ;  /* 0x0001ec0001f87983 */ /* 0x000ea40000100800 */
[----:B------:R-:W0:Y:S01]  /*15080*/  S2UR UR35, SR_CTAID.X ;  /* 0x00000000002379c3 */ /* 0x000e220000002500 */
[----:B------:R-:W-:Y:S01]  /*15090*/  IMAD R138, R0, UR33, RZ ;  /* 0x00000021008a7c24 */ /* 0x000fe2000f8e02ff */
[----:B01234-:R-:W-:Y:S01]  /*150a0*/  SHF.L.U32 R3, R244, 0x2, RZ ;  /* 0x00000002f4037819 */ /* 0x01ffe200000006ff */
[----:B------:R-:W2:Y:S03]  /*150b0*/  LDL R247, [R1+0x1f0] ;  /* 0x0001f00001f77983 */ /* 0x000ea60000100800 */
[----:B------:R-:W-:Y:S01]  /*150c0*/  SHF.R.S32.HI R2, RZ, 0x1f, R3 ;  /* 0x0000001fff027819 */ /* 0x000fe20000011403 */
[----:B------:R-:W3:Y:S01]  /*150d0*/  LDL R246, [R1+0x1f4] ;  /* 0x0001f40001f67983 */ /* 0x000ee20000100800 */
[----:B------:R-:W-:-:S04]  /*150e0*/  IADD3 R137, P2, PT, R138, R3, RZ ;  /* 0x000000038a897210 */ /* 0x000fc80007f5e0ff */
[----:B------:R-:W-:Y:S01]  /*150f0*/  LEA.HI.X.SX32 R138, R138, R2, 0x1, P2 ;  /* 0x000000028a8a7211 */ /* 0x000fe200010f0eff */
[----:B------:R-:W-:Y:S01]  /*15100*/  UIMAD UR44, UR34, UR44, UR35 ;  /* 0x0000002c222c72a4 */ /* 0x000fe2000f8e0223 */
        /* <DEDUP_REMOVED lines=15> */
.L_x_2190:
[----:B------:R-:W-:Y:S05]  /*15200*/  BSYNC.RECONVERGENT B2 ;  /* 0x0000000000027941 */ /* 0x000fea0003800200 */
.L_x_2189:
[----:B------:R-:W-:Y:S01]  /*15210*/  BSSY.RECONVERGENT B2, `(.L_x_2191) ;  /* 0x000001f000027945 */ /* 0x000fe20003800200 */
[----:B------:R-:W-:-:S03]  /*15220*/  IADD3 R244, PT, PT, R244, R0, RZ ;  /* 0x00000000f4f47210 */ /* 0x000fc60007ffe0ff */
[----:B------:R-:W-:Y:S05]  /*15230*/  @P1 BRA `(.L_x_2192) ;  /* 0x0000000000701947 */ /* 0x000fea0003800000 */
[----:B------:R-:W-:Y:S01]  /*15240*/  S2UR UR34, SR_CTAID.Y ;  /* 0x00000000002279c3 */ /* 0x000fe20000002600 */
[----:B------:R-:W0:Y:S01]  /*15250*/  LDCU UR44, c[0x0][0x3f8] ;  /* 0x00007f00ff2c77ac */ /* 0x000e220008000800 */
[----:B------:R-:W2:Y:S04]  /*15260*/  LDL R249, [R1+0x1d8] ;  /* 0x0001d80001f97983 */ /* 0x000ea80000100800 */
[----:B------:R-:W2:Y:S02]  /*15270*/  LDL R248, [R1+0x1dc] ;  /* 0x0001dc0001f87983 */ /* 0x000ea40000100800 */
[----:B------:R-:W0:Y:S02]  /*15280*/  S2UR UR35, SR_CTAID.X ;  /* 0x00000000002379c3 */ /* 0x000e240000002500 */
[----:B01234-:R-:W-:Y:S01]  /*15290*/  IMAD.SHL.U32 R3, R244, 0x4, RZ ;  /* 0x00000004f4037824 */ /* 0x01ffe200078e00ff */
[----:B------:R-:W2:Y:S01]  /*152a0*/  LDL R247, [R1+0x1e0] ;  /* 0x0001e00001f77983 */ /* 0x000ea20000100800 */
[----:B------:R-:W-:-:S03]  /*152b0*/  IMAD R142, R0, UR33, RZ ;  /* 0x00000021008e7c24 */ /* 0x000fc6000f8e02ff */
        /* <DEDUP_REMOVED lines=20> */
.L_x_2192:
[----:B------:R-:W-:Y:S05]  /*15400*/  BSYNC.RECONVERGENT B2 ;  /* 0x0000000000027941 */ /* 0x000fea0003800200 */
.L_x_2191:
        /* <DEDUP_REMOVED lines=31> */
.L_x_2194:
[----:B------:R-:W-:Y:S05]  /*15600*/  BSYNC.RECONVERGENT B2 ;  /* 0x0000000000027941 */ /* 0x000fea0003800200 */
.L_x_2193:
        /* <DEDUP_REMOVED lines=31> */
.L_x_2196:
[----:B------:R-:W-:Y:S05]  /*15800*/  BSYNC.RECONVERGENT B2 ;  /* 0x0000000000027941 */ /* 0x000fea0003800200 */
.L_x_2195:
        /* <DEDUP_REMOVED lines=31> */
.L_x_2198:
[----:B------:R-:W-:Y:S05]  /*15a00*/  BSYNC.RECONVERGENT B2 ;  /* 0x0000000000027941 */ /* 0x000fea0003800200 */
.L_x_2197:
        /* <DEDUP_REMOVED lines=31> */
.L_x_2200:
[----:B------:R-:W-:Y:S05]  /*15c00*/  BSYNC.RECONVERGENT B2 ;  /* 0x0000000000027941 */ /* 0x000fea0003800200 */
.L_x_2199:
        /* <DEDUP_REMOVED lines=31> */
.L_x_2202:
[----:B------:R-:W-:Y:S05]  /*15e00*/  BSYNC.RECONVERGENT B2 ;  /* 0x0000000000027941 */ /* 0x000fea0003800200 */
.L_x_2201:
        /* <DEDUP_REMOVED lines=31> */
.L_x_2204:
[----:B------:R-:W-:Y:S05]  /*16000*/  BSYNC.RECONVERGENT B2 ;  /* 0x0000000000027941 */ /* 0x000fea0003800200 */
.L_x_2203:
        /* <DEDUP_REMOVED lines=31> */
.L_x_2206:
[----:B------:R-:W-:Y:S05]  /*16200*/  BSYNC.RECONVERGENT B2 ;  /* 0x0000000000027941 */ /* 0x000fea0003800200 */
.L_x_2205:
        /* <DEDUP_REMOVED lines=31> */
.L_x_2208:
[----:B------:R-:W-:Y:S05]  /*16400*/  BSYNC.RECONVERGENT B2 ;  /* 0x0000000000027941 */ /* 0x000fea0003800200 */
.L_x_2207:
        /* <DEDUP_REMOVED lines=31> */
.L_x_2210:
[----:B------:R-:W-:Y:S05]  /*16600*/  BSYNC.RECONVERGENT B2 ;  /* 0x0000000000027941 */ /* 0x000fea0003800200 */
.L_x_2209:
        /* <DEDUP_REMOVED lines=31> */
.L_x_2212:
[----:B------:R-:W-:Y:S05]  /*16800*/  BSYNC.RECONVERGENT B2 ;  /* 0x0000000000027941 */ /* 0x000fea0003800200 */
.L_x_2211:
        /* <DEDUP_REMOVED lines=31> */
.L_x_2214:
[----:B------:R-:W-:Y:S05]  /*16a00*/  BSYNC.RECONVERGENT B2 ;  /* 0x0000000000027941 */ /* 0x000fea0003800200 */
.L_x_2213:
        /* <DEDUP_REMOVED lines=31> */
.L_x_2216:
[----:B------:R-:W-:Y:S05]  /*16c00*/  BSYNC.RECONVERGENT B2 ;  /* 0x0000000000027941 */ /* 0x000fea0003800200 */
.L_x_2215:
        /* <DEDUP_REMOVED lines=31> */
.L_x_2218:
[----:B------:R-:W-:Y:S05]  /*16e00*/  BSYNC.RECONVERGENT B2 ;  /* 0x0000000000027941 */ /* 0x000fea0003800200 */
.L_x_2217:
        /* <DEDUP_REMOVED lines=31> */
.L_x_2220:
[----:B------:R-:W-:Y:S05]  /*17000*/  BSYNC.RECONVERGENT B2 ;  /* 0x0000000000027941 */ /* 0x000fea0003800200 */
.L_x_2219:
        /* <DEDUP_REMOVED lines=31> */
.L_x_2222:
[----:B------:R-:W-:Y:S05]  /*17200*/  BSYNC.RECONVERGENT B2 ;  /* 0x0000000000027941 */ /* 0x000fea0003800200 */
.L_x_2221:
        /* <DEDUP_REMOVED lines=31> */
.L_x_2224:
[----:B------:R-:W-:Y:S05]  /*17400*/  BSYNC.RECONVERGENT B2 ;  /* 0x0000000000027941 */ /* 0x000fea0003800200 */
.L_x_2223:
        /* <DEDUP_REMOVED lines=31> */
.L_x_2226:
[----:B------:R-:W-:Y:S05]  /*17600*/  BSYNC.RECONVERGENT B2 ;  /* 0x0000000000027941 */ /* 0x000fea0003800200 */
.L_x_2225:
        /* <DEDUP_REMOVED lines=31> */
.L_x_2228:
[----:B------:R-:W-:Y:S05]  /*17800*/  BSYNC.RECONVERGENT B2 ;  /* 0x0000000000027941 */ /* 0x000fea0003800200 */
.L_x_2227:
        /* <DEDUP_REMOVED lines=31> */
.L_x_2230:
[----:B------:R-:W-:Y:S05]  /*17a00*/  BSYNC.RECONVERGENT B2 ;  /* 0x0000000000027941 */ /* 0x000fea0003800200 */
.L_x_2229:
        /* <DEDUP_REMOVED lines=31> */
.L_x_2232:
[----:B------:R-:W-:Y:S05]  /*17c00*/  BSYNC.RECONVERGENT B2 ;  /* 0x0000000000027941 */ /* 0x000fea0003800200 */
.L_x_2231:
        /* <DEDUP_REMOVED lines=31> */
.L_x_2234:
[----:B------:R-:W-:Y:S05]  /*17e00*/  BSYNC.RECONVERGENT B2 ;  /* 0x0000000000027941 */ /* 0x000fea0003800200 */
.L_x_2233:
        /* <DEDUP_REMOVED lines=31> */
.L_x_2236:
[----:B------:R-:W-:Y:S05]  /*18000*/  BSYNC.RECONVERGENT B2 ;  /* 0x0000000000027941 */ /* 0x000fea0003800200 */
.L_x_2235:
        /* <DEDUP_REMOVED lines=31> */
.L_x_2238:
[----:B------:R-:W-:Y:S05]  /*18200*/  BSYNC.RECONVERGENT B2 ;  /* 0x0000000000027941 */ /* 0x000fea0003800200 */
.L_x_2237:
        /* <DEDUP_REMOVED lines=31> */
.L_x_2240:
[----:B------:R-:W-:Y:S05]  /*18400*/  BSYNC.RECONVERGENT B2 ;  /* 0x0000000000027941 */ /* 0x000fea0003800200 */
.L_x_2239:
[----:B------:R-:W-:Y:S05]  /*18410*/  @P1 BRA `(.L_x_2124) ;  /* 0x0000004000601947 */ /* 0x000fea0003800000 */
[----:B------:R-:W-:Y:S01]  /*18420*/  S2UR UR34, SR_CTAID.Y ;  /* 0x00000000002279c3 */ /* 0x000fe20000002600 */
[----:B------:R-:W0:Y:S01]  /*18430*/  LDCU UR44, c[0x0][0x3f8] ;  /* 0x00007f00ff2c77ac */ /* 0x000e220008000800 */
[----:B------:R-:W2:Y:S04]  /*18440*/  LDL R248, [R1+0x48] ;  /* 0x0000480001f87983 */ /* 0x000ea80000100800 */
[----:B------:R-:W2:Y:S02]  /*18450*/  LDL R247, [R1+0x4c] ;  /* 0x00004c0001f77983 */ /* 0x000ea40000100800 */
[----:B------:R-:W0:Y:S02]  /*18460*/  S2UR UR35, SR_CTAID.X ;  /* 0x00000000002379c3 */ /* 0x000e240000002500 */
[----:B01234-:R-:W-:Y:S01]  /*18470*/  IMAD.IADD R3, R244, 0x1, R0 ;  /* 0x00000001f4037824 */ /* 0x01ffe200078e0200 */
[----:B------:R-:W2:Y:S01]  /*18480*/  LDL R246, [R1+0x50] ;  /* 0x0000500001f67983 */ /* 0x000ea20000100800 */
[----:B------:R-:W-:-:S03]  /*18490*/  IMAD R242, R0, UR33, RZ ;  /* 0x0000002100f27c24 */ /* 0x000fc6000f8e02ff */
[----:B------:R-:W-:Y:S01]  /*184a0*/  SHF.L.U32 R3, R3, 0x2, RZ ;  /* 0x0000000203037819 */ /* 0x000fe200000006ff */
[----:B------:R-:W3:Y:S03]  /*184b0*/  LDL R245, [R1+0x54] ;  /* 0x0000540001f57983 */ /* 0x000ee60000100800 */
[----:B------:R-:W-:Y:S02]  /*184c0*/  SHF.R.S32.HI R2, RZ, 0x1f, R3 ;  /* 0x0000001fff027819 */ /* 0x000fe40000011403 */
        /* <DEDUP_REMOVED lines=17> */
[----:B------:R0:W-:Y:S01]  /*185e0*/  STG.E.128 desc[UR36][R2.64], R240 ;  /* 0x000000f002007986 */ /* 0x0001e2000c101d24 */
[----:B------:R-:W-:Y:S05]  /*185f0*/  BRA `(.L_x_2124) ;  /* 0x0000003c00e87947 */ /* 0x000fea0003800000 */
.L_x_2006:
[----:B------:R-:W2:Y:S04]  /*18600*/  LDL R2, [R1+0x10] ;  /* 0x0000100001027983 */ /* 0x000ea80000100800 */
[----:B------:R-:W-:Y:S04]  /*18610*/  STL.64 [R1+0x7c8], R78 ;  /* 0x0007c84e01007387 */ /* 0x000fe80000100a00 */
[----:B------:R0:W-:Y:S04]  /*18620*/  STL.64 [R1+0x7c0], R76 ;  /* 0x0007c04c01007387 */ /* 0x0001e80000100a00 */
[----:B------:R-:W-:Y:S04]  /*18630*/  STL.64 [R1+0x7b8], R54 ;  /* 0x0007b83601007387 */ /* 0x000fe80000100a00 */
[----:B------:R1:W-:Y:S04]  /*18640*/  STL.64 [R1+0x7b0], R52 ;  /* 0x0007b03401007387 */ /* 0x0003e80000100a00 */
[----:B------:R-:W-:Y:S04]  /*18650*/  STL [R1+0x7ac], R50 ;  /* 0x0007ac3201007387 */ /* 0x000fe80000100800 */
[----:B------:R-:W-:Y:S04]  /*18660*/  STL [R1+0x7a8], R49 ;  /* 0x0007a83101007387 */ /* 0x000fe80000100800 */
[----:B------:R-:W-:Y:S04]  /*18670*/  STL [R1+0x7a4], R48 ;  /* 0x0007a43001007387 */ /* 0x000fe80000100800 */
[----:B------:R-:W-:Y:S04]  /*18680*/  STL [R1+0x7a0], R23 ;  /* 0x0007a01701007387 */ /* 0x000fe80000100800 */
[----:B------:R3:W-:Y:S04]  /*18690*/  STL [R1+0x79c], R22 ;  /* 0x00079c1601007387 */ /* 0x0007e80000100800 */
[----:B------:R4:W-:Y:S04]  /*186a0*/  STL [R1+0x798], R21 ;  /* 0x0007981501007387 */ /* 0x0009e80000100800 */
[----:B------:R4:W-:Y:S04]  /*186b0*/  STL [R1+0x794], R20 ;  /* 0x0007941401007387 */ /* 0x0009e80000100800 */
[----:B0-----:R-:W4:Y:S04]  /*186c0*/  LDL R76, [R1+0x28] ;  /* 0x00002800014c7983 */ /* 0x001f280000100800 */
[----:B------:R-:W4:Y:S04]  /*186d0*/  LDL R77, [R1+0x2c] ;  /* 0x00002c00014d7983 */ /* 0x000f280000100800 */
[----:B------:R-:W4:Y:S04]  /*186e0*/  LDL R78, [R1+0x30] ;  /* 0x00003000014e7983 */ /* 0x000f280000100800 */
[----:B------:R-:W4:Y:S04]  /*186f0*/  LDL R79, [R1+0x34] ;  /* 0x00003400014f7983 */ /* 0x000f280000100800 */
[----:B-1----:R-:W4:Y:S04]  /*18700*/  LDL R52, [R1+0x38] ;  /* 0x0000380001347983 */ /* 0x002f280000100800 */
[----:B------:R-:W4:Y:S04]  /*18710*/  LDL R53, [R1+0x3c] ;  /* 0x00003c0001357983 */ /* 0x000f280000100800 */
[----:B------:R-:W4:Y:S04]  /*18720*/  LDL R54, [R1+0x40] ;  /* 0x0000400001367983 */ /* 0x000f280000100800 */
[----:B------:R-:W4:Y:S01]  /*18730*/  LDL R55, [R1+0x44] ;  /* 0x0000440001377983 */ /* 0x000f220000100800 */
[----:B--2---:R-:W-:-:S13]  /*18740*/  ISETP.GE.AND P1, PT, R2, UR41, PT ;  /* 0x0000002902007c0c */ /* 0x004fda000bf26270 */
[----:B------:R-:W3:Y:S01]  /*18750*/  @!P1 LDC.64 R244, c[0x0][0x3b8] ;  /* 0x0000ee00fff49b82 */ /* 0x000ee20000000a00 */
[----:B------:R-:W-:Y:S01]  /*18760*/  @!P1 IADD3 R246, PT, PT, R3, R0, RZ ;  /* 0x0000000003f69210 */ /* 0x000fe20007ffe0ff */
[C---:B------:R-:W-:Y:S02]  /*18770*/  @!P1 IMAD R2, R0.reuse, 0x2, R3 ;  /* 0x0000000200029824 */ /* 0x040fe400078e0203 */
[----:B------:R-:W-:Y:S01]  /*18780*/  @!P1 IMAD R248, R0, UR33, RZ ;  /* 0x0000002100f89c24 */ /* 0x000fe2000f8e02ff */
[----:B------:R-:W-:Y:S01]  /*18790*/  @!P1 SHF.L.U32 R249, R246, 0x2, RZ ;  /* 0x00000002f6f99819 */ /* 0x000fe200000006ff */
[----:B------:R-:W-:-:S03]  /*187a0*/  @!P1 IMAD.SHL.U32 R247, R2, 0x4, RZ ;  /* 0x0000000402f79824 */ /* 0x000fc600078e00ff */
[----:B------:R-:W-:Y:S02]  /*187b0*/  @!P1 SHF.R.S32.HI R246, RZ, 0x1f, R248 ;  /* 0x0000001ffff69819 */ /* 0x000fe400000114f8 */
[C---:B------:R-:W-:Y:S02]  /*187c0*/  @!P1 IADD3 R2, P2, PT, R248.reuse, R249, RZ ;  /* 0x000000f9f8029210 */ /* 0x040fe40007f5e0ff */
[----:B------:R-:W-:Y:S02]  /*187d0*/  @!P1 IADD3 R248, P4, PT, R248, R247, RZ ;  /* 0x000000f7f8f89210 */ /* 0x000fe40007f9e0ff */
[-C--:B------:R-:W-:Y:S02]  /*187e0*/  @!P1 LEA.HI.X.SX32 R249, R249, R246.reuse, 0x1, P2 ;  /* 0x000000f6f9f99211 */ /* 0x080fe400010f0eff */
[----:B------:R-:W-:Y:S02]  /*187f0*/  @!P1 LEA.HI.X.SX32 R246, R247, R246, 0x1, P4 ;  /* 0x000000f6f7f69211 */ /* 0x000fe400020f0eff */
[----:B---3--:R-:W-:-:S02]  /*18800*/  @!P1 LEA R22, P2, R2, R244, 0x2 ;  /* 0x000000f402169211 */ /* 0x008fc400078410ff */
[----:B----4-:R-:W-:Y:S02]  /*18810*/  @!P1 LEA R21, P4, R248, R244, 0x2 ;  /* 0x000000f4f8159211 */ /* 0x010fe400078810ff */
[-C--:B------:R-:W-:Y:S02]  /*18820*/  @!P1 LEA.HI.X R252, R2, R245.reuse, R249, 0x2, P2 ;  /* 0x000000f502fc9211 */ /* 0x080fe400010f14f9 */
[----:B------:R-:W-:Y:S02]  /*18830*/  @!P1 LEA.HI.X R50, R248, R245, R246, 0x2, P4 ;  /* 0x000000f5f8329211 */ /* 0x000fe400020f14f6 */
[----:B------:R-:W-:Y:S01]  /*18840*/  @!P1 IADD3 R2, PT, PT, R3, R0, RZ ;  /* 0x0000000003029210 */ /* 0x000fe20007ffe0ff */
[----:B------:R-:W0:Y:S01]  /*18850*/  @!P1 LDC.64 R244, c[0x0][0x3b8] ;  /* 0x0000ee00fff49b82 */ /* 0x000e220000000a00 */
[----:B------:R-:W-:-:S03]  /*18860*/  @!P1 LEA R247, R0, R3, 0x2 ;  /* 0x0000000300f79211 */ /* 0x000fc600078e10ff */
[C---:B------:R-:W-:Y:S02]  /*18870*/  @!P1 IMAD R2, R0.reuse, 0x2, R2 ;  /* 0x0000000200029824 */ /* 0x040fe400078e0202 */
[----:B------:R-:W-:Y:S02]  /*18880*/  @!P1 IMAD R246, R0, UR33, RZ ;  /* 0x0000002100f69c24 */ /* 0x000fe4000f8e02ff */
[----:B------:R-:W-:Y:S01]  /*18890*/  @!P1 IMAD.SHL.U32 R248, R247, 0x4, RZ ;  /* 0x00000004f7f89824 */ /* 0x000fe200078e00ff */
[----:B------:R-:W-:Y:S02]  /*188a0*/  @!P1 SHF.L.U32 R251, R2, 0x2, RZ ;  /* 0x0000000202fb9819 */ /* 0x000fe400000006ff */
[----:B------:R-:W-:Y:S02]  /*188b0*/  @!P1 SHF.R.S32.HI R250, RZ, 0x1f, R246 ;  /* 0x0000001ffffa9819 */ /* 0x000fe400000114f6 */
[C---:B------:R-:W-:Y:S02]  /*188c0*/  @!P1 IADD3 R2, P4, PT, R246.reuse, R248, RZ ;  /* 0x000000f8f6029210 */ /* 0x040fe40007f9e0ff */
[----:B------:R-:W-:-:S02]  /*188d0*/  @!P1 IADD3 R249, P2, PT, R246, R251, RZ ;  /* 0x000000fbf6f99210 */ /* 0x000fc40007f5e0ff */
[----:B------:R-:W1:Y:S01]  /*188e0*/  @!P1 LDC.64 R246, c[0x0][0x3b8] ;  /* 0x0000ee00fff69b82 */ /* 0x000e620000000a00 */
[-C--:B------:R-:W-:Y:S02]  /*188f0*/  @!P1 LEA.HI.X.SX32 R248, R248, R250.reuse, 0x1, P4 ;  /* 0x000000faf8f89211 */ /* 0x080fe400020f0eff */
[----:B------:R-:W-:Y:S02]  /*18900*/  @!P1 LEA.HI.X.SX32 R250, R251, R250, 0x1, P2 ;  /* 0x000000fafbfa9211 */ /* 0x000fe400010f0eff */
[CC--:B0-----:R-:W-:Y:S02]  /*18910*/  @!P1 LEA R251, P4, R2.reuse, R244.reuse, 0x2 ;  /* 0x000000f402fb9211 */ /* 0x0c1fe400078810ff */
[C---:B------:R-:W-:Y:S02]  /*18920*/  @!P1 LEA R23, P2, R249.reuse, R244, 0x2 ;  /* 0x000000f4f9179211 */ /* 0x040fe400078410ff */
[-C--:B------:R-:W-:Y:S02]  /*18930*/  @!P1 LEA.HI.X R2, R2, R245.reuse, R248, 0x2, P4 ;  /* 0x000000f502029211 */ /* 0x080fe400020f14f8 */
[----:B------:R-:W-:Y:S01]  /*18940*/  @!P1 LEA.HI.X R250, R249, R245, R250, 0x2, P2 ;  /* 0x000000f5f9fa9211 */ /* 0x000fe200010f14fa */
[----:B------:R-:W-:-:S05]  /*18950*/  @!P1 IMAD R245, R0, UR33, RZ ;  /* 0x0000002100f59c24 */ /* 0x000fca000f8e02ff */
[----:B------:R-:W-:-:S04]  /*18960*/  @!P1 LEA R244, P2, R3, R245, 0x2 ;  /* 0x000000f503f49211 */ /* 0x000fc800078410ff */
[----:B------:R-:W-:Y:S02]  /*18970*/  @!P1 LEA.HI.X.SX32 R245, R245, RZ, 0x1, P2 ;  /* 0x000000fff5f59211 */ /* 0x000fe400010f0eff */
[----:B-1----:R-:W-:-:S04]  /*18980*/  @!P1 LEA R249, P2, R244, R246, 0x2 ;  /* 0x000000f6f4f99211 */ /* 0x002fc800078410ff */
[----:B------:R-:W-:Y:S01]  /*18990*/  @!P1 LEA.HI.X R248, R244, R247, R245, 0x2, P2 ;  /* 0x000000f7f4f89211 */ /* 0x000fe200010f14f5 */
[----:B------:R-:W-:-:S05]  /*189a0*/  @!P1 IMAD.IADD R244, R3, 0x1, R0 ;  /* 0x0000000103f49824 */ /* 0x000fca00078e0200 */
[C---:B------:R-:W-:Y:S01]  /*189b0*/  @!P1 LEA R244, R0.reuse, R244, 0x2 ;  /* 0x000000f400f49211 */ /* 0x040fe200078e10ff */
[----:B------:R-:W-:-:S04]  /*189c0*/  @!P1 IMAD R247, R0, UR33, RZ ;  /* 0x0000002100f79c24 */ /* 0x000fc8000f8e02ff */
[----:B------:R-:W-:-:S05]  /*189d0*/  @!P1 IMAD.SHL.U32 R246, R244, 0x4, RZ ;  /* 0x00000004f4f69824 */ /* 0x000fca00078e00ff */
[----:B------:R-:W-:Y:S02]  /*189e0*/  @!P1 SHF.R.S32.HI R244, RZ, 0x1f, R246 ;  /* 0x0000001ffff49819 */ /* 0x000fe400000114f6 */
[----:B------:R-:W-:-:S04]  /*189f0*/  @!P1 IADD3 R246, P2, PT, R247, R246, RZ ;  /* 0x000000f6f7f69210 */ /* 0x000fc80007f5e0ff */
[----:B------:R-:W-:Y:S02]  /*18a00*/  @!P1 LEA.HI.X.SX32 R247, R247, R244, 0x1, P2 ;  /* 0x000000f4f7f79211 */ /* 0x000fe400010f0eff */
[----:B------:R-:W0:Y:S02]  /*18a10*/  @!P1 LDC.64 R244, c[0x0][0x3b8] ;  /* 0x0000ee00fff49b82 */ /* 0x000e240000000a00 */
[C---:B0-----:R-:W-:Y:S02]  /*18a20*/  @!P1 LEA R49, P2, R246.reuse, R244, 0x2 ;  /* 0x000000f4f6319211 */ /* 0x041fe400078410ff */
[----:B------:R-:W-:Y:S02]  /*18a30*/  @!P1 MOV R244, R22 ;  /* 0x0000001600f49202 */ /* 0x000fe40000000f00 */
[----:B------:R-:W-:Y:S01]  /*18a40*/  @!P1 LEA.HI.X R20, R246, R245, R247, 0x2, P2 ;  /* 0x000000f5f6149211 */ /* 0x000fe200010f14f7 */
[----:B------:R-:W-:-:S05]  /*18a50*/  @!P1 IMAD.MOV.U32 R245, RZ, RZ, R252 ;  /* 0x000000fffff59224 */ /* 0x000fca00078e00fc */
[----:B------:R0:W2:Y:S02]  /*18a60*/  @!P1 LDG.E.128 R76, desc[UR36][R244.64] ;  /* 0x00000024f44c9981 */ /* 0x0000a4000c1e1d00 */
[----:B0-----:R-:W-:-:S05]  /*18a70*/  @!P1 IADD3 R244, PT, PT, R3, R0, RZ ;  /* 0x0000000003f49210 */ /* 0x001fca0007ffe0ff */
[----:B------:R-:W-:-:S05]  /*18a80*/  @!P1 IMAD R244, R0, 0x4, R244 ;  /* 0x0000000400f49824 */ /* 0x000fca00078e02f4 */
[----:B------:R-:W-:Y:S01]  /*18a90*/  @!P1 IADD3 R244, PT, PT, R244, R0, RZ ;  /* 0x00000000f4f49210 */ /* 0x000fe20007ffe0ff */
        /* <DEDUP_REMOVED lines=10> */
[----:B------:R0:W5:Y:S02]  /*18b40*/  @!P1 LDG.E.128 R4, desc[UR36][R244.64] ;  /* 0x00000024f4049981 */ /* 0x000164000c1e1d00 */
[----:B0-----:R-:W-:-:S05]  /*18b50*/  @!P1 IADD3 R244, PT, PT, R3, R0, RZ ;  /* 0x0000000003f49210 */ /* 0x001fca0007ffe0ff */
[----:B------:R-:W-:-:S05]  /*18b60*/  @!P1 IMAD R244, R0, 0x4, R244 ;  /* 0x0000000400f49824 */ /* 0x000fca00078e02f4 */
[----:B------:R-:W-:-:S05]  /*18b70*/  @!P1 LEA R244, R0, R244, 0x1 ;  /* 0x000000f400f49211 */ /* 0x000fca00078e08ff */
[----:B------:R-:W-:-:S05]  /*18b80*/  @!P1 IMAD R244, R0, 0x2, R244 ;  /* 0x0000000200f49824 */ /* 0x000fca00078e02f4 */
[----:B------:R-:W-:Y:S01]  /*18b90*/  @!P1 IADD3 R244, PT, PT, R244, R0, RZ ;  /* 0x00000000f4f49210 */ /* 0x000fe20007ffe0ff */
[----:B------:R-:W-:-:S04]  /*18ba0*/  @!P1 IMAD R247, R0, UR33, RZ ;  /* 0x0000002100f79c24 */ /* 0x000fc8000f8e02ff */
[----:B------:R-:W-:Y:S01]  /*18bb0*/  @!P1 IMAD.SHL.U32 R246, R244, 0x4, RZ ;  /* 0x00000004f4f69824 */ /* 0x000fe200078e00ff */
[----:B--2---:R0:W-:Y:S04]  /*18bc0*/  @!P1 STL.64 [R1+0x28], R76 ;  /* 0x0000284c01009387 */ /* 0x0041e80000100a00 */
[----:B------:R1:W-:Y:S04]  /*18bd0*/  @!P1 STL.64 [R1+0x30], R78 ;  /* 0x0000304e01009387 */ /* 0x0003e80000100a00 */
[----:B0-----:R-:W2:Y:S04]  /*18be0*/  LDL R76, [R1+0x18] ;  /* 0x00001800014c7983 */ /* 0x001ea80000100800 */
[----:B------:R-:W2:Y:S04]  /*18bf0*/  LDL R77, [R1+0x1c] ;  /* 0x00001c00014d7983 */ /* 0x000ea80000100800 */
[----:B-1----:R-:W2:Y:S04]  /*18c00*/  LDL R78, [R1+0x20] ;  /* 0x00002000014e7983 */ /* 0x002ea80000100800 */
[----:B------:R-:W2:Y:S01]  /*18c10*/  LDL R79, [R1+0x24] ;  /* 0x00002400014f7983 */ /* 0x000ea20000100800 */
[----:B------:R-:W-:-:S02]  /*18c20*/  @!P1 SHF.R.S32.HI R244, RZ, 0x1f, R246 ;  /* 0x0000001ffff49819 */ /* 0x000fc400000114f6 */
[----:B------:R-:W-:-:S04]  /*18c30*/  @!P1 IADD3 R246, P2, PT, R247, R246, RZ ;  /* 0x000000f6f7f69210 */ /* 0x000fc80007f5e0ff */
[----:B------:R-:W-:Y:S02]  /*18c40*/  @!P1 LEA.HI.X.SX32 R247, R247, R244, 0x1, P2 ;  /* 0x000000f4f7f79211 */ /* 0x000fe400010f0eff */
[----:B------:R-:W0:Y:S02]  /*18c50*/  @!P1 LDC.64 R244, c[0x0][0x3b8] ;  /* 0x0000ee00fff49b82 */ /* 0x000e240000000a00 */
[----:B0-----:R-:W-:-:S04]  /*18c60*/  @!P1 LEA R21, P2, R246, R244, 0x2 ;  /* 0x000000f4f6159211 */ /* 0x001fc800078410ff */
[----:B------:R-:W-:Y:S01]  /*18c70*/  @!P1 LEA.HI.X R246, R246, R245, R247, 0x2, P2 ;  /* 0x000000f5f6f69211 */ /* 0x000fe200010f14f7 */
[----:B------:R-:W-:Y:S01]  /*18c80*/  @!P1 IMAD.MOV.U32 R245, RZ, RZ, R2 ;  /* 0x000000fffff59224 */ /* 0x000fe200078e0002 */
[----:B------:R-:W-:-:S05]  /*18c90*/  @!P1 IADD3 R2, PT, PT, R3, R0, RZ ;  /* 0x0000000003029210 */ /* 0x000fca0007ffe0ff */
[----:B------:R-:W-:-:S05]  /*18ca0*/  @!P1 IMAD R2, R0, 0x4, R2 ;  /* 0x0000000400029824 */ /* 0x000fca00078e0202 */
[----:B------:R-:W-:-:S05]  /*18cb0*/  @!P1 LEA R2, R0, R2, 0x1 ;  /* 0x0000000200029211 */ /* 0x000fca00078e08ff */
[----:B------:R-:W-:Y:S01]  /*18cc0*/  @!P1 IMAD R2, R0, 0x2, R2 ;  /* 0x0000000200029824 */ /* 0x000fe200078e0202 */
[----:B------:R-:W-:-:S04]  /*18cd0*/  @!P1 MOV R244, R251 ;  /* 0x000000fb00f49202 */ /* 0x000fc80000000f00 */
[C---:B------:R-:W-:Y:S01]  /*18ce0*/  @!P1 LEA R2, R0.reuse, R2, 0x1 ;  /* 0x0000000200029211 */ /* 0x040fe200078e08ff */
[----:B------:R-:W-:Y:S01]  /*18cf0*/  @!P1 IMAD R247, R0, UR33, RZ ;  /* 0x0000002100f79c24 */ /* 0x000fe2000f8e02ff */
[----:B------:R0:W5:Y:S03]  /*18d00*/  @!P1 LDG.E.128 R8, desc[UR36][R244.64] ;  /* 0x00000024f4089981 */ /* 0x000166000c1e1d00 */
[----:B------:R-:W-:-:S05]  /*18d10*/  @!P1 IMAD.SHL.U32 R2, R2, 0x4, RZ ;  /* 0x0000000402029824 */ /* 0x000fca00078e00ff */
[----:B0-----:R-:W-:Y:S02]  /*18d20*/  @!P1 SHF.R.S32.HI R244, RZ, 0x1f, R2 ;  /* 0x0000001ffff49819 */ /* 0x001fe40000011402 */
[----:B------:R-:W-:-:S04]  /*18d30*/  @!P1 IADD3 R2, P2, PT, R247, R2, RZ ;  /* 0x00000002f7029210 */ /* 0x000fc80007f5e0ff */
[----:B------:R-:W-:Y:S02]  /*18d40*/  @!P1 LEA.HI.X.SX32 R247, R247, R244, 0x1, P2 ;  /* 0x000000f4f7f79211 */ /* 0x000fe400010f0eff */
[----:B------:R-:W0:Y:S02]  /*18d50*/  @!P1 LDC.64 R244, c[0x0][0x3b8] ;  /* 0x0000ee00fff49b82 */ /* 0x000e240000000a00 */
[C---:B0-----:R-:W-:Y:S02]  /*18d60*/  @!P1 LEA R252, P2, R2.reuse, R244, 0x2 ;  /* 0x000000f402fc9211 */ /* 0x041fe400078410ff */
[----:B------:R-:W-:Y:S02]  /*18d70*/  @!P1 MOV R244, R23 ;  /* 0x0000001700f49202 */ /* 0x000fe40000000f00 */
[----:B------:R-:W-:Y:S01]  /*18d80*/  @!P1 LEA.HI.X R2, R2, R245, R247, 0x2, P2 ;  /* 0x000000f502029211 */ /* 0x000fe200010f14f7 */
[----:B------:R-:W-:Y:S01]  /*18d90*/  @!P1 IMAD.MOV.U32 R245, RZ, RZ, R250 ;  /* 0x000000fffff59224 */ /* 0x000fe200078e00fa */
[----:B------:R-:W-:-:S04]  /*18da0*/  MOV R251, R20 ;  /* 0x0000001400fb7202 */ /* 0x000fc80000000f00 */
[----:B--2---:R0:W2:Y:S02]  /*18db0*/  @!P1 LDG.E.128 R76, desc[UR36][R244.64] ;  /* 0x00000024f44c9981 */ /* 0x0040a4000c1e1d00 */
[----:B0-----:R-:W-:-:S05]  /*18dc0*/  @!P1 IMAD.IADD R244, R3, 0x1, R0 ;  /* 0x0000000103f49824 */ /* 0x001fca00078e0200 */
[----:B------:R-:W-:-:S05]  /*18dd0*/  @!P1 LEA R244, R0, R244, 0x2 ;  /* 0x000000f400f49211 */ /* 0x000fca00078e10ff */
[----:B------:R-:W-:-:S05]  /*18de0*/  @!P1 IMAD R244, R0, 0x2, R244 ;  /* 0x0000000200f49824 */ /* 0x000fca00078e02f4 */
[----:B------:R-:W-:-:S05]  /*18df0*/  @!P1 LEA R244, R0, R244, 0x1 ;  /* 0x000000f400f49211 */ /* 0x000fca00078e08ff */
[----:B------:R-:W-:-:S05]  /*18e00*/  @!P1 IMAD R244, R0, 0x2, R244 ;  /* 0x0000000200f49824 */ /* 0x000fca00078e02f4 */
[----:B------:R-:W-:-:S05]  /*18e10*/  @!P1 IADD3 R244, PT, PT, R244, R0, RZ ;  /* 0x00000000f4f49210 */ /* 0x000fca0007ffe0ff */
[----:B------:R-:W-:Y:S02]  /*18e20*/  @!P1 IMAD.SHL.U32 R247, R244, 0x4, RZ ;  /* 0x00000004f4f79824 */ /* 0x000fe400078e00ff */
[----:B------:R-:W-:-:S03]  /*18e30*/  @!P1 IMAD R244, R0, UR33, RZ ;  /* 0x0000002100f49c24 */ /* 0x000fc6000f8e02ff */
        /* <DEDUP_REMOVED lines=8> */
[----:B------:R0:W3:Y:S02]  /*18ec0*/  @!P1 LDG.E.128 R52, desc[UR36][R244.64] ;  /* 0x00000024f4349981 */ /* 0x0000e4000c1e1d00 */
[----:B0-----:R-:W-:-:S05]  /*18ed0*/  @!P1 IADD3 R244, PT, PT, R3, R0, RZ ;  /* 0x0000000003f49210 */ /* 0x001fca0007ffe0ff */
[----:B------:R-:W-:-:S05]  /*18ee0*/  @!P1 IMAD R244, R0, 0x4, R244 ;  /* 0x0000000400f49824 */ /* 0x000fca00078e02f4 */
[----:B------:R-:W-:-:S05]  /*18ef0*/  @!P1 LEA R244, R0, R244, 0x1 ;  /* 0x000000f400f49211 */ /* 0x000fca00078e08ff */
[----:B------:R-:W-:-:S05]  /*18f00*/  @!P1 IMAD R244, R0, 0x2, R244 ;  /* 0x0000000200f49824 */ /* 0x000fca00078e02f4 */
[----:B------:R-:W-:-:S05]  /*18f10*/  @!P1 LEA R244, R0, R244, 0x1 ;  /* 0x000000f400f49211 */ /* 0x000fca00078e08ff */
[----:B------:R-:W-:-:S05]  /*18f20*/  @!P1 IMAD R244, R0, 0x2, R244 ;  /* 0x0000000200f49824 */ /* 0x000fca00078e02f4 */
[----:B------:R-:W-:Y:S01]  /*18f30*/  @!P1 SHF.L.U32 R247, R244, 0x2, RZ ;  /* 0x00000002f4f79819 */ /* 0x000fe200000006ff */
[----:B------:R-:W-:-:S03]  /*18f40*/  @!P1 IMAD R244, R0, UR33, RZ ;  /* 0x0000002100f49c24 */ /* 0x000fc6000f8e02ff */
[----:B------:R-:W-:Y:S02]  /*18f50*/  @!P1 SHF.R.S32.HI R245, RZ, 0x1f, R247 ;  /* 0x0000001ffff59819 */ /* 0x000fe400000114f7 */
[----:B------:R-:W-:-:S04]  /*18f60*/  @!P1 IADD3 R247, P2, PT, R244, R247, RZ ;  /* 0x000000f7f4f79210 */ /* 0x000fc80007f5e0ff */
[----:B------:R-:W-:Y:S02]  /*18f70*/  @!P1 LEA.HI.X.SX32 R248, R244, R245, 0x1, P2 ;  /* 0x000000f5f4f89211 */ /* 0x000fe400010f0eff */
[----:B------:R-:W0:Y:S02]  /*18f80*/  @!P1 LDC.64 R244, c[0x0][0x3b8] ;  /* 0x0000ee00fff49b82 */ /* 0x000e240000000a00 */
[----:B0-----:R-:W-:Y:S01]  /*18f90*/  @!P1 LEA R20, P2, R247, R244, 0x2 ;  /* 0x000000f4f7149211 */ /* 0x001fe200078410ff */
[----:B------:R-:W-:-:S03]  /*18fa0*/  @!P1 IMAD.MOV.U32 R244, RZ, RZ, R49 ;  /* 0x000000fffff49224 */ /* 0x000fc600078e0031 */
[----:B------:R-:W-:Y:S02]  /*18fb0*/  @!P1 LEA.HI.X R50, R247, R245, R248, 0x2, P2 ;  /* 0x000000f5f7329211 */ /* 0x000fe400010f14f8 */
[----:B------:R-:W-:-:S05]  /*18fc0*/  @!P1 MOV R245, R251 ;  /* 0x000000fb00f59202 */ /* 0x000fca0000000f00 */
[----:B------:R0:W5:Y:S02]  /*18fd0*/  @!P1 LDG.E.128 R12, desc[UR36][R244.64] ;  /* 0x00000024f40c9981 */ /* 0x000164000c1e1d00 */
[----:B0-----:R-:W-:-:S05]  /*18fe0*/  @!P1 IADD3 R244, PT, PT, R3, R0, RZ ;  /* 0x0000000003f49210 */ /* 0x001fca0007ffe0ff */
[----:B------:R-:W-:-:S05]  /*18ff0*/  @!P1 IMAD R244, R0, 0x4, R244 ;  /* 0x0000000400f49824 */ /* 0x000fca00078e02f4 */
        /* <DEDUP_REMOVED lines=10> */
[----:B------:R-:W0:Y:S01]  /*190a0*/  @!P1 LDC.64 R244, c[0x0][0x3b8] ;  /* 0x0000ee00fff49b82 */ /* 0x000e220000000a00 */
[----:B------:R-:W-:Y:S01]  /*190b0*/  IMAD.MOV.U32 R251, RZ, RZ, R21 ;  /* 0x000000fffffb7224 */ /* 0x000fe200078e0015 */
        /* <DEDUP_REMOVED lines=20> */
[----:B0-----:R-:W-:-:S05]  /*19200*/  @!P1 IMAD.IADD R244, R3, 0x1, R0 ;  /* 0x0000000103f49824 */ /* 0x001fca00078e0200 */
[----:B------:R-:W-:-:S05]  /*19210*/  @!P1 LEA R244, R0, R244, 0x2 ;  /* 0x000000f400f49211 */ /* 0x000fca00078e10ff */
[----:B------:R-:W-:-:S05]  /*19220*/  @!P1 IMAD R244, R0, 0x2, R244 ;  /* 0x0000000200f49824 */ /* 0x000fca00078e02f4 */
[----:B------:R-:W-:-:S05]  /*19230*/  @!P1 LEA R244, R0, R244, 0x1 ;  /* 0x000000f400f49211 */ /* 0x000fca00078e08ff */
[----:B------:R-:W-:-:S05]  /*19240*/  @!P1 IMAD R244, R0, 0x2, R244 ;  /* 0x0000000200f49824 */ /* 0x000fca00078e02f4 */
[----:B------:R-:W-:-:S05]  /*19250*/  @!P1 LEA R244, R0, R244, 0x1 ;  /* 0x000000f400f49211 */ /* 0x000fca00078e08ff */
[----:B------:R-:W-:-:S05]  /*19260*/  @!P1 IMAD R244, R0, 0x2, R244 ;  /* 0x0000000200f49824 */ /* 0x000fca00078e02f4 */
[----:B------:R-:W-:-:S05]  /*19270*/  @!P1 LEA R244, R0, R244, 0x1 ;  /* 0x000000f400f49211 */ /* 0x000fca00078e08ff */
[----:B------:R-:W-:Y:S02]  /*19280*/  @!P1 IMAD.IADD R244, R244, 0x1, R0 ;  /* 0x00000001f4f49824 */ /* 0x000fe400078e0200 */
[----:B------:R-:W-:-:S03]  /*19290*/  @!P1 IMAD R247, R0, UR33, RZ ;  /* 0x0000002100f79c24 */ /* 0x000fc6000f8e02ff */
[----:B------:R-:W-:-:S04]  /*192a0*/  @!P1 SHF.L.U32 R246, R244, 0x2, RZ ;  /* 0x00000002f4f69819 */ /* 0x000fc800000006ff */
[----:B------:R-:W-:Y:S02]  /*192b0*/  @!P1 SHF.R.S32.HI R244, RZ, 0x1f, R246 ;  /* 0x0000001ffff49819 */ /* 0x000fe400000114f6 */
[----:B------:R-:W-:-:S04]  /*192c0*/  @!P1 IADD3 R246, P2, PT, R247, R246, RZ ;  /* 0x000000f6f7f69210 */ /* 0x000fc80007f5e0ff */
[----:B------:R-:W-:Y:S02]  /*192d0*/  @!P1 LEA.HI.X.SX32 R247, R247, R244, 0x1, P2 ;  /* 0x000000f4f7f79211 */ /* 0x000fe400010f0eff */
[----:B------:R-:W0:Y:S02]  /*192e0*/  @!P1 LDC.64 R244, c[0x0][0x3b8] ;  /* 0x0000ee00fff49b82 */ /* 0x000e240000000a00 */
[----:B0-----:R-:W-:-:S04]  /*192f0*/  @!P1 LEA R251, P2, R246, R244, 0x2 ;  /* 0x000000f4f6fb9211 */ /* 0x001fc800078410ff */
[----:B------:R-:W-:Y:S02]  /*19300*/  @!P1 LEA.HI.X R249, R246, R245, R247, 0x2, P2 ;  /* 0x000000f5f6f99211 */ /* 0x000fe400010f14f7 */
[----:B------:R-:W-:Y:S01]  /*19310*/  @!P1 MOV R245, R2 ;  /* 0x0000000200f59202 */ /* 0x000fe20000000f00 */
[----:B------:R-:W-:-:S05]  /*19320*/  @!P1 IMAD.IADD R2, R3, 0x1, R0 ;  /* 0x0000000103029824 */ /* 0x000fca00078e0200 */
[----:B------:R-:W-:-:S05]  /*19330*/  @!P1 LEA R2, R0, R2, 0x2 ;  /* 0x0000000200029211 */ /* 0x000fca00078e10ff */
[----:B------:R-:W-:-:S05]  /*19340*/  @!P1 IMAD R2, R0, 0x2, R2 ;  /* 0x0000000200029824 */ /* 0x000fca00078e0202 */
[----:B------:R-:W-:-:S05]  /*19350*/  @!P1 LEA R2, R0, R2, 0x1 ;  /* 0x0000000200029211 */ /* 0x000fca00078e08ff */
[----:B------:R-:W-:-:S05]  /*19360*/  @!P1 IMAD R2, R0, 0x2, R2 ;  /* 0x0000000200029824 */ /* 0x000fca00078e0202 */
[----:B------:R-:W-:-:S05]  /*19370*/  @!P1 LEA R2, R0, R2, 0x1 ;  /* 0x0000000200029211 */ /* 0x000fca00078e08ff */
[----:B------:R-:W-:-:S05]  /*19380*/  @!P1 IMAD R2, R0, 0x2, R2 ;  /* 0x0000000200029824 */ /* 0x000fca00078e0202 */
[----:B------:R-:W-:Y:S01]  /*19390*/  @!P1 LEA R2, R0, R2, 0x1 ;  /* 0x0000000200029211 */ /* 0x000fe200078e08ff */
[----:B------:R-:W-:-:S04]  /*193a0*/  @!P1 IMAD.MOV.U32 R244, RZ, RZ, R252 ;  /* 0x000000fffff49224 */ /* 0x000fc800078e00fc */
[C---:B------:R-:W-:Y:S01]  /*193b0*/  @!P1 IMAD R2, R0.reuse, 0x2, R2 ;  /* 0x0000000200029824 */ /* 0x040fe200078e0202 */
[----:B------:R0:W5:Y:S01]  /*193c0*/  @!P1 LDG.E.128 R32, desc[UR36][R244.64] ;  /* 0x00000024f4209981 */ /* 0x000162000c1e1d00 */
[----:B------:R-:W-:-:S03]  /*193d0*/  @!P1 IMAD R247, R0, UR33, RZ ;  /* 0x0000002100f79c24 */ /* 0x000fc6000f8e02ff */
[----:B------:R-:W-:-:S04]  /*193e0*/  @!P1 SHF.L.U32 R2, R2, 0x2, RZ ;  /* 0x0000000202029819 */ /* 0x000fc800000006ff */
[----:B0-----:R-:W-:Y:S02]  /*193f0*/  @!P1 SHF.R.S32.HI R244, RZ, 0x1f, R2 ;  /* 0x0000001ffff49819 */ /* 0x001fe40000011402 */
        /* <DEDUP_REMOVED lines=58> */
[----:B------:R-:W-:Y:S02]  /*197a0*/  @!P1 IMAD.SHL.U32 R247, R244, 0x4, RZ ;  /* 0x00000004f4f79824 */ /* 0x000fe400078e00ff */
[----:B------:R-:W-:-:S03]  /*197b0*/  @!P1 IMAD R244, R0, UR33, RZ ;  /* 0x0000002100f49c24 */ /* 0x000fc6000f8e02ff */
[----:B------:R-:W-:Y:S02]  /*197c0*/  @!P1 SHF.R.S32.HI R245, RZ, 0x1f, R247 ;  /* 0x0000001ffff59819 */ /* 0x000fe400000114f7 */
[----:B------:R-:W-:-:S04]  /*197d0*/  @!P1 IADD3 R247, P2, PT, R244, R247, RZ ;  /* 0x000000f7f4f79210 */ /* 0x000fc80007f5e0ff */
[----:B------:R-:W-:Y:S02]  /*197e0*/  @!P1 LEA.HI.X.SX32 R248, R244, R245, 0x1, P2 ;  /* 0x000000f5f4f89211 */ /* 0x000fe400010f0eff */
[----:B------:R-:W0:Y:S02]  /*197f0*/  @!P1 LDC.64 R244, c[0x0][0x3b8] ;  /* 0x0000ee00fff49b82 */ /* 0x000e240000000a00 */
[----:B0-----:R-:W-:-:S04]  /*19800*/  @!P1 LEA R49, P2, R247, R244, 0x2 ;  /* 0x000000f4f7319211 */ /* 0x001fc800078410ff */
[----:B------:R-:W-:Y:S02]  /*19810*/  @!P1 LEA.HI.X R21, R247, R245, R248, 0x2, P2 ;  /* 0x000000f5f7159211 */ /* 0x000fe400010f14f8 */
[----:B------:R-:W-:Y:S01]  /*19820*/  @!P1 MOV R247, R2 ;  /* 0x0000000200f79202 */ /* 0x000fe20000000f00 */
[----:B------:R-:W-:Y:S01]  /*19830*/  IMAD.IADD R2, R3, 0x1, R0 ;  /* 0x0000000103027824 */ /* 0x000fe200078e0200 */
[----:B------:R-:W-:Y:S01]  /*19840*/  @!P1 MOV R244, R22 ;  /* 0x0000001600f49202 */ /* 0x000fe20000000f00 */
[----:B------:R-:W-:Y:S02]  /*19850*/  @!P1 IMAD.MOV.U32 R245, RZ, RZ, R48 ;  /* 0x000000fffff59224 */ /* 0x000fe400078e0030 */
[----:B------:R-:W5:Y:S01]  /*19860*/  @!P1 LDG.E.128 R64, desc[UR36][R246.64] ;  /* 0x00000024f6409981 */ /* 0x000f62000c1e1d00 */
[----:B------:R-:W-:-:S03]  /*19870*/  LEA R2, R0, R2, 0x2 ;  /* 0x0000000200027211 */ /* 0x000fc600078e10ff */
[----:B------:R0:W5:Y:S02]  /*19880*/  @!P1 LDG.E.128 R24, desc[UR36][R244.64] ;  /* 0x00000024f4189981 */ /* 0x000164000c1e1d00 */
        /* <DEDUP_REMOVED lines=9> */
[----:B0-----:R-:W-:Y:S01]  /*19920*/  @!P1 MOV R244, R251 ;  /* 0x000000fb00f49202 */ /* 0x001fe20000000f00 */
[----:B------:R-:W-:-:S03]  /*19930*/  @!P1 IMAD.MOV.U32 R245, RZ, RZ, R249 ;  /* 0x000000fffff59224 */ /* 0x000fc600078e00f9 */
[C---:B------:R-:W-:Y:S02]  /*19940*/  LEA R2, R0.reuse, R2, 0x1 ;  /* 0x0000000200027211 */ /* 0x040fe400078e08ff */
[----:B------:R0:W5:Y:S03]  /*19950*/  @!P1 LDG.E.128 R60, desc[UR36][R244.64] ;  /* 0x00000024f43c9981 */ /* 0x000166000c1e1d00 */
[----:B------:R-:W-:-:S05]  /*19960*/  IMAD R2, R0, 0x2, R2 ;  /* 0x0000000200027824 */ /* 0x000fca00078e0202 */
[C---:B------:R-:W-:Y:S01]  /*19970*/  LEA R2, R0.reuse, R2, 0x1 ;  /* 0x0000000200027211 */ /* 0x040fe200078e08ff */
[----:B0-----:R-:W0:Y:S04]  /*19980*/  @!P1 LDC.64 R244, c[0x0][0x3b8] ;  /* 0x0000ee00fff49b82 */ /* 0x001e280000000a00 */
[C---:B------:R-:W-:Y:S01]  /*19990*/  IMAD R249, R0.reuse, 0x2, R2 ;  /* 0x0000000200f97824 */ /* 0x040fe200078e0202 */
[C---:B------:R-:W-:Y:S01]  /*199a0*/  @!P1 LEA R2, R0.reuse, R3, 0x5 ;  /* 0x0000000300029211 */ /* 0x040fe200078e28ff */
[----:B------:R-:W-:-:S04]  /*199b0*/  @!P1 IMAD R248, R0, UR33, RZ ;  /* 0x0000002100f89c24 */ /* 0x000fc8000f8e02ff */
[----:B------:R-:W-:Y:S01]  /*199c0*/  @!P1 IMAD.SHL.U32 R247, R2, 0x4, RZ ;  /* 0x0000000402f79824 */ /* 0x000fe200078e00ff */
[----:B------:R-:W-:Y:S02]  /*199d0*/  @!P1 SHF.L.U32 R250, R249, 0x2, RZ ;  /* 0x00000002f9fa9819 */ /* 0x000fe400000006ff */
[----:B------:R-:W-:Y:S02]  /*199e0*/  @!P1 SHF.R.S32.HI R2, RZ, 0x1f, R248 ;  /* 0x0000001fff029819 */ /* 0x000fe400000114f8 */
[C---:B------:R-:W-:Y:S02]  /*199f0*/  @!P1 IADD3 R246, P4, PT, R248.reuse, R247, RZ ;  /* 0x000000f7f8f69210 */ /* 0x040fe40007f9e0ff */
[----:B------:R-:W-:Y:S02]  /*19a00*/  @!P1 IADD3 R248, P2, PT, R248, R250, RZ ;  /* 0x000000faf8f89210 */ /* 0x000fe40007f5e0ff */
[-C--:B------:R-:W-:Y:S02]  /*19a10*/  @!P1 LEA.HI.X.SX32 R247, R247, R2.reuse, 0x1, P4 ;  /* 0x00000002f7f79211 */ /* 0x080fe400020f0eff */
[----:B------:R-:W-:-:S02]  /*19a20*/  @!P1 LEA.HI.X.SX32 R2, R250, R2, 0x1, P2 ;  /* 0x00000002fa029211 */ /* 0x000fc400010f0eff */
[-C--:B0-----:R-:W-:Y:S02]  /*19a30*/  @!P1 LEA R48, P2, R248, R244.reuse, 0x2 ;  /* 0x000000f4f8309211 */ /* 0x081fe400078410ff */
[----:B------:R-:W-:Y:S02]  /*19a40*/  @!P1 LEA R250, P4, R246, R244, 0x2 ;  /* 0x000000f4f6fa9211 */ /* 0x000fe400078810ff */
[-C--:B------:R-:W-:Y:S01]  /*19a50*/  @!P1 LEA.HI.X R251, R248, R245.reuse, R2, 0x2, P2 ;  /* 0x000000f5f8fb9211 */ /* 0x080fe200010f1402 */
[----:B------:R-:W-:Y:S01]  /*19a60*/  IMAD R2, R0, 0x2, R249 ;  /* 0x0000000200027824 */ /* 0x000fe200078e02f9 */
[----:B------:R-:W-:Y:S01]  /*19a70*/  @!P1 LEA.HI.X R247, R246, R245, R247, 0x2, P4 ;  /* 0x000000f5f6f79211 */ /* 0x000fe200020f14f7 */
[----:B------:R-:W-:-:S03]  /*19a80*/  @!P1 IMAD R244, R0, UR33, RZ ;  /* 0x0000002100f49c24 */ /* 0x000fc6000f8e02ff */
[----:B------:R-:W-:-:S04]  /*19a90*/  @!P1 SHF.L.U32 R246, R2, 0x2, RZ ;  /* 0x0000000202f69819 */ /* 0x000fc800000006ff */
[----:B------:R-:W-:Y:S02]  /*19aa0*/  @!P1 SHF.R.S32.HI R245, RZ, 0x1f, R246 ;  /* 0x0000001ffff59819 */ /* 0x000fe400000114f6 */
[----:B------:R-:W-:-:S04]  /*19ab0*/  @!P1 IADD3 R246, P2, PT, R244, R246, RZ ;  /* 0x000000f6f4f69210 */ /* 0x000fc80007f5e0ff */
[----:B------:R-:W-:Y:S02]  /*19ac0*/  @!P1 LEA.HI.X.SX32 R248, R244, R245, 0x1, P2 ;  /* 0x000000f5f4f89211 */ /* 0x000fe400010f0eff */
[----:B------:R-:W0:Y:S01]  /*19ad0*/  @!P1 LDC.64 R244, c[0x0][0x3b8] ;  /* 0x0000ee00fff49b82 */ /* 0x000e220000000a00 */
[----:B------:R-:W-:Y:S02]  /*19ae0*/  IADD3 R2, PT, PT, R2, R0, RZ ;  /* 0x0000000002027210 */ /* 0x000fe40007ffe0ff */
[----:B0-----:R-:W-:Y:S01]  /*19af0*/  @!P1 LEA R22, P2, R246, R244, 0x2 ;  /* 0x000000f4f6169211 */ /* 0x001fe200078410ff */
[----:B------:R-:W-:-:S03]  /*19b00*/  @!P1 IMAD.MOV.U32 R244, RZ, RZ, R23 ;  /* 0x000000fffff49224 */ /* 0x000fc600078e0017 */
[----:B------:R-:W-:Y:S02]  /*19b10*/  @!P1 LEA.HI.X R249, R246, R245, R248, 0x2, P2 ;  /* 0x000000f5f6f99211 */ /* 0x000fe400010f14f8 */
[----:B------:R-:W-:Y:S01]  /*19b20*/  @!P1 MOV R245, R252 ;  /* 0x000000fc00f59202 */ /* 0x000fe20000000f00 */
[----:B------:R-:W-:-:S04]  /*19b30*/  @!P1 IMAD.SHL.U32 R246, R2, 0x4, RZ ;  /* 0x0000000402f69824 */ /* 0x000fc800078e00ff */
[----:B------:R0:W5:Y:S02]  /*19b40*/  @!P1 LDG.E.128 R68, desc[UR36][R244.64] ;  /* 0x00000024f4449981 */ /* 0x000164000c1e1d00 */
[----:B0-----:R-:W-:Y:S01]  /*19b50*/  @!P1 IMAD R244, R0, UR33, RZ ;  /* 0x0000002100f49c24 */ /* 0x001fe2000f8e02ff */
[----:B------:R-:W-:-:S04]  /*19b60*/  @!P1 SHF.R.S32.HI R245, RZ, 0x1f, R246 ;  /* 0x0000001ffff59819 */ /* 0x000fc800000114f6 */
[----:B------:R-:W-:-:S04]  /*19b70*/  @!P1 IADD3 R246, P2, PT, R244, R246, RZ ;  /* 0x000000f6f4f69210 */ /* 0x000fc80007f5e0ff */
[----:B------:R-:W-:Y:S02]  /*19b80*/  @!P1 LEA.HI.X.SX32 R248, R244, R245, 0x1, P2 ;  /* 0x000000f5f4f89211 */ /* 0x000fe400010f0eff */
[----:B------:R-:W0:Y:S01]  /*19b90*/  @!P1 LDC.64 R244, c[0x0][0x3b8] ;  /* 0x0000ee00fff49b82 */ /* 0x000e220000000a00 */
[----:B------:R-:W-:Y:S01]  /*19ba0*/  IMAD.MOV.U32 R252, RZ, RZ, R21 ;  /* 0x000000fffffc7224 */ /* 0x000fe200078e0015 */
[----:B------:R-:W-:Y:S02]  /*19bb0*/  IADD3 R2, PT, PT, R2, R0, RZ ;  /* 0x0000000002027210 */ /* 0x000fe40007ffe0ff */
[C---:B0-----:R-:W-:Y:S02]  /*19bc0*/  @!P1 LEA R21, P2, R246.reuse, R244, 0x2 ;  /* 0x000000f4f6159211 */ /* 0x041fe400078410ff */
[----:B------:R-:W-:Y:S02]  /*19bd0*/  @!P1 MOV R244, R20 ;  /* 0x0000001400f49202 */ /* 0x000fe40000000f00 */
[----:B------:R-:W-:Y:S01]  /*19be0*/  @!P1 LEA.HI.X R23, R246, R245, R248, 0x2, P2 ;  /* 0x000000f5f6179211 */ /* 0x000fe200010f14f8 */
[----:B------:R-:W-:-:S02]  /*19bf0*/  @!P1 IMAD.MOV.U32 R245, RZ, RZ, R50 ;  /* 0x000000fffff59224 */ /* 0x000fc400078e0032 */
[----:B------:R-:W-:-:S03]  /*19c00*/  @!P1 IMAD.SHL.U32 R246, R2, 0x4, RZ ;  /* 0x0000000402f69824 */ /* 0x000fc600078e00ff */
[----:B------:R0:W5:Y:S02]  /*19c10*/  @!P1 LDG.E.128 R72, desc[UR36][R244.64] ;  /* 0x00000024f4489981 */ /* 0x000164000c1e1d00 */
[----:B0-----:R-:W-:Y:S01]  /*19c20*/  @!P1 IMAD R244, R0, UR33, RZ ;  /* 0x0000002100f49c24 */ /* 0x001fe2000f8e02ff */
[----:B------:R-:W-:-:S04]  /*19c30*/  @!P1 SHF.R.S32.HI R245, RZ, 0x1f, R246 ;  /* 0x0000001ffff59819 */ /* 0x000fc800000114f6 */
[----:B------:R-:W-:-:S04]  /*19c40*/  @!P1 IADD3 R246, P2, PT, R244, R246, RZ ;  /* 0x000000f6f4f69210 */ /* 0x000fc80007f5e0ff */
[----:B------:R-:W-:Y:S02]  /*19c50*/  @!P1 LEA.HI.X.SX32 R248, R244, R245, 0x1, P2 ;  /* 0x000000f5f4f89211 */ /* 0x000fe400010f0eff */
[----:B------:R-:W0:Y:S01]  /*19c60*/  @!P1 LDC.64 R244, c[0x0][0x3b8] ;  /* 0x0000ee00fff49b82 */ /* 0x000e220000000a00 */
[----:B------:R-:W-:Y:S01]  /*19c70*/  IMAD.IADD R2, R2, 0x1, R0 ;  /* 0x0000000102027824 */ /* 0x000fe200078e0200 */
[C---:B0-----:R-:W-:Y:S02]  /*19c80*/  @!P1 LEA R50, P2, R246.reuse, R244, 0x2 ;  /* 0x000000f4f6329211 */ /* 0x041fe400078410ff */
[----:B------:R-:W-:Y:S02]  /*19c90*/  @!P1 MOV R244, R49 ;  /* 0x0000003100f49202 */ /* 0x000fe40000000f00 */
[----:B------:R-:W-:Y:S01]  /*19ca0*/  @!P1 LEA.HI.X R20, R246, R245, R248, 0x2, P2 ;  /* 0x000000f5f6149211 */ /* 0x000fe200010f14f8 */
[----:B------:R-:W-:Y:S01]  /*19cb0*/  @!P1 IMAD.MOV.U32 R245, RZ, RZ, R252 ;  /* 0x000000fffff59224 */ /* 0x000fe200078e00fc */
[----:B------:R-:W-:-:S04]  /*19cc0*/  @!P1 SHF.L.U32 R246, R2, 0x2, RZ ;  /* 0x0000000202f69819 */ /* 0x000fc800000006ff */
[----:B------:R0:W5:Y:S02]  /*19cd0*/  @!P1 LDG.E.128 R56, desc[UR36][R244.64] ;  /* 0x00000024f4389981 */ /* 0x000164000c1e1d00 */
[----:B0-----:R-:W-:Y:S01]  /*19ce0*/  @!P1 IMAD R244, R0, UR33, RZ ;  /* 0x0000002100f49c24 */ /* 0x001fe2000f8e02ff */
[----:B------:R-:W-:-:S04]  /*19cf0*/  @!P1 SHF.R.S32.HI R245, RZ, 0x1f, R246 ;  /* 0x0000001ffff59819 */ /* 0x000fc800000114f6 */
[----:B------:R-:W-:-:S04]  /*19d00*/  @!P1 IADD3 R246, P2, PT, R244, R246, RZ ;  /* 0x000000f6f4f69210 */ /* 0x000fc80007f5e0ff */
[----:B------:R-:W-:Y:S02]  /*19d10*/  @!P1 LEA.HI.X.SX32 R248, R244, R245, 0x1, P2 ;  /* 0x000000f5f4f89211 */ /* 0x000fe400010f0eff */
[----:B------:R-:W0:Y:S01]  /*19d20*/  @!P1 LDC.64 R244, c[0x0][0x3b8] ;  /* 0x0000ee00fff49b82 */ /* 0x000e220000000a00 */
[----:B------:R-:W-:Y:S02]  /*19d30*/  MOV R252, R22 ;  /* 0x0000001600fc7202 */ /* 0x000fe40000000f00 */
[----:B0-----:R-:W-:-:S04]  /*19d40*/  @!P1 LEA R22, P2, R246, R244, 0x2 ;  /* 0x000000f4f6169211 */ /* 0x001fc800078410ff */
[----:B------:R-:W-:Y:S02]  /*19d50*/  @!P1 LEA.HI.X R49, R246, R245, R248, 0x2, P2 ;  /* 0x000000f5f6319211 */ /* 0x000fe400010f14f8 */
[----:B------:R-:W-:Y:S01]  /*19d60*/  IADD3 R246, PT, PT, R2, R0, RZ ;  /* 0x0000000002f67210 */ /* 0x000fe20007ffe0ff */
[----:B------:R-:W-:Y:S01]  /*19d70*/  @!P1 IMAD.MOV.U32 R245, RZ, RZ, R247 ;  /* 0x000000fffff59224 */ /* 0x000fe200078e00f7 */
[----:B------:R-:W-:Y:S01]  /*19d80*/  @!P1 MOV R244, R250 ;  /* 0x000000fa00f49202 */ /* 0x000fe20000000f00 */
[----:B------:R-:W-:Y:S02]  /*19d90*/  @!P1 IMAD R247, R0, UR33, RZ ;  /* 0x0000002100f79c24 */ /* 0x000fe4000f8e02ff */
[----:B------:R-:W-:Y:S02]  /*19da0*/  @!P1 IMAD.SHL.U32 R2, R246, 0x4, RZ ;  /* 0x00000004f6029824 */ /* 0x000fe400078e00ff */
[----:B------:R0:W5:Y:S03]  /*19db0*/  @!P1 LDG.E.128 R116, desc[UR36][R244.64] ;  /* 0x00000024f4749981 */ /* 0x000166000c1e1d00 */
[----:B0-----:R-:W-:-:S02]  /*19dc0*/  @!P1 SHF.R.S32.HI R244, RZ, 0x1f, R2 ;  /* 0x0000001ffff49819 */ /* 0x001fc40000011402 */
[----:B------:R-:W-:-:S04]  /*19dd0*/  @!P1 IADD3 R2, P2, PT, R247, R2, RZ ;  /* 0x00000002f7029210 */ /* 0x000fc80007f5e0ff */
[----:B------:R-:W-:Y:S02]  /*19de0*/  @!P1 LEA.HI.X.SX32 R247, R247, R244, 0x1, P2 ;  /* 0x000000f4f7f79211 */ /* 0x000fe400010f0eff */
[----:B------:R-:W0:Y:S01]  /*19df0*/  @!P1 LDC.64 R244, c[0x0][0x3b8] ;  /* 0x0000ee00fff49b82 */ /* 0x000e220000000a00 */
[----:B------:R-:W-:Y:S02]  /*19e00*/  IMAD.MOV.U32 R248, RZ, RZ, R48 ;  /* 0x000000fffff87224 */ /* 0x000fe400078e0030 */
        /* <DEDUP_REMOVED lines=61> */
[----:B------:R-:W0:Y:S02]  /*1a1e0*/  @!P1 LDC.64 R244, c[0x0][0x3b8] ;  /* 0x0000ee00fff49b82 */ /* 0x000e240000000a00 */
[----:B0-----:R-:W-:-:S04]  /*1a1f0*/  @!P1 LEA R22, P2, R247, R244, 0x2 ;  /* 0x000000f4f7169211 */ /* 0x001fc800078410ff */
[----:B------:R-:W-:Y:S01]  /*1a200*/  @!P1 LEA.HI.X R248, R247, R245, R248, 0x2, P2 ;  /* 0x000000f5f7f89211 */ /* 0x000fe200010f14f8 */
[----:B------:R-:W-:Y:S01]  /*1a210*/  @!P1 IMAD.MOV.U32 R245, RZ, RZ, R2 ;  /* 0x000000fffff59224 */ /* 0x000fe200078e0002 */
[----:B------:R-:W-:Y:S02]  /*1a220*/  IADD3 R2, PT, PT, R246, R0, RZ ;  /* 0x00000000f6027210 */ /* 0x000fe40007ffe0ff */
        /* <DEDUP_REMOVED lines=13> */
[----:B------:R-:W-:Y:S01]  /*1a300*/  @!P1 SHF.L.U32 R246, R2, 0x2, RZ ;  /* 0x0000000202f69819 */ /* 0x000fe200000006ff */
[----:B------:R-:W-:-:S03]  /*1a310*/  @!P1 IMAD R247, R0, UR33, RZ ;  /* 0x0000002100f79c24 */ /* 0x000fc6000f8e02ff */
[----:B------:R0:W5:Y:S02]  /*1a320*/  @!P1 LDG.E.128 R140, desc[UR36][R244.64] ;  /* 0x00000024f48c9981 */ /* 0x000164000c1e1d00 */
[----:B0-----:R-:W-:Y:S02]  /*1a330*/  @!P1 SHF.R.S32.HI R244, RZ, 0x1f, R246 ;  /* 0x0000001ffff49819 */ /* 0x001fe400000114f6 */
[----:B------:R-:W-:-:S04]  /*1a340*/  @!P1 IADD3 R246, P2, PT, R247, R246, RZ ;  /* 0x000000f6f7f69210 */ /* 0x000fc80007f5e0ff */
[----:B------:R-:W-:Y:S02]  /*1a350*/  @!P1 LEA.HI.X.SX32 R247, R247, R244, 0x1, P2 ;  /* 0x000000f4f7f79211 */ /* 0x000fe400010f0eff */
[----:B------:R-:W0:Y:S01]  /*1a360*/  @!P1 LDC.64 R244, c[0x0][0x3b8] ;  /* 0x0000ee00fff49b82 */ /* 0x000e220000000a00 */
[----:B------:R-:W-:Y:S02]  /*1a370*/  MOV R250, R20 ;  /* 0x0000001400fa7202 */ /* 0x000fe40000000f00 */
[----:B------:R-:W-:Y:S02]  /*1a380*/  IADD3 R2, PT, PT, R2, R0, RZ ;  /* 0x0000000002027210 */ /* 0x000fe40007ffe0ff */
[----:B0-----:R-:W-:Y:S01]  /*1a390*/  @!P1 LEA R20, P2, R246, R244, 0x2 ;  /* 0x000000f4f6149211 */ /* 0x001fe200078410ff */
[----:B------:R-:W-:-:S03]  /*1a3a0*/  @!P1 IMAD.MOV.U32 R244, RZ, RZ, R250 ;  /* 0x000000fffff49224 */ /* 0x000fc600078e00fa */
[----:B------:R-:W-:Y:S01]  /*1a3b0*/  @!P1 LEA.HI.X R23, R246, R245, R247, 0x2, P2 ;  /* 0x000000f5f6179211 */ /* 0x000fe200010f14f7 */
[----:B------:R-:W-:Y:S01]  /*1a3c0*/  @!P1 IMAD.SHL.U32 R246, R2, 0x4, RZ ;  /* 0x0000000402f69824 */ /* 0x000fe200078e00ff */
[----:B------:R-:W-:Y:S01]  /*1a3d0*/  @!P1 MOV R245, R252 ;  /* 0x000000fc00f59202 */ /* 0x000fe20000000f00 */
[----:B------:R-:W-:-:S04]  /*1a3e0*/  @!P1 IMAD R247, R0, UR33, RZ ;  /* 0x0000002100f79c24 */ /* 0x000fc8000f8e02ff */
[----:B------:R0:W5:Y:S02]  /*1a3f0*/  @!P1 LDG.E.128 R144, desc[UR36][R244.64] ;  /* 0x00000024f4909981 */ /* 0x000164000c1e1d00 */
[----:B0-----:R-:W-:Y:S02]  /*1a400*/  @!P1 SHF.R.S32.HI R244, RZ, 0x1f, R246 ;  /* 0x0000001ffff49819 */ /* 0x001fe400000114f6 */
        /* <DEDUP_REMOVED lines=9> */
[----:B------:R-:W-:Y:S02]  /*1a4a0*/  @!P1 IMAD.SHL.U32 R246, R2, 0x4, RZ ;  /* 0x0000000402f69824 */ /* 0x000fe400078e00ff */
[----:B------:R-:W-:Y:S01]  /*1a4b0*/  @!P1 IMAD R247, R0, UR33, RZ ;  /* 0x0000002100f79c24 */ /* 0x000fe2000f8e02ff */
[----:B------:R0:W5:Y:S02]  /*1a4c0*/  @!P1 LDG.E.128 R148, desc[UR36][R244.64] ;  /* 0x00000024f4949981 */ /* 0x000164000c1e1d00 */
[----:B0-----:R-:W-:Y:S02]  /*1a4d0*/  @!P1 SHF.R.S32.HI R244, RZ, 0x1f, R246 ;  /* 0x0000001ffff49819 */ /* 0x001fe400000114f6 */
        /* <DEDUP_REMOVED lines=16> */
[----:B0-----:R-:W-:-:S04]  /*1a5e0*/  @!P1 LEA R49, P2, R246, R244, 0x2 ;  /* 0x000000f4f6319211 */ /* 0x001fc800078410ff */
[----:B------:R-:W-:Y:S01]  /*1a5f0*/  @!P1 LEA.HI.X R252, R246, R245, R247, 0x2, P2 ;  /* 0x000000f5f6fc9211 */ /* 0x000fe200010f14f7 */
[----:B------:R-:W-:Y:S01]  /*1a600*/  IMAD.IADD R246, R2, 0x1, R0 ;  /* 0x0000000102f67824 */ /* 0x000fe200078e0200 */
[----:B------:R-:W-:Y:S01]  /*1a610*/  @!P1 MOV R245, R248 ;  /* 0x000000f800f59202 */ /* 0x000fe20000000f00 */
[----:B------:R-:W-:Y:S02]  /*1a620*/  @!P1 IMAD.MOV.U32 R244, RZ, RZ, R22 ;  /* 0x000000fffff49224 */ /* 0x000fe400078e0016 */
[----:B------:R-:W-:Y:S01]  /*1a630*/  @!P1 IMAD R247, R0, UR33, RZ ;  /* 0x0000002100f79c24 */ /* 0x000fe2000f8e02ff */
[----:B------:R-:W-:Y:S02]  /*1a640*/  @!P1 SHF.L.U32 R2, R246, 0x2, RZ ;  /* 0x00000002f6029819 */ /* 0x000fe400000006ff */
[----:B------:R0:W5:Y:S02]  /*1a650*/  @!P1 LDG.E.128 R156, desc[UR36][R244.64] ;  /* 0x00000024f49c9981 */ /* 0x000164000c1e1d00 */
[----:B0-----:R-:W-:-:S02]  /*1a660*/  @!P1 SHF.R.S32.HI R244, RZ, 0x1f, R2 ;  /* 0x0000001ffff49819 */ /* 0x001fc40000011402 */
        /* <DEDUP_REMOVED lines=67> */
[----:B------:R-:W-:Y:S02]  /*1aaa0*/  @!P1 LEA.HI.X R250, R247, R245, R248, 0x2, P2 ;  /* 0x000000f5f7fa9211 */ /* 0x000fe400010f14f8 */
[----:B------:R-:W-:Y:S01]  /*1aab0*/  @!P1 MOV R245, R2 ;  /* 0x0000000200f59202 */ /* 0x000fe20000000f00 */
[----:B------:R-:W-:Y:S02]  /*1aac0*/  IMAD.IADD R2, R246, 0x1, R0 ;  /* 0x00000001f6027824 */ /* 0x000fe400078e0200 */
        /* <DEDUP_REMOVED lines=21> */
[----:B------:R-:W-:Y:S01]  /*1ac20*/  IMAD.IADD R246, R246, 0x1, R0 ;  /* 0x00000001f6f67824 */ /* 0x000fe200078e0200 */
[----:B0-----:R-:W-:Y:S01]  /*1ac30*/  @!P1 LEA R21, P2, R2, R244, 0x2 ;  /* 0x000000f402159211 */ /* 0x001fe200078410ff */
[----:B------:R-:W-:-:S03]  /*1ac40*/  @!P1 IMAD.MOV.U32 R244, RZ, RZ, R20 ;  /* 0x000000fffff49224 */ /* 0x000fc600078e0014 */
[----:B------:R-:W-:Y:S02]  /*1ac50*/  @!P1 LEA.HI.X R2, R2, R245, R247, 0x2, P2 ;  /* 0x000000f502029211 */ /* 0x000fe400010f14f7 */
[----:B------:R-:W-:Y:S02]  /*1ac60*/  @!P1 MOV R245, R23 ;  /* 0x0000001700f59202 */ /* 0x000fe40000000f00 */
[----:B------:R-:W-:-:S03]  /*1ac70*/  @!P1 SHF.L.U32 R247, R246, 0x2, RZ ;  /* 0x00000002f6f79819 */ /* 0x000fc600000006ff */
[----:B------:R0:W5:Y:S02]  /*1ac80*/  @!P1 LDG.E.128 R188, desc[UR36][R244.64] ;  /* 0x00000024f4bc9981 */ /* 0x000164000c1e1d00 */
[----:B0-----:R-:W-:Y:S01]  /*1ac90*/  @!P1 IMAD R244, R0, UR33, RZ ;  /* 0x0000002100f49c24 */ /* 0x001fe2000f8e02ff */
[----:B------:R-:W-:-:S04]  /*1aca0*/  @!P1 SHF.R.S32.HI R245, RZ, 0x1f, R247 ;  /* 0x0000001ffff59819 */ /* 0x000fc800000114f7 */
        /* <DEDUP_REMOVED lines=40> */
[----:B------:R-:W-:Y:S01]  /*1af30*/  IMAD.MOV.U32 R250, RZ, RZ, R21 ;  /* 0x000000fffffa7224 */ /* 0x000fe200078e0015 */
[----:B------:R-:W-:Y:S01]  /*1af40*/  MOV R252, R22 ;  /* 0x0000001600fc7202 */ /* 0x000fe20000000f00 */
        /* <DEDUP_REMOVED lines=30> */
[----:B------:R-:W-:-:S05]  /*1b130*/  @!P1 IMAD.MOV.U32 R245, RZ, RZ, R248 ;  /* 0x000000fffff59224 */ /* 0x000fca00078e00f8 */
[----:B------:R0:W5:Y:S02]  /*1b140*/  @!P1 LDG.E.128 R212, desc[UR36][R244.64] ;  /* 0x00000024f4d49981 */ /* 0x000164000c1e1d00 */
[----:B0-----:R-:W-:Y:S02]  /*1b150*/  @!P1 IMAD.SHL.U32 R244, R2, 0x4, RZ ;  /* 0x0000000402f49824 */ /* 0x001fe400078e00ff */
[----:B------:R-:W-:-:S03]  /*1b160*/  @!P1 IMAD R245, R0, UR33, RZ ;  /* 0x0000002100f59c24 */ /* 0x000fc6000f8e02ff */
[----:B------:R-:W-:Y:S02]  /*1b170*/  @!P1 SHF.R.S32.HI R246, RZ, 0x1f, R244 ;  /* 0x0000001ffff69819 */ /* 0x000fe400000114f4 */
[----:B------:R-:W-:-:S04]  /*1b180*/  @!P1 IADD3 R244, P2, PT, R245, R244, RZ ;  /* 0x000000f4f5f49210 */ /* 0x000fc80007f5e0ff */
[----:B------:R-:W-:Y:S02]  /*1b190*/  @!P1 LEA.HI.X.SX32 R245, R245, R246, 0x1, P2 ;  /* 0x000000f6f5f59211 */ /* 0x000fe400010f0eff */
[----:B------:R-:W0:Y:S01]  /*1b1a0*/  @!P1 LDC.64 R246, c[0x0][0x3b8] ;  /* 0x0000ee00fff69b82 */ /* 0x000e220000000a00 */
[----:B------:R-:W-:-:S05]  /*1b1b0*/  @!P1 IADD3 R2, PT, PT, R2, R0, RZ ;  /* 0x0000000002029210 */ /* 0x000fca0007ffe0ff */
[----:B------:R-:W-:Y:S01]  /*1b1c0*/  @!P1 IMAD.SHL.U32 R2, R2, 0x4, RZ ;  /* 0x0000000402029824 */ /* 0x000fe200078e00ff */
[----:B0-----:R-:W-:-:S04]  /*1b1d0*/  @!P1 LEA R249, P2, R244, R246, 0x2 ;  /* 0x000000f6f4f99211 */ /* 0x001fc800078410ff */
[----:B------:R-:W-:Y:S01]  /*1b1e0*/  @!P1 LEA.HI.X R247, R244, R247, R245, 0x2, P2 ;  /* 0x000000f7f4f79211 */ /* 0x000fe200010f14f5 */
[----:B------:R-:W-:Y:S01]  /*1b1f0*/  @!P1 IMAD.MOV.U32 R245, RZ, RZ, R50 ;  /* 0x000000fffff59224 */ /* 0x000fe200078e0032 */
[----:B------:R-:W-:-:S05]  /*1b200*/  @!P1 MOV R244, R49 ;  /* 0x0000003100f49202 */ /* 0x000fca0000000f00 */
[----:B------:R0:W5:Y:S02]  /*1b210*/  @!P1 LDG.E.128 R216, desc[UR36][R244.64] ;  /* 0x00000024f4d89981 */ /* 0x000164000c1e1d00 */
[----:B0-----:R-:W-:Y:S01]  /*1b220*/  @!P1 IMAD R244, R0, UR33, RZ ;  /* 0x0000002100f49c24 */ /* 0x001fe2000f8e02ff */
[----:B------:R-:W-:-:S04]  /*1b230*/  @!P1 SHF.R.S32.HI R245, RZ, 0x1f, R2 ;  /* 0x0000001ffff59819 */ /* 0x000fc80000011402 */
[----:B------:R-:W-:-:S04]  /*1b240*/  @!P1 IADD3 R2, P2, PT, R244, R2, RZ ;  /* 0x00000002f4029210 */ /* 0x000fc80007f5e0ff */
[----:B------:R-:W-:Y:S02]  /*1b250*/  @!P1 LEA.HI.X.SX32 R248, R244, R245, 0x1, P2 ;  /* 0x000000f5f4f89211 */ /* 0x000fe400010f0eff */
[----:B------:R-:W0:Y:S01]  /*1b260*/  @!P1 LDC.64 R244, c[0x0][0x3b8] ;  /* 0x0000ee00fff49b82 */ /* 0x000e220000000a00 */
[----:B--2---:R-:W-:Y:S01]  /*1b270*/  @!P1 STL.64 [R1+0x18], R76 ;  /* 0x0000184c01009387 */ /* 0x004fe20000100a00 */
[C---:B0-----:R-:W-:Y:S02]  /*1b280*/  @!P1 LEA R246, P2, R2.reuse, R244, 0x2 ;  /* 0x000000f402f69211 */ /* 0x041fe400078410ff */
[----:B------:R-:W-:Y:S02]  /*1b290*/  @!P1 MOV R244, R23 ;  /* 0x0000001700f49202 */ /* 0x000fe40000000f00 */
[----:B------:R-:W-:Y:S01]  /*1b2a0*/  @!P1 LEA.HI.X R2, R2, R245, R248, 0x2, P2 ;  /* 0x000000f502029211 */ /* 0x000fe200010f14f8 */
[----:B------:R-:W-:-:S05]  /*1b2b0*/  @!P1 IMAD.MOV.U32 R245, RZ, RZ, R48 ;  /* 0x000000fffff59224 */ /* 0x000fca00078e0030 */
[----:B------:R0:W5:Y:S02]  /*1b2c0*/  @!P1 LDG.E.128 R220, desc[UR36][R244.64] ;  /* 0x00000024f4dc9981 */ /* 0x000164000c1e1d00 */
[----:B0-----:R-:W-:Y:S01]  /*1b2d0*/  @!P1 MOV R244, R21 ;  /* 0x0000001500f49202 */ /* 0x001fe20000000f00 */
[----:B------:R-:W-:-:S05]  /*1b2e0*/  @!P1 IMAD.MOV.U32 R245, RZ, RZ, R22 ;  /* 0x000000fffff59224 */ /* 0x000fca00078e0016 */
[----:B------:R0:W5:Y:S04]  /*1b2f0*/  @!P1 LDG.E.128 R224, desc[UR36][R244.64] ;  /* 0x00000024f4e09981 */ /* 0x000168000c1e1d00 */
[----:B------:R1:W-:Y:S01]  /*1b300*/  @!P1 STL.64 [R1+0x20], R78 ;  /* 0x0000204e01009387 */ /* 0x0003e20000100a00 */
[----:B0-----:R-:W-:Y:S01]  /*1b310*/  @!P1 MOV R244, R20 ;  /* 0x0000001400f49202 */ /* 0x001fe20000000f00 */
[----:B------:R-:W-:-:S05]  /*1b320*/  @!P1 IMAD.MOV.U32 R245, RZ, RZ, R252 ;  /* 0x000000fffff59224 */ /* 0x000fca00078e00fc */
[----:B------:R0:W5:Y:S04]  /*1b330*/  @!P1 LDG.E.128 R228, desc[UR36][R244.64] ;  /* 0x00000024f4e49981 */ /* 0x000168000c1e1d00 */
[----:B-1----:R-:W5:Y:S04]  /*1b340*/  LDL.LU.64 R78, [R1+0x7c8] ;  /* 0x0007c800014e7983 */ /* 0x002f680000300a00 */
[----:B------:R-:W5:Y:S01]  /*1b350*/  LDL.LU.64 R76, [R1+0x7c0] ;  /* 0x0007c000014c7983 */ /* 0x000f620000300a00 */
[----:B0-----:R-:W-:Y:S01]  /*1b360*/  @!P1 MOV R244, R251 ;  /* 0x000000fb00f49202 */ /* 0x001fe20000000f00 */
[----:B------:R-:W-:-:S02]  /*1b370*/  @!P1 IMAD.MOV.U32 R245, RZ, RZ, R250 ;  /* 0x000000fffff59224 */ /* 0x000fc400078e00fa */
[----:B---3--:R-:W-:Y:S04]  /*1b380*/  @!P1 STL.64 [R1+0x38], R52 ;  /* 0x0000383401009387 */ /* 0x008fe80000100a00 */
[----:B------:R0:W-:Y:S04]  /*1b390*/  @!P1 STL.64 [R1+0x40], R54 ;  /* 0x0000403601009387 */ /* 0x0001e80000100a00 */
[----:B------:R1:W5:Y:S04]  /*1b3a0*/  @!P1 LDG.E.128 R232, desc[UR36][R244.64] ;  /* 0x00000024f4e89981 */ /* 0x000368000c1e1d00 */
[----:B0-----:R0:W5:Y:S01]  /*1b3b0*/  LDL.LU.64 R54, [R1+0x7b8] ;  /* 0x0007b80001367983 */ /* 0x0011620000300a00 */
[----:B-1----:R-:W-:-:S03]  /*1b3c0*/  @!P1 IMAD.MOV.U32 R245, RZ, RZ, R247 ;  /* 0x000000fffff59224 */ /* 0x002fc600078e00f7 */
[----:B------:R0:W5:Y:S01]  /*1b3d0*/  LDL.LU.64 R52, [R1+0x7b0] ;  /* 0x0007b00001347983 */ /* 0x0001620000300a00 */
[----:B------:R-:W-:Y:S02]  /*1b3e0*/  @!P1 MOV R244, R249 ;  /* 0x000000f900f49202 */ /* 0x000fe40000000f00 */
[----:B------:R-:W-:Y:S01]  /*1b3f0*/  @!P1 MOV R247, R2 ;  /* 0x0000000200f79202 */ /* 0x000fe20000000f00 */
[----:B------:R0:W5:Y:S04]  /*1b400*/  LDL.LU R50, [R1+0x7ac] ;  /* 0x0007ac0001327983 */ /* 0x0001680000300800 */
[----:B------:R0:W5:Y:S04]  /*1b410*/  LDL.LU R49, [R1+0x7a8] ;  /* 0x0007a80001317983 */ /* 0x0001680000300800 */
[----:B------:R0:W5:Y:S04]  /*1b420*/  LDL.LU R48, [R1+0x7a4] ;  /* 0x0007a40001307983 */ /* 0x0001680000300800 */
[----:B------:R0:W5:Y:S04]  /*1b430*/  LDL.LU R23, [R1+0x7a0] ;  /* 0x0007a00001177983 */ /* 0x0001680000300800 */
[----:B------:R0:W5:Y:S04]  /*1b440*/  LDL.LU R22, [R1+0x79c] ;  /* 0x00079c0001167983 */ /* 0x0001680000300800 */
[----:B------:R0:W5:Y:S04]  /*1b450*/  LDL.LU R21, [R1+0x798] ;  /* 0x0007980001157983 */ /* 0x0001680000300800 */
[----:B------:R0:W5:Y:S04]  /*1b460*/  LDL.LU R20, [R1+0x794] ;  /* 0x0007940001147983 */ /* 0x0001680000300800 */
[----:B------:R0:W5:Y:S04]  /*1b470*/  @!P1 LDG.E.128 R236, desc[UR36][R244.64] ;  /* 0x00000024f4ec9981 */ /* 0x000168000c1e1d00 */
[----:B------:R0:W5:Y:S01]  /*1b480*/  @!P1 LDG.E.128 R240, desc[UR36][R246.64] ;  /* 0x00000024f6f09981 */ /* 0x000162000c1e1d00 */
[----:B------:R-:W-:Y:S04]  /*1b490*/  BSSY.RECONVERGENT B2, `(.L_x_2241) ;  /* 0x0000017000027945 */ /* 0x000fe80003800200 */
[----:B------:R-:W-:Y:S05]  /*1b4a0*/  @P1 BRA `(.L_x_2242) ;  /* 0x0000000000541947 */ /* 0x000fea0003800000 */
[----:B------:R-:W-:Y:S01]  /*1b4b0*/  IMAD.IADD R2, R3, 0x1, R0 ;  /* 0x0000000103027824 */ /* 0x000fe200078e0200 */
[----:B------:R-:W1:Y:S01]  /*1b4c0*/  LDCU.64 UR34, c[0x0][0x3b8] ;  /* 0x00007700ff2277ac */ /* 0x000e620008000a00 */
[----:B-----5:R-:W-:-:S03]  /*1b4d0*/  LEA R23, R0, R3, 0x3 ;  /* 0x0000000300177211 */ /* 0x020fc600078e18ff */
[----:B------:R-:W-:Y:S02]  /*1b4e0*/  LEA R2, R0, R2, 0x2 ;  /* 0x0000000200027211 */ /* 0x000fe400078e10ff */
[----:B------:R-:W-:-:S03]  /*1b4f0*/  IMAD.SHL.U32 R23, R23, 0x4, RZ ;  /* 0x0000000417177824 */ /* 0x000fc600078e00ff */
[C---:B------:R-:W-:Y:S02]  /*1b500*/  IMAD R22, R0.reuse, 0x2, R2 ;  /* 0x0000000200167824 */ /* 0x040fe400078e0202 */
[----:B------:R-:W-:-:S03]  /*1b510*/  IMAD R2, R0, UR33, RZ ;  /* 0x0000002100027c24 */ /* 0x000fc6000f8e02ff */
[----:B------:R-:W-:Y:S02]  /*1b520*/  SHF.L.U32 R22, R22, 0x2, RZ ;  /* 0x0000000216167819 */ /* 0x000fe400000006ff */
[----:B------:R-:W-:Y:S02]  /*1b530*/  SHF.R.S32.HI R20, RZ, 0x1f, R2 ;  /* 0x0000001fff147819 */ /* 0x000fe40000011402 */
[C---:B------:R-:W-:Y:S02]  /*1b540*/  IADD3 R21, P4, PT, R2.reuse, R23, RZ ;  /* 0x0000001702157210 */ /* 0x040fe40007f9e0ff */
[----:B------:R-:W-:Y:S02]  /*1b550*/  IADD3 R2, P2, PT, R2, R22, RZ ;  /* 0x0000001602027210 */ /* 0x000fe40007f5e0ff */
[-C--:B------:R-:W-:Y:S02]  /*1b560*/  LEA.HI.X.SX32 R23, R23, R20.reuse, 0x1, P4 ;  /* 0x0000001417177211 */ /* 0x080fe400020f0eff */
[----:B------:R-:W-:-:S02]  /*1b570*/  LEA.HI.X.SX32 R22, R22, R20, 0x1, P2 ;  /* 0x0000001416167211 */ /* 0x000fc400010f0eff */
[----:B-1----:R-:W-:-:S04]  /*1b580*/  LEA R20, P2, R21, UR34, 0x2 ;  /* 0x0000002215147c11 */ /* 0x002fc8000f8410ff */
[----:B------:R-:W-:Y:S02]  /*1b590*/  LEA.HI.X R21, R21, UR35, R23, 0x2, P2 ;  /* 0x0000002315157c11 */ /* 0x000fe400090f1417 */
[----:B0-----:R-:W-:-:S04]  /*1b5a0*/  LEA R244, P2, R2, UR34, 0x2 ;  /* 0x0000002202f47c11 */ /* 0x001fc8000f8410ff */
[----:B------:R-:W-:Y:S02]  /*1b5b0*/  LEA.HI.X R245, R2, UR35, R22, 0x2, P2 ;  /* 0x0000002302f57c11 */ /* 0x000fe400090f1416 */
[----:B------:R-:W5:Y:S04]  /*1b5c0*/  LDG.E.128 R20, desc[UR36][R20.64] ;  /* 0x0000002414147981 */ /* 0x000f68000c1e1d00 */
[----:B------:R-:W2:Y:S04]  /*1b5d0*/  LDG.E.128 R244, desc[UR36][R244.64] ;  /* 0x00000024f4f47981 */ /* 0x000ea8000c1e1d00 */
[----:B--2---:R1:W-:Y:S04]  /*1b5e0*/  STL.64 [R1], R244 ;  /* 0x000000f401007387 */ /* 0x0043e80000100a00 */
[----:B------:R1:W-:Y:S02]  /*1b5f0*/  STL.64 [R1+0x8], R246 ;  /* 0x000008f601007387 */ /* 0x0003e40000100a00 */
.L_x_2242:
[----:B------:R-:W-:Y:S05]  /*1b600*/  BSYNC.RECONVERGENT B2 ;  /* 0x0000000000027941 */ /* 0x000fea0003800200 */
.L_x_2241:
[----:B------:R-:W-:Y:S04]  /*1b610*/  BSSY.RECONVERGENT B2, `(.L_x_2243) ;  /* 0x0000019000027945 */ /* 0x000fe80003800200 */
[----:B------:R-:W-:Y:S05]  /*1b620*/  @P1 BRA `(.L_x_2244) ;  /* 0x00000000005c1947 */ /* 0x000fea0003800000 */
[----:B------:R-:W-:Y:S01]  /*1b630*/  IMAD.IADD R2, R3, 0x1, R0 ;  /* 0x0000000103027824 */ /* 0x000fe200078e0200 */
[----:B------:R-:W2:Y:S01]  /*1b640*/  LDCU.64 UR34, c[0x0][0x3b8] ;  /* 0x00007700ff2277ac */ /* 0x000ea20008000a00 */
[----:B------:R-:W-:-:S03]  /*1b650*/  LEA R51, R0, R3, 0x4 ;  /* 0x0000000300337211 */ /* 0x000fc600078e20ff */
[----:B------:R-:W-:Y:S02]  /*1b660*/  LEA R2, R0, R2, 0x2 ;  /* 0x0000000200027211 */ /* 0x000fe400078e10ff */
[----:B------:R-:W-:-:S03]  /*1b670*/  IMAD.SHL.U32 R51, R51, 0x4, RZ ;  /* 0x0000000433337824 */ /* 0x000fc600078e00ff */
[----:B------:R-:W-:-:S05]  /*1b680*/  IMAD R2, R0, 0x2, R2 ;  /* 0x0000000200027824 */ /* 0x000fca00078e0202 */
[----:B------:R-:W-:-:S05]  /*1b690*/  LEA R2, R0, R2, 0x1 ;  /* 0x0000000200027211 */ /* 0x000fca00078e08ff */
[----:B------:R-:W-:-:S05]  /*1b6a0*/  IMAD R2, R0, 0x2, R2 ;  /* 0x0000000200027824 */ /* 0x000fca00078e0202 */
[----:B------:R-:W-:-:S05]  /*1b6b0*/  LEA R2, R0, R2, 0x1 ;  /* 0x0000000200027211 */ /* 0x000fca00078e08ff */
[C---:B-----5:R-:W-:Y:S02]  /*1b6c0*/  IMAD R49, R0.reuse, 0x2, R2 ;  /* 0x0000000200317824 */ /* 0x060fe400078e0202 */
[----:B------:R-:W-:-:S03]  /*1b6d0*/  IMAD R2, R0, UR33, RZ ;  /* 0x0000002100027c24 */ /* 0x000fc6000f8e02ff */
[----:B------:R-:W-:Y:S02]  /*1b6e0*/  SHF.L.U32 R49, R49, 0x2, RZ ;  /* 0x0000000231317819 */ /* 0x000fe400000006ff */
[----:B------:R-:W-:Y:S02]  /*1b6f0*/  SHF.R.S32.HI R50, RZ, 0x1f, R2 ;  /* 0x0000001fff327819 */ /* 0x000fe40000011402 */
[C---:B------:R-:W-:Y:S02]  /*1b700*/  IADD3 R48, P4, PT, R2.reuse, R51, RZ ;  /* 0x0000003302307210 */ /* 0x040fe40007f9e0ff */
[----:B------:R-:W-:Y:S02]  /*1b710*/  IADD3 R2, P2, PT, R2, R49, RZ ;  /* 0x0000003102027210 */ /* 0x000fe40007f5e0ff */
[-C--:B------:R-:W-:Y:S02]  /*1b720*/  LEA.HI.X.SX32 R51, R51, R50.reuse, 0x1, P4 ;  /* 0x0000003233337211 */ /* 0x080fe400020f0eff */
[----:B------:R-:W-:-:S02]  /*1b730*/  LEA.HI.X.SX32 R49, R49, R50, 0x1, P2 ;  /* 0x0000003231317211 */ /* 0x000fc400010f0eff */
[----:B--2---:R-:W-:-:S04]  /*1b740*/  LEA R50, P2, R48, UR34, 0x2 ;  /* 0x0000002230327c11 */ /* 0x004fc8000f8410ff */
[----:B------:R-:W-:Y:S02]  /*1b750*/  LEA.HI.X R51, R48, UR35, R51, 0x2, P2 ;  /* 0x0000002330337c11 */ /* 0x000fe400090f1433 */
[----:B------:R-:W-:-:S03]  /*1b760*/  LEA R48, P2, R2, UR34, 0x2 ;  /* 0x0000002202307c11 */ /* 0x000fc6000f8410ff */
[----:B------:R2:W5:Y:S01]  /*1b770*/  LDG.E.128 R52, desc[UR36][R50.64] ;  /* 0x0000002432347981 */ /* 0x000562000c1e1d00 */
[----:B------:R-:W-:-:S06]  /*1b780*/  LEA.HI.X R49, R2, UR35, R49, 0x2, P2 ;  /* 0x0000002302317c11 */ /* 0x000fcc00090f1431 */
[----:B--2---:R-:W5:Y:S03]  /*1b790*/  LDG.E.128 R48, desc[UR36][R48.64] ;  /* 0x0000002430307981 */ /* 0x004f66000c1e1d00 */
.L_x_2244:
[----:B------:R-:W-:Y:S05]  /*1b7a0*/  BSYNC.RECONVERGENT B2 ;  /* 0x0000000000027941 */ /* 0x000fea0003800200 */
.L_x_2243:
[----:B------:R-:W-:Y:S04]  /*1b7b0*/  BSSY.RECONVERGENT B2, `(.L_x_2245) ;  /* 0x0000016000027945 */ /* 0x000fe80003800200 */
[----:B------:R-:W-:Y:S05]  /*1b7c0*/  @P1 BRA `(.L_x_2246) ;  /* 0x0000000000501947 */ /* 0x000fea0003800000 */
[----:B------:R-:W-:Y:S01]  /*1b7d0*/  IMAD.IADD R2, R3, 0x1, R0 ;  /* 0x0000000103027824 */ /* 0x000fe200078e0200 */
[----:B------:R-:W2:Y:S01]  /*1b7e0*/  LDCU.64 UR34, c[0x0][0x3b8] ;  /* 0x00007700ff2277ac */ /* 0x000ea20008000a00 */
[----:B-----5:R-:W-:-:S03]  /*1b7f0*/  IMAD R77, R0, UR33, RZ ;  /* 0x00000021004d7c24 */ /* 0x020fc6000f8e02ff */
        /* <DEDUP_REMOVED lines=10> */
[----:B------:R-:W-:-:S04]  /*1b8a0*/  SHF.L.U32 R2, R2, 0x2, RZ ;  /* 0x0000000202027819 */ /* 0x000fc800000006ff */
[----:B------:R-:W-:Y:S02]  /*1b8b0*/  SHF.R.S32.HI R76, RZ, 0x1f, R2 ;  /* 0x0000001fff4c7819 */ /* 0x000fe40000011402 */
[----:B------:R-:W-:-:S04]  /*1b8c0*/  IADD3 R2, P2, PT, R77, R2, RZ ;  /* 0x000000024d027210 */ /* 0x000fc80007f5e0ff */
[----:B------:R-:W-:Y:S02]  /*1b8d0*/  LEA.HI.X.SX32 R77, R77, R76, 0x1, P2 ;  /* 0x0000004c4d4d7211 */ /* 0x000fe400010f0eff */
[----:B--2---:R-:W-:-:S04]  /*1b8e0*/  LEA R76, P2, R2, UR34, 0x2 ;  /* 0x00000022024c7c11 */ /* 0x004fc8000f8410ff */
[----:B------:R-:W-:-:S06]  /*1b8f0*/  LEA.HI.X R77, R2, UR35, R77, 0x2, P2 ;  /* 0x00000023024d7c11 */ /* 0x000fcc00090f144d */
[----:B------:R-:W5:Y:S03]  /*1b900*/  LDG.E.128 R76, desc[UR36][R76.64] ;  /* 0x000000244c4c7981 */ /* 0x000f66000c1e1d00 */
.L_x_2246:
[----:B------:R-:W-:Y:S05]  /*1b910*/  BSYNC.RECONVERGENT B2 ;  /* 0x0000000000027941 */ /* 0x000fea0003800200 */
.L_x_2245:
[----:B------:R-:W-:Y:S04]  /*1b920*/  BSSY.RECONVERGENT B2, `(.L_x_2247) ;  /* 0x0000016000027945 */ /* 0x000fe80003800200 */
[----:B------:R-:W-:Y:S05]  /*1b930*/  @P1 BRA `(.L_x_2248) ;  /* 0x0000000000501947 */ /* 0x000fea0003800000 */
[----:B------:R-:W-:Y:S01]  /*1b940*/  IMAD.IADD R2, R3, 0x1, R0 ;  /* 0x0000000103027824 */ /* 0x000fe200078e0200 */
[----:B------:R-:W2:Y:S01]  /*1b950*/  LDCU.64 UR34, c[0x0][0x3b8] ;  /* 0x00007700ff2277ac */ /* 0x000ea20008000a00 */
[----:B------:R-:W-:-:S03]  /*1b960*/  IMAD R81, R0, UR33, RZ ;  /* 0x0000002100517c24 */ /* 0x000fc6000f8e02ff */
        /* <DEDUP_REMOVED lines=10> */
[----:B------:R-:W-:-:S04]  /*1ba10*/  SHF.L.U32 R2, R2, 0x2, RZ ;  /* 0x0000000202027819 */ /* 0x000fc800000006ff */
[----:B------:R-:W-:Y:S02]  /*1ba20*/  SHF.R.S32.HI R80, RZ, 0x1f, R2 ;  /* 0x0000001fff507819 */ /* 0x000fe40000011402 */
[----:B------:R-:W-:-:S04]  /*1ba30*/  IADD3 R2, P2, PT, R81, R2, RZ ;  /* 0x0000000251027210 */ /* 0x000fc80007f5e0ff */
[----:B------:R-:W-:Y:S02]  /*1ba40*/  LEA.HI.X.SX32 R81, R81, R80, 0x1, P2 ;  /* 0x0000005051517211 */ /* 0x000fe400010f0eff */
[----:B--2---:R-:W-:-:S04]  /*1ba50*/  LEA R80, P2, R2, UR34, 0x2 ;  /* 0x0000002202507c11 */ /* 0x004fc8000f8410ff */
[----:B------:R-:W-:-:S06]  /*1ba60*/  LEA.HI.X R81, R2, UR35, R81, 0x2, P2 ;  /* 0x0000002302517c11 */ /* 0x000fcc00090f1451 */
[----:B------:R-:W5:Y:S03]  /*1ba70*/  LDG.E.128 R80, desc[UR36][R80.64] ;  /* 0x0000002450507981 */ /* 0x000f66000c1e1d00 */
.L_x_2248:
[----:B------:R-:W-:Y:S05]  /*1ba80*/  BSYNC.RECONVERGENT B2 ;  /* 0x0000000000027941 */ /* 0x000fea0003800200 */
.L_x_2247:
        /* <DEDUP_REMOVED lines=16> */
[----:B------:R-:W-:-:S05]  /*1bb90*/  IMAD.SHL.U32 R2, R2, 0x4, RZ ;  /* 0x0000000402027824 */ /* 0x000fca00078e00ff */
[----:B------:R-:W-:Y:S02]  /*1bba0*/  SHF.R.S32.HI R84, RZ, 0x1f, R2 ;  /* 0x0000001fff547819 */ /* 0x000fe40000011402 */
[----:B------:R-:W-:-:S04]  /*1bbb0*/  IADD3 R2, P2, PT, R85, R2, RZ ;  /* 0x0000000255027210 */ /* 0x000fc80007f5e0ff */
[----:B------:R-:W-:Y:S02]  /*1bbc0*/  LEA.HI.X.SX32 R85, R85, R84, 0x1, P2 ;  /* 0x0000005455557211 */ /* 0x000fe400010f0eff */
[----:B--2---:R-:W-:-:S04]  /*1bbd0*/  LEA R84, P2, R2, UR34, 0x2 ;  /* 0x0000002202547c11 */ /* 0x004fc8000f8410ff */
[----:B------:R-:W-:-:S06]  /*1bbe0*/  LEA.HI.X R85, R2, UR35, R85, 0x2, P2 ;  /* 0x0000002302557c11 */ /* 0x000fcc00090f1455 */
[----:B------:R-:W5:Y:S03]  /*1bbf0*/  LDG.E.128 R84, desc[UR36][R84.64] ;  /* 0x0000002454547981 */ /* 0x000f66000c1e1d00 */
.L_x_2250:
[----:B------:R-:W-:Y:S05]  /*1bc00*/  BSYNC.RECONVERGENT B2 ;  /* 0x0000000000027941 */ /* 0x000fea0003800200 */
.L_x_2249:
[----:B------:R-:W-:Y:S04]  /*1bc10*/  BSSY.RECONVERGENT B2, `(.L_x_2251) ;  /* 0x0000017000027945 */ /* 0x000fe80003800200 */
[----:B------:R-:W-:Y:S05]  /*1bc20*/  @P1 BRA `(.L_x_2252) ;  /* 0x0000000000541947 */ /* 0x000fea0003800000 */
[----:B------:R-:W-:Y:S01]  /*1bc30*/  IADD3 R2, PT, PT, R3, R0, RZ ;  /* 0x0000000003027210 */ /* 0x000fe20007ffe0ff */
[----:B------:R-:W2:Y:S01]  /*1bc40*/  LDCU.64 UR34, c[0x0][0x3b8] ;  /* 0x00007700ff2277ac */ /* 0x000ea20008000a00 */
[----:B------:R-:W-:-:S03]  /*1bc50*/  IMAD R89, R0, UR33, RZ ;  /* 0x0000002100597c24 */ /* 0x000fc6000f8e02ff */
        /* <DEDUP_REMOVED lines=18> */
.L_x_2252:
[----:B------:R-:W-:Y:S05]  /*1bd80*/  BSYNC.RECONVERGENT B2 ;  /* 0x0000000000027941 */ /* 0x000fea0003800200 */
.L_x_2251:
        /* <DEDUP_REMOVED lines=24> */
.L_x_2254:
[----:B------:R-:W-:Y:S05]  /*1bf10*/  BSYNC.RECONVERGENT B2 ;  /* 0x0000000000027941 */ /* 0x000fea0003800200 */
.L_x_2253:
        /* <DEDUP_REMOVED lines=24> */
.L_x_2256:
[----:B------:R-:W-:Y:S05]  /*1c0a0*/  BSYNC.RECONVERGENT B2 ;  /* 0x0000000000027941 */ /* 0x000fea0003800200 */
.L_x_2255:
        /* <DEDUP_REMOVED lines=25> */
.L_x_2258:
[----:B------:R-:W-:Y:S05]  /*1c240*/  BSYNC.RECONVERGENT B2 ;  /* 0x0000000000027941 */ /* 0x000fea0003800200 */
.L_x_2257:
        /* <DEDUP_REMOVED lines=25> */
.L_x_2260:
[----:B------:R-:W-:Y:S05]  /*1c3e0*/  BSYNC.RECONVERGENT B2 ;  /* 0x0000000000027941 */ /* 0x000fea0003800200 */
.L_x_2259:
[----:B------:R-:W-:Y:S04]  /*1c3f0*/  BSSY.RECONVERGENT B2, `(.L_x_2124) ;  /* 0x000001a000027945 */ /* 0x000fe80003800200 */
[----:B------:R-:W-:Y:S05]  /*1c400*/  @P1 BRA `(.L_x_2261) ;  /* 0x0000000000601947 */ /* 0x000fea0003800000 */
[----:B------:R-:W-:Y:S01]  /*1c410*/  IMAD.IADD R3, R3, 0x1, R0 ;  /* 0x0000000103037824 */ /* 0x000fe200078e0200 */
[----:B------:R-:W2:Y:S04]  /*1c420*/  LDCU.64 UR34, c[0x0][0x3b8] ;  /* 0x00007700ff2277ac */ /* 0x000ea80008000a00 */
        /* <DEDUP_REMOVED lines=14> */
[----:B------:R-:W-:-:S03]  /*1c510*/  IMAD R3, R0, UR33, RZ ;  /* 0x0000002100037c24 */ /* 0x000fc6000f8e02ff */
[----:B------:R-:W-:-:S04]  /*1c520*/  SHF.L.U32 R2, R2, 0x2, RZ ;  /* 0x0000000202027819 */ /* 0x000fc800000006ff */
[----:B------:R-:W-:Y:S02]  /*1c530*/  SHF.R.S32.HI R108, RZ, 0x1f, R2 ;  /* 0x0000001fff6c7819 */ /* 0x000fe40000011402 */
[----:B------:R-:W-:-:S04]  /*1c540*/  IADD3 R2, P2, PT, R3, R2, RZ ;  /* 0x0000000203027210 */ /* 0x000fc80007f5e0ff */
[----:B------:R-:W-:Y:S02]  /*1c550*/  LEA.HI.X.SX32 R3, R3, R108, 0x1, P2 ;  /* 0x0000006c03037211 */ /* 0x000fe400010f0eff */
[----:B--2---:R-:W-:-:S04]  /*1c560*/  LEA R108, P2, R2, UR34, 0x2 ;  /* 0x00000022026c7c11 */ /* 0x004fc8000f8410ff */
[----:B------:R-:W-:-:S06]  /*1c570*/  LEA.HI.X R109, R2, UR35, R3, 0x2, P2 ;  /* 0x00000023026d7c11 */ /* 0x000fcc00090f1403 */
[----:B------:R-:W5:Y:S03]  /*1c580*/  LDG.E.128 R108, desc[UR36][R108.64] ;  /* 0x000000246c6c7981 */ /* 0x000f66000c1e1d00 */
.L_x_2261:
[----:B------:R-:W-:Y:S05]  /*1c590*/  BSYNC.RECONVERGENT B2 ;  /* 0x0000000000027941 */ /* 0x000fea0003800200 */
.L_x_2124:
[----:B------:R-:W-:Y:S05]  /*1c5a0*/  BSYNC.RECONVERGENT B0 ;  /* 0x0000000000007941 */ /* 0x000fea0003800200 */
.L_x_2005:
[----:B------:R-:W-:Y:S04]  /*1c5b0*/  BSSY.RECONVERGENT B0, `(.L_x_2262) ;  /* 0x000022f000007945 */ /* 0x000fe80003800200 */
[----:B------:R-:W-:Y:S05]  /*1c5c0*/  @P1 BRA `(.L_x_2263) ;  /* 0x0000002000b41947 */ /* 0x000fea0003800000 */
[----:B01234-:R-:W2:Y:S01]  /*1c5d0*/  LDL R3, [R1+0x2c] ;  /* 0x00002c0001037983 */ /* 0x01fea20000100800 */
[----:B------:R-:W0:Y:S03]  /*1c5e0*/  LDCU.64 UR34, c[0x0][0x448] ;  /* 0x00008900ff2277ac */ /* 0x000e260008000a00 */
[----:B------:R-:W3:Y:S01]  /*1c5f0*/  LDL R2, [R1+0x28] ;  /* 0x0000280001027983 */ /* 0x000ee20000100800 */
[----:B------:R-:W1:Y:S03]  /*1c600*/  LDCU.64 UR44, c[0x0][0x438] ;  /* 0x00008700ff2c77ac */ /* 0x000e660008000a00 */
[----:B------:R-:W4:Y:S04]  /*1c610*/  LDL R248, [R1] ;  /* 0x0000000001f87983 */ /* 0x000f280000100800 */
[----:B------:R-:W4:Y:S04]  /*1c620*/  LDL R247, [R1+0x4] ;  /* 0x0000040001f77983 */ /* 0x000f280000100800 */
[----:B------:R-:W4:Y:S04]  /*1c630*/  LDL R252, [R1+0x18] ;  /* 0x0000180001fc7983 */ /* 0x000f280000100800 */
[----:B------:R-:W4:Y:S04]  /*1c640*/  LDL R251, [R1+0x740] ;  /* 0x0007400001fb7983 */ /* 0x000f280000100800 */
[----:B------:R-:W4:Y:S04]  /*1c650*/  LDL R250, [R1+0x1c] ;  /* 0x00001c0001fa7983 */ /* 0x000f280000100800 */
[----:B------:R-:W4:Y:S04]  /*1c660*/  LDL R249, [R1+0x744] ;  /* 0x0007440001f97983 */ /* 0x000f280000100800 */
[----:B-----5:R0:W-:Y:S04]  /*1c670*/  STL [R1+0x7f4], R195 ;  /* 0x0007f4c301007387 */ /* 0x0201e80000100800 */
        /* <DEDUP_REMOVED lines=13> */
[----:B------:R-:W-:Y:S04]  /*1c750*/  STL [R1+0x7d8], R214 ;  /* 0x0007d8d601007387 */ /* 0x000fe80000100800 */
[----:B------:R0:W-:Y:S04]  /*1c760*/  STL [R1+0x7d4], R211 ;  /* 0x0007d4d301007387 */ /* 0x0001e80000100800 */
[----:B0-----:R-:W4:Y:S04]  /*1c770*/  LDL R211, [R1+0x760] ;  /* 0x0007600001d37983 */ /* 0x001f280000100800 */
[----:B------:R-:W-:Y:S04]  /*1c780*/  STL [R1+0x7d0], R218 ;  /* 0x0007d0da01007387 */ /* 0x000fe80000100800 */
[----:B------:R0:W-:Y:S04]  /*1c790*/  STL [R1+0x7cc], R215 ;  /* 0x0007ccd701007387 */ /* 0x0001e80000100800 */
[----:B0-----:R-:W4:Y:S01]  /*1c7a0*/  LDL R215, [R1+0x45c] ;  /* 0x00045c0001d77983 */ /* 0x001f220000100800 */
[----:B------:R-:W-:Y:S01]  /*1c7b0*/  ISETP.NE.U32.AND P1, PT, RZ, UR34, PT ;  /* 0x00000022ff007c0c */ /* 0x000fe2000bf25070 */
[----:B------:R-:W0:Y:S01]  /*1c7c0*/  LDCU UR34, c[0x0][0x408] ;  /* 0x00008100ff2277ac */ /* 0x000e220008000800 */
[----:B-1----:R-:W-:-:S02]  /*1c7d0*/  ISETP.NE.U32.AND P2, PT, RZ, UR44, PT ;  /* 0x0000002cff007c0c */ /* 0x002fc4000bf45070 */
[----:B------:R-:W-:Y:S02]  /*1c7e0*/  ISETP.NE.AND.EX P1, PT, RZ, UR35, PT, P1 ;  /* 0x00000023ff007c0c */ /* 0x000fe4000bf25310 */
[----:B------:R-:W-:-:S11]  /*1c7f0*/  ISETP.NE.AND.EX P2, PT, RZ, UR45, PT, P2 ;  /* 0x0000002dff007c0c */ /* 0x000fd6000bf45320 */
[----:B------:R-:W1:Y:S01]  /*1c800*/  @P1 S2R R246, SR_CTAID.X ;  /* 0x0000000000f61919 */ /* 0x000e620000002500 */
[----:B------:R-:W1:Y:S01]  /*1c810*/  @P1 LDC.64 R244, c[0x0][0x448] ;  /* 0x00011200fff41b82 */ /* 0x000e620000000a00 */
[----:B------:R-:W-:Y:S04]  /*1c820*/  STL [R1+0x7c8], R222 ;  /* 0x0007c8de01007387 */ /* 0x000fe80000100800 */
[----:B------:R-:W-:Y:S04]  /*1c830*/  STL [R1+0x7c4], R219 ;  /* 0x0007c4db01007387 */ /* 0x000fe80000100800 */
[----:B------:R-:W-:Y:S04]  /*1c840*/  STL [R1+0x7c0], R226 ;  /* 0x0007c0e201007387 */ /* 0x000fe80000100800 */
[----:B------:R-:W-:Y:S04]  /*1c850*/  STL [R1+0x7bc], R223 ;  /* 0x0007bcdf01007387 */ /* 0x000fe80000100800 */
[----:B------:R-:W-:Y:S04]  /*1c860*/  STL [R1+0x7b8], R230 ;  /* 0x0007b8e601007387 */ /* 0x000fe80000100800 */
[----:B------:R-:W-:Y:S01]  /*1c870*/  STL [R1+0x7b4], R227 ;  /* 0x0007b4e301007387 */ /* 0x000fe20000100800 */
[----:B-1----:R-:W-:-:S03]  /*1c880*/  @P1 IMAD.WIDE.U32 R244, R246, 0x4, R244 ;  /* 0x00000004f6f41825 */ /* 0x002fc600078e00f4 */
[----:B------:R-:W-:Y:S04]  /*1c890*/  STL [R1+0x7b0], R234 ;  /* 0x0007b0ea01007387 */ /* 0x000fe80000100800 */
[----:B------:R-:W-:Y:S04]  /*1c8a0*/  STL [R1+0x7ac], R231 ;  /* 0x0007ace701007387 */ /* 0x000fe80000100800 */
[----:B------:R-:W-:Y:S04]  /*1c8b0*/  STL [R1+0x7a8], R238 ;  /* 0x0007a8ee01007387 */ /* 0x000fe80000100800 */
[----:B------:R-:W-:Y:S04]  /*1c8c0*/  STL [R1+0x7a4], R235 ;  /* 0x0007a4eb01007387 */ /* 0x000fe80000100800 */
[----:B------:R1:W-:Y:S04]  /*1c8d0*/  STL [R1+0x7a0], R242 ;  /* 0x0007a0f201007387 */ /* 0x0003e80000100800 */
[----:B------:R-:W-:Y:S04]  /*1c8e0*/  STL [R1+0x79c], R239 ;  /* 0x00079cef01007387 */ /* 0x000fe80000100800 */
[----:B------:R0:W-:Y:S04]  /*1c8f0*/  STL [R1+0x798], R243 ;  /* 0x000798f301007387 */ /* 0x0001e80000100800 */
[----:B------:R3:W-:Y:S04]  /*1c900*/  STL [R1+0x794], R0 ;  /* 0x0007940001007387 */ /* 0x0007e80000100800 */
[----:B------:R-:W4:Y:S04]  /*1c910*/  @P1 LDG.E R244, desc[UR36][R244.64] ;  /* 0x00000024f4f41981 */ /* 0x000f28000c1e1900 */
[----:B-1----:R-:W4:Y:S04]  /*1c920*/  LDL R242, [R1+0x710] ;  /* 0x0007100001f27983 */ /* 0x002f280000100800 */
[----:B0-----:R-:W4:Y:S04]  /*1c930*/  LDL R243, [R1+0x724] ;  /* 0x0007240001f37983 */ /* 0x001f280000100800 */
        /* <DEDUP_REMOVED lines=11> */
[----:B--2---:R-:W-:-:S03]  /*1c9f0*/  IMAD.MOV.U32 R214, RZ, RZ, R3 ;  /* 0x000000ffffd67224 */ /* 0x004fc600078e0003 */
[----:B------:R-:W2:Y:S01]  /*1ca00*/  LDL R219, [R1+0x6c4] ;  /* 0x0006c40001db7983 */ /* 0x000ea20000100800 */
[----:B---3--:R-:W-:-:S03]  /*1ca10*/  MOV R218, R2 ;  /* 0x0000000200da7202 */ /* 0x008fc60000000f00 */
[----:B------:R-:W3:Y:S01]  /*1ca20*/  LDL R0, [R1+0x664] ;  /* 0x0006640001007983 */ /* 0x000ee20000100800 */
[----:B------:R-:W4:Y:S02]  /*1ca30*/  @P2 LDC.64 R2, c[0x0][0x438] ;  /* 0x00010e00ff022b82 */ /* 0x000f240000000a00 */
[----:B----4-:R-:W-:Y:S02]  /*1ca40*/  @P2 IMAD.WIDE R2, R215, 0x4, R2 ;  /* 0x00000004d7022825 */ /* 0x010fe400078e0202 */
[----:B------:R-:W4:Y:S04]  /*1ca50*/  LDL R215, [R1+0x6b4] ;  /* 0x0006b40001d77983 */ /* 0x000f280000100800 */
[----:B------:R0:W3:Y:S02]  /*1ca60*/  @P2 LDG.E R246, desc[UR36][R2.64] ;  /* 0x0000002402f62981 */ /* 0x0000e4000c1e1900 */
[----:B0-----:R-:W-:Y:S01]  /*1ca70*/  FMUL.FTZ R2, R207, R214 ;  /* 0x000000d6cf027220 */ /* 0x001fe20000410000 */
[----:B------:R-:W-:Y:S01]  /*1ca80*/  FMUL.FTZ R3, R211, R218 ;  /* 0x000000dad3037220 */ /* 0x000fe20000410000 */
[----:B------:R-:W4:Y:S02]  /*1ca90*/  LDL R214, [R1+0x6a0] ;  /* 0x0006a00001d67983 */ /* 0x000f240000100800 */
[----:B------:R-:W-:-:S02]  /*1caa0*/  FFMA.FTZ R2, R199, R206, R2 ;  /* 0x000000cec7027223 */ /* 0x000fc40000010002 */
[----:B------:R-:W2:Y:S02]  /*1cab0*/  LDL R218, [R1+0x6b0] ;  /* 0x0006b00001da7983 */ /* 0x000ea40000100800 */
[----:B------:R-:W-:Y:S01]  /*1cac0*/  FFMA.FTZ R2, R195, R5, R2 ;  /* 0x00000005c3027223 */ /* 0x000fe20000010002 */
[----:B------:R-:W-:Y:S01]  /*1cad0*/  FFMA.FTZ R3, R203, R210, R3 ;  /* 0x000000d2cb037223 */ /* 0x000fe20000010003 */
[----:B------:R-:W3:Y:S02]  /*1cae0*/  LDL R211, [R1+0x6a4] ;  /* 0x0006a40001d37983 */ /* 0x000ee40000100800 */
[----:B------:R-:W-:Y:S02]  /*1caf0*/  FFMA.FTZ R2, R249, R250, R2 ;  /* 0x000000faf9027223 */ /* 0x000fe40000010002 */
[----:B------:R-:W4:Y:S04]  /*1cb00*/  LDL R250, [R1+0x730] ;  /* 0x0007300001fa7983 */ /* 0x000f280000100800 */
[----:B------:R-:W2:Y:S04]  /*1cb10*/  LDL R249, [R1+0x734] ;  /* 0x0007340001f97983 */ /* 0x000ea80000100800 */
[----:B------:R-:W3:Y:S01]  /*1cb20*/  LDL R210, [R1+0x690] ;  /* 0x0006900001d27983 */ /* 0x000ee20000100800 */
[----:B------:R-:W-:-:S03]  /*1cb30*/  FFMA.FTZ R3, R202, R4, R3 ;  /* 0x00000004ca037223 */ /* 0x000fc60000010003 */
        /* <DEDUP_REMOVED lines=8> */
[----:B------:R-:W3:Y:S01]  /*1cbc0*/  LDL R251, [R1+0x654] ;  /* 0x0006540001fb7983 */ /* 0x000ee20000100800 */
[----:B----4-:R-:W-:-:S03]  /*1cbd0*/  FFMA.FTZ R3, R250, R8, R3 ;  /* 0x00000008fa037223 */ /* 0x010fc60000010003 */
[----:B------:R-:W4:Y:S01]  /*1cbe0*/  LDL R250, [R1+0x640] ;  /* 0x0006400001fa7983 */ /* 0x000f220000100800 */
[----:B------:R-:W-:Y:S01]  /*1cbf0*/  FFMA.FTZ R3, R245, R12, R3 ;  /* 0x0000000cf5037223 */ /* 0x000fe20000010003 */
[----:B--2---:R-:W-:Y:S02]  /*1cc00*/  FFMA.FTZ R2, R249, R9, R2 ;  /* 0x00000009f9027223 */ /* 0x004fe40000010002 */
        /* <DEDUP_REMOVED lines=12> */
[----:B------:R-:W2:Y:S01]  /*1ccd0*/  LDL R238, [R1+0x600] ;  /* 0x0006000001ee7983 */ /* 0x000ea20000100800 */
[----:B------:R-:W-:-:S03]  /*1cce0*/  FFMA.FTZ R3, R230, R24, R3 ;  /* 0x00000018e6037223 */ /* 0x000fc60000010003 */
[----:B------:R-:W2:Y:S04]  /*1ccf0*/  LDL R239, [R1+0x614] ;  /* 0x0006140001ef7983 */ /* 0x000ea80000100800 */
        /* <DEDUP_REMOVED lines=36> */
[----:B------:R-:W3:Y:S01]  /*1cf40*/  LDL R199, [R1+0x574] ;  /* 0x0005740001c77983 */ /* 0x000ee20000100800 */
[----:B------:R-:W-:Y:S01]  /*1cf50*/  FFMA.FTZ R3, R252, R60, R3 ;  /* 0x0000003cfc037223 */ /* 0x000fe20000010003 */
[----:B------:R-:W-:-:S02]  /*1cf60*/  FFMA.FTZ R2, R0, R57, R2 ;  /* 0x0000003900027223 */ /* 0x000fc40000010002 */
[----:B------:R-:W3:Y:S02]  /*1cf70*/  LDL R0, [R1+0x564] ;  /* 0x0005640001007983 */ /* 0x000ee40000100800 */
[----:B------:R-:W-:Y:S02]  /*1cf80*/  FFMA.FTZ R2, R251, R61, R2 ;  /* 0x0000003dfb027223 */ /* 0x000fe40000010002 */
        /* <DEDUP_REMOVED lines=48> */
[----:B------:R-:W4:Y:S01]  /*1d290*/  LDL R206, [R1+0x544] ;  /* 0x0005440001ce7983 */ /* 0x000f220000100800 */
[----:B------:R-:W-:-:S03]  /*1d2a0*/  FFMA.FTZ R2, R207, R109, R2 ;  /* 0x0000006dcf027223 */ /* 0x000fc60000010002 */
[----:B------:R-:W3:Y:S01]  /*1d2b0*/  LDL R210, [R1+0x474] ;  /* 0x0004740001d27983 */ /* 0x000ee20000100800 */
[----:B------:R-:W-:-:S03]  /*1d2c0*/  FFMA.FTZ R3, R202, R116, R3 ;  /* 0x00000074ca037223 */ /* 0x000fc60000010003 */
[----:B------:R-:W2:Y:S01]  /*1d2d0*/  LDL R202, [R1+0x554] ;  /* 0x0005540001ca7983 */ /* 0x000ea20000100800 */
[----:B------:R-:W-:-:S03]  /*1d2e0*/  FFMA.FTZ R2, R203, R113, R2 ;  /* 0x00000071cb027223 */ /* 0x000fc60000010002 */
[----:B------:R-:W3:Y:S01]  /*1d2f0*/  LDL R203, [R1+0x530] ;  /* 0x0005300001cb7983 */ /* 0x000ee20000100800 */
[----:B------:R-:W-:-:S03]  /*1d300*/  FFMA.FTZ R3, R195, R120, R3 ;  /* 0x00000078c3037223 */ /* 0x000fc60000010003 */
[----:B------:R-:W4:Y:S01]  /*1d310*/  LDL R195, [R1+0x550] ;  /* 0x0005500001c37983 */ /* 0x000f220000100800 */
[----:B------:R-:W-:-:S03]  /*1d320*/  FFMA.FTZ R2, R199, R117, R2 ;  /* 0x00000075c7027223 */ /* 0x000fc60000010002 */
[----:B------:R-:W3:Y:S01]  /*1d330*/  LDL R199, [R1+0x540] ;  /* 0x0005400001c77983 */ /* 0x000ee20000100800 */
[----:B------:R-:W-:-:S03]  /*1d340*/  FFMA.FTZ R2, R0, R121, R2 ;  /* 0x0000007900027223 */ /* 0x000fc60000010002 */
[----:B------:R-:W3:Y:S04]  /*1d350*/  LDL R207, [R1+0x780] ;  /* 0x0007800001cf7983 */ /* 0x000ee80000100800 */
[----:B------:R-:W3:Y:S01]  /*1d360*/  LDL R0, [R1+0x784] ;  /* 0x0007840001007983 */ /* 0x000ee20000100800 */
[----:B--2---:R-:W-:Y:S01]  /*1d370*/  FFMA.FTZ R2, R202, R125, R2 ;  /* 0x0000007dca027223 */ /* 0x004fe20000010002 */
[----:B----4-:R-:W-:-:S03]  /*1d380*/  FFMA.FTZ R3, R195, R124, R3 ;  /* 0x0000007cc3037223 */ /* 0x010fc60000010003 */
[----:B------:R-:W-:Y:S01]  /*1d390*/  FFMA.FTZ R2, R206, R129, R2 ;  /* 0x00000081ce027223 */ /* 0x000fe20000010002 */
[----:B------:R-:W2:Y:S01]  /*1d3a0*/  LDL.LU R195, [R1+0x7f4] ;  /* 0x0007f40001c37983 */ /* 0x000ea20000300800 */
[----:B---3--:R-:W-:Y:S02]  /*1d3b0*/  FFMA.FTZ R3, R199, R128, R3 ;  /* 0x00000080c7037223 */ /* 0x008fe40000010003 */
[----:B------:R-:W-:Y:S01]  /*1d3c0*/  FFMA.FTZ R2, R252, R133, R2 ;  /* 0x00000085fc027223 */ /* 0x000fe20000010002 */
[----:B------:R-:W3:Y:S01]  /*1d3d0*/  LDL.LU R202, [R1+0x7f0] ;  /* 0x0007f00001ca7983 */ /* 0x000ee20000300800 */
[----:B------:R-:W-:Y:S02]  /*1d3e0*/  FFMA.FTZ R3, R203, R132, R3 ;  /* 0x00000084cb037223 */ /* 0x000fe40000010003 */
[----:B------:R-:W-:Y:S01]  /*1d3f0*/  FFMA.FTZ R2, R250, R137, R2 ;  /* 0x00000089fa027223 */ /* 0x000fe20000010002 */
[----:B------:R-:W4:Y:S01]  /*1d400*/  LDL.LU R199, [R1+0x7ec] ;  /* 0x0007ec0001c77983 */ /* 0x000f220000300800 */
[----:B------:R-:W-:-:S02]  /*1d410*/  FFMA.FTZ R3, R251, R136, R3 ;  /* 0x00000088fb037223 */ /* 0x000fc40000010003 */
[----:B------:R-:W-:Y:S01]  /*1d420*/  FFMA.FTZ R2, R248, R141, R2 ;  /* 0x0000008df8027223 */ /* 0x000fe20000010002 */
[----:B------:R-:W3:Y:S01]  /*1d430*/  LDL.LU R206, [R1+0x7e8] ;  /* 0x0007e80001ce7983 */ /* 0x000ee20000300800 */
[----:B------:R-:W-:Y:S02]  /*1d440*/  FFMA.FTZ R3, R249, R140, R3 ;  /* 0x0000008cf9037223 */ /* 0x000fe40000010003 */
[----:B------:R-:W-:Y:S01]  /*1d450*/  FFMA.FTZ R2, R245, R145, R2 ;  /* 0x00000091f5027223 */ /* 0x000fe20000010002 */
[----:B------:R-:W3:Y:S01]  /*1d460*/  LDL.LU R203, [R1+0x7e4] ;  /* 0x0007e40001cb7983 */ /* 0x000ee20000300800 */
        /* <DEDUP_REMOVED lines=12> */
[----:B------:R-:W-:Y:S02]  /*1d530*/  FFMA.FTZ R2, R222, R169, R2 ;  /* 0x000000a9de027223 */ /* 0x000fe40000010002 */
[----:B------:R-:W2:Y:S01]  /*1d540*/  LDL.LU R222, [R1+0x10] ;  /* 0x0000100001de7983 */ /* 0x000ea20000300800 */
[----:B------:R-:W-:Y:S01]  /*1d550*/  FFMA.FTZ R3, R219, R172, R3 ;  /* 0x000000acdb037223 */ /* 0x000fe20000010003 */
[----:B------:R-:W-:Y:S01]  /*1d560*/  FFMA.FTZ R2, R218, R173, R2 ;  /* 0x000000adda027223 */ /* 0x000fe20000010002 */
[----:B------:R-:W0:Y:S01]  /*1d570*/  LDC R219, c[0x0][0x430] ;  /* 0x00010c00ffdb7b82 */ /* 0x000e220000000800 */
[----:B------:R-:W4:Y:S01]  /*1d580*/  LDL R218, [R1+0x30] ;  /* 0x0000300001da7983 */ /* 0x000f220000100800 */
[----:B------:R-:W-:-:S03]  /*1d590*/  FFMA.FTZ R3, R215, R176, R3 ;  /* 0x000000b0d7037223 */ /* 0x000fc60000010003 */
[----:B------:R-:W4:Y:S01]  /*1d5a0*/  LDL R215, [R1+0x768] ;  /* 0x0007680001d77983 */ /* 0x000f220000100800 */
[----:B------:R-:W-:Y:S01]  /*1d5b0*/  FFMA.FTZ R2, R214, R177, R2 ;  /* 0x000000b1d6027223 */ /* 0x000fe20000010002 */
[----:B------:R-:W-:Y:S02]  /*1d5c0*/  FFMA.FTZ R3, R211, R180, R3 ;  /* 0x000000b4d3037223 */ /* 0x000fe40000010003 */
[----:B------:R-:W3:Y:S04]  /*1d5d0*/  LDL R214, [R1+0x40] ;  /* 0x0000400001d67983 */ /* 0x000ee80000100800 */
[----:B------:R-:W3:Y:S01]  /*1d5e0*/  LDL R211, [R1+0x778] ;  /* 0x0007780001d37983 */ /* 0x000ee20000100800 */
[----:B------:R-:W-:Y:S01]  /*1d5f0*/  FFMA.FTZ R2, R210, R181, R2 ;  /* 0x000000b5d2027223 */ /* 0x000fe20000010002 */
[----:B------:R-:W-:-:S02]  /*1d600*/  FFMA.FTZ R3, R207, R184, R3 ;  /* 0x000000b8cf037223 */ /* 0x000fc40000010003 */
[----:B------:R-:W2:Y:S01]  /*1d610*/  LDL R252, [R1+0x34] ;  /* 0x0000340001fc7983 */ /* 0x000ea20000100800 */
[----:B------:R-:W-:Y:S01]  /*1d620*/  FFMA.FTZ R2, R0, R185, R2 ;  /* 0x000000b900027223 */ /* 0x000fe20000010002 */
[----:B------:R-:W-:Y:S02]  /*1d630*/  FFMA.FTZ R3, R188, UR72, R3 ;  /* 0x00000048bc037c23 */ /* 0x000fe40008010003 */
[----:B------:R-:W2:Y:S01]  /*1d640*/  LDL R210, [R1+0x76c] ;  /* 0x00076c0001d27983 */ /* 0x000ea20000100800 */
[----:B------:R-:W-:Y:S01]  /*1d650*/  FFMA.FTZ R2, R189, UR71, R2 ;  /* 0x00000047bd027c23 */ /* 0x000fe20008010002 */
[----:B------:R-:W-:Y:S02]  /*1d660*/  FFMA.FTZ R3, R192, UR68, R3 ;  /* 0x00000044c0037c23 */ /* 0x000fe40008010003 */
[----:B------:R-:W2:Y:S01]  /*1d670*/  LDL R251, [R1+0x44] ;  /* 0x0000440001fb7983 */ /* 0x000ea20000100800 */
[----:B------:R-:W-:Y:S01]  /*1d680*/  FFMA.FTZ R2, R193, UR67, R2 ;  /* 0x00000043c1027c23 */ /* 0x000fe20008010002 */
[----:B------:R-:W-:-:S02]  /*1d690*/  FFMA.FTZ R3, R196, UR64, R3 ;  /* 0x00000040c4037c23 */ /* 0x000fc40008010003 */
[----:B------:R-:W2:Y:S01]  /*1d6a0*/  LDL R0, [R1+0x77c] ;  /* 0x00077c0001007983 */ /* 0x000ea20000100800 */
[----:B------:R-:W-:Y:S01]  /*1d6b0*/  FFMA.FTZ R2, R197, UR63, R2 ;  /* 0x0000003fc5027c23 */ /* 0x000fe20008010002 */
        /* <DEDUP_REMOVED lines=32> */
[----:B------:R-:W-:-:S03]  /*1d8c0*/  FFMA.FTZ R2, R241, UR31, R2 ;  /* 0x0000001ff1027c23 */ /* 0x000fc60008010002 */
[----:B------:R-:W2:Y:S01]  /*1d8d0*/  LDL R226, [R1+0x70c] ;  /* 0x00070c0001e27983 */ /* 0x000ea20000100800 */
[----:B------:R-:W-:-:S03]  /*1d8e0*/  FADD.FTZ R245, R3, R2 ;  /* 0x0000000203f57221 */ /* 0x000fc60000010000 */
[----:B------:R-:W2:Y:S04]  /*1d8f0*/  LDL R227, [R1+0x6f8] ;  /* 0x0006f80001e37983 */ /* 0x000ea80000100800 */
[----:B------:R-:W2:Y:S04]  /*1d900*/  LDL R223, [R1+0x6e8] ;  /* 0x0006e80001df7983 */ /* 0x000ea80000100800 */
[----:B------:R-:W2:Y:S04]  /*1d910*/  LDL R243, [R1+0x638] ;  /* 0x0006380001f37983 */ /* 0x000ea80000100800 */
[----:B------:R-:W2:Y:S01]  /*1d920*/  LDL R242, [R1+0x64c] ;  /* 0x00064c0001f27983 */ /* 0x000ea20000100800 */
[----:B----4-:R-:W-:Y:S01]  /*1d930*/  FMUL.FTZ R3, R215, R218 ;  /* 0x000000dad7037220 */ /* 0x010fe20000410000 */
[----:B0-----:R-:W-:-:S02]  /*1d940*/  VIADD R219, R219, UR34 ;  /* 0x00000022dbdb7c36 */ /* 0x001fc40008000000 */
[----:B------:R-:W4:Y:S01]  /*1d950*/  LDL R218, [R1+0x6ec] ;  /* 0x0006ec0001da7983 */ /* 0x000f220000100800 */
[----:B------:R-:W0:Y:S03]  /*1d960*/  LDCU UR34, c[0x0][0x410] ;  /* 0x00008200ff2277ac */ /* 0x000e260008000800 */
[----:B------:R-:W4:Y:S01]  /*1d970*/  LDL R215, [R1+0x6c8] ;  /* 0x0006c80001d77983 */ /* 0x000f220000100800 */
[----:B---3--:R-:W-:-:S03]  /*1d980*/  FFMA.FTZ R3, R211, R214, R3 ;  /* 0x000000d6d3037223 */ /* 0x008fc60000010003 */
[----:B------:R-:W3:Y:S01]  /*1d990*/  LDL R214, [R1+0x748] ;  /* 0x0007480001d67983 */ /* 0x000ee20000100800 */
[----:B--2---:R-:W-:Y:S01]  /*1d9a0*/  FMUL.FTZ R2, R210, R252 ;  /* 0x000000fcd2027220 */ /* 0x004fe20000410000 */
[----:B------:R-:W-:Y:S02]  /*1d9b0*/  @P1 ISETP.GE.AND P4, PT, R222, R219, PT ;  /* 0x000000dbde00120c */ /* 0x000fe40003f86270 */
[----:B------:R-:W2:Y:S04]  /*1d9c0*/  LDL R210, [R1+0x75c] ;  /* 0x00075c0001d27983 */ /* 0x000ea80000100800 */
        /* <DEDUP_REMOVED lines=9> */
[----:B---3--:R-:W-:-:S03]  /*1da60*/  FFMA.FTZ R3, R214, R250, R3 ;  /* 0x000000fad6037223 */ /* 0x008fc60000010003 */
[----:B------:R-:W3:Y:S04]  /*1da70*/  LDL R214, [R1+0x6dc] ;  /* 0x0006dc0001d67983 */ /* 0x000ee80000100800 */
[----:B------:R-:W3:Y:S01]  /*1da80*/  LDL R250, [R1+0x658] ;  /* 0x0006580001fa7983 */ /* 0x000ee20000100800 */
[----:B--2---:R-:W-:-:S03]  /*1da90*/  FFMA.FTZ R2, R210, R7, R2 ;  /* 0x00000007d2027223 */ /* 0x004fc60000010002 */
[----:B------:R-:W2:Y:S01]  /*1daa0*/  LDL R210, [R1+0x6a8] ;  /* 0x0006a80001d27983 */ /* 0x000ea20000100800 */
[----:B----4-:R-:W-:-:S03]  /*1dab0*/  FFMA.FTZ R2, R0, R249, R2 ;  /* 0x000000f900027223 */ /* 0x010fc60000010002 */
[----:B------:R-:W4:Y:S01]  /*1dac0*/  LDL R0, [R1+0x6cc] ;  /* 0x0006cc0001007983 */ /* 0x000f220000100800 */
[----:B------:R-:W-:-:S03]  /*1dad0*/  FFMA.FTZ R3, R207, R10, R3 ;  /* 0x0000000acf037223 */ /* 0x000fc60000010003 */
[----:B------:R-:W4:Y:S01]  /*1dae0*/  LDL R207, [R1+0x6bc] ;  /* 0x0006bc0001cf7983 */ /* 0x000f220000100800 */
[----:B------:R-:W-:Y:S01]  /*1daf0*/  FFMA.FTZ R2, R238, R11, R2 ;  /* 0x0000000bee027223 */ /* 0x000fe20000010002 */
[----:B------:R-:W-:Y:S02]  /*1db00*/  FFMA.FTZ R3, R239, R14, R3 ;  /* 0x0000000eef037223 */ /* 0x000fe40000010003 */
[----:B------:R-:W4:Y:S01]  /*1db10*/  LDL R249, [R1+0x66c] ;  /* 0x00066c0001f97983 */ /* 0x000f220000100800 */
[----:B------:R-:W-:Y:S01]  /*1db20*/  FFMA.FTZ R2, R234, R15, R2 ;  /* 0x0000000fea027223 */ /* 0x000fe20000010002 */
[----:B------:R-:W-:Y:S02]  /*1db30*/  FFMA.FTZ R3, R235, R18, R3 ;  /* 0x00000012eb037223 */ /* 0x000fe40000010003 */
[----:B------:R-:W4:Y:S01]  /*1db40*/  LDL R239, [R1+0x628] ;  /* 0x0006280001ef7983 */ /* 0x000f220000100800 */
[----:B------:R-:W-:Y:S01]  /*1db50*/  FFMA.FTZ R2, R230, R19, R2 ;  /* 0x00000013e6027223 */ /* 0x000fe20000010002 */
[----:B------:R-:W-:-:S02]  /*1db60*/  FFMA.FTZ R3, R231, R248, R3 ;  /* 0x000000f8e7037223 */ /* 0x000fc40000010003 */
[----:B------:R-:W4:Y:S01]  /*1db70*/  LDL R248, [R1+0x648] ;  /* 0x0006480001f87983 */ /* 0x000f220000100800 */
[----:B------:R-:W-:Y:S01]  /*1db80*/  FFMA.FTZ R2, R226, R247, R2 ;  /* 0x000000f7e2027223 */ /* 0x000fe20000010002 */
[----:B------:R-:W-:Y:S02]  /*1db90*/  FFMA.FTZ R3, R227, R22, R3 ;  /* 0x00000016e3037223 */ /* 0x000fe40000010003 */
[----:B------:R-:W4:Y:S01]  /*1dba0*/  LDL R247, [R1+0x65c] ;  /* 0x00065c0001f77983 */ /* 0x000f220000100800 */
        /* <DEDUP_REMOVED lines=19> */
[----:B---3--:R-:W-:-:S03]  /*1dce0*/  FFMA.FTZ R2, R214, R31, R2 ;  /* 0x0000001fd6027223 */ /* 0x008fc60000010002 */
[----:B------:R-:W3:Y:S01]  /*1dcf0*/  LDL R214, [R1+0x688] ;  /* 0x0006880001d67983 */ /* 0x000ee20000100800 */
[----:B--2---:R-:W-:-:S03]  /*1dd00*/  FFMA.FTZ R3, R210, R42, R3 ;  /* 0x0000002ad2037223 */ /* 0x004fc60000010003 */
        /* <DEDUP_REMOVED lines=11> */
[----:B---3--:R-:W-:-:S03]  /*1ddc0*/  FFMA.FTZ R3, R214, R50, R3 ;  /* 0x00000032d6037223 */ /* 0x008fc60000010003 */
[----:B------:R-:W3:Y:S01]  /*1ddd0*/  LDL R214, [R1+0x5b8] ;  /* 0x0005b80001d67983 */ /* 0x000ee20000100800 */
[----:B--2---:R-:W-:-:S03]  /*1dde0*/  FFMA.FTZ R3, R210, R54, R3 ;  /* 0x00000036d2037223 */ /* 0x004fc60000010003 */
[----:B------:R-:W2:Y:S01]  /*1ddf0*/  LDL.LU R210, [R1+0x7e0] ;  /* 0x0007e00001d27983 */ /* 0x000ea20000300800 */
[----:B------:R-:W-:-:S04]  /*1de00*/  FFMA.FTZ R3, R252, R58, R3 ;  /* 0x0000003afc037223 */ /* 0x000fc80000010003 */
[----:B------:R-:W-:Y:S01]  /*1de10*/  FFMA.FTZ R3, R250, R62, R3 ;  /* 0x0000003efa037223 */ /* 0x000fe20000010003 */
[----:B----4-:R-:W-:-:S03]  /*1de20*/  FFMA.FTZ R2, R207, R51, R2 ;  /* 0x00000033cf027223 */ /* 0x010fc60000010002 */
[----:B------:R-:W-:Y:S01]  /*1de30*/  FFMA.FTZ R3, R248, R66, R3 ;  /* 0x00000042f8037223 */ /* 0x000fe20000010003 */
[----:B------:R-:W4:Y:S01]  /*1de40*/  LDL.LU R207, [R1+0x7dc] ;  /* 0x0007dc0001cf7983 */ /* 0x000f220000300800 */
[----:B------:R-:W-:Y:S02]  /*1de50*/  FFMA.FTZ R2, R251, R55, R2 ;  /* 0x00000037fb027223 */ /* 0x000fe40000010002 */
[----:B------:R-:W-:Y:S01]  /*1de60*/  FFMA.FTZ R3, R243, R70, R3 ;  /* 0x00000046f3037223 */ /* 0x000fe20000010003 */
[----:B------:R-:W2:Y:S01]  /*1de70*/  LDL R251, [R1+0x568] ;  /* 0x0005680001fb7983 */ /* 0x000ea20000100800 */
[----:B------:R-:W-:Y:S02]  /*1de80*/  FFMA.FTZ R2, R249, R59, R2 ;  /* 0x0000003bf9027223 */ /* 0x000fe40000010002 */
[----:B------:R-:W-:Y:S01]  /*1de90*/  FFMA.FTZ R3, R239, R74, R3 ;  /* 0x0000004aef037223 */ /* 0x000fe20000010003 */
[----:B------:R-:W4:Y:S01]  /*1dea0*/  LDL R252, [R1+0x58c] ;  /* 0x00058c0001fc7983 */ /* 0x000f220000100800 */
        /* <DEDUP_REMOVED lines=18> */
[----:B------:R-:W-:-:S03]  /*1dfd0*/  FFMA.FTZ R2, R0, R87, R2 ;  /* 0x0000005700027223 */ /* 0x000fc60000010002 */
[----:B------:R-:W2:Y:S01]  /*1dfe0*/  LDL R218, [R1+0x598] ;  /* 0x0005980001da7983 */ /* 0x000ea20000100800 */
[----:B------:R-:W-:-:S03]  /*1dff0*/  FFMA.FTZ R2, R219, R91, R2 ;  /* 0x0000005bdb027223 */ /* 0x000fc60000010002 */
[----:B------:R-:W2:Y:S01]  /*1e000*/  LDL R226, [R1+0x578] ;  /* 0x0005780001e27983 */ /* 0x000ea20000100800 */
[----:B------:R-:W-:-:S03]  /*1e010*/  FFMA.FTZ R2, R215, R95, R2 ;  /* 0x0000005fd7027223 */ /* 0x000fc60000010002 */
[----:B------:R-:W4:Y:S01]  /*1e020*/  LDL R215, [R1+0x5ac] ;  /* 0x0005ac0001d77983 */ /* 0x000f220000100800 */
[----:B------:R-:W-:-:S03]  /*1e030*/  FFMA.FTZ R2, R211, R99, R2 ;  /* 0x00000063d3027223 */ /* 0x000fc60000010002 */
[----:B------:R-:W2:Y:S04]  /*1e040*/  LDL R211, [R1+0x5bc] ;  /* 0x0005bc0001d37983 */ /* 0x000ea80000100800 */
        /* <DEDUP_REMOVED lines=13> */
[----:B--2---:R-:W-:-:S04]  /*1e120*/  FFMA.FTZ R2, R211, R103, R2 ;  /* 0x00000067d3027223 */ /* 0x004fc80000010002 */
        /* <DEDUP_REMOVED lines=11> */
[----:B---3--:R-:W-:Y:S02]  /*1e1e0*/  FFMA.FTZ R3, R214, R106, R3 ;  /* 0x0000006ad6037223 */ /* 0x008fe40000010003 */
[----:B------:R-:W2:Y:S02]  /*1e1f0*/  LDL.LU R214, [R1+0x7d8] ;  /* 0x0007d80001d67983 */ /* 0x000ea40000300800 */
[----:B------:R-:W-:Y:S02]  /*1e200*/  FFMA.FTZ R3, R218, R110, R3 ;  /* 0x0000006eda037223 */ /* 0x000fe40000010003 */
[----:B------:R-:W3:Y:S02]  /*1e210*/  LDL.LU R211, [R1+0x7d4] ;  /* 0x0007d40001d37983 */ /* 0x000ee40000300800 */
[----:B------:R-:W-:Y:S02]  /*1e220*/  FFMA.FTZ R3, R222, R114, R3 ;  /* 0x00000072de037223 */ /* 0x000fe40000010003 */
[----:B------:R-:W4:Y:S02]  /*1e230*/  LDL.LU R218, [R1+0x7d0] ;  /* 0x0007d00001da7983 */ /* 0x000f240000300800 */
[----:B------:R-:W-:-:S02]  /*1e240*/  FFMA.FTZ R3, R226, R118, R3 ;  /* 0x00000076e2037223 */ /* 0x000fc40000010003 */
[----:B------:R-:W4:Y:S02]  /*1e250*/  LDL.LU R215, [R1+0x7cc] ;  /* 0x0007cc0001d77983 */ /* 0x000f240000300800 */
[----:B------:R-:W-:Y:S02]  /*1e260*/  FFMA.FTZ R3, R251, R122, R3 ;  /* 0x0000007afb037223 */ /* 0x000fe40000010003 */
[----:B------:R-:W4:Y:S02]  /*1e270*/  LDL.LU R222, [R1+0x7c8] ;  /* 0x0007c80001de7983 */ /* 0x000f240000300800 */
[----:B------:R-:W-:Y:S02]  /*1e280*/  FFMA.FTZ R3, R249, R126, R3 ;  /* 0x0000007ef9037223 */ /* 0x000fe40000010003 */
[----:B------:R-:W4:Y:S02]  /*1e290*/  LDL.LU R219, [R1+0x7c4] ;  /* 0x0007c40001db7983 */ /* 0x000f240000300800 */
[----:B------:R-:W-:-:S02]  /*1e2a0*/  FFMA.FTZ R3, R247, R130, R3 ;  /* 0x00000082f7037223 */ /* 0x000fc40000010003 */
[----:B------:R-:W4:Y:S02]  /*1e2b0*/  LDL.LU R226, [R1+0x7c0] ;  /* 0x0007c00001e27983 */ /* 0x000f240000300800 */
[----:B------:R-:W-:Y:S02]  /*1e2c0*/  FFMA.FTZ R3, R242, R134, R3 ;  /* 0x00000086f2037223 */ /* 0x000fe40000010003 */
[----:B------:R-:W2:Y:S02]  /*1e2d0*/  LDL R227, [R1+0x4d8] ;  /* 0x0004d80001e37983 */ /* 0x000ea40000100800 */
[----:B------:R-:W-:Y:S02]  /*1e2e0*/  FFMA.FTZ R3, R238, R138, R3 ;  /* 0x0000008aee037223 */ /* 0x000fe40000010003 */
[----:B------:R-:W3:Y:S02]  /*1e2f0*/  LDL R231, [R1+0x4c8] ;  /* 0x0004c80001e77983 */ /* 0x000ee40000100800 */
[----:B------:R-:W-:-:S02]  /*1e300*/  FFMA.FTZ R3, R234, R142, R3 ;  /* 0x0000008eea037223 */ /* 0x000fc40000010003 */
[----:B------:R-:W4:Y:S02]  /*1e310*/  LDL R234, [R1+0x4ec] ;  /* 0x0004ec0001ea7983 */ /* 0x000f240000100800 */
[----:B------:R-:W-:Y:S02]  /*1e320*/  FFMA.FTZ R3, R230, R146, R3 ;  /* 0x00000092e6037223 */ /* 0x000fe40000010003 */
[----:B------:R-:W2:Y:S02]  /*1e330*/  LDL R230, [R1+0x4fc] ;  /* 0x0004fc0001e67983 */ /* 0x000ea40000100800 */
[----:B------:R-:W-:Y:S02]  /*1e340*/  FFMA.FTZ R3, R223, R150, R3 ;  /* 0x00000096df037223 */ /* 0x000fe40000010003 */
        /* <DEDUP_REMOVED lines=13> */
[----:B--2---:R-:W-:Y:S01]  /*1e420*/  FFMA.FTZ R2, R230, R151, R2 ;  /* 0x00000097e6027223 */ /* 0x004fe20000010002 */
[----:B---3--:R-:W-:-:S02]  /*1e430*/  FFMA.FTZ R3, R223, R154, R3 ;  /* 0x0000009adf037223 */ /* 0x008fc40000010003 */
[----:B------:R-:W2:Y:S02]  /*1e440*/  LDL.LU R223, [R1+0x7bc] ;  /* 0x0007bc0001df7983 */ /* 0x000ea40000300800 */
[----:B------:R-:W-:Y:S02]  /*1e450*/  FFMA.FTZ R3, R227, R158, R3 ;  /* 0x0000009ee3037223 */ /* 0x000fe40000010003 */
[----:B------:R-:W3:Y:S01]  /*1e460*/  LDL.LU R230, [R1+0x7b8] ;  /* 0x0007b80001e67983 */ /* 0x000ee20000300800 */
[----:B----4-:R-:W-:-:S03]  /*1e470*/  FFMA.FTZ R2, R234, R155, R2 ;  /* 0x0000009bea027223 */ /* 0x010fc60000010002 */
        /* <DEDUP_REMOVED lines=15> */
[----:B------:R-:W-:Y:S01]  /*1e570*/  FFMA.FTZ R3, R251, R178, R3 ;  /* 0x000000b2fb037223 */ /* 0x000fe20000010003 */
[----:B------:R-:W-:Y:S02]  /*1e580*/  FFMA.FTZ R2, R252, R171, R2 ;  /* 0x000000abfc027223 */ /* 0x000fe40000010002 */
[----:B------:R1:W5:Y:S01]  /*1e590*/  LDL.LU R0, [R1+0x794] ;  /* 0x0007940001007983 */ /* 0x0003620000300800 */
[----:B------:R-:W-:-:S03]  /*1e5a0*/  FFMA.FTZ R3, R249, R182, R3 ;  /* 0x000000b6f9037223 */ /* 0x000fc60000010003 */
[----:B------:R-:W4:Y:S01]  /*1e5b0*/  LDL R249, [R1+0x450] ;  /* 0x0004500001f97983 */ /* 0x000f220000100800 */
[----:B------:R-:W-:-:S04]  /*1e5c0*/  FFMA.FTZ R2, R250, R175, R2 ;  /* 0x000000affa027223 */ /* 0x000fc80000010002 */
[----:B------:R-:W-:Y:S02]  /*1e5d0*/  FFMA.FTZ R2, R248, R179, R2 ;  /* 0x000000b3f8027223 */ /* 0x000fe40000010002 */
[----:B------:R-:W4:Y:S02]  /*1e5e0*/  LDL R248, [R1+0x460] ;  /* 0x0004600001f87983 */ /* 0x000f240000100800 */
[----:B------:R-:W-:Y:S02]  /*1e5f0*/  FFMA.FTZ R2, R247, R183, R2 ;  /* 0x000000b7f7027223 */ /* 0x000fe40000010002 */
[----:B------:R-:W4:Y:S01]  /*1e600*/  LDL R247, [R1+0x464] ;  /* 0x0004640001f77983 */ /* 0x000f220000100800 */
[----:B------:R-:W-:Y:S01]  /*1e610*/  FFMA.FTZ R3, R186, UR74, R3 ;  /* 0x0000004aba037c23 */ /* 0x000fe20008010003 */
[----:B------:R-:W-:-:S03]  /*1e620*/  FFMA.FTZ R2, R187, UR73, R2 ;  /* 0x00000049bb027c23 */ /* 0x000fc60008010002 */
        /* <DEDUP_REMOVED lines=16> */
[----:B------:R-:W-:-:S04]  /*1e730*/  FFMA.FTZ R3, R222, UR10, R3 ;  /* 0x0000000ade037c23 */ /* 0x000fc80008010003 */
[----:B------:R-:W-:Y:S01]  /*1e740*/  FFMA.FTZ R3, R226, UR14, R3 ;  /* 0x0000000ee2037c23 */ /* 0x000fe20008010003 */
[----:B--2---:R-:W-:-:S03]  /*1e750*/  FFMA.FTZ R2, R223, UR9, R2 ;  /* 0x00000009df027c23 */ /* 0x004fc60008010002 */
[----:B---3--:R-:W-:Y:S01]  /*1e760*/  FFMA.FTZ R3, R230, UR18, R3 ;  /* 0x00000012e6037c23 */ /* 0x008fe20008010003 */
[----:B----4-:R-:W-:-:S03]  /*1e770*/  FFMA.FTZ R2, R227, UR13, R2 ;  /* 0x0000000de3027c23 */ /* 0x010fc60008010002 */
[----:B------:R-:W-:Y:S01]  /*1e780*/  FFMA.FTZ R3, R234, UR22, R3 ;  /* 0x00000016ea037c23 */ /* 0x000fe20008010003 */
[----:B------:R-:W-:-:S03]  /*1e790*/  FFMA.FTZ R2, R231, UR17, R2 ;  /* 0x00000011e7027c23 */ /* 0x000fc60008010002 */
[----:B------:R-:W-:Y:S01]  /*1e7a0*/  FFMA.FTZ R3, R238, UR26, R3 ;  /* 0x0000001aee037c23 */ /* 0x000fe20008010003 */
[----:B------:R-:W-:-:S03]  /*1e7b0*/  FFMA.FTZ R2, R235, UR21, R2 ;  /* 0x00000015eb027c23 */ /* 0x000fc60008010002 */
[----:B------:R-:W-:Y:S01]  /*1e7c0*/  FFMA.FTZ R3, R242, UR30, R3 ;  /* 0x0000001ef2037c23 */ /* 0x000fe20008010003 */
[----:B------:R-:W-:-:S03]  /*1e7d0*/  FFMA.FTZ R2, R239, UR25, R2 ;  /* 0x00000019ef027c23 */ /* 0x000fc60008010002 */
[----:B------:R-:W-:Y:S01]  /*1e7e0*/  FADD.FTZ R3, R3, R245 ;  /* 0x000000f503037221 */ /* 0x000fe20000010000 */
[----:B------:R-:W-:-:S04]  /*1e7f0*/  FFMA.FTZ R2, R243, UR29, R2 ;  /* 0x0000001df3027c23 */ /* 0x000fc80008010002 */
[----:B------:R-:W-:Y:S01]  /*1e800*/  FADD.FTZ R2, R2, R3 ;  /* 0x0000000302027221 */ /* 0x000fe20000010000 */
[----:B------:R-:W-:-:S03]  /*1e810*/  @P1 SEL R3, RZ, UR38, P4 ;  /* 0x00000026ff031c07 */ /* 0x000fc6000a000000 */
[----:B0-----:R-:W-:Y:S01]  /*1e820*/  FMUL.FTZ R2, R2, UR34 ;  /* 0x0000002202027c20 */ /* 0x001fe20008410000 */
[----:B------:R-:W-:-:S03]  /*1e830*/  @P1 IADD3 R3, PT, PT, R249, -UR42, R3 ;  /* 0x8000002af9031c10 */ /* 0x000fc6000fffe003 */
[----:B------:R-:W-:Y:S01]  /*1e840*/  @P2 FADD.FTZ R2, R2, R246 ;  /* 0x000000f602022221 */ /* 0x000fe20000010000 */
[----:B------:R-:W-:-:S05]  /*1e850*/  @P1 I2FP.F32.S32 R3, R3 ;  /* 0x0000000300031245 */ /* 0x000fca0000201400 */
[----:B------:R-:W-:-:S05]  /*1e860*/  @P1 FFMA.FTZ R2, R3, R244, R2 ;  /* 0x000000f403021223 */ /* 0x000fca0000010002 */
[----:B------:R-:W-:Y:S01]  /*1e870*/  @!P3 FMNMX.FTZ R247, R247, R2, !PT ;  /* 0x00000002f7f7b209 */ /* 0x000fe20007810000 */
[----:B------:R1:W-:Y:S04]  /*1e880*/  STS [R248], R2 ;  /* 0x00000002f8007388 */ /* 0x0003e80000000800 */
[----:B------:R1:W-:Y:S02]  /*1e890*/  @!P3 STL [R1+0x464], R247 ;  /* 0x000464f70100b387 */ /* 0x0003e40000100800 */
.L_x_2263:
[----:B------:R-:W-:Y:S05]  /*1e8a0*/  BSYNC.RECONVERGENT B0 ;  /* 0x0000000000007941 */ /* 0x000fea0003800200 */
.L_x_2262:
[----:B01234-:R-:W2:Y:S04]  /*1e8b0*/  LDL.LU R3, [R1+0x450] ;  /* 0x0004500001037983 */ /* 0x01fea80000300800 */
[----:B------:R-:W3:Y:S04]  /*1e8c0*/  LDL.LU R2, [R1+0x460] ;  /* 0x0004600001027983 */ /* 0x000ee80000300800 */
[----:B------:R-:W4:Y:S04]  /*1e8d0*/  LDL R248, [R1+0x46c] ;  /* 0x00046c0001f87983 */ /* 0x000f280000100800 */
[----:B------:R-:W4:Y:S04]  /*1e8e0*/  LDL.LU R247, [R1+0x458] ;  /* 0x0004580001f77983 */ /* 0x000f280000300800 */
[----:B------:R-:W4:Y:S01]  /*1e8f0*/  LDL.LU R244, [R1+0x45c] ;  /* 0x00045c0001f47983 */ /* 0x000f220000300800 */
[----:B--2---:R-:W-:-:S03]  /*1e900*/  MOV R246, R3 ;  /* 0x0000000300f67202 */ /* 0x004fc60000000f00 */
[----:B------:R-:W2:Y:S01]  /*1e910*/  LDL.LU R3, [R1+0x454] ;  /* 0x0004540001037983 */ /* 0x000ea20000300800 */
[----:B---3--:R-:W-:Y:S01]  /*1e920*/  IMAD.MOV.U32 R245, RZ, RZ, R2 ;  /* 0x000000fffff57224 */ /* 0x008fe200078e0002 */
[----:B------:R-:W-:-:S04]  /*1e930*/  IADD3 R2, PT, PT, R246, 0xff, RZ ;  /* 0x000000fff6027810 */ /* 0x000fc80007ffe0ff */
[----:B----4-:R-:W-:Y:S01]  /*1e940*/  ISETP.GE.AND P1, PT, R2, R248, PT ;  /* 0x000000f80200720c */ /* 0x010fe20003f26270 */
[----:B------:R-:W-:Y:S01]  /*1e950*/  VIADD R2, R246, 0x100 ;  /* 0x00000100f6027836 */ /* 0x000fe20000000000 */
[----:B------:R-:W-:Y:S02]  /*1e960*/  IADD3 R245, PT, PT, R245, 0x400, RZ ;  /* 0x00000400f5f57810 */ /* 0x000fe40007ffe0ff */
[----:B------:R-:W-:Y:S01]  /*1e970*/  IADD3 R247, P2, PT, R247, 0x100, RZ ;  /* 0x00000100f7f77810 */ /* 0x000fe20007f5e0ff */
[----:B------:R-:W-:-:S04]  /*1e980*/  VIADD R244, R244, 0x100 ;  /* 0x00000100f4f47836 */ /* 0x000fc80000000000 */
[----:B------:R0:W-:Y:S04]  /*1e990*/  STL [R1+0x458], R247 ;  /* 0x000458f701007387 */ /* 0x0001e80000100800 */
[----:B------:R0:W-:Y:S04]  /*1e9a0*/  STL [R1+0x460], R245 ;  /* 0x000460f501007387 */ /* 0x0001e80000100800 */
[----:B------:R0:W-:Y:S04]  /*1e9b0*/  STL [R1+0x450], R2 ;  /* 0x0004500201007387 */ /* 0x0001e80000100800 */
[----:B------:R0:W-:Y:S01]  /*1e9c0*/  STL [R1+0x45c], R244 ;  /* 0x00045cf401007387 */ /* 0x0001e20000100800 */
[----:B--2---:R-:W-:-:S05]  /*1e9d0*/  IADD3.X R3, PT, PT, RZ, R3, RZ, P2, !PT ;  /* 0x00000003ff037210 */ /* 0x004fca00017fe4ff */
[----:B------:R0:W-:Y:S01]  /*1e9e0*/  STL [R1+0x454], R3 ;  /* 0x0004540301007387 */ /* 0x0001e20000100800 */
[----:B------:R-:W-:Y:S05]  /*1e9f0*/  @!P1 BRA `(.L_x_2264) ;  /* 0xfffffe5400a49947 */ /* 0x000fea000383ffff */
.L_x_2004:
[----:B------:R-:W-:Y:S05]  /*1ea00*/  BSYNC.RECONVERGENT B1 ;  /* 0x0000000000017941 */ /* 0x000fea0003800200 */
.L_x_2003:
[----:B0-----:R-:W2:Y:S01]  /*1ea10*/  LDL.LU R3, [R1+0x464] ;  /* 0x0004640001037983 */ /* 0x001ea20000300800 */
[----:B------:R-:W0:Y:S01]  /*1ea20*/  S2UR UR8, SR_CgaCtaId ;  /* 0x00000000000879c3 */ /* 0x000e220000008800 */
[----:B------:R-:W-:Y:S01]  /*1ea30*/  UMOV UR7, 0x400 ;  /* 0x0000040000077882 */ /* 0x000fe20000000000 */
[----:B------:R-:W-:Y:S01]  /*1ea40*/  BSSY.RECONVERGENT B0, `(.L_x_2265) ;  /* 0x000016b000007945 */ /* 0x000fe20003800200 */
[----:B-----5:R-:W-:Y:S01]  /*1ea50*/  IMAD.MOV.U32 R9, RZ, RZ, RZ ;  /* 0x000000ffff097224 */ /* 0x020fe200078e00ff */
[----:B0-----:R-:W-:Y:S01]  /*1ea60*/  ULEA UR9, UR8, UR7, 0x18 ;  /* 0x0000000708097291 */ /* 0x001fe2000f8ec0ff */
[----:B--2---:R-:W0:Y:S02]  /*1ea70*/  SHFL.BFLY PT, R2, R3, 0x10, 0x1f ;  /* 0x0e001f0003027f89 */ /* 0x004e2400000e0000 */
[----:B0-----:R-:W-:-:S05]  /*1ea80*/  FMNMX.FTZ R3, R2, R3, !PT ;  /* 0x0000000302037209 */ /* 0x001fca0007810000 */
[----:B------:R-:W0:Y:S02]  /*1ea90*/  SHFL.BFLY PT, R2, R3, 0x8, 0x1f ;  /* 0x0d001f0003027f89 */ /* 0x000e2400000e0000 */
[----:B0-----:R-:W-:Y:S02]  /*1eaa0*/  FMNMX.FTZ R4, R3, R2, !PT ;  /* 0x0000000203047209 */ /* 0x001fe40007810000 */
[----:B------:R-:W0:Y:S03]  /*1eab0*/  S2R R2, SR_TID.X ;  /* 0x0000000000027919 */ /* 0x000e260000002100 */
[----:B------:R-:W1:Y:S02]  /*1eac0*/  SHFL.BFLY PT, R5, R4, 0x4, 0x1f ;  /* 0x0c801f0004057f89 */ /* 0x000e6400000e0000 */
[----:B-1----:R-:W-:Y:S01]  /*1ead0*/  FMNMX.FTZ R5, R4, R5, !PT ;  /* 0x0000000504057209 */ /* 0x002fe20007810000 */
[----:B------:R-:W-:Y:S01]  /*1eae0*/  IMAD.MOV.U32 R4, RZ, RZ, -0x800001 ;  /* 0xff7fffffff047424 */ /* 0x000fe200078e00ff */
[----:B0-----:R-:W-:-:S03]  /*1eaf0*/  LOP3.LUT P1, R24, R2, 0x1f, RZ, 0xc0, !PT ;  /* 0x0000001f02187812 */ /* 0x001fc6000782c0ff */
[----:B------:R-:W0:Y:S01]  /*1eb00*/  SHFL.BFLY PT, R6, R5, 0x2, 0x1f ;  /* 0x0c401f0005067f89 */ /* 0x000e2200000e0000 */
[C---:B------:R-:W-:Y:S02]  /*1eb10*/  ISETP.GT.U32.AND P0, PT, R24.reuse, 0x7, PT ;  /* 0x000000071800780c */ /* 0x040fe40003f04070 */
[----:B------:R-:W-:-:S07]  /*1eb20*/  LEA R26, R24, UR9, 0x2 ;  /* 0x00000009181a7c11 */ /* 0x000fce000f8e10ff */
[----:B------:R-:W-:Y:S02]  /*1eb30*/  @!P1 LEA.HI R3, R2, UR9, RZ, 0x1d ;  /* 0x0000000902039c11 */ /* 0x000fe4000f8fe8ff */
[----:B0-----:R-:W-:-:S05]  /*1eb40*/  FMNMX.FTZ R6, R5, R6, !PT ;  /* 0x0000000605067209 */ /* 0x001fca0007810000 */
[----:B------:R-:W0:Y:S02]  /*1eb50*/  SHFL.BFLY PT, R7, R6, 0x1, 0x1f ;  /* 0x0c201f0006077f89 */ /* 0x000e2400000e0000 */
[----:B0-----:R-:W-:-:S05]  /*1eb60*/  FMNMX.FTZ R10, R6, R7, !PT ;  /* 0x00000007060a7209 */ /* 0x001fca0007810000 */
[----:B------:R0:W-:Y:S01]  /*1eb70*/  @!P1 STS [R3], R10 ;  /* 0x0000000a03009388 */ /* 0x0001e20000000800 */
[----:B------:R-:W-:Y:S01]  /*1eb80*/  BAR.SYNC.DEFER_BLOCKING 0x0 ;  /* 0x0000000000007b1d */ /* 0x000fe20000010000 */
[----:B0-----:R-:W-:-:S05]  /*1eb90*/  SHF.L.U32 R3, R2, 0x2, RZ ;  /* 0x0000000202037819 */ /* 0x001fca00000006ff */
[----:B------:R-:W0:Y:S04]  /*1eba0*/  @!P0 LDS R4, [R26] ;  /* 0x000000001a048984 */ /* 0x000e280000000800 */
[----:B0-----:R-:W0:Y:S02]  /*1ebb0*/  SHFL.BFLY PT, R5, R4, 0x4, 0x1f ;  /* 0x0c801f0004057f89 */ /* 0x001e2400000e0000 */
[----:B0-----:R-:W-:-:S05]  /*1ebc0*/  FMNMX.FTZ R6, R5, R4, !PT ;  /* 0x0000000405067209 */ /* 0x001fca0007810000 */
[----:B------:R-:W0:Y:S02]  /*1ebd0*/  SHFL.BFLY PT, R5, R6, 0x2, 0x1f ;  /* 0x0c401f0006057f89 */ /* 0x000e2400000e0000 */
[----:B0-----:R-:W-:Y:S02]  /*1ebe0*/  FMNMX.FTZ R7, R6, R5, !PT ;  /* 0x0000000506077209 */ /* 0x001fe40007810000 */
[----:B------:R-:W-:-:S03]  /*1ebf0*/  IADD3 R5, PT, PT, R2, UR4, RZ ;  /* 0x0000000402057c10 */ /* 0x000fc6000fffe0ff */
[----:B------:R-:W0:Y:S01]  /*1ec00*/  SHFL.BFLY PT, R8, R7, 0x1, 0x1f ;  /* 0x0c201f0007087f89 */ /* 0x000e2200000e0000 */
[----:B------:R-:W-:Y:S02]  /*1ec10*/  ISETP.GE.AND P0, PT, R5, UR42, PT ;  /* 0x0000002a05007c0c */ /* 0x000fe4000bf06270 */
[----:B0-----:R-:W-:-:S05]  /*1ec20*/  FMNMX.FTZ R8, R7, R8, !PT ;  /* 0x0000000807087209 */ /* 0x001fca0007810000 */
[----:B------:R0:W1:Y:S06]  /*1ec30*/  SHFL.IDX PT, R25, R8, RZ, 0x1f ;  /* 0x00001fff08197589 */ /* 0x00006c00000e0000 */
[----:B------:R-:W-:Y:S05]  /*1ec40*/  @P0 BRA `(.L_x_2266) ;  /* 0x0000001400280947 */ /* 0x000fea0003800000 */
[----:B------:R-:W2:Y:S02]  /*1ec50*/  LDC.64 R6, c[0x0][0x420] ;  /* 0x00010800ff067b82 */ /* 0x000ea40000000a00 */
[----:B--2---:R-:W-:-:S04]  /*1ec60*/  ISETP.NE.U32.AND P0, PT, R6, RZ, PT ;  /* 0x000000ff0600720c */ /* 0x004fc80003f05070 */
[----:B------:R-:W-:-:S13]  /*1ec70*/  ISETP.NE.AND.EX P0, PT, R7, RZ, PT, P0 ;  /* 0x000000ff0700720c */ /* 0x000fda0003f05300 */
[----:B------:R-:W-:Y:S05]  /*1ec80*/  @P0 BRA `(.L_x_2267) ;  /* 0x0000000c00980947 */ /* 0x000fea0003800000 */
[----:B------:R-:W-:Y:S01]  /*1ec90*/  IMAD.MOV.U32 R0, RZ, RZ, 0x100 ;  /* 0x00000100ff007424 */ /* 0x000fe200078e00ff */
[----:B------:R-:W-:Y:S01]  /*1eca0*/  LOP3.LUT R7, RZ, R2, RZ, 0x33, !PT ;  /* 0x00000002ff077212 */ /* 0x000fe200078e33ff */
[----:B------:R-:W-:Y:S01]  /*1ecb0*/  BSSY.RECONVERGENT B1, `(.L_x_2268) ;  /* 0x000001c000017945 */ /* 0x000fe20003800200 */
[----:B------:R-:W-:Y:S02]  /*1ecc0*/  HFMA2 R9, -RZ, RZ, 0, 0 ;  /* 0x00000000ff097431 */ /* 0x000fe400000001ff */
[----:B------:R-:W-:-:S04]  /*1ecd0*/  VIADDMNMX R0, R5, R0, UR42, !PT ;  /* 0x0000002a05007e46 */ /* 0x000fc8000f800100 */
[----:B------:R-:W-:-:S04]  /*1ece0*/  IADD3 R7, PT, PT, R0, -UR4, R7 ;  /* 0x8000000400077c10 */ /* 0x000fc8000fffe007 */
[C---:B------:R-:W-:Y:S02]  /*1ecf0*/  LOP3.LUT R0, R7.reuse, 0x300, RZ, 0xc0, !PT ;  /* 0x0000030007007812 */ /* 0x040fe400078ec0ff */
[----:B------:R-:W-:Y:S02]  /*1ed00*/  ISETP.GE.U32.AND P1, PT, R7, 0x300, PT ;  /* 0x000003000700780c */ /* 0x000fe40003f26070 */
[----:B------:R-:W-:Y:S01]  /*1ed10*/  ISETP.NE.AND P0, PT, R0, 0x300, PT ;  /* 0x000003000000780c */ /* 0x000fe20003f05270 */
[----:B------:R-:W-:-:S12]  /*1ed20*/  IMAD.MOV.U32 R0, RZ, RZ, R5 ;  /* 0x000000ffff007224 */ /* 0x000fd800078e0005 */
[----:B------:R-:W-:Y:S05]  /*1ed30*/  @!P0 BRA `(.L_x_2269) ;  /* 0x00000000004c8947 */ /* 0x000fea0003800000 */
[----:B------:R-:W-:Y:S01]  /*1ed40*/  UIADD3 UR5, UPT, UPT, UR7, 0x840, URZ ;  /* 0x0000084007057890 */ /* 0x000fe2000fffe0ff */
[----:B------:R-:W-:Y:S02]  /*1ed50*/  LEA.HI R0, R7, 0x1, RZ, 0x18 ;  /* 0x0000000107007811 */ /* 0x000fe400078fc0ff */
[----:B------:R-:W-:Y:S01]  /*1ed60*/  MOV R9, RZ ;  /* 0x000000ff00097202 */ /* 0x000fe20000000f00 */
[----:B------:R-:W-:Y:S01]  /*1ed70*/  ULEA UR5, UR8, UR5, 0x18 ;  /* 0x0000000508057291 */ /* 0x000fe2000f8ec0ff */
[----:B------:R-:W-:Y:S01]  /*1ed80*/  LOP3.LUT R4, R0, 0x3, RZ, 0xc0, !PT ;  /* 0x0000000300047812 */ /* 0x000fe200078ec0ff */
[----:B------:R-:W-:-:S03]  /*1ed90*/  IMAD.MOV.U32 R0, RZ, RZ, R5 ;  /* 0x000000ffff007224 */ /* 0x000fc600078e0005 */
[----:B------:R-:W-:Y:S01]  /*1eda0*/  IADD3 R6, PT, PT, -R4, RZ, RZ ;  /* 0x000000ff04067210 */ /* 0x000fe20007ffe1ff */
[----:B------:R-:W-:-:S07]  /*1edb0*/  VIADD R4, R3, UR5 ;  /* 0x0000000503047c36 */ /* 0x000fce0008000000 */
.L_x_2270:
[----:B------:R-:W1:Y:S01]  /*1edc0*/  LDS R7, [R4] ;  /* 0x0000000004077984 */ /* 0x000e620000000800 */
[----:B------:R-:W-:Y:S01]  /*1edd0*/  IADD3 R6, PT, PT, R6, 0x1, RZ ;  /* 0x0000000106067810 */ /* 0x000fe20007ffe0ff */
[----:B------:R-:W-:-:S03]  /*1ede0*/  VIADD R0, R0, 0x100 ;  /* 0x0000010000007836 */ /* 0x000fc60000000000 */
[----:B------:R-:W-:Y:S01]  /*1edf0*/  ISETP.NE.AND P0, PT, R6, RZ, PT ;  /* 0x000000ff0600720c */ /* 0x000fe20003f05270 */
[----:B-1----:R-:W-:-:S04]  /*1ee00*/  FADD.FTZ R7, -R25, R7 ;  /* 0x0000000719077221 */ /* 0x002fc80000010100 */
[----:B------:R-:W-:-:S06]  /*1ee10*/  FMUL.FTZ R7, R7, 1.4426950216293334961 ;  /* 0x3fb8aa3b07077820 */ /* 0x000fcc0000410000 */
[----:B------:R-:W1:Y:S02]  /*1ee20*/  MUFU.EX2 R7, R7 ;  /* 0x0000000700077308 */ /* 0x000e640000000800 */
[----:B-1----:R1:W-:Y:S01]  /*1ee30*/  STS [R4], R7 ;  /* 0x0000000704007388 */ /* 0x0023e20000000800 */
[----:B------:R-:W-:Y:S01]  /*1ee40*/  FADD.FTZ R9, R7, R9 ;  /* 0x0000000907097221 */ /* 0x000fe20000010000 */
[----:B-1----:R-:W-:Y:S01]  /*1ee50*/  IADD3 R4, PT, PT, R4, 0x400, RZ ;  /* 0x0000040004047810 */ /* 0x002fe20007ffe0ff */
[----:B------:R-:W-:Y:S06]  /*1ee60*/  @P0 BRA `(.L_x_2270) ;  /* 0xfffffffc00d40947 */ /* 0x000fec000383ffff */
.L_x_2269:
[----:B------:R-:W-:Y:S05]  /*1ee70*/  BSYNC.RECONVERGENT B1 ;  /* 0x0000000000017941 */ /* 0x000fea0003800200 */
.L_x_2268:
        /* <DEDUP_REMOVED lines=9> */
[----:B------:R-:W-:-:S05]  /*1ef10*/  IMAD.U32 R7, RZ, RZ, UR5 ;  /* 0x00000005ff077e24 */ /* 0x000fca000f8e00ff */
[----:B------:R-:W-:Y:S01]  /*1ef20*/  IADD3 R4, PT, PT, R4, 0x800, R7 ;  /* 0x0000080004047810 */ /* 0x000fe20007ffe007 */
[----:B------:R-:W-:Y:S06]  /*1ef30*/  @!P1 BRA `(.L_x_2272) ;  /* 0x00000004009c9947 */ /* 0x000fec0003800000 */
[----:B------:R-:W-:Y:S02]  /*1ef40*/  MOV R23, UR42 ;  /* 0x0000002a00177c02 */ /* 0x000fe40008000f00 */
[----:B------:R-:W-:-:S03]  /*1ef50*/  PLOP3.LUT P0, PT, PT, PT, PT, 0x8, 0x80 ;  /* 0x000000000080781c */ /* 0x000fc60003f0e170 */
[----:B------:R-:W-:-:S10]  /*1ef60*/  VIADD R23, R23, 0xfffff400 ;  /* 0xfffff40017177836 */ /* 0x000fd40000000000 */
.L_x_2273:
[----:B------:R-:W1:Y:S01]  /*1ef70*/  LDS R6, [R4+-0x800] ;  /* 0xfff8000004067984 */ /* 0x000e620000000800 */
[----:B------:R-:W-:-:S03]  /*1ef80*/  IADD3 R0, PT, PT, R0, 0x1000, RZ ;  /* 0x0000100000007810 */ /* 0x000fc60007ffe0ff */
[----:B------:R-:W2:Y:S01]  /*1ef90*/  LDS R7, [R4+-0x400] ;  /* 0xfffc000004077984 */ /* 0x000ea20000000800 */
[----:B------:R-:W-:-:S03]  /*1efa0*/  ISETP.GE.AND P1, PT, R0, R23, PT ;  /* 0x000000170000720c */ /* 0x000fc60003f26270 */
[----:B0-----:R-:W0:Y:S04]  /*1efb0*/  LDS R8, [R4] ;  /* 0x0000000004087984 */ /* 0x001e280000000800 */
        /* <DEDUP_REMOVED lines=10> */
[C---:B--2---:R-:W-:Y:S01]  /*1f060*/  FADD.FTZ R7, -R25.reuse, R7 ;  /* 0x0000000719077221 */ /* 0x044fe20000010100 */
[----:B------:R-:W-:Y:S02]  /*1f070*/  FMUL.FTZ R6, R6, 1.4426950216293334961 ;  /* 0x3fb8aa3b06067820 */ /* 0x000fe40000410000 */
[----:B------:R-:W2:Y:S01]  /*1f080*/  LDS R19, [R4+0x2800] ;  /* 0x0028000004137984 */ /* 0x000ea20000000800 */
[----:B0-----:R-:W-:Y:S01]  /*1f090*/  FADD.FTZ R8, -R25, R8 ;  /* 0x0000000819087221 */ /* 0x001fe20000010100 */
[----:B------:R-:W-:Y:S02]  /*1f0a0*/  FMUL.FTZ R7, R7, 1.4426950216293334961 ;  /* 0x3fb8aa3b07077820 */ /* 0x000fe40000410000 */
[----:B------:R-:W0:Y:S01]  /*1f0b0*/  MUFU.EX2 R6, R6 ;  /* 0x0000000600067308 */ /* 0x000e220000000800 */
[----:B------:R-:W2:Y:S01]  /*1f0c0*/  LDS R20, [R4+0x2c00] ;  /* 0x002c000004147984 */ /* 0x000ea20000000800 */
[C---:B---3--:R-:W-:Y:S01]  /*1f0d0*/  FADD.FTZ R10, -R25.reuse, R10 ;  /* 0x0000000a190a7221 */ /* 0x048fe20000010100 */
[----:B------:R-:W-:Y:S01]  /*1f0e0*/  FMUL.FTZ R8, R8, 1.4426950216293334961 ;  /* 0x3fb8aa3b08087820 */ /* 0x000fe20000410000 */
[----:B------:R-:W3:Y:S01]  /*1f0f0*/  MUFU.EX2 R7, R7 ;  /* 0x0000000700077308 */ /* 0x000ee20000000800 */
[----:B------:R-:W2:Y:S01]  /*1f100*/  LDS R21, [R4+0x3000] ;  /* 0x0030000004157984 */ /* 0x000ea20000000800 */
[C---:B----4-:R-:W-:Y:S01]  /*1f110*/  FADD.FTZ R11, -R25.reuse, R11 ;  /* 0x0000000b190b7221 */ /* 0x050fe20000010100 */
[----:B------:R-:W-:Y:S01]  /*1f120*/  FMUL.FTZ R10, R10, 1.4426950216293334961 ;  /* 0x3fb8aa3b0a0a7820 */ /* 0x000fe20000410000 */
[----:B-----5:R-:W-:Y:S01]  /*1f130*/  FADD.FTZ R12, -R25, R12 ;  /* 0x0000000c190c7221 */ /* 0x020fe20000010100 */
[----:B------:R-:W4:Y:S01]  /*1f140*/  MUFU.EX2 R8, R8 ;  /* 0x0000000800087308 */ /* 0x000f220000000800 */
[----:B------:R-:W5:Y:S01]  /*1f150*/  LDS R22, [R4+0x3400] ;  /* 0x0034000004167984 */ /* 0x000f620000000800 */
[----:B------:R-:W-:Y:S01]  /*1f160*/  FMUL.FTZ R11, R11, 1.4426950216293334961 ;  /* 0x3fb8aa3b0b0b7820 */ /* 0x000fe20000410000 */
[C---:B------:R-:W-:Y:S01]  /*1f170*/  FADD.FTZ R13, -R25.reuse, R13 ;  /* 0x0000000d190d7221 */ /* 0x040fe20000010100 */
[----:B------:R-:W4:Y:S01]  /*1f180*/  MUFU.EX2 R10, R10 ;  /* 0x0000000a000a7308 */ /* 0x000f220000000800 */
[----:B------:R-:W-:Y:S01]  /*1f190*/  FMUL.FTZ R12, R12, 1.4426950216293334961 ;  /* 0x3fb8aa3b0c0c7820 */ /* 0x000fe20000410000 */
[----:B0-----:R-:W-:Y:S01]  /*1f1a0*/  FADD.FTZ R9, R6, R9 ;  /* 0x0000000906097221 */ /* 0x001fe20000010000 */
        /* <DEDUP_REMOVED lines=15> */
[----:B0-----:R-:W-:Y:S01]  /*1f2a0*/  FADD.FTZ R9, R9, R11 ;  /* 0x0000000b09097221 */ /* 0x001fe20000010000 */
[----:B-1----:R-:W-:Y:S01]  /*1f2b0*/  FADD.FTZ R18, -R25, R18 ;  /* 0x0000001219127221 */ /* 0x002fe20000010100 */
[----:B------:R-:W0:Y:S01]  /*1f2c0*/  MUFU.EX2 R15, R15 ;  /* 0x0000000f000f7308 */ /* 0x000e220000000800 */
[----:B------:R-:W-:Y:S01]  /*1f2d0*/  FMUL.FTZ R17, R17, 1.4426950216293334961 ;  /* 0x3fb8aa3b11117820 */ /* 0x000fe20000410000 */
[----:B---3--:R-:W-:Y:S01]  /*1f2e0*/  FADD.FTZ R9, R9, R12 ;  /* 0x0000000c09097221 */ /* 0x008fe20000010000 */
[----:B--2---:R-:W-:Y:S01]  /*1f2f0*/  FADD.FTZ R19, -R25, R19 ;  /* 0x0000001319137221 */ /* 0x004fe20000010100 */
        /* <DEDUP_REMOVED lines=43> */
.L_x_2272:
[----:B------:R-:W-:Y:S05]  /*1f5b0*/  BSYNC.RECONVERGENT B1 ;  /* 0x0000000000017941 */ /* 0x000fea0003800200 */
.L_x_2271:
[----:B------:R-:W-:Y:S01]  /*1f5c0*/  IADD3 R6, PT, PT, -R0, UR42, RZ ;  /* 0x0000002a00067c10 */ /* 0x000fe2000fffe1ff */
[----:B------:R-:W-:Y:S03]  /*1f5d0*/  BSSY.RECONVERGENT B1, `(.L_x_2274) ;  /* 0x0000036000017945 */ /* 0x000fe60003800200 */
[----:B------:R-:W-:-:S13]  /*1f5e0*/  ISETP.GT.AND P1, PT, R6, 0x400, PT ;  /* 0x000004000600780c */ /* 0x000fda0003f24270 */
[----:B------:R-:W-:Y:S05]  /*1f5f0*/  @!P1 BRA `(.L_x_2275) ;  /* 0x0000000000cc9947 */ /* 0x000fea0003800000 */
[----:B------:R-:W1:Y:S01]  /*1f600*/  LDS R6, [R4+-0x800] ;  /* 0xfff8000004067984 */ /* 0x000e620000000800 */
[----:B------:R-:W-:Y:S02]  /*1f610*/  PLOP3.LUT P0, PT, PT, PT, PT, 0x8, 0x80 ;  /* 0x000000000080781c */ /* 0x000fe40003f0e170 */
[----:B------:R-:W-:Y:S01]  /*1f620*/  IADD3 R0, PT, PT, R0, 0x800, RZ ;  /* 0x0000080000007810 */ /* 0x000fe20007ffe0ff */
[----:B------:R-:W2:Y:S04]  /*1f630*/  LDS R7, [R4+-0x400] ;  /* 0xfffc000004077984 */ /* 0x000ea80000000800 */
[----:B0-----:R-:W0:Y:S04]  /*1f640*/  LDS R8, [R4] ;  /* 0x0000000004087984 */ /* 0x001e280000000800 */
[----:B------:R-:W3:Y:S04]  /*1f650*/  LDS R10, [R4+0x400] ;  /* 0x00040000040a7984 */ /* 0x000ee80000000800 */
[----:B------:R-:W4:Y:S04]  /*1f660*/  LDS R11, [R4+0x800] ;  /* 0x00080000040b7984 */ /* 0x000f280000000800 */
[----:B------:R-:W5:Y:S04]  /*1f670*/  LDS R12, [R4+0xc00] ;  /* 0x000c0000040c7984 */ /* 0x000f680000000800 */
[----:B------:R-:W5:Y:S04]  /*1f680*/  LDS R13, [R4+0x1000] ;  /* 0x00100000040d7984 */ /* 0x000f680000000800 */
[----:B------:R-:W5:Y:S01]  /*1f690*/  LDS R14, [R4+0x1400] ;  /* 0x00140000040e7984 */ /* 0x000f620000000800 */
[C---:B-1----:R-:W-:Y:S01]  /*1f6a0*/  FADD.FTZ R6, -R25.reuse, R6 ;  /* 0x0000000619067221 */ /* 0x042fe20000010100 */
[----:B--2---:R-:W-:-:S03]  /*1f6b0*/  FADD.FTZ R7, -R25, R7 ;  /* 0x0000000719077221 */ /* 0x004fc60000010100 */
[----:B------:R-:W-:Y:S01]  /*1f6c0*/  FMUL.FTZ R6, R6, 1.4426950216293334961 ;  /* 0x3fb8aa3b06067820 */ /* 0x000fe20000410000 */
[----:B0-----:R-:W-:Y:S01]  /*1f6d0*/  FADD.FTZ R8, -R25, R8 ;  /* 0x0000000819087221 */ /* 0x001fe20000010100 */
        /* <DEDUP_REMOVED lines=37> */
.L_x_2275:
[----:B------:R-:W-:Y:S05]  /*1f930*/  BSYNC.RECONVERGENT B1 ;  /* 0x0000000000017941 */ /* 0x000fea0003800200 */
.L_x_2274:
[----:B------:R-:W-:-:S13]  /*1f940*/  ISETP.LT.OR P0, PT, R0, UR42, P0 ;  /* 0x0000002a00007c0c */ /* 0x000fda0008701670 */
[----:B------:R-:W-:Y:S05]  /*1f950*/  @!P0 BRA `(.L_x_2266) ;  /* 0x0000000400e48947 */ /* 0x000fea0003800000 */
[----:B------:R-:W1:Y:S04]  /*1f960*/  LDS R0, [R4+-0x800] ;  /* 0xfff8000004007984 */ /* 0x000e680000000800 */
[----:B------:R-:W2:Y:S04]  /*1f970*/  LDS R6, [R4+-0x400] ;  /* 0xfffc000004067984 */ /* 0x000ea80000000800 */
[----:B------:R-:W3:Y:S04]  /*1f980*/  LDS R7, [R4] ;  /* 0x0000000004077984 */ /* 0x000ee80000000800 */
[----:B0-----:R-:W0:Y:S01]  /*1f990*/  LDS R8, [R4+0x400] ;  /* 0x0004000004087984 */ /* 0x001e220000000800 */
[C---:B-1----:R-:W-:Y:S01]  /*1f9a0*/  FADD.FTZ R0, -R25.reuse, R0 ;  /* 0x0000000019007221 */ /* 0x042fe20000010100 */
[----:B--2---:R-:W-:-:S03]  /*1f9b0*/  FADD.FTZ R6, -R25, R6 ;  /* 0x0000000619067221 */ /* 0x004fc60000010100 */
[----:B------:R-:W-:Y:S01]  /*1f9c0*/  FMUL.FTZ R0, R0, 1.4426950216293334961 ;  /* 0x3fb8aa3b00007820 */ /* 0x000fe20000410000 */
[----:B---3--:R-:W-:Y:S01]  /*1f9d0*/  FADD.FTZ R7, -R25, R7 ;  /* 0x0000000719077221 */ /* 0x008fe20000010100 */
[----:B------:R-:W-:-:S04]  /*1f9e0*/  FMUL.FTZ R6, R6, 1.4426950216293334961 ;  /* 0x3fb8aa3b06067820 */ /* 0x000fc80000410000 */
[----:B------:R-:W1:Y:S01]  /*1f9f0*/  MUFU.EX2 R0, R0 ;  /* 0x0000000000007308 */ /* 0x000e620000000800 */
[----:B0-----:R-:W-:Y:S01]  /*1fa00*/  FADD.FTZ R8, -R25, R8 ;  /* 0x0000000819087221 */ /* 0x001fe20000010100 */
[----:B------:R-:W-:Y:S02]  /*1fa10*/  FMUL.FTZ R7, R7, 1.4426950216293334961 ;  /* 0x3fb8aa3b07077820 */ /* 0x000fe40000410000 */
[----:B------:R-:W0:Y:S01]  /*1fa20*/  MUFU.EX2 R6, R6 ;  /* 0x0000000600067308 */ /* 0x000e220000000800 */
[----:B------:R-:W-:-:S03]  /*1fa30*/  FMUL.FTZ R8, R8, 1.4426950216293334961 ;  /* 0x3fb8aa3b08087820 */ /* 0x000fc60000410000 */
[----:B------:R-:W2:Y:S04]  /*1fa40*/  MUFU.EX2 R7, R7 ;  /* 0x0000000700077308 */ /* 0x000ea80000000800 */
[----:B------:R-:W3:Y:S01]  /*1fa50*/  MUFU.EX2 R8, R8 ;  /* 0x0000000800087308 */ /* 0x000ee20000000800 */
[----:B-1----:R4:W-:Y:S01]  /*1fa60*/  STS [R4+-0x800], R0 ;  /* 0xfff8000004007388 */ /* 0x0029e20000000800 */
[----:B------:R-:W-:-:S03]  /*1fa70*/  FADD.FTZ R9, R9, R0 ;  /* 0x0000000009097221 */ /* 0x000fc60000010000 */
[----:B0-----:R4:W-:Y:S01]  /*1fa80*/  STS [R4+-0x400], R6 ;  /* 0xfffc000604007388 */ /* 0x0019e20000000800 */
[----:B------:R-:W-:-:S03]  /*1fa90*/  FADD.FTZ R9, R9, R6 ;  /* 0x0000000609097221 */ /* 0x000fc60000010000 */
[----:B--2---:R4:W-:Y:S01]  /*1faa0*/  STS [R4], R7 ;  /* 0x0000000704007388 */ /* 0x0049e20000000800 */
[----:B------:R-:W-:-:S03]  /*1fab0*/  FADD.FTZ R9, R9, R7 ;  /* 0x0000000709097221 */ /* 0x000fc60000010000 */
[----:B---3--:R4:W-:Y:S01]  /*1fac0*/  STS [R4+0x400], R8 ;  /* 0x0004000804007388 */ /* 0x0089e20000000800 */
[----:B------:R-:W-:Y:S01]  /*1fad0*/  FADD.FTZ R9, R9, R8 ;  /* 0x0000000809097221 */ /* 0x000fe20000010000 */
[----:B------:R-:W-:Y:S06]  /*1fae0*/  BRA `(.L_x_2266) ;  /* 0x0000000400807947 */ /* 0x000fec0003800000 */
.L_x_2267:
[----:B------:R-:W-:Y:S01]  /*1faf0*/  HFMA2 R4, -RZ, RZ, 0, 1.52587890625e-05 ;  /* 0x00000100ff047431 */ /* 0x000fe200000001ff */
[----:B------:R-:W2:Y:S01]  /*1fb00*/  S2UR UR5, SR_CTAID.Y ;  /* 0x00000000000579c3 */ /* 0x000ea20000002600 */
[----:B------:R-:W-:Y:S01]  /*1fb10*/  LOP3.LUT R9, RZ, R2, RZ, 0x33, !PT ;  /* 0x00000002ff097212 */ /* 0x000fe200078e33ff */
[----:B------:R-:W-:Y:S02]  /*1fb20*/  BSSY.RECONVERGENT B1, `(.L_x_2276) ;  /* 0x0000025000017945 */ /* 0x000fe40003800200 */
[----:B------:R-:W-:-:S04]  /*1fb30*/  VIADDMNMX R4, R5, R4, UR42, !PT ;  /* 0x0000002a05047e46 */ /* 0x000fc8000f800104 */
[----:B------:R-:W-:Y:S01]  /*1fb40*/  IADD3 R4, PT, PT, R4, -UR4, R9 ;  /* 0x8000000404047c10 */ /* 0x000fe2000fffe009 */
[----:B------:R-:W-:-:S03]  /*1fb50*/  IMAD.MOV.U32 R9, RZ, RZ, RZ ;  /* 0x000000ffff097224 */ /* 0x000fc600078e00ff */
[C---:B0-----:R-:W-:Y:S02]  /*1fb60*/  LOP3.LUT R8, R4.reuse, 0x300, RZ, 0xc0, !PT ;  /* 0x0000030004087812 */ /* 0x041fe400078ec0ff */
[----:B------:R-:W-:Y:S02]  /*1fb70*/  ISETP.GE.U32.AND P0, PT, R4, 0x300, PT ;  /* 0x000003000400780c */ /* 0x000fe40003f06070 */
[----:B------:R-:W-:Y:S01]  /*1fb80*/  ISETP.NE.AND P1, PT, R8, 0x300, PT ;  /* 0x000003000800780c */ /* 0x000fe20003f25270 */
[----:B--2---:R-:W-:Y:S01]  /*1fb90*/  IMAD R13, R0, UR5, RZ ;  /* 0x00000005000d7c24 */ /* 0x004fe2000f8e02ff */
[----:B------:R-:W-:-:S04]  /*1fba0*/  MOV R0, R5 ;  /* 0x0000000500007202 */ /* 0x000fc80000000f00 */
[----:B------:R-:W-:-:S07]  /*1fbb0*/  SHF.R.S32.HI R12, RZ, 0x1f, R13 ;  /* 0x0000001fff0c7819 */ /* 0x000fce000001140d */
[----:B------:R-:W-:Y:S05]  /*1fbc0*/  @!P1 BRA `(.L_x_2277) ;  /* 0x0000000000689947 */ /* 0x000fea0003800000 */
[----:B------:R-:W-:Y:S01]  /*1fbd0*/  UIADD3 UR5, UPT, UPT, UR7, 0x840, URZ ;  /* 0x0000084007057890 */ /* 0x000fe2000fffe0ff */
[----:B------:R-:W-:Y:S01]  /*1fbe0*/  LEA.HI R0, R4, 0x1, RZ, 0x18 ;  /* 0x0000000104007811 */ /* 0x000fe200078fc0ff */
[----:B------:R-:W-:Y:S01]  /*1fbf0*/  IMAD.MOV.U32 R9, RZ, RZ, RZ ;  /* 0x000000ffff097224 */ /* 0x000fe200078e00ff */
[----:B------:R-:W-:Y:S01]  /*1fc00*/  IADD3 R6, P1, P2, R13, R6, R5 ;  /* 0x000000060d067210 */ /* 0x000fe20007a3e005 */
[----:B------:R-:W-:Y:S01]  /*1fc10*/  ULEA UR5, UR8, UR5, 0x18 ;  /* 0x0000000508057291 */ /* 0x000fe2000f8ec0ff */
[----:B------:R-:W-:Y:S02]  /*1fc20*/  LOP3.LUT R4, R0, 0x3, RZ, 0xc0, !PT ;  /* 0x0000000300047812 */ /* 0x000fe400078ec0ff */
[----:B------:R-:W-:Y:S02]  /*1fc30*/  IADD3.X R7, PT, PT, R12, R7, RZ, P1, P2 ;  /* 0x000000070c077210 */ /* 0x000fe40000fe44ff */
[----:B------:R-:W-:Y:S01]  /*1fc40*/  MOV R0, R5 ;  /* 0x0000000500007202 */ /* 0x000fe20000000f00 */
[----:B------:R-:W-:Y:S01]  /*1fc50*/  IMAD.MOV R8, RZ, RZ, -R4 ;  /* 0x000000ffff087224 */ /* 0x000fe200078e0a04 */
[----:B------:R-:W-:-:S07]  /*1fc60*/  IADD3 R4, PT, PT, R3, UR5, RZ ;  /* 0x0000000503047c10 */ /* 0x000fce000fffe0ff */
.L_x_2278:
[----:B------:R0:W2:Y:S01]  /*1fc70*/  LDG.E.U8 R10, desc[UR36][R6.64] ;  /* 0x00000024060a7981 */ /* 0x0000a2000c1e1100 */
[----:B------:R-:W-:Y:S01]  /*1fc80*/  IADD3 R8, PT, PT, R8, 0x1, RZ ;  /* 0x0000000108087810 */ /* 0x000fe20007ffe0ff */
[----:B------:R-:W-:Y:S01]  /*1fc90*/  VIADD R0, R0, 0x100 ;  /* 0x0000010000007836 */ /* 0x000fe20000000000 */
[----:B0-----:R-:W-:-:S04]  /*1fca0*/  IADD3 R6, P2, PT, R6, 0x100, RZ ;  /* 0x0000010006067810 */ /* 0x001fc80007f5e0ff */
[----:B------:R-:W-:Y:S02]  /*1fcb0*/  IADD3.X R7, PT, PT, RZ, R7, RZ, P2, !PT ;  /* 0x00000007ff077210 */ /* 0x000fe400017fe4ff */
        /* <DEDUP_REMOVED lines=11> */
.L_x_2277:
[----:B------:R-:W-:Y:S05]  /*1fd70*/  BSYNC.RECONVERGENT B1 ;  /* 0x0000000000017941 */ /* 0x000fea0003800200 */
.L_x_2276:
        /* <DEDUP_REMOVED lines=13> */
.L_x_2279:
        /* <DEDUP_REMOVED lines=14> */
[----:B------:R-:W-:-:S03]  /*1ff30*/  HFMA2 R8, -RZ, RZ, 0, 0 ;  /* 0x00000000ff087431 */ /* 0x000fc600000001ff */
        /* <DEDUP_REMOVED lines=25> */
[----:B0-----:R-:W-:Y:S01]  /*200d0*/  IADD3 R4, PT, PT, R4, 0x1000, RZ ;  /* 0x0000100004047810 */ /* 0x001fe20007ffe0ff */
[----:B------:R-:W-:Y:S06]  /*200e0*/  @!P0 BRA `(.L_x_2279) ;  /* 0xfffffffc00588947 */ /* 0x000fec000383ffff */
.L_x_2266:
[----:B------:R-:W-:Y:S05]  /*200f0*/  BSYNC.RECONVERGENT B0 ;  /* 0x0000000000007941 */ /* 0x000fea0003800200 */
.L_x_2265:
[----:B----4-:R-:W2:Y:S01]  /*20100*/  SHFL.BFLY PT, R0, R9, 0x10, 0x1f ;  /* 0x0e001f0009007f89 */ /* 0x010ea200000e0000 */
[C---:B------:R-:W-:Y:S01]  /*20110*/  ISETP.NE.AND P0, PT, R24.reuse, RZ, PT ;  /* 0x000000ff1800720c */ /* 0x040fe20003f05270 */
[----:B------:R-:W3:Y:S01]  /*20120*/  LDCU.U8 UR11, c[0x0][0x48c] ;  /* 0x00009180ff0b77ac */ /* 0x000ee20008000000 */
[----:B------:R-:W-:Y:S01]  /*20130*/  ISETP.GT.U32.AND P1, PT, R24, 0x7, PT ;  /* 0x000000071800780c */ /* 0x000fe20003f24070 */
[----:B------:R-:W4:Y:S01]  /*20140*/  S2UR UR10, SR_CTAID.X ;  /* 0x00000000000a79c3 */ /* 0x000f220000002500 */
[----:B------:R-:W-:Y:S01]  /*20150*/  UMOV UR6, URZ ;  /* 0x000000ff00067c82 */ /* 0x000fe20008000000 */
[----:B------:R-:W-:-:S08]  /*20160*/  UMOV UR7, URZ ;  /* 0x000000ff00077c82 */ /* 0x000fd00008000000 */
[----:B0-----:R-:W-:-:S04]  /*20170*/  @!P0 SHF.R.U32.HI R8, RZ, 0x3, R2 ;  /* 0x00000003ff088819 */ /* 0x001fc80000011602 */
[----:B------:R-:W-:Y:S01]  /*20180*/  @!P0 LOP3.LUT R13, R8, 0x7c, RZ, 0xc0, !PT ;  /* 0x0000007c080d8812 */ /* 0x000fe200078ec0ff */
[----:B---3--:R-:W-:Y:S01]  /*20190*/  UISETP.NE.AND UP0, UPT, UR11, URZ, UPT ;  /* 0x000000ff0b00728c */ /* 0x008fe2000bf05270 */
[----:B--2---:R-:W-:-:S05]  /*201a0*/  FADD.FTZ R0, R0, R9 ;  /* 0x0000000900007221 */ /* 0x004fca0000010000 */
        /* <DEDUP_REMOVED lines=9> */
[----:B------:R-:W-:Y:S01]  /*20240*/  BAR.SYNC.DEFER_BLOCKING 0x0 ;  /* 0x0000000000007b1d */ /* 0x000fe20000010000 */
[----:B------:R-:W-:-:S05]  /*20250*/  ISETP.GE.AND P0, PT, R5, UR42, PT ;  /* 0x0000002a05007c0c */ /* 0x000fca000bf06270 */
[----:B------:R-:W0:Y:S04]  /*20260*/  @!P1 LDS R6, [R26+0x20] ;  /* 0x000020001a069984 */ /* 0x000e280000000800 */
[----:B0-----:R-:W0:Y:S02]  /*20270*/  SHFL.BFLY PT, R7, R6, 0x4, 0x1f ;  /* 0x0c801f0006077f89 */ /* 0x001e2400000e0000 */
[----:B0-----:R-:W-:-:S05]  /*20280*/  FADD.FTZ R7, R7, R6 ;  /* 0x0000000607077221 */ /* 0x001fca0000010000 */
[----:B------:R-:W0:Y:S02]  /*20290*/  SHFL.BFLY PT, R0, R7, 0x2, 0x1f ;  /* 0x0c401f0007007f89 */ /* 0x000e2400000e0000 */
[----:B0-----:R-:W-:-:S05]  /*202a0*/  FADD.FTZ R0, R7, R0 ;  /* 0x0000000007007221 */ /* 0x001fca0000010000 */
[----:B------:R-:W0:Y:S02]  /*202b0*/  SHFL.BFLY PT, R9, R0, 0x1, 0x1f ;  /* 0x0c201f0000097f89 */ /* 0x000e2400000e0000 */
[----:B0-----:R-:W-:-:S06]  /*202c0*/  FADD.FTZ R9, R0, R9 ;  /* 0x0000000900097221 */ /* 0x001fcc0000010000 */
[----:B------:R-:W0:Y:S02]  /*202d0*/  SHFL.IDX PT, R9, R9, RZ, 0x1f ;  /* 0x00001fff09097589 */ /* 0x000e2400000e0000 */
[----:B0-----:R-:W-:-:S04]  /*202e0*/  FADD.FTZ R4, R9, 9.9999999747524270788e-07 ;  /* 0x358637bd09047421 */ /* 0x001fc80000010000 */
[----:B------:R0:W2:Y:S01]  /*202f0*/  MUFU.RCP R31, R4 ;  /* 0x00000004001f7308 */ /* 0x0000a20000001000 */
[----:B----4-:R-:W-:Y:S05]  /*20300*/  BRA.U !UP0, `(.L_x_2280) ;  /* 0x0000000108247547 */ /* 0x010fea000b800000 */
[----:B------:R-:W3:Y:S01]  /*20310*/  S2UR UR6, SR_CTAID.Y ;  /* 0x00000000000679c3 */ /* 0x000ee20000002600 */
        /* <DEDUP_REMOVED lines=8> */
.L_x_2280:
        /* <DEDUP_REMOVED lines=9> */
[C---:B0-----:R-:W-:Y:S02]  /*20430*/  LOP3.LUT R4, R0.reuse, 0x300, RZ, 0xc0, !PT ;  /* 0x0000030000047812 */ /* 0x041fe400078ec0ff */
[----:B------:R-:W-:Y:S02]  /*20440*/  ISETP.GE.U32.AND P1, PT, R0, 0x300, PT ;  /* 0x000003000000780c */ /* 0x000fe40003f26070 */
[----:B------:R-:W-:-:S13]  /*20450*/  ISETP.NE.AND P0, PT, R4, 0x300, PT ;  /* 0x000003000400780c */ /* 0x000fda0003f05270 */
[----:B------:R-:W-:Y:S05]  /*20460*/  @!P0 BRA `(.L_x_2285) ;  /* 0x0000000000488947 */ /* 0x000fea0003800000 */
[----:B------:R-:W0:Y:S01]  /*20470*/  S2UR UR8, SR_CgaCtaId ;  /* 0x00000000000879c3 */ /* 0x000e220000008800 */
[----:B------:R-:W-:Y:S01]  /*20480*/  LEA.HI R0, R0, 0x1, RZ, 0x18 ;  /* 0x0000000100007811 */ /* 0x000fe200078fc0ff */
[----:B------:R-:W-:Y:S02]  /*20490*/  UMOV UR5, 0x400 ;  /* 0x0000040000057882 */ /* 0x000fe40000000000 */
[----:B------:R-:W-:Y:S01]  /*204a0*/  UIADD3 UR5, UPT, UPT, UR5, 0x840, URZ ;  /* 0x0000084005057890 */ /* 0x000fe2000fffe0ff */
[C---:B------:R-:W-:Y:S02]  /*204b0*/  SHF.L.U32 R4, R0.reuse, 0x8, RZ ;  /* 0x0000000800047819 */ /* 0x040fe400000006ff */
[----:B------:R-:W-:Y:S02]  /*204c0*/  LOP3.LUT R0, R0, 0x3, RZ, 0xc0, !PT ;  /* 0x0000000300007812 */ /* 0x000fe400078ec0ff */
[----:B------:R-:W-:-:S03]  /*204d0*/  LOP3.LUT R4, R4, 0x300, RZ, 0xc0, !PT ;  /* 0x0000030004047812 */ /* 0x000fc600078ec0ff */
[----:B------:R-:W-:Y:S01]  /*204e0*/  IMAD.MOV R6, RZ, RZ, -R0 ;  /* 0x000000ffff067224 */ /* 0x000fe200078e0a00 */
[----:B------:R-:W-:Y:S01]  /*204f0*/  IADD3 R5, PT, PT, R5, R4, RZ ;  /* 0x0000000405057210 */ /* 0x000fe20007ffe0ff */
[----:B0-----:R-:W-:-:S06]  /*20500*/  ULEA UR5, UR8, UR5, 0x18 ;  /* 0x0000000508057291 */ /* 0x001fcc000f8ec0ff */
[----:B------:R-:W-:-:S07]  /*20510*/  VIADD R0, R3, UR5 ;  /* 0x0000000503007c36 */ /* 0x000fce0008000000 */
.L_x_2286:
[----:B------:R-:W2:Y:S01]  /*20520*/  LDS R4, [R0] ;  /* 0x0000000000047984 */ /* 0x000ea20000000800 */
[----:B------:R-:W-:-:S04]  /*20530*/  IADD3 R6, PT, PT, R6, 0x1, RZ ;  /* 0x0000000106067810 */ /* 0x000fc80007ffe0ff */
[----:B------:R-:W-:Y:S01]  /*20540*/  ISETP.NE.AND P0, PT, R6, RZ, PT ;  /* 0x000000ff0600720c */ /* 0x000fe20003f05270 */
[----:B--2---:R-:W-:-:S05]  /*20550*/  FMUL.FTZ R7, R4, R31 ;  /* 0x0000001f04077220 */ /* 0x004fca0000410000 */
[----:B------:R0:W-:Y:S02]  /*20560*/  STS [R0], R7 ;  /* 0x0000000700007388 */ /* 0x0001e40000000800 */
[----:B0-----:R-:W-:-:S05]  /*20570*/  VIADD R0, R0, 0x400 ;  /* 0x0000040000007836 */ /* 0x001fca0000000000 */
[----:B------:R-:W-:Y:S05]  /*20580*/  @P0 BRA `(.L_x_2286) ;  /* 0xfffffffc00e40947 */ /* 0x000fea000383ffff */
.L_x_2285:
[----:B------:R-:W-:Y:S05]  /*20590*/  BSYNC.RECONVERGENT B1 ;  /* 0x0000000000017941 */ /* 0x000fea0003800200 */
.L_x_2284:
[----:B------:R-:W-:Y:S05]  /*205a0*/  @!P1 BRA `(.L_x_2282) ;  /* 0x0000001000dc9947 */ /* 0x000fea0003800000 */
[----:B------:R-:W0:Y:S01]  /*205b0*/  S2R R7, SR_CgaCtaId ;  /* 0x0000000000077919 */ /* 0x000e220000008800 */
[C---:B------:R-:W-:Y:S01]  /*205c0*/  IADD3 R4, PT, PT, -R5.reuse, UR42, RZ ;  /* 0x0000002a05047c10 */ /* 0x040fe2000fffe1ff */
[----:B------:R-:W-:Y:S01]  /*205d0*/  USHF.L.U32 UR5, UR4, 0x2, URZ ;  /* 0x0000000204057899 */ /* 0x000fe200080006ff */
[----:B------:R-:W-:Y:S01]  /*205e0*/  MOV R0, 0x400 ;  /* 0x0000040000007802 */ /* 0x000fe20000000f00 */
[----:B------:R-:W-:Y:S01]  /*205f0*/  BSSY.RECONVERGENT B1, `(.L_x_2287) ;  /* 0x000003f000017945 */ /* 0x000fe20003800200 */
[----:B------:R-:W-:Y:S02]  /*20600*/  ISETP.GT.AND P1, PT, R4, 0xc00, PT ;  /* 0x00000c000400780c */ /* 0x000fe40003f24270 */
[----:B------:R-:W-:Y:S02]  /*20610*/  IADD3 R4, PT, PT, R0, 0x840, RZ ;  /* 0x0000084000047810 */ /* 0x000fe40007ffe0ff */
[----:B------:R-:W-:Y:S02]  /*20620*/  LEA R0, R5, -UR5, 0x2 ;  /* 0x8000000505007c11 */ /* 0x000fe4000f8e10ff */
[----:B------:R-:W-:-:S02]  /*20630*/  PLOP3.LUT P0, PT, PT, PT, PT, 0x80, 0x8 ;  /* 0x000000000008781c */ /* 0x000fc40003f0f070 */
[----:B0-----:R-:W-:-:S04]  /*20640*/  LEA R7, R7, R4, 0x18 ;  /* 0x0000000407077211 */ /* 0x001fc800078ec0ff */
[----:B------:R-:W-:Y:S01]  /*20650*/  IADD3 R0, PT, PT, R0, 0x800, R7 ;  /* 0x0000080000007810 */ /* 0x000fe20007ffe007 */
[----:B------:R-:W-:Y:S06]  /*20660*/  @!P1 BRA `(.L_x_2288) ;  /* 0x0000000000dc9947 */ /* 0x000fec0003800000 */
[----:B------:R-:W-:Y:S01]  /*20670*/  IMAD.U32 R32, RZ, RZ, UR42 ;  /* 0x0000002aff207e24 */ /* 0x000fe2000f8e00ff */
[----:B------:R-:W-:-:S04]  /*20680*/  PLOP3.LUT P0, PT, PT, PT, PT, 0x8, 0x80 ;  /* 0x000000000080781c */ /* 0x000fc80003f0e170 */
[----:B------:R-:W-:-:S09]  /*20690*/  IADD3 R32, PT, PT, R32, -0xc00, RZ ;  /* 0xfffff40020207810 */ /* 0x000fd20007ffe0ff */
.L_x_2289:
        /* <DEDUP_REMOVED lines=52> */
.L_x_2288:
[----:B------:R-:W-:Y:S05]  /*209e0*/  BSYNC.RECONVERGENT B1 ;  /* 0x0000000000017941 */ /* 0x000fea0003800200 */
.L_x_2287:
        /* <DEDUP_REMOVED lines=30> */
[----:B0-----:R-:W-:-:S07]  /*20bd0*/  IADD3 R0, PT, PT, R0, 0x2000, RZ ;  /* 0x0000200000007810 */ /* 0x001fce0007ffe0ff */
.L_x_2291:
[----:B------:R-:W-:Y:S05]  /*20be0*/  BSYNC.RECONVERGENT B1 ;  /* 0x0000000000017941 */ /* 0x000fea0003800200 */
.L_x_2290:
        /* <DEDUP_REMOVED lines=15> */
.L_x_2283:
        /* <DEDUP_REMOVED lines=10> */
[----:B------:R-:W3:Y:S01]  /*20d80*/  LDCU.64 UR12, c[0x0][0x480] ;  /* 0x00009000ff0c77ac */ /* 0x000ee20008000a00 */
[----:B------:R-:W-:Y:S02]  /*20d90*/  LEA.HI R0, R0, 0x1, RZ, 0x18 ;  /* 0x0000000100007811 */ /* 0x000fe400078fc0ff */
[----:B------:R-:W-:Y:S01]  /*20da0*/  IADD3 R11, P0, PT, R5, UR6, RZ ;  /* 0x00000006050b7c10 */ /* 0x000fe2000ff1e0ff */
[----:B------:R-:W-:Y:S01]  /*20db0*/  UMOV UR5, 0x400 ;  /* 0x0000040000057882 */ /* 0x000fe20000000000 */
[C---:B------:R-:W-:Y:S01]  /*20dc0*/  SHF.L.U32 R4, R0.reuse, 0x8, RZ ;  /* 0x0000000800047819 */ /* 0x040fe200000006ff */
[----:B------:R-:W-:Y:S01]  /*20dd0*/  UIADD3 UR5, UPT, UPT, UR5, 0x840, URZ ;  /* 0x0000084005057890 */ /* 0x000fe2000fffe0ff */
[----:B------:R-:W-:Y:S01]  /*20de0*/  LOP3.LUT R0, R0, 0x3, RZ, 0xc0, !PT ;  /* 0x0000000300007812 */ /* 0x000fe200078ec0ff */
[----:B------:R-:W-:Y:S01]  /*20df0*/  IMAD.X R6, RZ, RZ, UR7, P0 ;  /* 0x00000007ff067e24 */ /* 0x000fe200080e06ff */
[----:B------:R-:W-:-:S04]  /*20e00*/  LOP3.LUT R4, R4, 0x300, RZ, 0xc0, !PT ;  /* 0x0000030004047812 */ /* 0x000fc800078ec0ff */
[----:B------:R-:W-:Y:S01]  /*20e10*/  IADD3 R5, PT, PT, R5, R4, RZ ;  /* 0x0000000405057210 */ /* 0x000fe20007ffe0ff */
[----:B------:R-:W-:Y:S01]  /*20e20*/  IMAD.MOV R4, RZ, RZ, -R0 ;  /* 0x000000ffff047224 */ /* 0x000fe200078e0a00 */
[----:B---3--:R-:W-:-:S04]  /*20e30*/  LEA R8, P0, R11, UR12, 0x2 ;  /* 0x0000000c0b087c11 */ /* 0x008fc8000f8010ff */
[----:B------:R-:W-:Y:S01]  /*20e40*/  LEA.HI.X R11, R11, UR13, R6, 0x2, P0 ;  /* 0x0000000d0b0b7c11 */ /* 0x000fe200080f1406 */
[----:B0-----:R-:W-:-:S06]  /*20e50*/  ULEA UR5, UR8, UR5, 0x18 ;  /* 0x0000000508057291 */ /* 0x001fcc000f8ec0ff */
[----:B------:R-:W-:-:S07]  /*20e60*/  IADD3 R0, PT, PT, R3, UR5, RZ ;  /* 0x0000000503007c10 */ /* 0x000fce000fffe0ff */
.L_x_2294:
[----:B---3--:R-:W2:Y:S01]  /*20e70*/  LDS R6, [R0] ;  /* 0x0000000000067984 */ /* 0x008ea20000000800 */
[----:B------:R-:W-:Y:S01]  /*20e80*/  MOV R7, R11 ;  /* 0x0000000b00077202 */ /* 0x000fe20000000f00 */
        /* <DEDUP_REMOVED lines=10> */
.L_x_2293:
[----:B------:R-:W-:Y:S05]  /*20f30*/  BSYNC.RECONVERGENT B1 ;  /* 0x0000000000017941 */ /* 0x000fea0003800200 */
.L_x_2292:
[----:B------:R-:W-:Y:S05]  /*20f40*/  @!P1 BRA `(.L_x_2282) ;  /* 0x0000000800749947 */ /* 0x000fea0003800000 */
[----:B---3--:R-:W0:Y:S01]  /*20f50*/  S2R R7, SR_CgaCtaId ;  /* 0x0000000000077919 */ /* 0x008e220000008800 */
[----:B------:R-:W3:Y:S01]  /*20f60*/  LDCU.64 UR8, c[0x0][0x480] ;  /* 0x00009000ff0877ac */ /* 0x000ee20008000a00 */
[C---:B------:R-:W-:Y:S01]  /*20f70*/  IADD3 R8, PT, PT, -R5.reuse, UR42, RZ ;  /* 0x0000002a05087c10 */ /* 0x040fe2000fffe1ff */
[----:B------:R-:W-:Y:S01]  /*20f80*/  BSSY.RECONVERGENT B1, `(.L_x_2295) ;  /* 0x000005b000017945 */ /* 0x000fe20003800200 */
[----:B------:R-:W-:Y:S01]  /*20f90*/  IADD3 R4, P0, PT, R5, UR6, RZ ;  /* 0x0000000605047c10 */ /* 0x000fe2000ff1e0ff */
[----:B------:R-:W-:Y:S01]  /*20fa0*/  USHF.L.U32 UR5, UR4, 0x2, URZ ;  /* 0x0000000204057899 */ /* 0x000fe200080006ff */
[----:B------:R-:W-:Y:S02]  /*20fb0*/  MOV R0, 0x400 ;  /* 0x0000040000007802 */ /* 0x000fe40000000f00 */
[----:B------:R-:W-:Y:S02]  /*20fc0*/  ISETP.GT.AND P1, PT, R8, 0xc00, PT ;  /* 0x00000c000800780c */ /* 0x000fe40003f24270 */
[----:B------:R-:W-:Y:S01]  /*20fd0*/  IADD3.X R9, PT, PT, RZ, UR7, RZ, P0, !PT ;  /* 0x00000007ff097c10 */ /* 0x000fe200087fe4ff */
[----:B------:R-:W-:Y:S01]  /*20fe0*/  VIADD R0, R0, 0x840 ;  /* 0x0000084000007836 */ /* 0x000fe20000000000 */
[----:B---3--:R-:W-:-:S04]  /*20ff0*/  LEA R6, P0, R4, UR8, 0x2 ;  /* 0x0000000804067c11 */ /* 0x008fc8000f8010ff */
[----:B------:R-:W-:Y:S02]  /*21000*/  LEA.HI.X R4, R4, UR9, R9, 0x2, P0 ;  /* 0x0000000904047c11 */ /* 0x000fe400080f1409 */
[----:B------:R-:W-:Y:S02]  /*21010*/  IADD3 R6, P0, PT, R6, 0x800, RZ ;  /* 0x0000080006067810 */ /* 0x000fe40007f1e0ff */
[----:B0-----:R-:W-:Y:S02]  /*21020*/  LEA R9, R7, R0, 0x18 ;  /* 0x0000000007097211 */ /* 0x001fe400078ec0ff */
[----:B------:R-:W-:Y:S02]  /*21030*/  LEA R0, R5, -UR5, 0x2 ;  /* 0x8000000505007c11 */ /* 0x000fe4000f8e10ff */
[----:B------:R-:W-:Y:S02]  /*21040*/  IADD3.X R7, PT, PT, RZ, R4, RZ, P0, !PT ;  /* 0x00000004ff077210 */ /* 0x000fe400007fe4ff */
[----:B------:R-:W-:-:S02]  /*21050*/  IADD3 R0, PT, PT, R0, 0x800, R9 ;  /* 0x0000080000007810 */ /* 0x000fc40007ffe009 */
[----:B------:R-:W-:Y:S01]  /*21060*/  PLOP3.LUT P0, PT, PT, PT, PT, 0x80, 0x8 ;  /* 0x000000000008781c */ /* 0x000fe20003f0f070 */
[----:B------:R-:W-:-:S12]  /*21070*/  @!P1 BRA `(.L_x_2296) ;  /* 0x00000004002c9947 */ /* 0x000fd80003800000 */
[----:B------:R-:W-:Y:S01]  /*21080*/  IMAD.U32 R30, RZ, RZ, UR42 ;  /* 0x0000002aff1e7e24 */ /* 0x000fe2000f8e00ff */
[----:B------:R-:W-:-:S04]  /*21090*/  PLOP3.LUT P0, PT, PT, PT, PT, 0x8, 0x80 ;  /* 0x000000000080781c */ /* 0x000fc80003f0e170 */
[----:B------:R-:W-:-:S09]  /*210a0*/  IADD3 R30, PT, PT, R30, -0xc00, RZ ;  /* 0xfffff4001e1e7810 */ /* 0x000fd20007ffe0ff */
.L_x_2297:
[----:B------:R-:W2:Y:S01]  /*210b0*/  LDS R4, [R0+-0x800] ;  /* 0xfff8000000047984 */ /* 0x000ea20000000800 */
[----:B------:R-:W-:-:S03]  /*210c0*/  VIADD R5, R5, 0x1000 ;  /* 0x0000100005057836 */ /* 0x000fc60000000000 */
[----:B------:R-:W0:Y:S02]  /*210d0*/  LDS R8, [R0+-0x400] ;  /* 0xfffc000000087984 */ /* 0x000e240000000800 */
[----:B------:R-:W-:Y:S02]  /*210e0*/  ISETP.GE.AND P2, PT, R5, R30, PT ;  /* 0x0000001e0500720c */ /* 0x000fe40003f46270 */
[----:B------:R-:W3:Y:S04]  /*210f0*/  LDS R10, [R0] ;  /* 0x00000000000a7984 */ /* 0x000ee80000000800 */
[----:B------:R-:W-:Y:S04]  /*21100*/  LDS R22, [R0+0x1800] ;  /* 0x0018000000167984 */ /* 0x000fe80000000800 */
[----:B------:R-:W4:Y:S04]  /*21110*/  LDS R12, [R0+0x400] ;  /* 0x00040000000c7984 */ /* 0x000f280000000800 */
[----:B------:R-:W-:Y:S04]  /*21120*/  LDS R20, [R0+0x1400] ;  /* 0x0014000000147984 */ /* 0x000fe80000000800 */
[----:B------:R-:W-:Y:S04]  /*21130*/  LDS R24, [R0+0x2000] ;  /* 0x0020000000187984 */ /* 0x000fe80000000800 */
[----:B------:R-:W5:Y:S04]  /*21140*/  LDS R14, [R0+0x800] ;  /* 0x00080000000e7984 */ /* 0x000f680000000800 */
[----:B------:R-:W5:Y:S04]  /*21150*/  LDS R16, [R0+0xc00] ;  /* 0x000c000000107984 */ /* 0x000f680000000800 */
[----:B------:R-:W5:Y:S01]  /*21160*/  LDS R18, [R0+0x1000] ;  /* 0x0010000000127984 */ /* 0x000f620000000800 */
[----:B--2---:R-:W-:-:S03]  /*21170*/  FMUL.FTZ R9, R31, R4 ;  /* 0x000000041f097220 */ /* 0x004fc60000410000 */
[----:B------:R-:W2:Y:S01]  /*21180*/  LDS R23, [R0+0x1c00] ;  /* 0x001c000000177984 */ /* 0x000ea20000000800 */
[----:B0-----:R-:W-:-:S03]  /*21190*/  FMUL.FTZ R11, R31, R8 ;  /* 0x000000081f0b7220 */ /* 0x001fc60000410000 */
[----:B------:R-:W-:Y:S01]  /*211a0*/  LDS R4, [R0+0x3400] ;  /* 0x0034000000047984 */ /* 0x000fe20000000800 */
[----:B---3--:R-:W-:-:S03]  /*211b0*/  FMUL.FTZ R13, R31, R10 ;  /* 0x0000000a1f0d7220 */ /* 0x008fc60000410000 */
[----:B-1----:R-:W0:Y:S04]  /*211c0*/  LDS R25, [R0+0x2400] ;  /* 0x0024000000197984 */ /* 0x002e280000000800 */
[----:B------:R-:W-:Y:S01]  /*211d0*/  LDS R26, [R0+0x2800] ;  /* 0x00280000001a7984 */ /* 0x000fe20000000800 */
[----:B----4-:R-:W-:-:S03]  /*211e0*/  FMUL.FTZ R15, R31, R12 ;  /* 0x0000000c1f0f7220 */ /* 0x010fc60000410000 */
[----:B------:R-:W1:Y:S04]  /*211f0*/  LDS R27, [R0+0x2c00] ;  /* 0x002c0000001b7984 */ /* 0x000e680000000800 */
[----:B------:R-:W3:Y:S04]  /*21200*/  LDS R28, [R0+0x3000] ;  /* 0x00300000001c7984 */ /* 0x000ee80000000800 */
[----:B------:R-:W-:Y:S01]  /*21210*/  STG.E desc[UR36][R6.64+-0x400], R11 ;  /* 0xfffc000b06007986 */ /* 0x000fe2000c101924 */
[----:B-----5:R-:W-:-:S03]  /*21220*/  FMUL.FTZ R17, R31, R14 ;  /* 0x0000000e1f117220 */ /* 0x020fc60000410000 */
[----:B------:R4:W-:Y:S01]  /*21230*/  STS [R0+-0x400], R11 ;  /* 0xfffc000b00007388 */ /* 0x0009e20000000800 */
[----:B------:R-:W-:-:S03]  /*21240*/  FMUL.FTZ R19, R31, R16 ;  /* 0x000000101f137220 */ /* 0x000fc60000410000 */
[----:B------:R-:W-:Y:S01]  /*21250*/  STG.E desc[UR36][R6.64+-0x800], R9 ;  /* 0xfff8000906007986 */ /* 0x000fe2000c101924 */
[----:B------:R-:W-:-:S03]  /*21260*/  FMUL.FTZ R21, R31, R18 ;  /* 0x000000121f157220 */ /* 0x000fc60000410000 */
[----:B------:R5:W-:Y:S01]  /*21270*/  STS [R0+-0x800], R9 ;  /* 0xfff8000900007388 */ /* 0x000be20000000800 */
[----:B----4-:R-:W-:-:S03]  /*21280*/  FMUL.FTZ R11, R31, R22 ;  /* 0x000000161f0b7220 */ /* 0x010fc60000410000 */
[----:B------:R-:W-:Y:S01]  /*21290*/  STG.E desc[UR36][R6.64], R13 ;  /* 0x0000000d06007986 */ /* 0x000fe2000c101924 */
[----:B--2---:R-:W-:-:S03]  /*212a0*/  FMUL.FTZ R23, R31, R23 ;  /* 0x000000171f177220 */ /* 0x004fc60000410000 */
[----:B------:R2:W-:Y:S01]  /*212b0*/  STS [R0], R13 ;  /* 0x0000000d00007388 */ /* 0x0005e20000000800 */
[----:B-----5:R-:W-:-:S03]  /*212c0*/  FMUL.FTZ R9, R31, R20 ;  /* 0x000000141f097220 */ /* 0x020fc60000410000 */
[----:B------:R-:W-:Y:S01]  /*212d0*/  STG.E desc[UR36][R6.64+0x1800], R11 ;  /* 0x0018000b06007986 */ /* 0x000fe2000c101924 */
[----:B0-----:R-:W-:-:S03]  /*212e0*/  FMUL.FTZ R25, R31, R25 ;  /* 0x000000191f197220 */ /* 0x001fc60000410000 */
[----:B------:R0:W-:Y:S01]  /*212f0*/  STS [R0+0x1800], R11 ;  /* 0x0018000b00007388 */ /* 0x0001e20000000800 */
[----:B--2---:R-:W-:-:S03]  /*21300*/  FMUL.FTZ R13, R31, R24 ;  /* 0x000000181f0d7220 */ /* 0x004fc60000410000 */
[----:B------:R-:W-:Y:S01]  /*21310*/  STG.E desc[UR36][R6.64+0x400], R15 ;  /* 0x0004000f06007986 */ /* 0x000fe2000c101924 */
[----:B-1----:R-:W-:-:S03]  /*21320*/  FMUL.FTZ R27, R31, R27 ;  /* 0x0000001b1f1b7220 */ /* 0x002fc60000410000 */
[----:B------:R1:W-:Y:S01]  /*21330*/  STS [R0+0x400], R15 ;  /* 0x0004000f00007388 */ /* 0x0003e20000000800 */
[C---:B0-----:R-:W-:Y:S01]  /*21340*/  FMUL.FTZ R11, R31.reuse, R4 ;  /* 0x000000041f0b7220 */ /* 0x041fe20000410000 */
[----:B------:R-:W-:Y:S02]  /*21350*/  IADD3 R4, P1, PT, R6, 0x4000, RZ ;  /* 0x0000400006047810 */ /* 0x000fe40007f3e0ff */
[----:B------:R-:W-:Y:S04]  /*21360*/  STG.E desc[UR36][R6.64+0x1400], R9 ;  /* 0x0014000906007986 */ /* 0x000fe8000c101924 */
[----:B------:R3:W-:Y:S01]  /*21370*/  STS [R0+0x1400], R9 ;  /* 0x0014000900007388 */ /* 0x0007e20000000800 */
[----:B-1----:R-:W-:-:S03]  /*21380*/  FMUL.FTZ R15, R31, R26 ;  /* 0x0000001a1f0f7220 */ /* 0x002fc60000410000 */
[----:B------:R-:W-:Y:S04]  /*21390*/  STG.E desc[UR36][R6.64+0x2000], R13 ;  /* 0x0020000d06007986 */ /* 0x000fe8000c101924 */
[----:B------:R0:W-:Y:S01]  /*213a0*/  STS [R0+0x2000], R13 ;  /* 0x0020000d00007388 */ /* 0x0001e20000000800 */
[----:B---3--:R-:W-:-:S03]  /*213b0*/  FMUL.FTZ R9, R31, R28 ;  /* 0x0000001c1f097220 */ /* 0x008fc60000410000 */
[----:B------:R-:W-:Y:S04]  /*213c0*/  STG.E desc[UR36][R6.64+0x800], R17 ;  /* 0x0008001106007986 */ /* 0x000fe8000c101924 */
[----:B------:R-:W-:Y:S01]  /*213d0*/  STS [R0+0x800], R17 ;  /* 0x0008001100007388 */ /* 0x000fe20000000800 */
[----:B0-----:R-:W-:-:S03]  /*213e0*/  IADD3.X R13, PT, PT, RZ, R7, RZ, P1, !PT ;  /* 0x00000007ff0d7210 */ /* 0x001fc60000ffe4ff */
        /* <DEDUP_REMOVED lines=18> */
[----:B-1----:R-:W-:Y:S01]  /*21510*/  VIADD R0, R0, 0x4000 ;  /* 0x0000400000007836 */ /* 0x002fe20000000000 */
[----:B------:R-:W-:Y:S06]  /*21520*/  @!P2 BRA `(.L_x_2297) ;  /* 0xfffffff800e0a947 */ /* 0x000fec000383ffff */
.L_x_2296:
[----:B------:R-:W-:Y:S05]  /*21530*/  BSYNC.RECONVERGENT B1 ;  /* 0x0000000000017941 */ /* 0x000fea0003800200 */
.L_x_2295:
        /* <DEDUP_REMOVED lines=15> */
[----:B------:R-:W-:Y:S01]  /*21630*/  IADD3 R4, P1, PT, R6, 0x2000, RZ ;  /* 0x0000200006047810 */ /* 0x000fe20007f3e0ff */
[----:B0-----:R-:W-:-:S03]  /*21640*/  FMUL.FTZ R11, R31, R8 ;  /* 0x000000081f0b7220 */ /* 0x001fc60000410000 */
[----:B------:R-:W-:Y:S01]  /*21650*/  STG.E desc[UR36][R6.64+-0x800], R9 ;  /* 0xfff8000906007986 */ /* 0x000fe2000c101924 */
[----:B---3--:R-:W-:-:S03]  /*21660*/  FMUL.FTZ R13, R31, R10 ;  /* 0x0000000a1f0d7220 */ /* 0x008fc60000410000 */
[----:B------:R-:W-:Y:S01]  /*21670*/  STS [R0+-0x800], R9 ;  /* 0xfff8000900007388 */ /* 0x000fe20000000800 */
        /* <DEDUP_REMOVED lines=8> */
[----:B0-----:R-:W-:Y:S01]  /*21700*/  IADD3.X R11, PT, PT, RZ, R7, RZ, P1, !PT ;  /* 0x00000007ff0b7210 */ /* 0x001fe20000ffe4ff */
[----:B------:R-:W-:Y:S02]  /*21710*/  FMUL.FTZ R9, R31, R20 ;  /* 0x000000141f097220 */ /* 0x000fe40000410000 */
        /* <DEDUP_REMOVED lines=12> */
[----:B-1----:R-:W-:-:S07]  /*217e0*/  IADD3 R0, PT, PT, R0, 0x2000, RZ ;  /* 0x0000200000007810 */ /* 0x002fce0007ffe0ff */
.L_x_2299:
[----:B------:R-:W-:Y:S05]  /*217f0*/  BSYNC.RECONVERGENT B1 ;  /* 0x0000000000017941 */ /* 0x000fea0003800200 */
.L_x_2298:
        /* <DEDUP_REMOVED lines=18> */
.L_x_2282:
[----:B------:R-:W-:Y:S05]  /*21920*/  BSYNC.RECONVERGENT B0 ;  /* 0x0000000000007941 */ /* 0x000fea0003800200 */
.L_x_2281:
[----:B------:R-:W-:Y:S01]  /*21930*/  USHF.R.S32.HI UR5, URZ, 0x1f, UR41 ;  /* 0x0000001fff057899 */ /* 0x000fe20008011429 */
[----:B------:R-:W4:Y:S01]  /*21940*/  S2UR UR13, SR_CgaCtaId ;  /* 0x00000000000d79c3 */ /* 0x000f220000008800 */
[----:B------:R-:W5:Y:S01]  /*21950*/  LDCU UR14, c[0x0][0x40c] ;  /* 0x00008180ff0e77ac */ /* 0x000f620008000800 */
[----:B0-----:R-:W-:Y:S01]  /*21960*/  SHF.R.U32.HI R0, RZ, 0x6, R2 ;  /* 0x00000006ff007819 */ /* 0x001fe20000011602 */
[----:B------:R-:W-:Y:S01]  /*21970*/  IMAD.SHL.U32 R16, R2, 0x10, RZ ;  /* 0x0000001002107824 */ /* 0x000fe200078e00ff */
[----:B------:R-:W-:Y:S01]  /*21980*/  BSSY.RECONVERGENT B0, `(.L_x_2300) ;  /* 0x0000019000007945 */ /* 0x000fe20003800200 */
[----:B------:R-:W-:Y:S01]  /*21990*/  ULEA.HI UR5, UR5, UR41, URZ, 0x2 ;  /* 0x0000002905057291 */ /* 0x000fe2000f8f10ff */
[----:B------:R-:W-:Y:S01]  /*219a0*/  LOP3.LUT R3, R3, 0xfc, RZ, 0xc0, !PT ;  /* 0x000000fc03037812 */ /* 0x000fe200078ec0ff */
[----:B------:R-:W-:Y:S01]  /*219b0*/  UMOV UR12, 0x400 ;  /* 0x00000400000c7882 */ /* 0x000fe20000000000 */
[----:B---3--:R-:W-:Y:S01]  /*219c0*/  CS2R R6, SRZ ;  /* 0x0000000000067805 */ /* 0x008fe2000001ff00 */
[----:B------:R-:W-:Y:S01]  /*219d0*/  ULOP3.LUT UR5, UR5, 0xfffffffc, URZ, 0xc0, !UPT ;  /* 0xfffffffc05057892 */ /* 0x000fe2000f8ec0ff */
[----:B------:R-:W-:Y:S01]  /*219e0*/  CS2R R4, SRZ ;  /* 0x0000000000047805 */ /* 0x000fe2000001ff00 */
[----:B------:R-:W-:Y:S01]  /*219f0*/  UIADD3 UR6, UPT, UPT, UR12, 0x440, URZ ;  /* 0x000004400c067890 */ /* 0x000fe2000fffe0ff */
[----:B------:R-:W-:Y:S01]  /*21a00*/  LOP3.LUT R16, R16, 0x3f0, RZ, 0xc0, !PT ;  /* 0x000003f010107812 */ /* 0x000fe200078ec0ff */
[----:B------:R-:W-:-:S06]  /*21a10*/  UIADD3 UR5, UPT, UPT, UR41, -UR5, URZ ;  /* 0x8000000529057290 */ /* 0x000fcc000fffe0ff */
[----:B------:R-:W-:-:S04]  /*21a20*/  ISETP.NE.AND P0, PT, R0, UR5, PT ;  /* 0x0000000500007c0c */ /* 0x000fc8000bf05270 */
[----:B-----5:R-:W-:Y:S01]  /*21a30*/  ISETP.NE.OR P0, PT, RZ, UR14, P0 ;  /* 0x0000000eff007c0c */ /* 0x020fe20008705670 */
[----:B----4-:R-:W-:-:S12]  /*21a40*/  ULEA UR6, UR13, UR6, 0x18 ;  /* 0x000000060d067291 */ /* 0x010fd8000f8ec0ff */
[----:B------:R-:W-:Y:S05]  /*21a50*/  @P0 BRA `(.L_x_2301) ;  /* 0x00000000002c0947 */ /* 0x000fea0003800000 */
[----:B------:R-:W0:Y:S01]  /*21a60*/  LDCU.64 UR8, c[0x0][0x3b0] ;  /* 0x00007600ff0877ac */ /* 0x000e220008000a00 */
[----:B------:R-:W-:Y:S01]  /*21a70*/  HFMA2 R7, -RZ, RZ, 0, 0 ;  /* 0x00000000ff077431 */ /* 0x000fe200000001ff */
        /* <DEDUP_REMOVED lines=8> */
.L_x_2302:
[----:B-----5:R0:W-:Y:S02]  /*21b00*/  STS.128 [R16+UR6], R4 ;  /* 0x0000000410007988 */ /* 0x0201e40008000c06 */
.L_x_2301:
[----:B------:R-:W-:Y:S05]  /*21b10*/  BSYNC.RECONVERGENT B0 ;  /* 0x0000000000007941 */ /* 0x000fea0003800200 */
.L_x_2300:
[----:B------:R-:W3:Y:S01]  /*21b20*/  LDCU UR8, c[0x0][0x3f4] ;  /* 0x00007e80ff0877ac */ /* 0x000ee20008000800 */
[----:B------:R-:W4:Y:S01]  /*21b30*/  S2UR UR7, SR_CTAID.Y ;  /* 0x00000000000779c3 */ /* 0x000f220000002600 */
[----:B------:R-:W-:Y:S01]  /*21b40*/  VIADD R17, R0, UR4 ;  /* 0x0000000400117c36 */ /* 0x000fe20008000000 */
[----:B------:R-:W-:Y:S01]  /*21b50*/  BSSY.RECONVERGENT B0, `(.L_x_2303) ;  /* 0x00000cb000007945 */ /* 0x000fe20003800200 */
[----:B------:R-:W4:Y:S01]  /*21b60*/  LDCU UR15, c[0x0][0x3f8] ;  /* 0x00007f00ff0f77ac */ /* 0x000f220008000800 */
[----:B------:R-:W-:Y:S01]  /*21b70*/  CS2R R10, SRZ ;  /* 0x00000000000a7805 */ /* 0x000fe2000001ff00 */
[----:B------:R-:W0:Y:S03]  /*21b80*/  LDCU UR16, c[0x0][0x40c] ;  /* 0x00008180ff1077ac */ /* 0x000e260008000800 */
[----:B------:R-:W5:Y:S01]  /*21b90*/  LDC.64 R12, c[0x0][0x3c0] ;  /* 0x0000f000ff0c7b82 */ /* 0x000f620000000a00 */
[----:B---3--:R-:W-:-:S02]  /*21ba0*/  UISETP.LT.AND UP0, UPT, UR41, UR8, UPT ;  /* 0x000000082900728c */ /* 0x008fc4000bf01270 */
[----:B------:R-:W-:Y:S02]  /*21bb0*/  MOV R8, UR8 ;  /* 0x0000000800087c02 */ /* 0x000fe40008000f00 */
[----:B------:R-:W-:-:S03]  /*21bc0*/  USEL UR11, UR41, UR8, UP0 ;  /* 0x00000008290b7287 */ /* 0x000fc60008000000 */
[----:B------:R-:W-:Y:S01]  /*21bd0*/  IMAD R15, R8, UR33, R3 ;  /* 0x00000021080f7c24 */ /* 0x000fe2000f8e0203 */
[----:B----4-:R-:W-:Y:S01]  /*21be0*/  UIMAD UR7, UR7, UR15, UR10 ;  /* 0x0000000f070772a4 */ /* 0x010fe2000f8e020a */
[----:B------:R-:W-:Y:S01]  /*21bf0*/  BAR.SYNC.DEFER_BLOCKING 0x0 ;  /* 0x0000000000007b1d */ /* 0x000fe20000010000 */
[----:B------:R-:W-:Y:S02]  /*21c00*/  ISETP.GE.AND P0, PT, R17, UR11, PT ;  /* 0x0000000b11007c0c */ /* 0x000fe4000bf06270 */
[----:B------:R-:W-:Y:S01]  /*21c10*/  USHF.L.U32 UR7, UR7, 0x8, URZ ;  /* 0x0000000807077899 */ /* 0x000fe200080006ff */
[----:B-----5:R-:W-:-:S05]  /*21c20*/  IMAD.WIDE R14, R15, 0x4, R12 ;  /* 0x000000040f0e7825 */ /* 0x020fca00078e020c */
[----:B------:R-:W-:-:S04]  /*21c30*/  IMAD R9, R8, UR7, R3 ;  /* 0x0000000708097c24 */ /* 0x000fc8000f8e0203 */
[----:B------:R-:W-:Y:S01]  /*21c40*/  IMAD.WIDE R12, R9, 0x4, R12 ;  /* 0x00000004090c7825 */ /* 0x000fe200078e020c */
[----:B------:R-:W-:Y:S01]  /*21c50*/  CS2R R8, SRZ ;  /* 0x0000000000087805 */ /* 0x000fe2000001ff00 */
[----:B0-----:R-:W-:Y:S06]  /*21c60*/  @P0 BRA `(.L_x_2304) ;  /* 0x0000000800e40947 */ /* 0x001fec0003800000 */
[----:B------:R-:W-:Y:S01]  /*21c70*/  MOV R10, UR11 ;  /* 0x0000000b000a7c02 */ /* 0x000fe20008000f00 */
[----:B------:R-:W-:Y:S01]  /*21c80*/  ULOP3.LUT UR8, URZ, UR4, URZ, 0x33, !UPT ;  /* 0x00000004ff087292 */ /* 0x000fe2000f8e33ff */
[----:B------:R-:W0:Y:S01]  /*21c90*/  LDC.64 R8, c[0x0][0x458] ;  /* 0x00011600ff087b82 */ /* 0x000e220000000a00 */
[----:B------:R-:W-:Y:S01]  /*21ca0*/  UIMAD UR9, UR39, UR15, UR10 ;  /* 0x0000000f270972a4 */ /* 0x000fe2000f8e020a */
[----:B------:R-:W-:Y:S01]  /*21cb0*/  VIADDMNMX R11, R17, 0x4, R10, !PT ;  /* 0x00000004110b7846 */ /* 0x000fe2000780010a */
[----:B------:R-:W-:Y:S01]  /*21cc0*/  BSSY.RECONVERGENT B1, `(.L_x_2305) ;  /* 0x0000035000017945 */ /* 0x000fe20003800200 */
[----:B------:R-:W-:Y:S02]  /*21cd0*/  IMAD.MOV.U32 R26, RZ, RZ, R17 ;  /* 0x000000ffff1a7224 */ /* 0x000fe400078e0011 */
[----:B------:R-:W-:Y:S01]  /*21ce0*/  IADD3 R20, PT, PT, -R0, UR8, R11 ;  /* 0x0000000800147c10 */ /* 0x000fe2000fffe10b */
[----:B------:R-:W-:-:S03]  /*21cf0*/  IMAD.U32 R10, RZ, RZ, UR9 ;  /* 0x00000009ff0a7e24 */ /* 0x000fc6000f8e00ff */
[----:B------:R-:W-:Y:S02]  /*21d00*/  LOP3.LUT R11, R20, 0xc, RZ, 0xc0, !PT ;  /* 0x0000000c140b7812 */ /* 0x000fe400078ec0ff */
[----:B-1----:R-:W-:Y:S02]  /*21d10*/  LEA R25, R10, R3, 0x8 ;  /* 0x000000030a197211 */ /* 0x002fe400078e40ff */
[----:B------:R-:W-:Y:S02]  /*21d20*/  ISETP.NE.AND P0, PT, R11, 0xc, PT ;  /* 0x0000000c0b00780c */ /* 0x000fe40003f05270 */
[----:B------:R-:W-:Y:S01]  /*21d30*/  CS2R R10, SRZ ;  /* 0x00000000000a7805 */ /* 0x000fe2000001ff00 */
[----:B0-----:R-:W-:Y:S01]  /*21d40*/  IMAD.WIDE R24, R25, 0x4, R8 ;  /* 0x0000000419187825 */ /* 0x001fe200078e0208 */
[----:B------:R-:W-:-:S09]  /*21d50*/  CS2R R8, SRZ ;  /* 0x0000000000087805 */ /* 0x000fd2000001ff00 */
[----:B------:R-:W-:Y:S05]  /*21d60*/  @!P0 BRA `(.L_x_2306) ;  /* 0x0000000000a88947 */ /* 0x000fea0003800000 */
[----:B------:R-:W-:Y:S01]  /*21d70*/  UIADD3 UR8, UPT, UPT, UR12, 0x840, URZ ;  /* 0x000008400c087890 */ /* 0x000fe2000fffe0ff */
[----:B------:R-:W-:Y:S01]  /*21d80*/  LEA.HI R8, R20, 0x1, RZ, 0x1e ;  /* 0x0000000114087811 */ /* 0x000fe200078ff0ff */
[----:B------:R-:W-:Y:S01]  /*21d90*/  IMAD.MOV.U32 R26, RZ, RZ, R17 ;  /* 0x000000ffff1a7224 */ /* 0x000fe200078e0011 */
[----:B------:R-:W-:Y:S01]  /*21da0*/  SHF.L.U32 R23, R17, 0x8, RZ ;  /* 0x0000000811177819 */ /* 0x000fe200000006ff */
[----:B------:R-:W-:Y:S01]  /*21db0*/  ULEA UR8, UR13, UR8, 0x18 ;  /* 0x000000080d087291 */ /* 0x000fe2000f8ec0ff */
[----:B------:R-:W-:Y:S02]  /*21dc0*/  LOP3.LUT R18, R8, 0x3, RZ, 0xc0, !PT ;  /* 0x0000000308127812 */ /* 0x000fe400078ec0ff */
[----:B------:R-:W-:-:S03]  /*21dd0*/  MOV R8, RZ ;  /* 0x000000ff00087202 */ /* 0x000fc60000000f00 */
[----:B------:R-:W-:Y:S01]  /*21de0*/  IMAD.MOV R22, RZ, RZ, -R18 ;  /* 0x000000ffff167224 */ /* 0x000fe200078e0a12 */
[----:B------:R-:W-:-:S07]  /*21df0*/  LEA R21, R0, UR8, 0x2 ;  /* 0x0000000800157c11 */ /* 0x000fce000f8e10ff */
.L_x_2308:
[----:B0-----:R-:W-:Y:S01]  /*21e00*/  IMAD.WIDE.U32 R18, R23, 0x4, R14 ;  /* 0x0000000417127825 */ /* 0x001fe200078e000e */
[----:B------:R0:W1:Y:S04]  /*21e10*/  LDS R27, [R21] ;  /* 0x00000000151b7984 */ /* 0x0000680000000800 */
[----:B--2---:R0:W5:Y:S01]  /*21e20*/  LDG.E.128 R28, desc[UR36][R18.64] ;  /* 0x00000024121c7981 */ /* 0x004162000c1e1d00 */
[----:B------:R-:W-:Y:S01]  /*21e30*/  UISETP.NE.AND UP0, UPT, UR14, URZ, UPT ;  /* 0x000000ff0e00728c */ /* 0x000fe2000bf05270 */
[----:B------:R-:W-:-:S04]  /*21e40*/  IADD3 R22, PT, PT, R22, 0x1, RZ ;  /* 0x0000000116167810 */ /* 0x000fc80007ffe0ff */
[----:B------:R-:W-:-:S04]  /*21e50*/  ISETP.NE.AND P0, PT, R22, RZ, PT ;  /* 0x000000ff1600720c */ /* 0x000fc80003f05270 */
[----:B0-----:R-:W-:Y:S09]  /*21e60*/  BRA.U UP0, `(.L_x_2307) ;  /* 0x0000000100487547 */ /* 0x001ff2000b800000 */
[----:B------:R-:W-:Y:S01]  /*21e70*/  UISETP.NE.AND UP0, UPT, UR40, URZ, UPT ;  /* 0x000000ff2800728c */ /* 0x000fe2000bf05270 */
[----:B------:R-:W0:Y:S05]  /*21e80*/  LDS.128 R32, [R16+UR6] ;  /* 0x0000000610207984 */ /* 0x000e2a0008000c00 */
[----:B------:R-:W-:-:S13]  /*21e90*/  PLOP3.LUT P1, PT, PT, PT, UP0, 0x80, 0x8 ;  /* 0x000000000008781c */ /* 0x000fda0003f2f008 */
[----:B------:R-:W2:Y:S01]  /*21ea0*/  @P1 LDG.E.128 R36, desc[UR36][R24.64] ;  /* 0x0000002418241981 */ /* 0x000ea2000c1e1d00 */
[----:B------:R-:W-:Y:S01]  /*21eb0*/  PLOP3.LUT P1, PT, PT, PT, UP0, 0x80, 0x8 ;  /* 0x000000000008781c */ /* 0x000fe20003f2f008 */
[----:B------:R-:W-:Y:S01]  /*21ec0*/  IMAD.WIDE.U32 R18, R23, 0x4, R12 ;  /* 0x0000000417127825 */ /* 0x000fe200078e000c */
        /* <DEDUP_REMOVED lines=12> */
.L_x_2307:
[C---:B-1---5:R-:W-:Y:S01]  /*21f90*/  FFMA.FTZ R8, R27.reuse, R28, R8 ;  /* 0x0000001c1b087223 */ /* 0x062fe20000010008 */
[C---:B------:R-:W-:Y:S01]  /*21fa0*/  FFMA.FTZ R9, R27.reuse, R29, R9 ;  /* 0x0000001d1b097223 */ /* 0x040fe20000010009 */
[C---:B------:R-:W-:Y:S01]  /*21fb0*/  FFMA.FTZ R10, R27.reuse, R30, R10 ;  /* 0x0000001e1b0a7223 */ /* 0x040fe2000001000a */
[----:B------:R-:W-:Y:S01]  /*21fc0*/  FFMA.FTZ R11, R27, R31, R11 ;  /* 0x0000001f1b0b7223 */ /* 0x000fe2000001000b */
[----:B------:R-:W-:Y:S01]  /*21fd0*/  VIADD R26, R26, 0x4 ;  /* 0x000000041a1a7836 */ /* 0x000fe20000000000 */
[----:B------:R-:W-:Y:S01]  /*21fe0*/  IADD3 R21, PT, PT, R21, 0x10, RZ ;  /* 0x0000001015157810 */ /* 0x000fe20007ffe0ff */
[----:B------:R-:W-:Y:S01]  /*21ff0*/  VIADD R23, R23, 0x400 ;  /* 0x0000040017177836 */ /* 0x000fe20000000000 */
[----:B------:R-:W-:Y:S06]  /*22000*/  @P0 BRA `(.L_x_2308) ;  /* 0xfffffffc007c0947 */ /* 0x000fec000383ffff */
.L_x_2306:
[----:B------:R-:W-:Y:S05]  /*22010*/  BSYNC.RECONVERGENT B1 ;  /* 0x0000000000017941 */ /* 0x000fea0003800200 */
.L_x_2305:
[----:B------:R-:W-:-:S13]  /*22020*/  ISETP.GE.U32.AND P0, PT, R20, 0xc, PT ;  /* 0x0000000c1400780c */ /* 0x000fda0003f06070 */
[----:B------:R-:W-:Y:S05]  /*22030*/  @!P0 BRA `(.L_x_2304) ;  /* 0x0000000400f08947 */ /* 0x000fea0003800000 */
[----:B------:R-:W1:Y:S02]  /*22040*/  LDCU UR8, c[0x0][0x40c] ;  /* 0x00008180ff0877ac */ /* 0x000e640008000800 */
[----:B-1----:R-:W-:-:S06]  /*22050*/  UISETP.NE.AND UP0, UPT, UR8, URZ, UPT ;  /* 0x000000ff0800728c */ /* 0x002fcc000bf05270 */
[----:B------:R-:W-:-:S13]  /*22060*/  PLOP3.LUT P0, PT, PT, PT, UP0, 0x80, 0x8 ;  /* 0x000000000008781c */ /* 0x000fda0003f0f008 */
.L_x_2314:
[----:B------:R-:W-:-:S05]  /*22070*/  SHF.L.U32 R27, R26, 0x8, RZ ;  /* 0x000000081a1b7819 */ /* 0x000fca00000006ff */
[----:B0-----:R-:W-:-:S05]  /*22080*/  IMAD.WIDE.U32 R18, R27, 0x4, R14 ;  /* 0x000000041b127825 */ /* 0x001fca00078e000e */
[----:B--2---:R0:W5:Y:S01]  /*22090*/  LDG.E.128 R28, desc[UR36][R18.64] ;  /* 0x00000024121c7981 */ /* 0x004162000c1e1d00 */
        /* <DEDUP_REMOVED lines=20> */
.L_x_2310:
[----:B------:R-:W-:Y:S05]  /*221e0*/  BSYNC.RECONVERGENT B1 ;  /* 0x0000000000017941 */ /* 0x000fea0003800200 */
.L_x_2309:
[C---:B------:R-:W-:Y:S01]  /*221f0*/  VIADD R41, R27.reuse, 0x400 ;  /* 0x000004001b297836 */ /* 0x040fe20000000000 */
[----:B------:R-:W2:Y:S01]  /*22200*/  S2UR UR9, SR_CgaCtaId ;  /* 0x00000000000979c3 */ /* 0x000ea20000008800 */
[----:B------:R-:W-:Y:S01]  /*22210*/  UISETP.NE.AND UP0, UPT, UR16, URZ, UPT ;  /* 0x000000ff1000728c */ /* 0x000fe2000bf05270 */
[----:B------:R-:W-:Y:S01]  /*22220*/  IADD3 R45, PT, PT, R27, 0x800, RZ ;  /* 0x000008001b2d7810 */ /* 0x000fe20007ffe0ff */
[--C-:B01----:R-:W-:Y:S01]  /*22230*/  IMAD.WIDE.U32 R18, R41, 0x4, R14.reuse ;  /* 0x0000000429127825 */ /* 0x103fe200078e000e */
[----:B------:R-:W-:Y:S02]  /*22240*/  UMOV UR8, 0x400 ;  /* 0x0000040000087882 */ /* 0x000fe40000000000 */
[----:B------:R-:W-:Y:S01]  /*22250*/  UIADD3 UR8, UPT, UPT, UR8, 0x840, URZ ;  /* 0x0000084008087890 */ /* 0x000fe2000fffe0ff */
[----:B------:R-:W-:Y:S01]  /*22260*/  PLOP3.LUT P0, PT, PT, PT, UP0, 0x80, 0x8 ;  /* 0x000000000008781c */ /* 0x000fe20003f0f008 */
[----:B------:R0:W5:Y:S01]  /*22270*/  LDG.E.128 R32, desc[UR36][R18.64] ;  /* 0x0000002412207981 */ /* 0x000162000c1e1d00 */
[----:B------:R-:W-:Y:S01]  /*22280*/  VIADD R47, R27, 0xc00 ;  /* 0x00000c001b2f7836 */ /* 0x000fe20000000000 */
[----:B------:R-:W-:Y:S01]  /*22290*/  IADD3 R27, PT, PT, R26, -UR4, RZ ;  /* 0x800000041a1b7c10 */ /* 0x000fe2000fffe0ff */
[----:B------:R-:W-:-:S04]  /*222a0*/  IMAD.WIDE.U32 R20, R45, 0x4, R14 ;  /* 0x000000042d147825 */ /* 0x000fc800078e000e */
[----:B------:R-:W-:Y:S01]  /*222b0*/  IMAD.WIDE.U32 R22, R47, 0x4, R14 ;  /* 0x000000042f167825 */ /* 0x000fe200078e000e */
[----:B--2---:R-:W-:-:S06]  /*222c0*/  ULEA UR8, UR9, UR8, 0x18 ;  /* 0x0000000809087291 */ /* 0x004fcc000f8ec0ff */
[----:B------:R-:W-:Y:S01]  /*222d0*/  LEA R27, R27, UR8, 0x2 ;  /* 0x000000081b1b7c11 */ /* 0x000fe2000f8e10ff */
[----:B0-----:R-:W-:Y:S06]  /*222e0*/  @P0 BRA `(.L_x_2311) ;  /* 0x0000000000480947 */ /* 0x001fec0003800000 */
        /* <DEDUP_REMOVED lines=18> */
.L_x_2311:
[----:B------:R1:W5:Y:S01]  /*22410*/  LDG.E.128 R36, desc[UR36][R20.64] ;  /* 0x0000002414247981 */ /* 0x000362000c1e1d00 */
[----:B------:R-:W-:Y:S05]  /*22420*/  @P0 BRA `(.L_x_2312) ;  /* 0x0000000000480947 */ /* 0x000fea0003800000 */
[----:B------:R-:W-:Y:S01]  /*22430*/  UISETP.NE.AND UP0, UPT, UR40, URZ, UPT ;  /* 0x000000ff2800728c */ /* 0x000fe2000bf05270 */
[----:B------:R-:W2:Y:S05]  /*22440*/  LDS.128 R48, [R16+UR6] ;  /* 0x0000000610307984 */ /* 0x000eaa0008000c00 */
[----:B------:R-:W-:-:S13]  /*22450*/  PLOP3.LUT P1, PT, PT, PT, UP0, 0x80, 0x8 ;  /* 0x000000000008781c */ /* 0x000fda0003f2f008 */
[----:B------:R-:W3:Y:S01]  /*22460*/  @P1 LDG.E.128 R40, desc[UR36][R24.64] ;  /* 0x0000002418281981 */ /* 0x000ee2000c1e1d00 */
[----:B------:R-:W-:Y:S01]  /*22470*/  PLOP3.LUT P1, PT, PT, PT, UP0, 0x80, 0x8 ;  /* 0x000000000008781c */ /* 0x000fe20003f2f008 */
[----:B0-----:R-:W-:Y:S01]  /*22480*/  IMAD.WIDE.U32 R18, R45, 0x4, R12 ;  /* 0x000000042d127825 */ /* 0x001fe200078e000c */
[----:B------:R-:W-:Y:S02]  /*22490*/  PLOP3.LUT P2, PT, PT, PT, UP0, 0x80, 0x8 ;  /* 0x000000000008781c */ /* 0x000fe40003f4f008 */
[----:B------:R-:W-:Y:S02]  /*224a0*/  PLOP3.LUT P3, PT, PT, PT, UP0, 0x80, 0x8 ;  /* 0x000000000008781c */ /* 0x000fe40003f6f008 */
[----:B------:R-:W-:Y:S01]  /*224b0*/  PLOP3.LUT P4, PT, PT, PT, UP0, 0x80, 0x8 ;  /* 0x000000000008781c */ /* 0x000fe20003f8f008 */
[----:B--2--5:R-:W-:Y:S01]  /*224c0*/  FADD.FTZ R36, R48, R36 ;  /* 0x0000002430247221 */ /* 0x024fe20000010000 */
        /* <DEDUP_REMOVED lines=8> */
.L_x_2312:
[----:B------:R3:W5:Y:S04]  /*22550*/  LDG.E.128 R40, desc[UR36][R22.64] ;  /* 0x0000002416287981 */ /* 0x000768000c1e1d00 */
[----:B0-2---:R-:W0:Y:S04]  /*22560*/  LDS R19, [R27] ;  /* 0x000000001b137984 */ /* 0x005e280000000800 */
[----:B------:R-:W2:Y:S04]  /*22570*/  LDS R18, [R27+0x10] ;  /* 0x000010001b127984 */ /* 0x000ea80000000800 */
[----:B-1----:R-:W1:Y:S01]  /*22580*/  LDS R20, [R27+0x20] ;  /* 0x000020001b147984 */ /* 0x002e620000000800 */
[C---:B0----5:R-:W-:Y:S01]  /*22590*/  FFMA.FTZ R21, R19.reuse, R28, R8 ;  /* 0x0000001c13157223 */ /* 0x061fe20000010008 */
[C---:B------:R-:W-:Y:S01]  /*225a0*/  FFMA.FTZ R8, R19.reuse, R29, R9 ;  /* 0x0000001d13087223 */ /* 0x040fe20000010009 */
[C---:B------:R-:W-:Y:S01]  /*225b0*/  FFMA.FTZ R9, R19.reuse, R30, R10 ;  /* 0x0000001e13097223 */ /* 0x040fe2000001000a */
[----:B------:R-:W-:Y:S01]  /*225c0*/  FFMA.FTZ R10, R19, R31, R11 ;  /* 0x0000001f130a7223 */ /* 0x000fe2000001000b */
[C---:B--2---:R-:W-:Y:S01]  /*225d0*/  FFMA.FTZ R21, R18.reuse, R32, R21 ;  /* 0x0000002012157223 */ /* 0x044fe20000010015 */
[C---:B------:R-:W-:Y:S01]  /*225e0*/  FFMA.FTZ R8, R18.reuse, R33, R8 ;  /* 0x0000002112087223 */ /* 0x040fe20000010008 */
[C---:B------:R-:W-:Y:S01]  /*225f0*/  FFMA.FTZ R9, R18.reuse, R34, R9 ;  /* 0x0000002212097223 */ /* 0x040fe20000010009 */
[----:B------:R-:W-:Y:S01]  /*22600*/  FFMA.FTZ R10, R18, R35, R10 ;  /* 0x00000023120a7223 */ /* 0x000fe2000001000a */
[C---:B-1----:R-:W-:Y:S01]  /*22610*/  FFMA.FTZ R36, R20.reuse, R36, R21 ;  /* 0x0000002414247223 */ /* 0x042fe20000010015 */
[C---:B------:R-:W-:Y:S01]  /*22620*/  FFMA.FTZ R18, R20.reuse, R37, R8 ;  /* 0x0000002514127223 */ /* 0x040fe20000010008 */
[C---:B------:R-:W-:Y:S01]  /*22630*/  FFMA.FTZ R19, R20.reuse, R38, R9 ;  /* 0x0000002614137223 */ /* 0x040fe20000010009 */
[----:B------:R-:W-:Y:S01]  /*22640*/  FFMA.FTZ R20, R20, R39, R10 ;  /* 0x0000002714147223 */ /* 0x000fe2000001000a */
[----:B---3--:R-:W-:Y:S06]  /*22650*/  @P0 BRA `(.L_x_2313) ;  /* 0x0000000000480947 */ /* 0x008fec0003800000 */
[----:B------:R-:W-:Y:S01]  /*22660*/  UISETP.NE.AND UP0, UPT, UR40, URZ, UPT ;  /* 0x000000ff2800728c */ /* 0x000fe2000bf05270 */
[----:B------:R-:W0:Y:S05]  /*22670*/  LDS.128 R28, [R16+UR6] ;  /* 0x00000006101c7984 */ /* 0x000e2a0008000c00 */
[----:B------:R-:W-:-:S13]  /*22680*/  PLOP3.LUT P1, PT, PT, PT, UP0, 0x80, 0x8 ;  /* 0x000000000008781c */ /* 0x000fda0003f2f008 */
[----:B------:R-:W2:Y:S01]  /*22690*/  @P1 LDG.E.128 R8, desc[UR36][R24.64] ;  /* 0x0000002418081981 */ /* 0x000ea2000c1e1d00 */
[----:B------:R-:W-:Y:S02]  /*226a0*/  PLOP3.LUT P1, PT, PT, PT, UP0, 0x80, 0x8 ;  /* 0x000000000008781c */ /* 0x000fe40003f2f008 */
        /* <DEDUP_REMOVED lines=13> */
.L_x_2313:
[----:B------:R-:W0:Y:S01]  /*22780*/  LDS R11, [R27+0x30] ;  /* 0x000030001b0b7984 */ /* 0x000e220000000800 */
[----:B------:R-:W-:-:S05]  /*22790*/  VIADD R26, R26, 0x10 ;  /* 0x000000101a1a7836 */ /* 0x000fca0000000000 */
[----:B------:R-:W-:Y:S01]  /*227a0*/  ISETP.GE.AND P1, PT, R26, UR11, PT ;  /* 0x0000000b1a007c0c */ /* 0x000fe2000bf26270 */
[C---:B0-----:R-:W-:Y:S01]  /*227b0*/  FFMA.FTZ R8, R11.reuse, R40, R36 ;  /* 0x000000280b087223 */ /* 0x041fe20000010024 */
[C---:B------:R-:W-:Y:S01]  /*227c0*/  FFMA.FTZ R9, R11.reuse, R41, R18 ;  /* 0x000000290b097223 */ /* 0x040fe20000010012 */
[C---:B------:R-:W-:Y:S01]  /*227d0*/  FFMA.FTZ R10, R11.reuse, R42, R19 ;  /* 0x0000002a0b0a7223 */ /* 0x040fe20000010013 */
[----:B------:R-:W-:-:S09]  /*227e0*/  FFMA.FTZ R11, R11, R43, R20 ;  /* 0x0000002b0b0b7223 */ /* 0x000fd20000010014 */
[----:B------:R-:W-:Y:S05]  /*227f0*/  @!P1 BRA `(.L_x_2314) ;  /* 0xfffffff8001c9947 */ /* 0x000fea000383ffff */
.L_x_2304:
[----:B------:R-:W-:Y:S05]  /*22800*/  BSYNC.RECONVERGENT B0 ;  /* 0x0000000000007941 */ /* 0x000fea0003800200 */
.L_x_2303:
[----:B------:R-:W-:Y:S01]  /*22810*/  ISETP.GE.AND P0, PT, R17, UR41, PT ;  /* 0x0000002911007c0c */ /* 0x000fe2000bf06270 */
[----:B------:R-:W3:Y:S01]  /*22820*/  LDCU UR11, c[0x0][0x40c] ;  /* 0x00008180ff0b77ac */ /* 0x000ee20008000800 */
[----:B------:R-:W-:Y:S11]  /*22830*/  BSSY.RECONVERGENT B0, `(.L_x_2315) ;  /* 0x00000cf000007945 */ /* 0x000ff60003800200 */
[----:B------:R-:W-:Y:S05]  /*22840*/  @P0 BRA `(.L_x_2316) ;  /* 0x0000000c00340947 */ /* 0x000fea0003800000 */
[----:B------:R-:W4:Y:S01]  /*22850*/  LDCU UR8, c[0x0][0x3f8] ;  /* 0x00007f00ff0877ac */ /* 0x000f220008000800 */
[----:B------:R-:W-:Y:S01]  /*22860*/  IADD3 R22, PT, PT, R17, 0x4, RZ ;  /* 0x0000000411167810 */ /* 0x000fe20007ffe0ff */
[----:B0-----:R-:W0:Y:S01]  /*22870*/  LDC.64 R18, c[0x0][0x458] ;  /* 0x00011600ff127b82 */ /* 0x001e220000000a00 */
[----:B------:R-:W-:Y:S01]  /*22880*/  BSSY.RECONVERGENT B1, `(.L_x_2317) ;  /* 0x0000049000017945 */ /* 0x000fe20003800200 */
[----:B------:R-:W-:Y:S01]  /*22890*/  ULOP3.LUT UR9, URZ, UR4, URZ, 0x33, !UPT ;  /* 0x00000004ff097292 */ /* 0x000fe2000f8e33ff */
[----:B------:R-:W-:Y:S01]  /*228a0*/  VIMNMX R21, PT, PT, R22, UR41, !PT ;  /* 0x0000002916157c48 */ /* 0x000fe2000ffe0100 */
[----:B------:R-:W-:-:S04]  /*228b0*/  IMAD.MOV.U32 R24, RZ, RZ, R17 ;  /* 0x000000ffff187224 */ /* 0x000fc800078e0011 */
[----:B------:R-:W-:-:S04]  /*228c0*/  IADD3 R23, PT, PT, -R0, UR9, R21 ;  /* 0x0000000900177c10 */ /* 0x000fc8000fffe115 */
[----:B------:R-:W-:Y:S01]  /*228d0*/  LOP3.LUT P0, RZ, R23, 0x4, RZ, 0xc0, !PT ;  /* 0x0000000417ff7812 */ /* 0x000fe2000780c0ff */
[----:B----4-:R-:W-:-:S06]  /*228e0*/  UIMAD UR8, UR39, UR8, UR10 ;  /* 0x00000008270872a4 */ /* 0x010fcc000f8e020a */
[----:B------:R-:W-:-:S05]  /*228f0*/  IMAD.U32 R20, RZ, RZ, UR8 ;  /* 0x00000008ff147e24 */ /* 0x000fca000f8e00ff */
[----:B------:R-:W-:-:S05]  /*22900*/  LEA R21, R20, R3, 0x8 ;  /* 0x0000000314157211 */ /* 0x000fca00078e40ff */
[----:B0-----:R-:W-:Y:S01]  /*22910*/  IMAD.WIDE R20, R21, 0x4, R18 ;  /* 0x0000000415147825 */ /* 0x001fe200078e0212 */
[----:B------:R-:W-:Y:S06]  /*22920*/  @P0 BRA `(.L_x_2318) ;  /* 0x0000000000f80947 */ /* 0x000fec0003800000 */
[----:B------:R-:W0:Y:S01]  /*22930*/  LDC R26, c[0x0][0x3f4] ;  /* 0x0000fd00ff1a7b82 */ /* 0x000e220000000800 */
[----:B------:R-:W-:Y:S02]  /*22940*/  MOV R24, R22 ;  /* 0x0000001600187202 */ /* 0x000fe40000000f00 */
[----:B0-----:R-:W-:-:S13]  /*22950*/  ISETP.GE.AND P0, PT, R17, R26, PT ;  /* 0x0000001a1100720c */ /* 0x001fda0003f06270 */
[----:B------:R-:W-:Y:S05]  /*22960*/  @!P0 BRA `(.L_x_2318) ;  /* 0x0000000000e88947 */ /* 0x000fea0003800000 */
[----:B-1----:R-:W-:Y:S02]  /*22970*/  IABS R25, R26 ;  /* 0x0000001a00197213 */ /* 0x002fe40000000000 */
        /* <DEDUP_REMOVED lines=18> */
[----:B------:R-:W-:-:S05]  /*22aa0*/  @!P0 IMAD.IADD R18, R18, 0x1, -R25 ;  /* 0x0000000112128824 */ /* 0x000fca00078e0a19 */
[----:B------:R-:W-:Y:S02]  /*22ab0*/  @!P1 IADD3 R18, PT, PT, -R18, RZ, RZ ;  /* 0x000000ff12129210 */ /* 0x000fe40007ffe1ff */
[----:B------:R-:W-:-:S05]  /*22ac0*/  @!P2 LOP3.LUT R18, RZ, R26, RZ, 0x33, !PT ;  /* 0x0000001aff12a212 */ /* 0x000fca00078e33ff */
[----:B------:R-:W-:-:S04]  /*22ad0*/  IMAD.SHL.U32 R19, R18, 0x100, RZ ;  /* 0x0000010012137824 */ /* 0x000fc800078e00ff */
[----:B------:R-:W-:-:S05]  /*22ae0*/  IMAD.WIDE.U32 R18, R19, 0x4, R14 ;  /* 0x0000000413127825 */ /* 0x000fca00078e000e */
[----:B------:R0:W5:Y:S01]  /*22af0*/  LDG.E.128 R24, desc[UR36][R18.64] ;  /* 0x0000002412187981 */ /* 0x000162000c1e1d00 */
[----:B------:R-:W1:Y:S01]  /*22b00*/  S2UR UR9, SR_CgaCtaId ;  /* 0x00000000000979c3 */ /* 0x000e620000008800 */
[----:B------:R-:W-:Y:S02]  /*22b10*/  UMOV UR8, 0x400 ;  /* 0x0000040000087882 */ /* 0x000fe40000000000 */
[----:B------:R-:W-:-:S04]  /*22b20*/  UIADD3 UR8, UPT, UPT, UR8, 0x840, URZ ;  /* 0x0000084008087890 */ /* 0x000fc8000fffe0ff */
[----:B-1----:R-:W-:-:S06]  /*22b30*/  ULEA UR8, UR9, UR8, 0x18 ;  /* 0x0000000809087291 */ /* 0x002fcc000f8ec0ff */
[----:B------:R-:W-:-:S05]  /*22b40*/  LEA R33, R0, UR8, 0x2 ;  /* 0x0000000800217c11 */ /* 0x000fca000f8e10ff */
[----:B------:R-:W1:Y:S01]  /*22b50*/  LDCU UR8, c[0x0][0x40c] ;  /* 0x00008180ff0877ac */ /* 0x000e620008000800 */
[----:B------:R-:W4:Y:S01]  /*22b60*/  LDS R33, [R33] ;  /* 0x0000000021217984 */ /* 0x000f220000000800 */
[----:B-1----:R-:W-:-:S09]  /*22b70*/  UISETP.NE.AND UP0, UPT, UR8, URZ, UPT ;  /* 0x000000ff0800728c */ /* 0x002fd2000bf05270 */
[----:B0-----:R-:W-:Y:S05]  /*22b80*/  BRA.U UP0, `(.L_x_2319) ;  /* 0x00000001004c7547 */ /* 0x001fea000b800000 */
[----:B------:R-:W-:Y:S01]  /*22b90*/  UISETP.NE.AND UP0, UPT, UR40, URZ, UPT ;  /* 0x000000ff2800728c */ /* 0x000fe2000bf05270 */
[----:B------:R-:W0:Y:S05]  /*22ba0*/  LDS.128 R36, [R16+UR6] ;  /* 0x0000000610247984 */ /* 0x000e2a0008000c00 */
[----:B------:R-:W-:-:S13]  /*22bb0*/  PLOP3.LUT P0, PT, PT, PT, UP0, 0x80, 0x8 ;  /* 0x000000000008781c */ /* 0x000fda0003f0f008 */
[----:B--2---:R-:W2:Y:S01]  /*22bc0*/  @P0 LDG.E.128 R28, desc[UR36][R20.64] ;  /* 0x00000024141c0981 */ /* 0x004ea2000c1e1d00 */
[----:B------:R-:W-:Y:S02]  /*22bd0*/  PLOP3.LUT P0, PT, PT, PT, UP0, 0x80, 0x8 ;  /* 0x000000000008781c */ /* 0x000fe40003f0f008 */
[----:B------:R-:W-:Y:S02]  /*22be0*/  PLOP3.LUT P1, PT, PT, PT, UP0, 0x80, 0x8 ;  /* 0x000000000008781c */ /* 0x000fe40003f2f008 */
[----:B------:R-:W-:Y:S02]  /*22bf0*/  PLOP3.LUT P2, PT, PT, PT, UP0, 0x80, 0x8 ;  /* 0x000000000008781c */ /* 0x000fe40003f4f008 */
[----:B------:R-:W-:Y:S02]  /*22c00*/  PLOP3.LUT P3, PT, PT, PT, UP0, 0x80, 0x8 ;  /* 0x000000000008781c */ /* 0x000fe40003f6f008 */
[----:B------:R-:W-:-:S05]  /*22c10*/  SHF.L.U32 R19, R17, 0x8, RZ ;  /* 0x0000000811137819 */ /* 0x000fca00000006ff */
[----:B------:R-:W-:-:S04]  /*22c20*/  IMAD.WIDE.U32 R18, R19, 0x4, R12 ;  /* 0x0000000413127825 */ /* 0x000fc800078e000c */
        /* <DEDUP_REMOVED lines=9> */
.L_x_2319:
[C---:B----45:R-:W-:Y:S01]  /*22cc0*/  FFMA.FTZ R8, R33.reuse, R24, R8 ;  /* 0x0000001821087223 */ /* 0x070fe20000010008 */
[C---:B------:R-:W-:Y:S01]  /*22cd0*/  FFMA.FTZ R9, R33.reuse, R25, R9 ;  /* 0x0000001921097223 */ /* 0x040fe20000010009 */
[C---:B------:R-:W-:Y:S01]  /*22ce0*/  FFMA.FTZ R10, R33.reuse, R26, R10 ;  /* 0x0000001a210a7223 */ /* 0x040fe2000001000a */
[----:B------:R-:W-:Y:S01]  /*22cf0*/  FFMA.FTZ R11, R33, R27, R11 ;  /* 0x0000001b210b7223 */ /* 0x000fe2000001000b */
[----:B0-----:R-:W-:-:S07]  /*22d00*/  IMAD.MOV.U32 R24, RZ, RZ, R22 ;  /* 0x000000ffff187224 */ /* 0x001fce00078e0016 */
.L_x_2318:
[----:B---3--:R-:W-:Y:S05]  /*22d10*/  BSYNC.RECONVERGENT B1 ;  /* 0x0000000000017941 */ /* 0x008fea0003800200 */
.L_x_2317:
[----:B------:R-:W-:-:S13]  /*22d20*/  ISETP.GE.U32.AND P0, PT, R23, 0x4, PT ;  /* 0x000000041700780c */ /* 0x000fda0003f06070 */
[----:B------:R-:W-:Y:S05]  /*22d30*/  @!P0 BRA `(.L_x_2316) ;  /* 0x0000000400f88947 */ /* 0x000fea0003800000 */
[----:B------:R-:W0:Y:S01]  /*22d40*/  S2R R19, SR_CgaCtaId ;  /* 0x0000000000137919 */ /* 0x000e220000008800 */
[----:B------:R-:W-:Y:S01]  /*22d50*/  MOV R17, 0x400 ;  /* 0x0000040000117802 */ /* 0x000fe20000000f00 */
[----:B------:R-:W-:Y:S01]  /*22d60*/  USHF.L.U32 UR8, UR4, 0x2, URZ ;  /* 0x0000000204087899 */ /* 0x000fe200080006ff */
[C---:B------:R-:W-:Y:S01]  /*22d70*/  VIADD R22, R24.reuse, 0x4 ;  /* 0x0000000418167836 */ /* 0x040fe20000000000 */
[C---:B------:R-:W-:Y:S02]  /*22d80*/  SHF.L.U32 R23, R24.reuse, 0x8, RZ ;  /* 0x0000000818177819 */ /* 0x040fe400000006ff */
[----:B------:R-:W-:Y:S02]  /*22d90*/  IADD3 R18, PT, PT, R17, 0x840, RZ ;  /* 0x0000084011127810 */ /* 0x000fe40007ffe0ff */
[----:B------:R-:W-:Y:S02]  /*22da0*/  LEA R17, R24, -UR8, 0x2 ;  /* 0x8000000818117c11 */ /* 0x000fe4000f8e10ff */
[----:B0-----:R-:W-:-:S04]  /*22db0*/  LEA R18, R19, R18, 0x18 ;  /* 0x0000001213127211 */ /* 0x001fc800078ec0ff */
[----:B------:R-:W-:-:S07]  /*22dc0*/  IADD3 R17, PT, PT, R17, 0x10, R18 ;  /* 0x0000001011117810 */ /* 0x000fce0007ffe012 */
.L_x_2326:
[----:B------:R-:W0:Y:S01]  /*22dd0*/  LDC R39, c[0x0][0x3f4] ;  /* 0x0000fd00ff277b82 */ /* 0x000e220000000800 */
[----:B------:R-:W-:Y:S01]  /*22de0*/  VIADD R24, R22, 0xfffffffc ;  /* 0xfffffffc16187836 */ /* 0x000fe20000000000 */
[----:B------:R-:W-:Y:S04]  /*22df0*/  BSSY.RECONVERGENT B1, `(.L_x_2320) ;  /* 0x0000035000017945 */ /* 0x000fe80003800200 */
[----:B0-----:R-:W-:-:S13]  /*22e00*/  ISETP.GE.AND P0, PT, R24, R39, PT ;  /* 0x000000271800720c */ /* 0x001fda0003f06270 */
[----:B------:R-:W-:Y:S05]  /*22e10*/  @!P0 BRA `(.L_x_2321) ;  /* 0x0000000000c88947 */ /* 0x000fea0003800000 */
[----:B-1----:R-:W-:Y:S01]  /*22e20*/  IABS R25, R39 ;  /* 0x0000002700197213 */ /* 0x002fe20000000000 */
[----:B------:R0:W1:Y:S01]  /*22e30*/  LDS R37, [R17+-0x10] ;  /* 0xfffff00011257984 */ /* 0x0000620000000800 */
[----:B------:R-:W-:Y:S02]  /*22e40*/  IABS R28, R24 ;  /* 0x00000018001c7213 */ /* 0x000fe40000000000 */
[----:B------:R-:W3:Y:S01]  /*22e50*/  I2F.RP R26, R25 ;  /* 0x00000019001a7306 */ /* 0x000ee20000209400 */
[----:B------:R-:W-:Y:S02]  /*22e60*/  ISETP.GE.AND P1, PT, R24, RZ, PT ;  /* 0x000000ff1800720c */ /* 0x000fe40003f26270 */
[----:B------:R-:W-:-:S05]  /*22e70*/  ISETP.NE.AND P2, PT, R39, RZ, PT ;  /* 0x000000ff2700720c */ /* 0x000fca0003f45270 */
[----:B---3--:R-:W3:Y:S02]  /*22e80*/  MUFU.RCP R26, R26 ;  /* 0x0000001a001a7308 */ /* 0x008ee40000001000 */
[----:B---3--:R-:W-:-:S06]  /*22e90*/  IADD3 R27, PT, PT, R26, 0xffffffe, RZ ;  /* 0x0ffffffe1a1b7810 */ /* 0x008fcc0007ffe0ff */
[----:B------:R-:W3:Y:S02]  /*22ea0*/  F2I.FTZ.U32.TRUNC.NTZ R19, R27 ;  /* 0x0000001b00137305 */ /* 0x000ee4000021f000 */
[----:B---3--:R-:W-:-:S04]  /*22eb0*/  IMAD.MOV R18, RZ, RZ, -R19 ;  /* 0x000000ffff127224 */ /* 0x008fc800078e0a13 */
        /* <DEDUP_REMOVED lines=13> */
[----:B------:R-:W-:-:S05]  /*22f90*/  SHF.L.U32 R19, R18, 0x8, RZ ;  /* 0x0000000812137819 */ /* 0x000fca00000006ff */
[----:B------:R-:W-:-:S05]  /*22fa0*/  IMAD.WIDE.U32 R18, R19, 0x4, R14 ;  /* 0x0000000413127825 */ /* 0x000fca00078e000e */
[----:B------:R0:W5:Y:S01]  /*22fb0*/  LDG.E.128 R24, desc[UR36][R18.64] ;  /* 0x0000002412187981 */ /* 0x000162000c1e1d00 */
[----:B------:R-:W-:-:S09]  /*22fc0*/  UISETP.NE.AND UP0, UPT, UR11, URZ, UPT ;  /* 0x000000ff0b00728c */ /* 0x000fd2000bf05270 */
[----:B01----:R-:W-:Y:S05]  /*22fd0*/  BRA.U UP0, `(.L_x_2322) ;  /* 0x0000000100487547 */ /* 0x003fea000b800000 */
[----:B------:R-:W-:Y:S01]  /*22fe0*/  UISETP.NE.AND UP0, UPT, UR40, URZ, UPT ;  /* 0x000000ff2800728c */ /* 0x000fe2000bf05270 */
[----:B--2---:R-:W0:Y:S05]  /*22ff0*/  LDS.128 R28, [R16+UR6] ;  /* 0x00000006101c7984 */ /* 0x004e2a0008000c00 */
        /* <DEDUP_REMOVED lines=16> */
.L_x_2322:
[C---:B-----5:R-:W-:Y:S01]  /*23100*/  FFMA.FTZ R8, R37.reuse, R24, R8 ;  /* 0x0000001825087223 */ /* 0x060fe20000010008 */
[C---:B------:R-:W-:Y:S01]  /*23110*/  FFMA.FTZ R9, R37.reuse, R25, R9 ;  /* 0x0000001925097223 */ /* 0x040fe20000010009 */
[C---:B------:R-:W-:Y:S01]  /*23120*/  FFMA.FTZ R10, R37.reuse, R26, R10 ;  /* 0x0000001a250a7223 */ /* 0x040fe2000001000a */
[----:B------:R-:W-:-:S07]  /*23130*/  FFMA.FTZ R11, R37, R27, R11 ;  /* 0x0000001b250b7223 */ /* 0x000fce000001000b */
.L_x_2321:
[----:B------:R-:W-:Y:S05]  /*23140*/  BSYNC.RECONVERGENT B1 ;  /* 0x0000000000017941 */ /* 0x000fea0003800200 */
.L_x_2320:
[----:B------:R-:W-:Y:S01]  /*23150*/  ISETP.GE.AND P0, PT, R22, R39, PT ;  /* 0x000000271600720c */ /* 0x000fe20003f06270 */
[----:B------:R-:W-:-:S12]  /*23160*/  BSSY.RECONVERGENT B1, `(.L_x_2323) ;  /* 0x0000035000017945 */ /* 0x000fd80003800200 */
[----:B------:R-:W-:Y:S05]  /*23170*/  @!P0 BRA `(.L_x_2324) ;  /* 0x0000000000cc8947 */ /* 0x000fea0003800000 */
[----:B01----:R-:W-:Y:S01]  /*23180*/  IABS R25, R39 ;  /* 0x0000002700197213 */ /* 0x003fe20000000000 */
[----:B------:R0:W1:Y:S01]  /*23190*/  LDS R33, [R17] ;  /* 0x0000000011217984 */ /* 0x0000620000000800 */
        /* <DEDUP_REMOVED lines=24> */
[----:B------:R-:W-:-:S09]  /*23320*/  UISETP.NE.AND UP0, UPT, UR11, URZ, UPT ;  /* 0x000000ff0b00728c */ /* 0x000fd2000bf05270 */
[----:B01----:R-:W-:Y:S05]  /*23330*/  BRA.U UP0, `(.L_x_2325) ;  /* 0x00000001004c7547 */ /* 0x003fea000b800000 */
        /* <DEDUP_REMOVED lines=8> */
[----:B------:R-:W-:-:S05]  /*233c0*/  IADD3 R19, PT, PT, R23, 0x400, RZ ;  /* 0x0000040017137810 */ /* 0x000fca0007ffe0ff */
        /* <DEDUP_REMOVED lines=10> */
.L_x_2325:
[C---:B-----5:R-:W-:Y:S01]  /*23470*/  FFMA.FTZ R8, R33.reuse, R24, R8 ;  /* 0x0000001821087223 */ /* 0x060fe20000010008 */
[C---:B------:R-:W-:Y:S01]  /*23480*/  FFMA.FTZ R9, R33.reuse, R25, R9 ;  /* 0x0000001921097223 */ /* 0x040fe20000010009 */
[C---:B------:R-:W-:Y:S01]  /*23490*/  FFMA.FTZ R10, R33.reuse, R26, R10 ;  /* 0x0000001a210a7223 */ /* 0x040fe2000001000a */
[----:B------:R-:W-:-:S07]  /*234a0*/  FFMA.FTZ R11, R33, R27, R11 ;  /* 0x0000001b210b7223 */ /* 0x000fce000001000b */
.L_x_2324:
[----:B------:R-:W-:Y:S05]  /*234b0*/  BSYNC.RECONVERGENT B1 ;  /* 0x0000000000017941 */ /* 0x000fea0003800200 */
.L_x_2323:
[C---:B0-----:R-:W-:Y:S01]  /*234c0*/  VIADD R18, R22.reuse, 0x4 ;  /* 0x0000000416127836 */ /* 0x041fe20000000000 */
[----:B------:R-:W-:Y:S01]  /*234d0*/  IADD3 R22, PT, PT, R22, 0x8, RZ ;  /* 0x0000000816167810 */ /* 0x000fe20007ffe0ff */
[----:B------:R-:W-:Y:S01]  /*234e0*/  VIADD R23, R23, 0x800 ;  /* 0x0000080017177836 */ /* 0x000fe20000000000 */
[----:B------:R-:W-:Y:S02]  /*234f0*/  IADD3 R17, PT, PT, R17, 0x20, RZ ;  /* 0x0000002011117810 */ /* 0x000fe40007ffe0ff */
[----:B------:R-:W-:-:S13]  /*23500*/  ISETP.GE.AND P0, PT, R18, UR41, PT ;  /* 0x0000002912007c0c */ /* 0x000fda000bf06270 */
[----:B------:R-:W-:Y:S05]  /*23510*/  @!P0 BRA `(.L_x_2326) ;  /* 0xfffffff8002c8947 */ /* 0x000fea000383ffff */
.L_x_2316:
[----:B---3--:R-:W-:Y:S05]  /*23520*/  BSYNC.RECONVERGENT B0 ;  /* 0x0000000000007941 */ /* 0x008fea0003800200 */
.L_x_2315:
[----:B------:R-:W-:Y:S01]  /*23530*/  ISETP.NE.AND P0, PT, R0, UR5, PT ;  /* 0x0000000500007c0c */ /* 0x000fe2000bf05270 */
[----:B------:R-:W-:-:S12]  /*23540*/  BSSY.RECONVERGENT B0, `(.L_x_2327) ;  /* 0x000002f000007945 */ /* 0x000fd80003800200 */
[----:B------:R-:W-:Y:S05]  /*23550*/  @P0 BRA `(.L_x_2328) ;  /* 0x0000000000b40947 */ /* 0x000fea0003800000 */
[----:B------:R-:W-:-:S06]  /*23560*/  USHF.L.U32 UR5, UR41, 0x8, URZ ;  /* 0x0000000829057899 */ /* 0x000fcc00080006ff */
[----:B------:R-:W-:-:S04]  /*23570*/  IMAD.U32 R15, RZ, RZ, UR5 ;  /* 0x00000005ff0f7e24 */ /* 0x000fc8000f8e00ff */
[----:B------:R-:W-:-:S05]  /*23580*/  IMAD.WIDE R14, R15, 0x4, R12 ;  /* 0x000000040f0e7825 */ /* 0x000fca00078e020c */
[----:B0-----:R0:W5:Y:S01]  /*23590*/  LDG.E.128 R16, desc[UR36][R14.64] ;  /* 0x000000240e107981 */ /* 0x001162000c1e1d00 */
[----:B------:R-:W3:Y:S01]  /*235a0*/  S2UR UR6, SR_CgaCtaId ;  /* 0x00000000000679c3 */ /* 0x000ee20000008800 */
[----:B------:R-:W-:Y:S02]  /*235b0*/  UMOV UR5, 0x400 ;  /* 0x0000040000057882 */ /* 0x000fe40000000000 */
[----:B------:R-:W-:Y:S02]  /*235c0*/  UIADD3 UR8, UPT, UPT, UR5, 0x840, URZ ;  /* 0x0000084005087890 */ /* 0x000fe4000fffe0ff */
[----:B------:R-:W-:Y:S02]  /*235d0*/  UIADD3 UR5, UPT, UPT, UR42, -UR4, URZ ;  /* 0x800000042a057290 */ /* 0x000fe4000fffe0ff */
[----:B---3--:R-:W-:-:S04]  /*235e0*/  ULEA UR6, UR6, UR8, 0x18 ;  /* 0x0000000806067291 */ /* 0x008fc8000f8ec0ff */
[----:B------:R-:W-:-:S09]  /*235f0*/  ULEA UR5, UR5, UR6, 0x2 ;  /* 0x0000000605057291 */ /* 0x000fd2000f8e10ff */
[----:B-1----:R-:W1:Y:S02]  /*23600*/  LDS R25, [UR5+-0x4] ;  /* 0xfffffc05ff197984 */ /* 0x002e640008000800 */
[----:B------:R-:W3:Y:S02]  /*23610*/  LDCU UR5, c[0x0][0x40c] ;  /* 0x00008180ff0577ac */ /* 0x000ee40008000800 */
[----:B---3--:R-:W-:-:S09]  /*23620*/  UISETP.NE.AND UP0, UPT, UR5, URZ, UPT ;  /* 0x000000ff0500728c */ /* 0x008fd2000bf05270 */
[----:B0-----:R-:W-:Y:S05]  /*23630*/  BRA.U UP0, `(.L_x_2329) ;  /* 0x00000001006c7547 */ /* 0x001fea000b800000 */
[----:B------:R-:W0:Y:S01]  /*23640*/  LDCU.64 UR8, c[0x0][0x460] ;  /* 0x00008c00ff0877ac */ /* 0x000e220008000a00 */
[----:B------:R-:W3:Y:S01]  /*23650*/  LDL R24, [R1+0x790] ;  /* 0x0007900001187983 */ /* 0x000ee20000100800 */
        /* <DEDUP_REMOVED lines=10> */
[----:B------:R-:W-:-:S05]  /*23700*/  @P0 IMAD.WIDE R14, R21, 0x4, R14 ;  /* 0x00000004150e0825 */ /* 0x000fca00078e020e */
[----:B------:R-:W4:Y:S01]  /*23710*/  @P0 LDG.E.128 R20, desc[UR36][R14.64] ;  /* 0x000000240e140981 */ /* 0x000f22000c1e1d00 */
[----:B-----5:R-:W-:Y:S01]  /*23720*/  FADD.FTZ R16, R16, R4 ;  /* 0x0000000410107221 */ /* 0x020fe20000010000 */
[----:B------:R-:W-:Y:S01]  /*23730*/  FADD.FTZ R17, R17, R5 ;  /* 0x0000000511117221 */ /* 0x000fe20000010000 */
[----:B------:R-:W-:Y:S01]  /*23740*/  FADD.FTZ R18, R18, R6 ;  /* 0x0000000612127221 */ /* 0x000fe20000010000 */
[----:B------:R-:W-:Y:S01]  /*23750*/  FADD.FTZ R19, R19, R7 ;  /* 0x0000000713137221 */ /* 0x000fe20000010000 */
[----:B---3--:R-:W-:-:S13]  /*23760*/  R2UR UR6, R24 ;  /* 0x00000000180672ca */ /* 0x008fda00000e0000 */
[----:B------:R-:W-:-:S06]  /*23770*/  USHF.L.U32 UR5, UR6, 0x8, URZ ;  /* 0x0000000806057899 */ /* 0x000fcc00080006ff */
[----:B------:R-:W-:-:S05]  /*23780*/  MOV R27, UR5 ;  /* 0x00000005001b7c02 */ /* 0x000fca0008000f00 */
[----:B------:R-:W-:-:S04]  /*23790*/  IMAD.WIDE R12, R27, 0x4, R12 ;  /* 0x000000041b0c7825 */ /* 0x000fc800078e020c */
[----:B----4-:R-:W-:Y:S01]  /*237a0*/  @P0 FMUL.FTZ R16, R16, R20 ;  /* 0x0000001410100220 */ /* 0x010fe20000410000 */
[----:B------:R-:W-:Y:S01]  /*237b0*/  @P0 FMUL.FTZ R17, R17, R21 ;  /* 0x0000001511110220 */ /* 0x000fe20000410000 */
[----:B------:R-:W-:Y:S01]  /*237c0*/  @P0 FMUL.FTZ R18, R18, R22 ;  /* 0x0000001612120220 */ /* 0x000fe20000410000 */
[----:B------:R-:W-:-:S05]  /*237d0*/  @P0 FMUL.FTZ R19, R19, R23 ;  /* 0x0000001713130220 */ /* 0x000fca0000410000 */
[----:B------:R0:W-:Y:S02]  /*237e0*/  STG.E.128 desc[UR36][R12.64], R16 ;  /* 0x000000100c007986 */ /* 0x0001e4000c101d24 */
.L_x_2329:
[C---:B-1---5:R-:W-:Y:S01]  /*237f0*/  FFMA.FTZ R8, R25.reuse, R16, R8 ;  /* 0x0000001019087223 */ /* 0x062fe20000010008 */
[C---:B------:R-:W-:Y:S01]  /*23800*/  FFMA.FTZ R9, R25.reuse, R17, R9 ;  /* 0x0000001119097223 */ /* 0x040fe20000010009 */
[C---:B------:R-:W-:Y:S01]  /*23810*/  FFMA.FTZ R10, R25.reuse, R18, R10 ;  /* 0x00000012190a7223 */ /* 0x040fe2000001000a */
[----:B------:R-:W-:-:S07]  /*23820*/  FFMA.FTZ R11, R25, R19, R11 ;  /* 0x00000013190b7223 */ /* 0x000fce000001000b */
.L_x_2328:
[----:B------:R-:W-:Y:S05]  /*23830*/  BSYNC.RECONVERGENT B0 ;  /* 0x0000000000007941 */ /* 0x000fea0003800200 */
.L_x_2327:
[----:B------:R-:W3:Y:S08]  /*23840*/  S2UR UR6, SR_CgaCtaId ;  /* 0x00000000000679c3 */ /* 0x000ef00000008800 */
[----:B------:R-:W-:Y:S01]  /*23850*/  BAR.SYNC.DEFER_BLOCKING 0x0 ;  /* 0x0000000000007b1d */ /* 0x000fe20000010000 */
[C---:B------:R-:W-:Y:S01]  /*23860*/  LOP3.LUT R4, R2.reuse, 0x380, RZ, 0xc0, !PT ;  /* 0x0000038002047812 */ /* 0x040fe200078ec0ff */
[----:B------:R-:W-:Y:S01]  /*23870*/  IMAD.SHL.U32 R5, R3, 0x4, RZ ;  /* 0x0000000403057824 */ /* 0x000fe200078e00ff */
[----:B------:R-:W-:-:S02]  /*23880*/  ISETP.GT.U32.AND P1, PT, R2, 0x7f, PT ;  /* 0x0000007f0200780c */ /* 0x000fc40003f24070 */
[----:B------:R-:W-:Y:S01]  /*23890*/  ISETP.NE.AND P0, PT, R4, 0x80, PT ;  /* 0x000000800400780c */ /* 0x000fe20003f05270 */
[----:B------:R-:W-:Y:S01]  /*238a0*/  UMOV UR5, 0x400 ;  /* 0x0000040000057882 */ /* 0x000fe20000000000 */
[----:B------:R-:W-:Y:S01]  /*238b0*/  LEA R0, R0, R5, 0xa ;  /* 0x0000000500007211 */ /* 0x000fe200078e50ff */
[----:B------:R-:W-:Y:S01]  /*238c0*/  UIADD3 UR5, UPT, UPT, UR5, 0x840, URZ ;  /* 0x0000084005057890 */ /* 0x000fe2000fffe0ff */
[C---:B------:R-:W-:Y:S02]  /*238d0*/  LOP3.LUT R4, R2.reuse, 0x3c0, RZ, 0xc0, !PT ;  /* 0x000003c002047812 */ /* 0x040fe400078ec0ff */
[----:B------:R-:W-:Y:S01]  /*238e0*/  ISETP.GT.U32.AND P2, PT, R2, 0x3f, PT ;  /* 0x0000003f0200780c */ /* 0x000fe20003f44070 */
[----:B---3--:R-:W-:-:S09]  /*238f0*/  ULEA UR5, UR6, UR5, 0x18 ;  /* 0x0000000506057291 */ /* 0x008fd2000f8ec0ff */
[----:B------:R-:W-:Y:S01]  /*23900*/  @!P0 STS.128 [R0+UR5+-0x800], R8 ;  /* 0xfff8000800008988 */ /* 0x000fe20008000c05 */
[----:B------:R-:W-:Y:S01]  /*23910*/  BAR.SYNC.DEFER_BLOCKING 0x0 ;  /* 0x0000000000007b1d */ /* 0x000fe20000010000 */
[----:B------:R-:W-:-:S05]  /*23920*/  ISETP.NE.AND P0, PT, R4, 0x40, PT ;  /* 0x000000400400780c */ /* 0x000fca0003f05270 */
[----:B0-----:R-:W0:Y:S02]  /*23930*/  @!P1 LDS.128 R12, [R0+UR5] ;  /* 0x00000005000c9984 */ /* 0x001e240008000c00 */
[----:B0-----:R-:W-:Y:S01]  /*23940*/  @!P1 FADD.FTZ R8, R8, R12 ;  /* 0x0000000c08089221 */ /* 0x001fe20000010000 */
[----:B------:R-:W-:Y:S01]  /*23950*/  @!P1 FADD.FTZ R9, R9, R13 ;  /* 0x0000000d09099221 */ /* 0x000fe20000010000 */
[----:B------:R-:W-:Y:S01]  /*23960*/  @!P1 FADD.FTZ R10, R10, R14 ;  /* 0x0000000e0a0a9221 */ /* 0x000fe20000010000 */
[----:B------:R-:W-:Y:S01]  /*23970*/  @!P1 FADD.FTZ R11, R11, R15 ;  /* 0x0000000f0b0b9221 */ /* 0x000fe20000010000 */
[----:B------:R-:W-:Y:S06]  /*23980*/  BAR.SYNC.DEFER_BLOCKING 0x0 ;  /* 0x0000000000007b1d */ /* 0x000fec0000010000 */
[----:B------:R0:W-:Y:S02]  /*23990*/  @!P0 STS.128 [R5+UR5], R8 ;  /* 0x0000000805008988 */ /* 0x0001e40008000c05 */
[----:B------:R-:W-:Y:S06]  /*239a0*/  BAR.SYNC.DEFER_BLOCKING 0x0 ;  /* 0x0000000000007b1d */ /* 0x000fec0000010000 */
[----:B------:R0:W3:Y:S02]  /*239b0*/  @!P2 LDS.128 R12, [R0+UR5] ;  /* 0x00000005000ca984 */ /* 0x0000e40008000c00 */
[----:B------:R-:W-:Y:S06]  /*239c0*/  BAR.SYNC.DEFER_BLOCKING 0x0 ;  /* 0x0000000000007b1d */ /* 0x000fec0000010000 */
[----:B------:R-:W-:Y:S05]  /*239d0*/  @P2 EXIT ;  /* 0x000000000000294d */ /* 0x000fea0003800000 */
[----:B------:R-:W4:Y:S01]  /*239e0*/  LDCU UR4, c[0x0][0x478] ;  /* 0x00008f00ff0477ac */ /* 0x000f220008000800 */
[----:B0--3--:R-:W-:Y:S01]  /*239f0*/  @!P2 FADD.FTZ R8, R8, R12 ;  /* 0x0000000c0808a221 */ /* 0x009fe20000010000 */
[----:B------:R-:W-:Y:S01]  /*23a00*/  @!P2 FADD.FTZ R9, R9, R13 ;  /* 0x0000000d0909a221 */ /* 0x000fe20000010000 */
[----:B------:R-:W-:Y:S01]  /*23a10*/  @!P2 FADD.FTZ R10, R10, R14 ;  /* 0x0000000e0a0aa221 */ /* 0x000fe20000010000 */
[----:B------:R-:W-:Y:S01]  /*23a20*/  @!P2 FADD.FTZ R11, R11, R15 ;  /* 0x0000000f0b0ba221 */ /* 0x000fe20000010000 */
[----:B----4-:R-:W-:-:S09]  /*23a30*/  UISETP.NE.AND UP0, UPT, UR4, 0x2, UPT ;  /* 0x000000020400788c */ /* 0x010fd2000bf05270 */
[----:B------:R-:W-:Y:S05]  /*23a40*/  BRA.U UP0, `(.L_x_2330) ;  /* 0x00000001007c7547 */ /* 0x000fea000b800000 */
[----:B------:R-:W0:Y:S01]  /*23a50*/  LDC.64 R4, c[0x0][0x470] ;  /* 0x00011c00ff047b82 */ /* 0x000e220000000a00 */
[----:B------:R-:W3:Y:S01]  /*23a60*/  LDCU.64 UR4, c[0x0][0x380] ;  /* 0x00007000ff0477ac */ /* 0x000ee20008000a00 */
[----:B0-----:R-:W4:Y:S01]  /*23a70*/  LDG.E R4, desc[UR36][R4.64] ;  /* 0x0000002404047981 */ /* 0x001f22000c1e1900 */
[----:B------:R-:W-:Y:S02]  /*23a80*/  VIADD R3, R3, UR7 ;  /* 0x0000000703037c36 */ /* 0x000fe40008000000 */
[C---:B----4-:R-:W-:Y:S01]  /*23a90*/  FMUL.FTZ R10, R4.reuse, R10 ;  /* 0x0000000a040a7220 */ /* 0x050fe20000410000 */
[C---:B------:R-:W-:Y:S01]  /*23aa0*/  FMUL.FTZ R11, R4.reuse, R11 ;  /* 0x0000000b040b7220 */ /* 0x040fe20000410000 */
[C---:B------:R-:W-:Y:S01]  /*23ab0*/  FMUL.FTZ R9, R4.reuse, R9 ;  /* 0x0000000904097220 */ /* 0x040fe20000410000 */
[----:B------:R-:W-:-:S03]  /*23ac0*/  FMUL.FTZ R8, R4, R8 ;  /* 0x0000000804087220 */ /* 0x000fc60000410000 */
[----:B------:R-:W0:Y:S08]  /*23ad0*/  F2I.S8.NTZ R10, R10 ;  /* 0x0000000a000a7305 */ /* 0x000e300000202100 */
[----:B------:R-:W4:Y:S01]  /*23ae0*/  F2I.S8.NTZ R11, R11 ;  /* 0x0000000b000b7305 */ /* 0x000f220000202100 */
[----:B0-----:R-:W-:-:S07]  /*23af0*/  PRMT R0, R10, 0x8880, RZ ;  /* 0x000088800a007816 */ /* 0x001fce00000000ff */
[----:B------:R-:W0:Y:S01]  /*23b00*/  F2I.S8.NTZ R9, R9 ;  /* 0x0000000900097305 */ /* 0x000e220000202100 */
[----:B------:R-:W-:Y:S02]  /*23b10*/  PRMT R0, R0, 0x7710, RZ ;  /* 0x0000771000007816 */ /* 0x000fe400000000ff */
[----:B----4-:R-:W-:-:S05]  /*23b20*/  PRMT R4, R11, 0x8880, RZ ;  /* 0x000088800b047816 */ /* 0x010fca00000000ff */
[----:B------:R-:W4:Y:S01]  /*23b30*/  F2I.S8.NTZ R8, R8 ;  /* 0x0000000800087305 */ /* 0x000f220000202100 */
[----:B------:R-:W-:Y:S01]  /*23b40*/  IMAD.U32 R2, R0, 0x10000, RZ ;  /* 0x0001000000027824 */ /* 0x000fe200078e00ff */
[----:B------:R-:W-:-:S04]  /*23b50*/  PRMT R0, R4, 0x7710, RZ ;  /* 0x0000771004007816 */ /* 0x000fc800000000ff */
[----:B------:R-:W-:Y:S02]  /*23b60*/  LOP3.LUT R5, R2, 0xff0000, RZ, 0xc0, !PT ;  /* 0x00ff000002057812 */ /* 0x000fe400078ec0ff */
[----:B0-----:R-:W-:Y:S02]  /*23b70*/  PRMT R9, R9, 0x8880, RZ ;  /* 0x0000888009097816 */ /* 0x001fe400000000ff */
[----:B------:R-:W-:Y:S02]  /*23b80*/  LEA R5, R0, R5, 0x18 ;  /* 0x0000000500057211 */ /* 0x000fe400078ec0ff */
[----:B------:R-:W-:Y:S02]  /*23b90*/  PRMT R2, R9, 0x7710, RZ ;  /* 0x0000771009027816 */ /* 0x000fe400000000ff */
[----:B----4-:R-:W-:-:S04]  /*23ba0*/  PRMT R4, R8, 0x8880, RZ ;  /* 0x0000888008047816 */ /* 0x010fc800000000ff */
[----:B------:R-:W-:Y:S02]  /*23bb0*/  PRMT R0, R4, 0x7710, RZ ;  /* 0x0000771004007816 */ /* 0x000fe400000000ff */
[----:B------:R-:W-:Y:S02]  /*23bc0*/  LOP3.LUT R4, R2, 0xff, RZ, 0xc0, !PT ;  /* 0x000000ff02047812 */ /* 0x000fe400078ec0ff */
[----:B------:R-:W-:Y:S02]  /*23bd0*/  LOP3.LUT R7, R0, 0xff, RZ, 0xc0, !PT ;  /* 0x000000ff00077812 */ /* 0x000fe400078ec0ff */
[----:B------:R-:W-:Y:S02]  /*23be0*/  LEA R4, R4, R5, 0x8 ;  /* 0x0000000504047211 */ /* 0x000fe400078e40ff */
[----:B---3--:R-:W-:-:S03]  /*23bf0*/  IADD3 R2, P0, PT, R3, UR4, RZ ;  /* 0x0000000403027c10 */ /* 0x008fc6000ff1e0ff */
[----:B------:R-:W-:Y:S01]  /*23c00*/  IMAD.IADD R7, R4, 0x1, R7 ;  /* 0x0000000104077824 */ /* 0x000fe200078e0207 */
[----:B------:R-:W-:-:S05]  /*23c10*/  LEA.HI.X.SX32 R3, R3, UR5, 0x1, P0 ;  /* 0x0000000503037c11 */ /* 0x000fca00080f0eff */
[----:B------:R-:W-:Y:S01]  /*23c20*/  STG.E desc[UR36][R2.64], R7 ;  /* 0x0000000702007986 */ /* 0x000fe2000c101924 */
[----:B------:R-:W-:Y:S05]  /*23c30*/  EXIT ;  /* 0x000000000000794d */ /* 0x000fea0003800000 */
.L_x_2330:
[----:B------:R-:W0:Y:S01]  /*23c40*/  LDC.64 R4, c[0x0][0x380] ;  /* 0x0000e000ff047b82 */ /* 0x000e220000000a00 */
[----:B------:R-:W-:-:S05]  /*23c50*/  IADD3 R3, PT, PT, R3, UR7, RZ ;  /* 0x0000000703037c10 */ /* 0x000fca000fffe0ff */
[----:B0-----:R-:W-:-:S05]  /*23c60*/  IMAD.WIDE R2, R3, 0x4, R4 ;  /* 0x0000000403027825 */ /* 0x001fca00078e0204 */
[----:B------:R-:W-:Y:S01]  /*23c70*/  STG.E.128 desc[UR36][R2.64], R8 ;  /* 0x0000000802007986 */ /* 0x000fe2000c101d24 */
[----:B------:R-:W-:Y:S05]  /*23c80*/  EXIT ;  /* 0x000000000000794d */ /* 0x000fea0003800000 */
.L_x_2331:
        /* <DEDUP_REMOVED lines=15> */
.L_x_4647:


//--------------------- .text._ZN4mmha33masked_multihead_attention_kernelIfLi256ELi256ELi2ELi64ELi128ELb1ELb0EEEv26Multihead_attention_paramsIT_XT5_EE --------------------------
	.section	.text._ZN4mmha33masked_multihead_attention_kernelIfLi256ELi256ELi2ELi64ELi128ELb1ELb0EEEv26Multihead_attention_paramsIT_XT5_EE,"ax",@progbits
	.align	128
        .global         _ZN4mmha33masked_multihead_attention_kernelIfLi256ELi256ELi2ELi64ELi128ELb1ELb0EEEv26Multihead_attention_paramsIT_XT5_EE
        .type           _ZN4mmha33masked_multihead_attention_kernelIfLi256ELi256ELi2ELi64ELi128ELb1ELb0EEEv26Multihead_attention_paramsIT_XT5_EE,@function
        .size           _ZN4mmha33masked_multihead_attention_kernelIfLi256ELi256ELi2ELi64ELi128ELb1ELb0EEEv26Multihead_attention_paramsIT_XT5_EE,(.L_x_4648 - _ZN4mmha33masked_multihead_attention_kernelIfLi256ELi256ELi2ELi64ELi128ELb1ELb0EEEv26Multihead_attention_paramsIT_XT5_EE)
        .other          _ZN4mmha33masked_multihead_attention_kernelIfLi256ELi256ELi2ELi64ELi128ELb1ELb0EEEv26Multihead_attention_paramsIT_XT5_EE,@"STO_CUDA_ENTRY STV_DEFAULT"
_ZN4mmha33masked_multihead_attention_kernelIfLi256ELi256ELi2ELi64ELi128ELb1ELb0EEEv26Multihead_attention_paramsIT_XT5_EE:
.text._ZN4mmha33masked_multihead_attention_kernelIfLi256ELi256ELi2ELi64ELi128ELb1ELb0EEEv26Multihead_attention_paramsIT_XT5_EE:
        /* <DEDUP_REMOVED lines=15> */
.L_x_2332:
[----:B------:R-:W1:Y:S01]  /*00f0*/  LDCU.64 UR4, c[0x0][0x498] ;  /* 0x00009300ff0477ac */ /* 0x000e620008000a00 */
[----:B------:R-:W2:Y:S01]  /*0100*/  S2R R5, SR_CTAID.Y ;  /* 0x0000000000057919 */ /* 0x000ea20000002600 */
[----:B------:R-:W3:Y:S01]  /*0110*/  LDCU UR10, c[0x0][0x3f0] ;  /* 0x00007e00ff0a77ac */ /* 0x000ee20008000800 */
[----:B------:R-:W4:Y:S01]  /*0120*/  LDCU.64 UR12, c[0x0][0x460] ;  /* 0x00008c00ff0c77ac */ /* 0x000f220008000a00 */
[----:B------:R-:W4:Y:S01]  /*0130*/  LDCU UR11, c[0x0][0x40c] ;  /* 0x00008180ff0b77ac */ /* 0x000f220008000800 */
[----:B-1----:R-:W-:Y:S01]  /*0140*/  UIMAD.WIDE.U32 UR4, UR7, 0x4, UR4 ;  /* 0x00000004070478a5 */ /* 0x002fe2000f8e0004 */
[----:B---3--:R-:W-:-:S05]  /*0150*/  MOV R0, UR10 ;  /* 0x0000000a00007c02 */ /* 0x008fca0008000f00 */
[----:B------:R-:W-:Y:S02]  /*0160*/  IMAD.U32 R2, RZ, RZ, UR4 ;  /* 0x00000004ff027e24 */ /* 0x000fe4000f8e00ff */
        /* <DEDUP_REMOVED lines=46> */
[----:B------:R-:W-:Y:S01]  /*0450*/  IMAD.U32 R3, RZ, RZ, UR5 ;  /* 0x00000005ff037e24 */ /* 0x000fe2000f8e00ff */
[----:B------:R-:W-:-:S05]  /*0460*/  MOV R2, UR4 ;  /* 0x0000000400027c02 */ /* 0x000fca0008000f00 */
        /* <DEDUP_REMOVED lines=57> */
.L_x_2334:
[----:B------:R-:W-:Y:S05]  /*0800*/  BSYNC.RECONVERGENT B0 ;  /* 0x0000000000007941 */ /* 0x000fea0003800200 */
.L_x_2333:
        /* <DEDUP_REMOVED lines=34> */
[----:B------:R-:W-:Y:S01]  /*0a30*/  MOV R10, UR6 ;  /* 0x00000006000a7c02 */ /* 0x000fe20008000f00 */
[----:B-1----:R-:W-:Y:S01]  /*0a40*/  @UP0 UIMAD.WIDE.U32 UR4, UR7, 0x4, UR4 ;  /* 0x00000004070408a5 */ /* 0x002fe2000f8e0004 */
[----:B------:R-:W-:Y:S02]  /*0a50*/  CS2R R26, SRZ ;  /* 0x00000000001a7805 */ /* 0x000fe4000001ff00 */
[----:B------:R-:W-:Y:S01]  /*0a60*/  CS2R R24, SRZ ;  /* 0x0000000000187805 */ /* 0x000fe2000001ff00 */
[----:B------:R-:W-:Y:S01]  /*0a70*/  @!P1 IMAD R13, R10, 0x100, R11 ;  /* 0x000001000a0d9824 */ /* 0x000fe200078e020b */
[----:B------:R-:W-:Y:S01]  /*0a80*/  CS2R R18, SRZ ;  /* 0x0000000000127805 */ /* 0x000fe2000001ff00 */
[C---:B0-----:R-:W-:Y:S01]  /*0a90*/  @!P0 IMAD.WIDE.U32 R4, R11.reuse, 0x4, R4 ;  /* 0x000000040b048825 */ /* 0x041fe200078e0004 */
[----:B------:R-:W-:Y:S02]  /*0aa0*/  CS2R R16, SRZ ;  /* 0x0000000000107805 */ /* 0x000fe4000001ff00 */
[----:B------:R-:W4:Y:S01]  /*0ab0*/  @!P3 LDG.E.128 R24, desc[UR36][R2.64] ;  /* 0x000000240218b981 */ /* 0x000f22000c1e1d00 */
[----:B------:R-:W-:Y:S01]  /*0ac0*/  IMAD.U32 R10, RZ, RZ, UR4 ;  /* 0x00000004ff0a7e24 */ /* 0x000fe2000f8e00ff */
[----:B------:R-:W0:Y:S02]  /*0ad0*/  LDCU.U8 UR4, c[0x0][0x404] ;  /* 0x00008080ff0477ac */ /* 0x000e240008000000 */
[----:B------:R3:W4:Y:S01]  /*0ae0*/  @!P0 LDG.E.128 R32, desc[UR36][R4.64] ;  /* 0x0000002404208981 */ /* 0x000722000c1e1d00 */
[----:B--2---:R-:W-:-:S04]  /*0af0*/  @!P2 IMAD.WIDE.U32 R6, R11, 0x4, R6 ;  /* 0x000000040b06a825 */ /* 0x004fc800078e0006 */
[----:B------:R-:W-:Y:S01]  /*0b00*/  IMAD.U32 R11, RZ, RZ, UR5 ;  /* 0x00000005ff0b7e24 */ /* 0x000fe2000f8e00ff */
[----:B------:R-:W2:Y:S01]  /*0b10*/  @!P2 LDG.E.128 R16, desc[UR36][R6.64] ;  /* 0x000000240610a981 */ /* 0x000ea2000c1e1d00 */
[----:B---3--:R-:W-:-:S03]  /*0b20*/  @!P1 IMAD.WIDE R4, R13, 0x4, R8 ;  /* 0x000000040d049825 */ /* 0x008fc600078e0208 */
[----:B------:R-:W3:Y:S01]  /*0b30*/  @P4 LDG.E R10, desc[UR36][R10.64] ;  /* 0x000000240a0a4981 */ /* 0x000ee2000c1e1900 */
[----:B------:R-:W1:Y:S03]  /*0b40*/  LDC R9, c[0x0][0x400] ;  /* 0x00010000ff097b82 */ /* 0x000e660000000800 */
[----:B------:R-:W3:Y:S01]  /*0b50*/  @!P1 LDG.E.128 R12, desc[UR36][R4.64] ;  /* 0x00000024040c9981 */ /* 0x000ee2000c1e1d00 */
[----:B0-----:R-:W-:Y:S02]  /*0b60*/  ISETP.NE.AND P0, PT, RZ, UR4, PT ;  /* 0x00000004ff007c0c */ /* 0x001fe4000bf05270 */
[----:B------:R-:W-:Y:S01]  /*0b70*/  ISETP.NE.AND P2, PT, RZ, UR11, PT ;  /* 0x0000000bff007c0c */ /* 0x000fe2000bf45270 */
[----:B------:R-:W-:Y:S01]  /*0b80*/  UMOV UR39, URZ ;  /* 0x000000ff00277c82 */ /* 0x000fe20008000000 */
[----:B------:R-:W-:Y:S01]  /*0b90*/  BSSY.RECONVERGENT B6, `(.L_x_2335) ;  /* 0x0000120000067945 */ /* 0x000fe20003800200 */
[----:B-1----:R-:W-:Y:S01]  /*0ba0*/  ISETP.LT.OR P0, PT, R9, 0x1, P0 ;  /* 0x000000010900780c */ /* 0x002fe20000701670 */
[----:B----4-:R-:W-:Y:S01]  /*0bb0*/  FADD.FTZ R28, R32, R28 ;  /* 0x0000001c201c7221 */ /* 0x010fe20000010000 */
[----:B------:R-:W-:Y:S01]  /*0bc0*/  FADD.FTZ R29, R33, R29 ;  /* 0x0000001d211d7221 */ /* 0x000fe20000010000 */
[----:B------:R-:W-:-:S07]  /*0bd0*/  FADD.FTZ R30, R34, R30 ;  /* 0x0000001e221e7221 */ /* 0x000fce0000010000 */
[----:B--2---:R-:W-:Y:S01]  /*0be0*/  @!P2 FADD.FTZ R24, R24, R16 ;  /* 0x000000101818a221 */ /* 0x004fe20000010000 */
[----:B------:R-:W-:Y:S01]  /*0bf0*/  @!P2 FADD.FTZ R25, R25, R17 ;  /* 0x000000111919a221 */ /* 0x000fe20000010000 */
[----:B------:R-:W-:Y:S01]  /*0c00*/  @!P2 FADD.FTZ R26, R26, R18 ;  /* 0x000000121a1aa221 */ /* 0x000fe20000010000 */
[----:B------:R-:W-:Y:S01]  /*0c10*/  @!P2 FADD.FTZ R27, R27, R19 ;  /* 0x000000131b1ba221 */ /* 0x000fe20000010000 */
[----:B---3--:R-:W-:Y:S01]  /*0c20*/  @P4 R2UR UR39, R10 ;  /* 0x000000000a2742ca */ /* 0x008fe200000e0000 */
[----:B------:R-:W-:Y:S01]  /*0c30*/  FADD.FTZ R31, R35, R31 ;  /* 0x0000001f231f7221 */ /* 0x000fe20000010000 */
[----:B------:R-:W-:Y:S01]  /*0c40*/  @!P1 FMUL.FTZ R24, R24, R12 ;  /* 0x0000000c18189220 */ /* 0x000fe20000410000 */
[----:B------:R-:W-:Y:S01]  /*0c50*/  @!P1 FMUL.FTZ R25, R25, R13 ;  /* 0x0000000d19199220 */ /* 0x000fe20000410000 */
[----:B------:R-:W-:Y:S01]  /*0c60*/  @!P1 FMUL.FTZ R26, R26, R14 ;  /* 0x0000000e1a1a9220 */ /* 0x000fe20000410000 */
[----:B------:R-:W-:Y:S01]  /*0c70*/  @!P1 FMUL.FTZ R27, R27, R15 ;  /* 0x0000000f1b1b9220 */ /* 0x000fe20000410000 */
[----:B------:R-:W-:Y:S09]  /*0c80*/  @P0 BRA `(.L_x_2336) ;  /* 0x00000004002c0947 */ /* 0x000ff20003800000 */
[----:B------:R-:W-:Y:S05]  /*0c90*/  @P2 BRA `(.L_x_2337) ;  /* 0x0000000000a82947 */ /* 0x000fea0003800000 */
[----:B------:R-:W-:-:S13]  /*0ca0*/  ISETP.GE.AND P0, PT, R0, R9, PT ;  /* 0x000000090000720c */ /* 0x000fda0003f06270 */
[----:B------:R-:W-:Y:S05]  /*0cb0*/  @P0 BRA `(.L_x_2338) ;  /* 0x0000001000340947 */ /* 0x000fea0003800000 */
[----:B------:R-:W-:Y:S01]  /*0cc0*/  I2FP.F32.U32 R2, R9 ;  /* 0x0000000900027245 */ /* 0x000fe20000201000 */
[----:B------:R-:W-:Y:S01]  /*0cd0*/  UIADD3 UR4, UPT, UPT, -UR39, UR11, URZ ;  /* 0x0000000b27047290 */ /* 0x000fe2000fffe1ff */
[----:B------:R-:W-:Y:S02]  /*0ce0*/  IADD3 R3, PT, PT, R0, 0x2, RZ ;  /* 0x0000000200037810 */ /* 0x000fe40007ffe0ff */
[----:B------:R-:W-:Y:S02]  /*0cf0*/  I2FP.F32.U32 R0, R0 ;  /* 0x0000000000007245 */ /* 0x000fe40000201000 */
        /* <DEDUP_REMOVED lines=36> */
.L_x_2337:
        /* <DEDUP_REMOVED lines=32> */
.L_x_2336:
        /* <DEDUP_REMOVED lines=27> */
[----:B------:R-:W-:Y:S01]  /*12f0*/  @P0 VIADD R3, R3, 0x1 ;  /* 0x0000000103030836 */ /* 0x000fe20000000000 */
[----:B------:R-:W-:-:S04]  /*1300*/  ISETP.GE.AND P0, PT, R0, R9, PT ;  /* 0x000000090000720c */ /* 0x000fc80003f06270 */
[----:B------:R-:W-:-:S05]  /*1310*/  MOV R32, R3 ;  /* 0x0000000300207202 */ /* 0x000fca0000000f00 */
        /* <DEDUP_REMOVED lines=16> */
[----:B0-----:R-:W-:Y:S01]  /*1420*/  IMAD.U32 R4, RZ, RZ, UR4 ;  /* 0x00000004ff047e24 */ /* 0x001fe2000f8e00ff */
[----:B------:R-:W-:Y:S01]  /*1430*/  MOV R5, UR5 ;  /* 0x0000000500057c02 */ /* 0x000fe20008000f00 */
[----:B---3--:R-:W-:-:S02]  /*1440*/  IMAD.U32 R6, RZ, RZ, UR6 ;  /* 0x00000006ff067e24 */ /* 0x008fc4000f8e00ff */
[----:B------:R-:W-:Y:S02]  /*1450*/  IMAD.U32 R7, RZ, RZ, UR7 ;  /* 0x00000007ff077e24 */ /* 0x000fe4000f8e00ff */
[----:B----4-:R-:W-:Y:S01]  /*1460*/  IMAD.U32 R10, RZ, RZ, UR8 ;  /* 0x00000008ff0a7e24 */ /* 0x010fe2000f8e00ff */
[----:B-1----:R-:W-:-:S07]  /*1470*/  MOV R11, UR9 ;  /* 0x00000009000b7c02 */ /* 0x002fce0008000f00 */
[----:B------:R-:W-:-:S07]  /*1480*/  LEPC R20, `(.L_x_2339) ;  /* 0x000000001014794e */ /* 0x000fce0000000000 */
[----:B--2---:R-:W-:Y:S05]  /*1490*/  CALL.ABS.NOINC R2 ;  /* 0x0000000002007343 */ /* 0x004fea0003c00000 */
.L_x_2339:
        /* <DEDUP_REMOVED lines=15> */
.L_x_2340:
        /* <DEDUP_REMOVED lines=69> */
[----:B------:R-:W-:-:S02]  /*19e0*/  FFMA.FTZ R25, R25, R4, R8 ;  /* 0x0000000419197223 */ /* 0x000fc40000010008 */
[----:B------:R-:W-:-:S07]  /*19f0*/  MOV R28, R3 ;  /* 0x00000003001c7202 */ /* 0x000fce0000000f00 */
.L_x_2346:
[----:B------:R-:W-:Y:S05]  /*1a00*/  BSYNC.RECONVERGENT B2 ;  /* 0x0000000000027941 */ /* 0x000fea0003800200 */
.L_x_2345:
[----:B-1----:R0:W-:Y:S04]  /*1a10*/  STS [R21], R24 ;  /* 0x0000001815007388 */ /* 0x0021e80000000800 */
[----:B--2---:R0:W-:Y:S04]  /*1a20*/  STS [R21+0x4], R26 ;  /* 0x0000041a15007388 */ /* 0x0041e80000000800 */
[----:B---3--:R0:W-:Y:S04]  /*1a30*/  STS [R34], R25 ;  /* 0x0000001922007388 */ /* 0x0081e80000000800 */
[----:B----4-:R0:W-:Y:S01]  /*1a40*/  STS [R34+0x4], R27 ;  /* 0x0000041b22007388 */ /* 0x0101e20000000800 */
[----:B------:R-:W-:Y:S05]  /*1a50*/  BRA `(.L_x_2347) ;  /* 0x0000000000847947 */ /* 0x000fea0003800000 */
.L_x_2344:
        /* <DEDUP_REMOVED lines=33> */
.L_x_2347:
[----:B------:R-:W-:Y:S05]  /*1c70*/  BSYNC.RECONVERGENT B1 ;  /* 0x0000000000017941 */ /* 0x000fea0003800200 */
.L_x_2343:
[----:B------:R1:W-:Y:S04]  /*1c80*/  STS [R15], R28 ;  /* 0x0000001c0f007388 */ /* 0x0003e80000000800 */
[----:B------:R1:W-:Y:S04]  /*1c90*/  STS [R15+0x4], R30 ;  /* 0x0000041e0f007388 */ /* 0x0003e80000000800 */
[----:B------:R1:W-:Y:S04]  /*1ca0*/  STS [R20], R29 ;  /* 0x0000001d14007388 */ /* 0x0003e80000000800 */
[----:B------:R1:W-:Y:S02]  /*1cb0*/  STS [R20+0x4], R31 ;  /* 0x0000041f14007388 */ /* 0x0003e40000000800 */
.L_x_2342:
[----:B------:R-:W-:Y:S05]  /*1cc0*/  BSYNC.RECONVERGENT B0 ;  /* 0x0000000000007941 */ /* 0x000fea0003800200 */
.L_x_2341:
        /* <DEDUP_REMOVED lines=10> */
.L_x_2349:
[----:B------:R-:W-:Y:S05]  /*1d70*/  BSYNC.RECONVERGENT B0 ;  /* 0x0000000000007941 */ /* 0x000fea0003800200 */
.L_x_2348:
[----:B------:R-:W-:Y:S06]  /*1d80*/  BAR.SYNC.DEFER_BLOCKING 0x0 ;  /* 0x0000000000007b1d */ /* 0x000fec0000010000 */
.L_x_2338:
[----:B------:R-:W-:Y:S05]  /*1d90*/  BSYNC.RECONVERGENT B6 ;  /* 0x0000000000067941 */ /* 0x000fea0003800200 */
.L_x_2335:
        /* <DEDUP_REMOVED lines=28> */
.L_x_2352:
[----:B-12---:R-:W-:-:S07]  /*1f60*/  FFMA.FTZ R0, R31, R27, R4 ;  /* 0x0000001b1f007223 */ /* 0x006fce0000010004 */
.L_x_2351:
[----:B------:R-:W-:Y:S05]  /*1f70*/  BSYNC.RECONVERGENT B0 ;  /* 0x0000000000007941 */ /* 0x000fea0003800200 */
.L_x_2350:
        /* <DEDUP_REMOVED lines=22> */
[----:B------:R-:W-:Y:S02]  /*20e0*/  ISETP.NE.AND P0, PT, R22, RZ, PT ;  /* 0x000000ff1600720c */ /* 0x000fe40003f05270 */
[----:B-1----:R-:W-:Y:S01]  /*20f0*/  MOV R0, UR4 ;  /* 0x0000000400007c02 */ /* 0x002fe20008000f00 */
[----:B------:R-:W-:-:S04]  /*2100*/  UIADD3 UR4, UPT, UPT, UR10, 0x820, URZ ;  /* 0x000008200a047890 */ /* 0x000fc8000fffe0ff */
[----:B------:R-:W-:Y:S01]  /*2110*/  IMAD.MOV R6, RZ, RZ, -R0 ;  /* 0x000000ffff067224 */ /* 0x000fe200078e0a00 */
[----:B------:R-:W-:Y:S01]  /*2120*/  ULEA UR12, UR11, UR4, 0x18 ;  /* 0x000000040b0c7291 */ /* 0x000fe2000f8ec0ff */
[----:B------:R1:W3:Y:S03]  /*2130*/  @!P1 LDS R4, [R2+0x8] ;  /* 0x0000080002049984 */ /* 0x0002e60000000800 */
[----:B------:R-:W-:-:S04]  /*2140*/  VIADDMNMX R6, R6, UR44, RZ, !PT ;  /* 0x0000002c06067c46 */ /* 0x000fc8000f8001ff */
[----:B------:R-:W-:Y:S01]  /*2150*/  R2UR UR13, R6 ;  /* 0x00000000060d72ca */ /* 0x000fe200000e0000 */
[----:B-1----:R-:W-:-:S05]  /*2160*/  IMAD.MOV.U32 R2, RZ, RZ, -0x800001 ;  /* 0xff7fffffff027424 */ /* 0x002fca00078e00ff */
[----:B------:R-:W-:Y:S07]  /*2170*/  STL [R1+0x6c], R2 ;  /* 0x00006c0201007387 */ /* 0x000fee0000100800 */
        /* <DEDUP_REMOVED lines=20> */
[----:B------:R-:W-:Y:S01]  /*22c0*/  MOV R2, UR4 ;  /* 0x0000000400027c02 */ /* 0x000fe20008000f00 */
[----:B------:R-:W-:-:S05]  /*22d0*/  IMAD.U32 R3, RZ, RZ, UR5 ;  /* 0x00000005ff037e24 */ /* 0x000fca000f8e00ff */
[----:B------:R-:W3:Y:S02]  /*22e0*/  LDG.E R2, desc[UR36][R2.64] ;  /* 0x0000002402027981 */ /* 0x000ee4000c1e1900 */
[----:B---3--:R-:W-:-:S05]  /*22f0*/  FADD.FTZ R4, R4, R2 ;  /* 0x0000000204047221 */ /* 0x008fca0000010000 */
[----:B------:R1:W-:Y:S02]  /*2300*/  STL [R1+0x6c], R4 ;  /* 0x00006c0401007387 */ /* 0x0003e40000100800 */
.L_x_2355:
[----:B------:R-:W3:Y:S04]  /*2310*/  LDL R2, [R1+0x6c] ;  /* 0x00006c0001027983 */ /* 0x000ee80000100800 */
[----:B---3--:R3:W-:Y:S02]  /*2320*/  STS [UR6+-0x4], R2 ;  /* 0xfffffc02ff007988 */ /* 0x0087e40008000806 */
.L_x_2354:
[----:B------:R-:W-:Y:S05]  /*2330*/  BSYNC.RECONVERGENT B0 ;  /* 0x0000000000007941 */ /* 0x000fea0003800200 */
.L_x_2353:
        /* <DEDUP_REMOVED lines=160> */
[----:B--2---:R3:W-:Y:S04]  /*2d40*/  STL.64 [R1+0x18], R8 ;  /* 0x0000180801007387 */ /* 0x0047e80000100a00 */
[----:B------:R3:W2:Y:S04]  /*2d50*/  LDS.64 R84, [R2+UR10+0x1c0] ;  /* 0x0001c00a02547984 */ /* 0x0006a80008000a00 */
        /* <DEDUP_REMOVED lines=27> */
[----:B------:R3:W2:Y:S04]  /*2f10*/  LDS.64 R28, [R2+UR10+0x380] ;  /* 0x0003800a021c7984 */ /* 0x0006a80008000a00 */
[----:B------:R3:W2:Y:S04]  /*2f20*/  LDS.64 R26, [R2+UR10+0x390] ;  /* 0x0003900a021a7984 */ /* 0x0006a80008000a00 */
[----:B------:R3:W2:Y:S04]  /*2f30*/  LDS.64 R24, [R2+UR10+0x3a0] ;  /* 0x0003a00a02187984 */ /* 0x0006a80008000a00 */
[----:B------:R3:W2:Y:S04]  /*2f40*/  LDS.64 R22, [R2+UR10+0x3b0] ;  /* 0x0003b00a02167984 */ /* 0x0006a80008000a00 */
[----:B------:R3:W2:Y:S04]  /*2f50*/  LDS.64 R20, [R2+UR10+0x3c0] ;  /* 0x0003c00a02147984 */ /* 0x0006a80008000a00 */
[----:B------:R3:W2:Y:S04]  /*2f60*/  LDS.64 R18, [R2+UR10+0x3d0] ;  /* 0x0003d00a02127984 */ /* 0x0006a80008000a00 */
[----:B------:R3:W2:Y:S04]  /*2f70*/  LDS.64 R16, [R2+UR10+0x3e0] ;  /* 0x0003e00a02107984 */ /* 0x0006a80008000a00 */
[----:B------:R3:W2:Y:S04]  /*2f80*/  LDS.64 R8, [R2+UR10+0x3f0] ;  /* 0x0003f00a02087984 */ /* 0x0006a80008000a00 */
[----:B0-----:R3:W-:Y:S04]  /*2f90*/  STL.64 [R1+0x10], R6 ;  /* 0x0000100601007387 */ /* 0x0017e80000100a00 */
[----:B-1--4-:R3:W-:Y:S02]  /*2fa0*/  STL.64 [R1+0x8], R4 ;  /* 0x0000080401007387 */ /* 0x0127e40000100a00 */
.L_x_2356:
[----:B--23--:R-:W0:Y:S01]  /*2fb0*/  LDS.64 R6, [R2+UR4+0x370] ;  /* 0x0003700402067984 */ /* 0x00ce220008000a00 */
[----:B------:R-:W1:Y:S01]  /*2fc0*/  LDCU UR6, c[0x0][0x3f0] ;  /* 0x00007e00ff0677ac */ /* 0x000e620008000800 */
[----:B------:R-:W-:Y:S02]  /*2fd0*/  BSSY B1, `(.L_x_2357) ;  /* 0x0001375000017945 */ /* 0x000fe40003800000 */
[----:B------:R-:W2:Y:S01]  /*2fe0*/  LDS.64 R4, [R2+UR4+0x380] ;  /* 0x0003800402047984 */ /* 0x000ea20008000a00 */
[----:B------:R-:W3:Y:S03]  /*2ff0*/  LDCU UR20, c[0x0][0x40c] ;  /* 0x00008180ff1477ac */ /* 0x000ee60008000800 */
[----:B------:R-:W5:Y:S01]  /*3000*/  LDS.64 R10, [R2+UR4+0x390] ;  /* 0x00039004020a7984 */ /* 0x000f620008000a00 */
[----:B------:R-:W0:Y:S01]  /*3010*/  LDCU UR24, c[0x0][0x3f4] ;  /* 0x00007e80ff1877ac */ /* 0x000e220008000800 */
[----:B------:R-:W0:Y:S01]  /*3020*/  LDCU UR21, c[0x0][0x410] ;  /* 0x00008200ff1577ac */ /* 0x000e220008000800 */
[----:B------:R-:W0:Y:S01]  /*3030*/  LDCU.64 UR10, c[0x0][0x3b8] ;  /* 0x00007700ff0a77ac */ /* 0x000e220008000a00 */
[----:B-1----:R-:W-:Y:S01]  /*3040*/  UIMAD UR6, UR41, UR6, UR17 ;  /* 0x00000006290672a4 */ /* 0x002fe2000f8e0211 */
[----:B------:R-:W1:Y:S01]  /*3050*/  LDCU.64 UR22, c[0x0][0x438] ;  /* 0x00008700ff1677ac */ /* 0x000e620008000a00 */
[----:B------:R-:W0:Y:S02]  /*3060*/  LDCU.64 UR14, c[0x0][0x448] ;  /* 0x00008900ff0e77ac */ /* 0x000e240008000a00 */
[----:B------:R-:W-:Y:S01]  /*3070*/  USHF.L.U32 UR6, UR6, 0x8, URZ ;  /* 0x0000000806067899 */ /* 0x000fe200080006ff */
        /* <DEDUP_REMOVED lines=10> */
[----:B------:R-:W4:Y:S01]  /*3120*/  LDS.64 R2, [R2+UR4+0x3f0] ;  /* 0x0003f00402027984 */ /* 0x000f220008000a00 */
[----:B------:R-:W-:-:S03]  /*3130*/  UIADD3 UR4, UPT, UPT, UR45, 0xf, -UR13 ;  /* 0x0000000f2d047890 */ /* 0x000fc6000fffe80d */
[----:B-----5:R5:W-:Y:S01]  /*3140*/  STL.64 [R1+0x90], R10 ;  /* 0x0000900a01007387 */ /* 0x020be20000100a00 */
[----:B------:R-:W-:-:S04]  /*3150*/  USHF.R.S32.HI UR5, URZ, 0x1f, UR4 ;  /* 0x0000001fff057899 */ /* 0x000fc80008011404 */
[----:B------:R-:W-:Y:S02]  /*3160*/  ULEA.HI UR5, UR5, UR4, URZ, 0x4 ;  /* 0x0000000405057291 */ /* 0x000fe4000f8f20ff */
[----:B------:R-:W-:Y:S02]  /*3170*/  UIMAD UR4, UR16, UR18, UR17 ;  /* 0x00000012100472a4 */ /* 0x000fe4000f8e0211 */
[----:B------:R-:W-:Y:S01]  /*3180*/  ULOP3.LUT UR5, UR5, 0xfffffff0, URZ, 0xc0, !UPT ;  /* 0xfffffff005057892 */ /* 0x000fe2000f8ec0ff */
[----:B-----5:R-:W-:-:S05]  /*3190*/  SHF.R.U32.HI R10, RZ, 0x1, R249 ;  /* 0x00000001ff0a7819 */ /* 0x020fca00000116f9 */
[----:B------:R-:W-:Y:S01]  /*31a0*/  ISETP.GE.AND P0, PT, R10, UR5, PT ;  /* 0x000000050a007c0c */ /* 0x000fe2000bf06270 */
[----:B0-----:R0:W-:Y:S04]  /*31b0*/  STL.64 [R1+0x88], R6 ;  /* 0x0000880601007387 */ /* 0x0011e80000100a00 */
[----:B--2---:R-:W-:Y:S01]  /*31c0*/  STL.64 [R1+0x80], R4 ;  /* 0x0000800401007387 */ /* 0x004fe20000100a00 */
[----:B0-----:R-:W-:-:S03]  /*31d0*/  IMAD.SHL.U32 R6, R249, 0x2, RZ ;  /* 0x00000002f9067824 */ /* 0x001fc600078e00ff */
[----:B----4-:R0:W-:Y:S02]  /*31e0*/  STL.64 [R1+0x78], R2 ;  /* 0x0000780201007387 */ /* 0x0101e40000100a00 */
[----:B------:R-:W-:Y:S01]  /*31f0*/  LOP3.LUT R6, R6, 0x2, RZ, 0xc0, !PT ;  /* 0x0000000206067812 */ /* 0x000fe200078ec0ff */
[----:B0-----:R-:W-:-:S05]  /*3200*/  IMAD R2, R0, UR4, RZ ;  /* 0x0000000400027c24 */ /* 0x001fca000f8e02ff */
[----:B------:R-:W-:Y:S01]  /*3210*/  LEA R2, R2, R6, 0x8 ;  /* 0x0000000602027211 */ /* 0x000fe200078e40ff */
[----:B-1-3--:R-:W-:Y:S06]  /*3220*/  @P0 BRA `(.L_x_2358) ;  /* 0x00000134003c0947 */ /* 0x00afec0003800000 */
[----:B------:R-:W-:Y:S01]  /*3230*/  IABS R3, R0 ;  /* 0x0000000000037213 */ /* 0x000fe20000000000 */
[----:B------:R-:W0:Y:S01]  /*3240*/  LDCU.64 UR8, c[0x0][0x420] ;  /* 0x00008400ff0877ac */ /* 0x000e220008000a00 */
[----:B------:R-:W-:Y:S02]  /*3250*/  IMAD R0, R0, UR16, RZ ;  /* 0x0000001000007c24 */ /* 0x000fe4000f8e02ff */
[----:B------:R-:W-:Y:S01]  /*3260*/  VIADD R248, R10, UR13 ;  /* 0x0000000d0af87c36 */ /* 0x000fe20008000000 */
[----:B------:R-:W-:Y:S01]  /*3270*/  UIMAD UR4, UR38, UR18, UR17 ;  /* 0x00000012260472a4 */ /* 0x000fe2000f8e0211 */
[----:B------:R-:W-:Y:S01]  /*3280*/  IMAD.MOV.U32 R7, RZ, RZ, R3 ;  /* 0x000000ffff077224 */ /* 0x000fe200078e0003 */
[----:B------:R-:W1:Y:S03]  /*3290*/  LDCU UR19, c[0x0][0x440] ;  /* 0x00008800ff1377ac */ /* 0x000e660008000800 */
[----:B------:R-:W2:Y:S01]  /*32a0*/  I2F.RP R4, R7 ;  /* 0x0000000700047306 */ /* 0x000ea20000209400 */
[----:B------:R-:W-:Y:S01]  /*32b0*/  STL [R1+0x70], R7 ;  /* 0x0000700701007387 */ /* 0x000fe20000100800 */
[----:B------:R-:W3:Y:S01]  /*32c0*/  LDCU UR7, c[0x0][0x408] ;  /* 0x00008100ff0777ac */ /* 0x000ee20008000800 */
[----:B0-----:R-:W-:-:S04]  /*32d0*/  ISETP.NE.U32.AND P0, PT, RZ, UR8, PT ;  /* 0x00000008ff007c0c */ /* 0x001fc8000bf05070 */
[----:B------:R-:W-:Y:S01]  /*32e0*/  ISETP.NE.AND.EX P0, PT, RZ, UR9, PT, P0 ;  /* 0x00000009ff007c0c */ /* 0x000fe2000bf05300 */
[----:B--2---:R-:W0:Y:S02]  /*32f0*/  MUFU.RCP R4, R4 ;  /* 0x0000000400047308 */ /* 0x004e240000001000 */
[----:B0-----:R-:W-:-:S06]  /*3300*/  VIADD R4, R4, 0xffffffe ;  /* 0x0ffffffe04047836 */ /* 0x001fcc0000000000 */
[----:B------:R0:W2:Y:S02]  /*3310*/  F2I.FTZ.U32.TRUNC.NTZ R5, R4 ;  /* 0x0000000400057305 */ /* 0x0000a4000021f000 */
[----:B0-----:R-:W-:Y:S02]  /*3320*/  HFMA2 R4, -RZ, RZ, 0, 0 ;  /* 0x00000000ff047431 */ /* 0x001fe400000001ff */
[----:B--2---:R-:W-:-:S04]  /*3330*/  IMAD.MOV R3, RZ, RZ, -R5 ;  /* 0x000000ffff037224 */ /* 0x004fc800078e0a05 */
[----:B------:R-:W-:-:S04]  /*3340*/  IMAD R3, R3, R7, RZ ;  /* 0x0000000703037224 */ /* 0x000fc800078e02ff */
[----:B------:R-:W-:Y:S02]  /*3350*/  IMAD.HI.U32 R3, R5, R3, R4 ;  /* 0x0000000305037227 */ /* 0x000fe400078e0004 */
[----:B------:R-:W0:Y:S03]  /*3360*/  LDC.64 R4, c[0x0][0x450] ;  /* 0x00011400ff047b82 */ /* 0x000e260000000a00 */
[----:B------:R2:W-:Y:S02]  /*3370*/  STL [R1+0x278], R3 ;  /* 0x0002780301007387 */ /* 0x0005e40000100800 */
[----:B--2---:R-:W-:Y:S01]  /*3380*/  IMAD.U32 R3, RZ, RZ, UR4 ;  /* 0x00000004ff037e24 */ /* 0x004fe2000f8e00ff */
[----:B-1----:R-:W-:-:S03]  /*3390*/  UIMAD UR4, UR17, UR19, UR45 ;  /* 0x00000013110472a4 */ /* 0x002fc6000f8e022d */
[----:B------:R-:W-:-:S04]  /*33a0*/  IMAD R3, R3, 0x100, R6 ;  /* 0x0000010003037824 */ /* 0x000fc800078e0206 */
[----:B0-----:R-:W-:Y:S01]  /*33b0*/  IMAD.WIDE R6, R3, 0x4, R4 ;  /* 0x0000000403067825 */ /* 0x001fe200078e0204 */
[----:B------:R-:W-:Y:S01]  /*33c0*/  SHF.R.S32.HI R3, RZ, 0x1f, R0 ;  /* 0x0000001fff037819 */ /* 0x000fe20000011400 */
[----:B------:R-:W3:Y:S01]  /*33d0*/  LDC R4, c[0x0][0x430] ;  /* 0x00010c00ff047b82 */ /* 0x000ee20000000800 */
[----:B------:R-:W-:-:S04]  /*33e0*/  IADD3 R5, P1, P2, R0, UR8, R248 ;  /* 0x0000000800057c10 */ /* 0x000fc8000fa3e0f8 */
[----:B------:R-:W-:Y:S01]  /*33f0*/  IADD3.X R0, PT, PT, R3, UR9, RZ, P1, P2 ;  /* 0x0000000903007c10 */ /* 0x000fe20008fe44ff */
[----:B------:R0:W-:Y:S01]  /*3400*/  STL [R1+0x60], R5 ;  /* 0x0000600501007387 */ /* 0x0001e20000100800 */
[----:B------:R-:W-:-:S03]  /*3410*/  MOV R3, UR19 ;  /* 0x0000001300037c02 */ /* 0x000fc60008000f00 */
[----:B------:R1:W-:Y:S02]  /*3420*/  STL [R1+0x4], R0 ;  /* 0x0000040001007387 */ /* 0x0003e40000100800 */
[----:B------:R-:W-:Y:S02]  /*3430*/  IMAD R3, R3, UR4, R248 ;  /* 0x0000000403037c24 */ /* 0x000fe4000f8e02f8 */
[----:B------:R-:W-:Y:S01]  /*3440*/  VIADD R248, R248, 0x1 ;  /* 0x00000001f8f87836 */ /* 0x000fe20000000000 */
[----:B0-----:R-:W-:Y:S01]  /*3450*/  LEA R5, R10, UR12, 0x2 ;  /* 0x0000000c0a057c11 */ /* 0x001fe2000f8e10ff */
[----:B-1----:R-:W-:-:S04]  /*3460*/  IMAD.U32 R0, RZ, RZ, UR5 ;  /* 0x00000005ff007e24 */ /* 0x002fc8000f8e00ff */
[----:B------:R0:W-:Y:S04]  /*3470*/  STL [R1+0x68], R5 ;  /* 0x0000680501007387 */ /* 0x0001e80000100800 */
[----:B------:R1:W-:Y:S01]  /*3480*/  STL [R1+0x64], R3 ;  /* 0x0000640301007387 */ /* 0x0003e20000100800 */
[----:B0-----:R-:W-:Y:S01]  /*3490*/  VIADD R5, R0, UR13 ;  /* 0x0000000d00057c36 */ /* 0x001fe20008000000 */
[----:B---3--:R-:W-:Y:S02]  /*34a0*/  IADD3 R0, PT, PT, R4, UR7, RZ ;  /* 0x0000000704007c10 */ /* 0x008fe4000fffe0ff */
[----:B-1----:R-:W-:Y:S02]  /*34b0*/  SHF.R.S32.HI R3, RZ, 0x1f, R2 ;  /* 0x0000001fff037819 */ /* 0x002fe40000011402 */
[----:B------:R0:W-:Y:S05]  /*34c0*/  STL [R1+0x74], R5 ;  /* 0x0000740501007387 */ /* 0x0001ea0000100800 */
.L_x_2637:
[----:B------:R-:W2:Y:S04]  /*34d0*/  LDL R11, [R1+0x278] ;  /* 0x00027800010b7983 */ /* 0x000ea80000100800 */
[----:B------:R-:W3:Y:S04]  /*34e0*/  LDL R14, [R1+0x70] ;  /* 0x00007000010e7983 */ /* 0x000ee80000100800 */
[----:B-1----:R-:W4:Y:S04]  /*34f0*/  LDL R12, [R1+0x60] ;  /* 0x00006000010c7983 */ /* 0x002f280000100800 */
[----:B------:R-:W5:Y:S01]  /*3500*/  LDL R13, [R1+0x4] ;  /* 0x00000400010d7983 */ /* 0x000f620000100800 */
[----:B------:R-:W-:-:S02]  /*3510*/  VIADD R4, R248, 0xffffffff ;  /* 0xfffffffff8047836 */ /* 0x000fc40000000000 */
[----:B------:R-:W-:-:S03]  /*3520*/  IMAD.U32 R0, RZ, RZ, UR24 ;  /* 0x00000018ff007e24 */ /* 0x000fc6000f8e00ff */
[----:B0-----:R-:W-:Y:S02]  /*3530*/  IABS R5, R4 ;  /* 0x0000000400057213 */ /* 0x001fe40000000000 */
[----:B------:R-:W-:-:S03]  /*3540*/  IABS R10, R0 ;  /* 0x00000000000a7213 */ /* 0x000fc60000000000 */
[----:B--2---:R-:W-:-:S04]  /*3550*/  IMAD.HI.U32 R11, R11, R5, RZ ;  /* 0x000000050b0b7227 */ /* 0x004fc800078e00ff */
[----:B------:R-:W-:-:S04]  /*3560*/  IMAD.MOV R11, RZ, RZ, -R11 ;  /* 0x000000ffff0b7224 */ /* 0x000fc800078e0a0b */
[----:B------:R-:W-:-:S05]  /*3570*/  IMAD R5, R10, R11, R5 ;  /* 0x0000000b0a057224 */ /* 0x000fca00078e0205 */
[----:B---3--:R-:W-:-:S13]  /*3580*/  ISETP.GT.U32.AND P1, PT, R14, R5, PT ;  /* 0x000000050e00720c */ /* 0x008fda0003f24070 */
[----:B------:R-:W-:-:S04]  /*3590*/  @!P1 IADD3 R5, PT, PT, R5, -R10, RZ ;  /* 0x8000000a05059210 */ /* 0x000fc80007ffe0ff */
[----:B------:R-:W-:Y:S01]  /*35a0*/  ISETP.GT.U32.AND P1, PT, R14, R5, PT ;  /* 0x000000050e00720c */ /* 0x000fe20003f24070 */
[----:B-----5:R-:W-:-:S12]  /*35b0*/  @P0 IMAD.MOV.U32 R11, RZ, RZ, R13 ;  /* 0x000000ffff0b0224 */ /* 0x020fd800078e000d */
[----:B------:R-:W-:Y:S02]  /*35c0*/  @!P1 IMAD.IADD R5, R5, 0x1, -R10 ;  /* 0x0000000105059824 */ /* 0x000fe400078e0a0a */
[----:B----4-:R-:W-:-:S06]  /*35d0*/  @P0 IMAD.MOV.U32 R10, RZ, RZ, R12 ;  /* 0x000000ffff0a0224 */ /* 0x010fcc00078e000c */
[----:B------:R-:W2:Y:S01]  /*35e0*/  @P0 LDG.E.U8 R10, desc[UR36][R10.64] ;  /* 0x000000240a0a0981 */ /* 0x000ea2000c1e1100 */
[----:B------:R-:W-:Y:S02]  /*35f0*/  ISETP.GE.AND P1, PT, R4, RZ, PT ;  /* 0x000000ff0400720c */ /* 0x000fe40003f26270 */
[----:B------:R-:W-:Y:S01]  /*3600*/  ISETP.NE.AND P3, PT, R0, RZ, PT ;  /* 0x000000ff0000720c */ /* 0x000fe20003f65270 */
[----:B------:R-:W-:Y:S01]  /*3610*/  UISETP.NE.AND UP0, UPT, UR20, URZ, UPT ;  /* 0x000000ff1400728c */ /* 0x000fe2000bf05270 */
[----:B------:R-:W-:Y:S09]  /*3620*/  BSSY.RECONVERGENT B0, `(.L_x_2359) ;  /* 0x00011b0000007945 */ /* 0x000ff20003800200 */
[----:B------:R-:W-:-:S02]  /*3630*/  @!P1 IADD3 R5, PT, PT, -R5, RZ, RZ ;  /* 0x000000ff05059210 */ /* 0x000fc40007ffe1ff */
        /* <DEDUP_REMOVED lines=8> */
[----:B------:R-:W0:Y:S01]  /*36c0*/  S2R R13, SR_TID.X ;  /* 0x00000000000d7919 */ /* 0x000e220000002100 */
[----:B------:R-:W-:Y:S01]  /*36d0*/  IMAD.SHL.U32 R12, R5, 0x4, RZ ;  /* 0x00000004050c7824 */ /* 0x000fe200078e00ff */
[----:B------:R-:W2:Y:S04]  /*36e0*/  LDL R14, [R1+0x5c] ;  /* 0x00005c00010e7983 */ /* 0x000ea80000100800 */
[----:B------:R-:W3:Y:S04]  /*36f0*/  LDL R15, [R1+0x58] ;  /* 0x00005800010f7983 */ /* 0x000ee80000100800 */
[----:B------:R-:W4:Y:S01]  /*3700*/  LDG.E.64 R120, desc[UR36][R6.64] ;  /* 0x0000002406787981 */ /* 0x000f22000c1e1b00 */
[----:B0-----:R-:W-:-:S05]  /*3710*/  IMAD.SHL.U32 R13, R13, 0x2, RZ ;  /* 0x000000020d0d7824 */ /* 0x001fca00078e00ff */
[----:B------:R-:W-:-:S05]  /*3720*/  LOP3.LUT R13, R13, 0x2, RZ, 0xc0, !PT ;  /* 0x000000020d0d7812 */ /* 0x000fca00078ec0ff */
[----:B------:R-:W-:-:S05]  /*3730*/  IMAD R13, R0, UR6, R13 ;  /* 0x00000006000d7c24 */ /* 0x000fca000f8e020d */
[----:B------:R-:W-:-:S04]  /*3740*/  IADD3 R11, P3, PT, R12, R13, RZ ;  /* 0x0000000d0c0b7210 */ /* 0x000fc80007f7e0ff */
[----:B------:R-:W-:Y:S02]  /*3750*/  LEA.HI.X.SX32 R13, R13, RZ, 0x1, P3 ;  /* 0x000000ff0d0d7211 */ /* 0x000fe400018f0eff */
[----:B------:R-:W-:-:S04]  /*3760*/  LEA R10, P3, R11, UR10, 0x2 ;  /* 0x0000000a0b0a7c11 */ /* 0x000fc8000f8610ff */
[----:B------:R-:W-:-:S06]  /*3770*/  LEA.HI.X R11, R11, UR11, R13, 0x2, P3 ;  /* 0x0000000b0b0b7c11 */ /* 0x000fcc00098f140d */
[----:B------:R-:W2:Y:S01]  /*3780*/  LDG.E.64 R10, desc[UR36][R10.64] ;  /* 0x000000240a0a7981 */ /* 0x000ea2000c1e1b00 */
[----:B------:R-:W-:Y:S01]  /*3790*/  IADD3 R12, P3, PT, R2, R12, RZ ;  /* 0x0000000c020c7210 */ /* 0x000fe20007f7e0ff */
[----:B--2---:R-:W-:Y:S01]  /*37a0*/  FADD.FTZ R11, R14, R11 ;  /* 0x0000000b0e0b7221 */ /* 0x004fe20000010000 */
[----:B---3--:R-:W-:-:S03]  /*37b0*/  FADD.FTZ R10, R15, R10 ;  /* 0x0000000a0f0a7221 */ /* 0x008fc60000010000 */
[----:B----4-:R-:W-:Y:S01]  /*37c0*/  FMUL.FTZ R121, R11, R121 ;  /* 0x000000790b797220 */ /* 0x010fe20000410000 */
[----:B------:R-:W-:Y:S01]  /*37d0*/  FMUL.FTZ R120, R10, R120 ;  /* 0x000000780a787220 */ /* 0x000fe20000410000 */
[----:B------:R-:W-:Y:S01]  /*37e0*/  IMAD.X R11, RZ, RZ, R3, P3 ;  /* 0x000000ffff0b7224 */ /* 0x000fe200018e0603 */
[----:B------:R-:W-:-:S04]  /*37f0*/  LEA R10, P3, R12, UR10, 0x2 ;  /* 0x0000000a0c0a7c11 */ /* 0x000fc8000f8610ff */
[----:B------:R-:W-:-:S05]  /*3800*/  LEA.HI.X R11, R12, UR11, R11, 0x2, P3 ;  /* 0x0000000b0c0b7c11 */ /* 0x000fca00098f140b */
[----:B------:R0:W-:Y:S04]  /*3810*/  STG.E.64 desc[UR36][R10.64], R120 ;  /* 0x000000780a007986 */ /* 0x0001e8000c101b24 */
.L_x_2363:
[----:B------:R-:W-:Y:S05]  /*3820*/  BSYNC.RECONVERGENT B2 ;  /* 0x0000000000027941 */ /* 0x000fea0003800200 */
.L_x_2362:
[----:B------:R-:W-:Y:S04]  /*3830*/  BSSY.RECONVERGENT B2, `(.L_x_2364) ;  /* 0x000002f000027945 */ /* 0x000fe80003800200 */
[----:B------:R-:W-:Y:S05]  /*3840*/  @P1 BRA `(.L_x_2365) ;  /* 0x0000000000b41947 */ /* 0x000fea0003800000 */
[----:B------:R-:W1:Y:S01]  /*3850*/  S2R R13, SR_TID.X ;  /* 0x00000000000d7919 */ /* 0x000e620000002100 */
[----:B------:R-:W-:Y:S01]  /*3860*/  IMAD.IADD R14, R5, 0x1, R0 ;  /* 0x00000001050e7824 */ /* 0x000fe200078e0200 */
[----:B------:R-:W2:Y:S03]  /*3870*/  LDL R251, [R1+0x54] ;  /* 0x0000540001fb7983 */ /* 0x000ea60000100800 */
[----:B------:R-:W-:Y:S01]  /*3880*/  IMAD.SHL.U32 R14, R14, 0x4, RZ ;  /* 0x000000040e0e7824 */ /* 0x000fe200078e00ff */
[----:B------:R-:W3:Y:S04]  /*3890*/  LDL R252, [R1+0x50] ;  /* 0x0000500001fc7983 */ /* 0x000ee80000100800 */
[----:B------:R-:W-:Y:S01]  /*38a0*/  SHF.R.S32.HI R15, RZ, 0x1f, R14 ;  /* 0x0000001fff0f7819 */ /* 0x000fe2000001140e */
[----:B------:R-:W4:Y:S04]  /*38b0*/  LDL R250, [R1+0x48] ;  /* 0x0000480001fa7983 */ /* 0x000f280000100800 */
[----:B------:R-:W5:Y:S01]  /*38c0*/  LDL R249, [R1+0x4c] ;  /* 0x00004c0001f97983 */ /* 0x000f620000100800 */
[----:B-1----:R-:W-:-:S04]  /*38d0*/  SHF.L.U32 R13, R13, 0x1, RZ ;  /* 0x000000010d0d7819 */ /* 0x002fc800000006ff */
[----:B------:R-:W-:-:S05]  /*38e0*/  LOP3.LUT R13, R13, 0x2, RZ, 0xc0, !PT ;  /* 0x000000020d0d7812 */ /* 0x000fca00078ec0ff */
[----:B------:R-:W-:-:S05]  /*38f0*/  IMAD R13, R0, UR6, R13 ;  /* 0x00000006000d7c24 */ /* 0x000fca000f8e020d */
[----:B------:R-:W-:Y:S02]  /*3900*/  SHF.R.S32.HI R12, RZ, 0x1f, R13 ;  /* 0x0000001fff0c7819 */ /* 0x000fe4000001140d */
[----:B0-----:R-:W-:-:S05]  /*3910*/  IADD3 R11, P3, PT, R13, R14, RZ ;  /* 0x0000000e0d0b7210 */ /* 0x001fca0007f7e0ff */
[----:B------:R-:W-:Y:S01]  /*3920*/  IMAD.X R122, R12, 0x1, R15, P3 ;  /* 0x000000010c7a7824 */ /* 0x000fe200018e060f */
[----:B------:R-:W-:-:S04]  /*3930*/  LEA R10, P3, R11, UR10, 0x2 ;  /* 0x0000000a0b0a7c11 */ /* 0x000fc8000f8610ff */
[----:B------:R-:W-:Y:S02]  /*3940*/  LEA.HI.X R11, R11, UR11, R122, 0x2, P3 ;  /* 0x0000000b0b0b7c11 */ /* 0x000fe400098f147a */
[----:B------:R-:W4:Y:S04]  /*3950*/  LDG.E.64 R122, desc[UR36][R6.64+0x10] ;  /* 0x00001024067a7981 */ /* 0x000f28000c1e1b00 */
[----:B------:R-:W2:Y:S02]  /*3960*/  LDG.E.64 R10, desc[UR36][R10.64] ;  /* 0x000000240a0a7981 */ /* 0x000ea4000c1e1b00 */
[----:B--2---:R-:W-:Y:S01]  /*3970*/  FADD.FTZ R11, R251, R11 ;  /* 0x0000000bfb0b7221 */ /* 0x004fe20000010000 */
[----:B---3--:R-:W-:-:S03]  /*3980*/  FADD.FTZ R10, R252, R10 ;  /* 0x0000000afc0a7221 */ /* 0x008fc60000010000 */
[----:B----4-:R-:W-:Y:S01]  /*3990*/  FMUL.FTZ R123, R11, R123 ;  /* 0x0000007b0b7b7220 */ /* 0x010fe20000410000 */
[----:B------:R-:W-:Y:S02]  /*39a0*/  IADD3 R11, P3, PT, R2, R14, RZ ;  /* 0x0000000e020b7210 */ /* 0x000fe40007f7e0ff */
[----:B------:R-:W-:Y:S01]  /*39b0*/  LEA R14, R0, R5, 0x1 ;  /* 0x00000005000e7211 */ /* 0x000fe200078e08ff */
[----:B------:R-:W-:Y:S02]  /*39c0*/  FMUL.FTZ R122, R10, R122 ;  /* 0x0000007a0a7a7220 */ /* 0x000fe40000410000 */
[----:B------:R-:W-:Y:S01]  /*39d0*/  IMAD.X R15, R3, 0x1, R15, P3 ;  /* 0x00000001030f7824 */ /* 0x000fe200018e060f */
[----:B------:R-:W-:Y:S01]  /*39e0*/  LEA R10, P3, R11, UR10, 0x2 ;  /* 0x0000000a0b0a7c11 */ /* 0x000fe2000f8610ff */
[----:B------:R-:W-:-:S03]  /*39f0*/  IMAD.SHL.U32 R14, R14, 0x4, RZ ;  /* 0x000000040e0e7824 */ /* 0x000fc600078e00ff */
[----:B------:R-:W-:Y:S02]  /*3a00*/  LEA.HI.X R11, R11, UR11, R15, 0x2, P3 ;  /* 0x0000000b0b0b7c11 */ /* 0x000fe400098f140f */
[----:B------:R-:W-:Y:S02]  /*3a10*/  IADD3 R13, P3, PT, R13, R14, RZ ;  /* 0x0000000e0d0d7210 */ /* 0x000fe40007f7e0ff */
[----:B------:R-:W-:-:S05]  /*3a20*/  SHF.R.S32.HI R15, RZ, 0x1f, R14 ;  /* 0x0000001fff0f7819 */ /* 0x000fca000001140e */
[----:B------:R-:W-:Y:S01]  /*3a30*/  IMAD.X R124, R12, 0x1, R15, P3 ;  /* 0x000000010c7c7824 */ /* 0x000fe200018e060f */
[----:B------:R-:W-:-:S04]  /*3a40*/  LEA R12, P3, R13, UR10, 0x2 ;  /* 0x0000000a0d0c7c11 */ /* 0x000fc8000f8610ff */
[----:B------:R-:W-:Y:S01]  /*3a50*/  LEA.HI.X R13, R13, UR11, R124, 0x2, P3 ;  /* 0x0000000b0d0d7c11 */ /* 0x000fe200098f147c */
[----:B------:R0:W-:Y:S04]  /*3a60*/  STG.E.64 desc[UR36][R10.64], R122 ;  /* 0x0000007a0a007986 */ /* 0x0001e8000c101b24 */
[----:B------:R-:W2:Y:S04]  /*3a70*/  LDG.E.64 R124, desc[UR36][R6.64+0x20] ;  /* 0x00002024067c7981 */ /* 0x000ea8000c1e1b00 */
[----:B0-----:R-:W3:Y:S01]  /*3a80*/  LDG.E.64 R10, desc[UR36][R12.64] ;  /* 0x000000240c0a7981 */ /* 0x001ee2000c1e1b00 */
[----:B------:R-:W-:-:S04]  /*3a90*/  IADD3 R14, P3, PT, R2, R14, RZ ;  /* 0x0000000e020e7210 */ /* 0x000fc80007f7e0ff */
[----:B------:R-:W-:Y:S01]  /*3aa0*/  IADD3.X R15, PT, PT, R3, R15, RZ, P3, !PT ;  /* 0x0000000f030f7210 */ /* 0x000fe20001ffe4ff */
[----:B---3--:R-:W-:Y:S01]  /*3ab0*/  FADD.FTZ R12, R250, R10 ;  /* 0x0000000afa0c7221 */ /* 0x008fe20000010000 */
[----:B------:R-:W-:Y:S01]  /*3ac0*/  LEA R10, P3, R14, UR10, 0x2 ;  /* 0x0000000a0e0a7c11 */ /* 0x000fe2000f8610ff */
[----:B-----5:R-:W-:Y:S02]  /*3ad0*/  FADD.FTZ R13, R249, R11 ;  /* 0x0000000bf90d7221 */ /* 0x020fe40000010000 */
[----:B--2---:R-:W-:Y:S01]  /*3ae0*/  FMUL.FTZ R124, R12, R124 ;  /* 0x0000007c0c7c7220 */ /* 0x004fe20000410000 */
[----:B------:R-:W-:Y:S01]  /*3af0*/  LEA.HI.X R11, R14, UR11, R15, 0x2, P3 ;  /* 0x0000000b0e0b7c11 */ /* 0x000fe200098f140f */
[----:B------:R-:W-:-:S05]  /*3b00*/  FMUL.FTZ R125, R13, R125 ;  /* 0x0000007d0d7d7220 */ /* 0x000fca0000410000 */
[----:B------:R1:W-:Y:S03]  /*3b10*/  STG.E.64 desc[UR36][R10.64], R124 ;  /* 0x0000007c0a007986 */ /* 0x0003e6000c101b24 */
.L_x_2365:
[----:B------:R-:W-:Y:S05]  /*3b20*/  BSYNC.RECONVERGENT B2 ;  /* 0x0000000000027941 */ /* 0x000fea0003800200 */
.L_x_2364:
[----:B------:R-:W-:Y:S04]  /*3b30*/  BSSY.RECONVERGENT B2, `(.L_x_2366) ;  /* 0x0000030000027945 */ /* 0x000fe80003800200 */
[----:B------:R-:W-:Y:S05]  /*3b40*/  @P1 BRA `(.L_x_2367) ;  /* 0x0000000000b81947 */ /* 0x000fea0003800000 */
[----:B------:R-:W2:Y:S01]  /*3b50*/  S2R R13, SR_TID.X ;  /* 0x00000000000d7919 */ /* 0x000ea20000002100 */
[----:B01----:R-:W-:Y:S01]  /*3b60*/  IMAD.IADD R10, R5, 0x1, R0 ;  /* 0x00000001050a7824 */ /* 0x003fe200078e0200 */
[----:B------:R-:W3:Y:S03]  /*3b70*/  LDL R251, [R1+0x44] ;  /* 0x0000440001fb7983 */ /* 0x000ee60000100800 */
[----:B------:R-:W-:Y:S01]  /*3b80*/  IMAD R10, R0, 0x2, R10 ;  /* 0x00000002000a7824 */ /* 0x000fe200078e020a */
[----:B------:R-:W4:Y:S04]  /*3b90*/  LDL R252, [R1+0x40] ;  /* 0x0000400001fc7983 */ /* 0x000f280000100800 */
[----:B------:R-:W-:Y:S01]  /*3ba0*/  SHF.L.U32 R14, R10, 0x2, RZ ;  /* 0x000000020a0e7819 */ /* 0x000fe200000006ff */
[----:B------:R-:W5:Y:S03]  /*3bb0*/  LDL R250, [R1+0x38] ;  /* 0x0000380001fa7983 */ /* 0x000f660000100800 */
[----:B------:R-:W-:Y:S01]  /*3bc0*/  SHF.R.S32.HI R15, RZ, 0x1f, R14 ;  /* 0x0000001fff0f7819 */ /* 0x000fe2000001140e */
[----:B------:R-:W5:Y:S01]  /*3bd0*/  LDL R249, [R1+0x3c] ;  /* 0x00003c0001f97983 */ /* 0x000f620000100800 */
[----:B--2---:R-:W-:-:S05]  /*3be0*/  IMAD.SHL.U32 R13, R13, 0x2, RZ ;  /* 0x000000020d0d7824 */ /* 0x004fca00078e00ff */
[----:B------:R-:W-:-:S05]  /*3bf0*/  LOP3.LUT R13, R13, 0x2, RZ, 0xc0, !PT ;  /* 0x000000020d0d7812 */ /* 0x000fca00078ec0ff */
[----:B------:R-:W-:-:S05]  /*3c00*/  IMAD R13, R0, UR6, R13 ;  /* 0x00000006000d7c24 */ /* 0x000fca000f8e020d */
[----:B------:R-:W-:Y:S02]  /*3c10*/  SHF.R.S32.HI R12, RZ, 0x1f, R13 ;  /* 0x0000001fff0c7819 */ /* 0x000fe4000001140d */
[----:B------:R-:W-:-:S05]  /*3c20*/  IADD3 R11, P3, PT, R13, R14, RZ ;  /* 0x0000000e0d0b7210 */ /* 0x000fca0007f7e0ff */
[----:B------:R-:W-:Y:S01]  /*3c30*/  IMAD.X R126, R12, 0x1, R15, P3 ;  /* 0x000000010c7e7824 */ /* 0x000fe200018e060f */
[----:B------:R-:W-:-:S04]  /*3c40*/  LEA R10, P3, R11, UR10, 0x2 ;  /* 0x0000000a0b0a7c11 */ /* 0x000fc8000f8610ff */
[----:B------:R-:W-:Y:S02]  /*3c50*/  LEA.HI.X R11, R11, UR11, R126, 0x2, P3 ;  /* 0x0000000b0b0b7c11 */ /* 0x000fe400098f147e */
[----:B------:R-:W2:Y:S04]  /*3c60*/  LDG.E.64 R126, desc[UR36][R6.64+0x30] ;  /* 0x00003024067e7981 */ /* 0x000ea8000c1e1b00 */
[----:B------:R-:W3:Y:S02]  /*3c70*/  LDG.E.64 R10, desc[UR36][R10.64] ;  /* 0x000000240a0a7981 */ /* 0x000ee4000c1e1b00 */
[----:B---3--:R-:W-:Y:S01]  /*3c80*/  FADD.FTZ R11, R251, R11 ;  /* 0x0000000bfb0b7221 */ /* 0x008fe20000010000 */
[----:B----4-:R-:W-:-:S03]  /*3c90*/  FADD.FTZ R10, R252, R10 ;  /* 0x0000000afc0a7221 */ /* 0x010fc60000010000 */
[----:B--2---:R-:W-:Y:S01]  /*3ca0*/  FMUL.FTZ R127, R11, R127 ;  /* 0x0000007f0b7f7220 */ /* 0x004fe20000410000 */
[----:B------:R-:W-:Y:S01]  /*3cb0*/  IADD3 R11, P3, PT, R2, R14, RZ ;  /* 0x0000000e020b7210 */ /* 0x000fe20007f7e0ff */
[----:B------:R-:W-:Y:S02]  /*3cc0*/  IMAD R14, R0, 0x4, R5 ;  /* 0x00000004000e7824 */ /* 0x000fe400078e0205 */
[----:B------:R-:W-:Y:S01]  /*3cd0*/  FMUL.FTZ R126, R10, R126 ;  /* 0x0000007e0a7e7220 */ /* 0x000fe20000410000 */
[----:B------:R-:W-:Y:S01]  /*3ce0*/  IADD3.X R15, PT, PT, R3, R15, RZ, P3, !PT ;  /* 0x0000000f030f7210 */ /* 0x000fe20001ffe4ff */
[----:B------:R-:W-:Y:S01]  /*3cf0*/  IMAD.SHL.U32 R14, R14, 0x4, RZ ;  /* 0x000000040e0e7824 */ /* 0x000fe200078e00ff */
[----:B------:R-:W-:-:S04]  /*3d00*/  LEA R10, P3, R11, UR10, 0x2 ;  /* 0x0000000a0b0a7c11 */ /* 0x000fc8000f8610ff */
        /* <DEDUP_REMOVED lines=8> */
[----:B0-----:R-:W5:Y:S01]  /*3d90*/  LDG.E.64 R10, desc[UR36][R12.64] ;  /* 0x000000240c0a7981 */ /* 0x001f62000c1e1b00 */
[----:B------:R-:W-:-:S05]  /*3da0*/  IADD3 R14, P3, PT, R2, R14, RZ ;  /* 0x0000000e020e7210 */ /* 0x000fca0007f7e0ff */
[----:B------:R-:W-:Y:S02]  /*3db0*/  IMAD.X R15, R3, 0x1, R15, P3 ;  /* 0x00000001030f7824 */ /* 0x000fe400018e060f */
[----:B-----5:R-:W-:Y:S01]  /*3dc0*/  FADD.FTZ R12, R250, R10 ;  /* 0x0000000afa0c7221 */ /* 0x020fe20000010000 */
[----:B------:R-:W-:Y:S01]  /*3dd0*/  LEA R10, P3, R14, UR10, 0x2 ;  /* 0x0000000a0e0a7c11 */ /* 0x000fe2000f8610ff */
[----:B------:R-:W-:Y:S02]  /*3de0*/  FADD.FTZ R13, R249, R11 ;  /* 0x0000000bf90d7221 */ /* 0x000fe40000010000 */
[----:B--2---:R-:W-:Y:S01]  /*3df0*/  FMUL.FTZ R128, R12, R128 ;  /* 0x000000800c807220 */ /* 0x004fe20000410000 */
[----:B------:R-:W-:Y:S01]  /*3e00*/  LEA.HI.X R11, R14, UR11, R15, 0x2, P3 ;  /* 0x0000000b0e0b7c11 */ /* 0x000fe200098f140f */
[----:B------:R-:W-:-:S05]  /*3e10*/  FMUL.FTZ R129, R13, R129 ;  /* 0x000000810d817220 */ /* 0x000fca0000410000 */
[----:B------:R2:W-:Y:S03]  /*3e20*/  STG.E.64 desc[UR36][R10.64], R128 ;  /* 0x000000800a007986 */ /* 0x0005e6000c101b24 */
.L_x_2367:
[----:B------:R-:W-:Y:S05]  /*3e30*/  BSYNC.RECONVERGENT B2 ;  /* 0x0000000000027941 */ /* 0x000fea0003800200 */
.L_x_2366:
[----:B------:R-:W-:Y:S04]  /*3e40*/  BSSY.RECONVERGENT B2, `(.L_x_2368) ;  /* 0x000001b000027945 */ /* 0x000fe80003800200 */
[----:B------:R-:W-:Y:S05]  /*3e50*/  @P1 BRA `(.L_x_2369) ;  /* 0x0000000000641947 */ /* 0x000fea0003800000 */
[----:B------:R-:W3:Y:S01]  /*3e60*/  S2R R14, SR_TID.X ;  /* 0x00000000000e7919 */ /* 0x000ee20000002100 */
[----:B012---:R-:W-:Y:S01]  /*3e70*/  IADD3 R10, PT, PT, R5, R0, RZ ;  /* 0x00000000050a7210 */ /* 0x007fe20007ffe0ff */
[----:B------:R-:W2:Y:S04]  /*3e80*/  LDL R249, [R1+0x30] ;  /* 0x0000300001f97983 */ /* 0x000ea80000100800 */
[----:B------:R-:W-:Y:S01]  /*3e90*/  IMAD R10, R0, 0x4, R10 ;  /* 0x00000004000a7824 */ /* 0x000fe200078e020a */
[----:B------:R-:W4:Y:S03]  /*3ea0*/  LDL R15, [R1+0x34] ;  /* 0x00003400010f7983 */ /* 0x000f260000100800 */
[----:B------:R-:W-:Y:S01]  /*3eb0*/  IMAD.SHL.U32 R13, R10, 0x4, RZ ;  /* 0x000000040a0d7824 */ /* 0x000fe200078e00ff */
[----:B------:R-:W5:Y:S04]  /*3ec0*/  LDG.E.64 R130, desc[UR36][R6.64+0x50] ;  /* 0x0000502406827981 */ /* 0x000f68000c1e1b00 */
[----:B------:R-:W-:Y:S01]  /*3ed0*/  SHF.R.S32.HI R12, RZ, 0x1f, R13 ;  /* 0x0000001fff0c7819 */ /* 0x000fe2000001140d */
[----:B---3--:R-:W-:-:S05]  /*3ee0*/  IMAD.SHL.U32 R14, R14, 0x2, RZ ;  /* 0x000000020e0e7824 */ /* 0x008fca00078e00ff */
[----:B------:R-:W-:-:S05]  /*3ef0*/  LOP3.LUT R14, R14, 0x2, RZ, 0xc0, !PT ;  /* 0x000000020e0e7812 */ /* 0x000fca00078ec0ff */
[----:B------:R-:W-:-:S05]  /*3f00*/  IMAD R14, R0, UR6, R14 ;  /* 0x00000006000e7c24 */ /* 0x000fca000f8e020e */
[----:B------:R-:W-:-:S04]  /*3f10*/  IADD3 R11, P3, PT, R14, R13, RZ ;  /* 0x0000000d0e0b7210 */ /* 0x000fc80007f7e0ff */
[----:B------:R-:W-:Y:S02]  /*3f20*/  LEA.HI.X.SX32 R14, R14, R12, 0x1, P3 ;  /* 0x0000000c0e0e7211 */ /* 0x000fe400018f0eff */
[----:B------:R-:W-:-:S04]  /*3f30*/  LEA R10, P3, R11, UR10, 0x2 ;  /* 0x0000000a0b0a7c11 */ /* 0x000fc8000f8610ff */
[----:B------:R-:W-:-:S06]  /*3f40*/  LEA.HI.X R11, R11, UR11, R14, 0x2, P3 ;  /* 0x0000000b0b0b7c11 */ /* 0x000fcc00098f140e */
[----:B------:R-:W2:Y:S01]  /*3f50*/  LDG.E.64 R10, desc[UR36][R10.64] ;  /* 0x000000240a0a7981 */ /* 0x000ea2000c1e1b00 */
[----:B------:R-:W-:-:S05]  /*3f60*/  IADD3 R13, P3, PT, R2, R13, RZ ;  /* 0x0000000d020d7210 */ /* 0x000fca0007f7e0ff */
[----:B------:R-:W-:Y:S02]  /*3f70*/  IMAD.X R12, R3, 0x1, R12, P3 ;  /* 0x00000001030c7824 */ /* 0x000fe400018e060c */
[----:B--2---:R-:W-:Y:S01]  /*3f80*/  FADD.FTZ R10, R249, R10 ;  /* 0x0000000af90a7221 */ /* 0x004fe20000010000 */
[----:B----4-:R-:W-:-:S03]  /*3f90*/  FADD.FTZ R11, R15, R11 ;  /* 0x0000000b0f0b7221 */ /* 0x010fc60000010000 */
[----:B-----5:R-:W-:Y:S01]  /*3fa0*/  FMUL.FTZ R130, R10, R130 ;  /* 0x000000820a827220 */ /* 0x020fe20000410000 */
[----:B------:R-:W-:Y:S01]  /*3fb0*/  LEA R10, P3, R13, UR10, 0x2 ;  /* 0x0000000a0d0a7c11 */ /* 0x000fe2000f8610ff */
[----:B------:R-:W-:-:S03]  /*3fc0*/  FMUL.FTZ R131, R11, R131 ;  /* 0x000000830b837220 */ /* 0x000fc60000410000 */
[----:B------:R-:W-:-:S05]  /*3fd0*/  LEA.HI.X R11, R13, UR11, R12, 0x2, P3 ;  /* 0x0000000b0d0b7c11 */ /* 0x000fca00098f140c */
[----:B------:R3:W-:Y:S04]  /*3fe0*/  STG.E.64 desc[UR36][R10.64], R130 ;  /* 0x000000820a007986 */ /* 0x0007e8000c101b24 */
.L_x_2369:
[----:B------:R-:W-:Y:S05]  /*3ff0*/  BSYNC.RECONVERGENT B2 ;  /* 0x0000000000027941 */ /* 0x000fea0003800200 */
.L_x_2368:
[----:B------:R-:W-:Y:S04]  /*4000*/  BSSY.RECONVERGENT B2, `(.L_x_2370) ;  /* 0x000001c000027945 */ /* 0x000fe80003800200 */
[----:B------:R-:W-:Y:S05]  /*4010*/  @P1 BRA `(.L_x_2371) ;  /* 0x0000000000681947 */ /* 0x000fea0003800000 */
[----:B------:R-:W4:Y:S01]  /*4020*/  S2R R14, SR_TID.X ;  /* 0x00000000000e7919 */ /* 0x000f220000002100 */
[----:B0123--:R-:W-:Y:S01]  /*4030*/  IADD3 R10, PT, PT, R5, R0, RZ ;  /* 0x00000000050a7210 */ /* 0x00ffe20007ffe0ff */
[----:B------:R-:W2:Y:S04]  /*4040*/  LDL R249, [R1+0x28] ;  /* 0x0000280001f97983 */ /* 0x000ea80000100800 */
[----:B------:R-:W-:Y:S01]  /*4050*/  IMAD R10, R0, 0x4, R10 ;  /* 0x00000004000a7824 */ /* 0x000fe200078e020a */
[----:B------:R-:W3:Y:S03]  /*4060*/  LDL R15, [R1+0x2c] ;  /* 0x00002c00010f7983 */ /* 0x000ee60000100800 */
[----:B------:R-:W-:Y:S01]  /*4070*/  IMAD.IADD R10, R10, 0x1, R0 ;  /* 0x000000010a0a7824 */ /* 0x000fe200078e0200 */
[----:B------:R-:W5:Y:S04]  /*4080*/  LDG.E.64 R132, desc[UR36][R6.64+0x60] ;  /* 0x0000602406847981 */ /* 0x000f68000c1e1b00 */
[----:B------:R-:W-:-:S04]  /*4090*/  SHF.L.U32 R13, R10, 0x2, RZ ;  /* 0x000000020a0d7819 */ /* 0x000fc800000006ff */
[----:B------:R-:W-:Y:S01]  /*40a0*/  SHF.R.S32.HI R12, RZ, 0x1f, R13 ;  /* 0x0000001fff0c7819 */ /* 0x000fe2000001140d */
[----:B----4-:R-:W-:-:S05]  /*40b0*/  IMAD.SHL.U32 R14, R14, 0x2, RZ ;  /* 0x000000020e0e7824 */ /* 0x010fca00078e00ff */
        /* <DEDUP_REMOVED lines=10> */
[----:B---3--:R-:W-:-:S03]  /*4160*/  FADD.FTZ R11, R15, R11 ;  /* 0x0000000b0f0b7221 */ /* 0x008fc60000010000 */
[----:B-----5:R-:W-:Y:S01]  /*4170*/  FMUL.FTZ R132, R10, R132 ;  /* 0x000000840a847220 */ /* 0x020fe20000410000 */
[----:B------:R-:W-:Y:S01]  /*4180*/  LEA R10, P3, R13, UR10, 0x2 ;  /* 0x0000000a0d0a7c11 */ /* 0x000fe2000f8610ff */
[----:B------:R-:W-:-:S03]  /*4190*/  FMUL.FTZ R133, R11, R133 ;  /* 0x000000850b857220 */ /* 0x000fc60000410000 */
[----:B------:R-:W-:-:S05]  /*41a0*/  LEA.HI.X R11, R13, UR11, R12, 0x2, P3 ;  /* 0x0000000b0d0b7c11 */ /* 0x000fca00098f140c */
[----:B------:R4:W-:Y:S04]  /*41b0*/  STG.E.64 desc[UR36][R10.64], R132 ;  /* 0x000000840a007986 */ /* 0x0009e8000c101b24 */
.L_x_2371:
[----:B------:R-:W-:Y:S05]  /*41c0*/  BSYNC.RECONVERGENT B2 ;  /* 0x0000000000027941 */ /* 0x000fea0003800200 */
.L_x_2370:
[----:B------:R-:W-:Y:S04]  /*41d0*/  BSSY.RECONVERGENT B2, `(.L_x_2372) ;  /* 0x0000031000027945 */ /* 0x000fe80003800200 */
[----:B------:R-:W-:Y:S05]  /*41e0*/  @P1 BRA `(.L_x_2373) ;  /* 0x0000000000bc1947 */ /* 0x000fea0003800000 */
[----:B------:R-:W5:Y:S01]  /*41f0*/  S2R R13, SR_TID.X ;  /* 0x00000000000d7919 */ /* 0x000f620000002100 */
[----:B01234-:R-:W-:Y:S01]  /*4200*/  IMAD.IADD R10, R5, 0x1, R0 ;  /* 0x00000001050a7824 */ /* 0x01ffe200078e0200 */
[----:B------:R-:W2:Y:S03]  /*4210*/  LDL R251, [R1+0x24] ;  /* 0x0000240001fb7983 */ /* 0x000ea60000100800 */
[C---:B------:R-:W-:Y:S01]  /*4220*/  IMAD R10, R0.reuse, 0x4, R10 ;  /* 0x00000004000a7824 */ /* 0x040fe200078e020a */
[----:B------:R-:W3:Y:S03]  /*4230*/  LDL R252, [R1+0x20] ;  /* 0x0000200001fc7983 */ /* 0x000ee60000100800 */
[----:B------:R-:W-:Y:S01]  /*4240*/  IMAD R10, R0, 0x2, R10 ;  /* 0x00000002000a7824 */ /* 0x000fe200078e020a */
[----:B------:R-:W4:Y:S03]  /*4250*/  LDL R250, [R1+0x18] ;  /* 0x0000180001fa7983 */ /* 0x000f260000100800 */
[----:B------:R-:W-:Y:S01]  /*4260*/  IMAD.SHL.U32 R14, R10, 0x4, RZ ;  /* 0x000000040a0e7824 */ /* 0x000fe200078e00ff */
[----:B------:R-:W4:Y:S04]  /*4270*/  LDL R249, [R1+0x1c] ;  /* 0x00001c0001f97983 */ /* 0x000f280000100800 */
[----:B------:R-:W-:-:S02]  /*4280*/  SHF.R.S32.HI R15, RZ, 0x1f, R14 ;  /* 0x0000001fff0f7819 */ /* 0x000fc4000001140e */
[----:B-----5:R-:W-:-:S04]  /*4290*/  SHF.L.U32 R13, R13, 0x1, RZ ;  /* 0x000000010d0d7819 */ /* 0x020fc800000006ff */
[----:B------:R-:W-:-:S05]  /*42a0*/  LOP3.LUT R13, R13, 0x2, RZ, 0xc0, !PT ;  /* 0x000000020d0d7812 */ /* 0x000fca00078ec0ff */
[----:B------:R-:W-:-:S05]  /*42b0*/  IMAD R13, R0, UR6, R13 ;  /* 0x00000006000d7c24 */ /* 0x000fca000f8e020d */
[----:B------:R-:W-:Y:S02]  /*42c0*/  SHF.R.S32.HI R12, RZ, 0x1f, R13 ;  /* 0x0000001fff0c7819 */ /* 0x000fe4000001140d */
[----:B------:R-:W-:-:S05]  /*42d0*/  IADD3 R11, P3, PT, R13, R14, RZ ;  /* 0x0000000e0d0b7210 */ /* 0x000fca0007f7e0ff */
[----:B------:R-:W-:Y:S01]  /*42e0*/  IMAD.X R134, R12, 0x1, R15, P3 ;  /* 0x000000010c867824 */ /* 0x000fe200018e060f */
[----:B------:R-:W-:-:S04]  /*42f0*/  LEA R10, P3, R11, UR10, 0x2 ;  /* 0x0000000a0b0a7c11 */ /* 0x000fc8000f8610ff */
[----:B------:R-:W-:Y:S02]  /*4300*/  LEA.HI.X R11, R11, UR11, R134, 0x2, P3 ;  /* 0x0000000b0b0b7c11 */ /* 0x000fe400098f1486 */
[----:B------:R-:W5:Y:S04]  /*4310*/  LDG.E.64 R134, desc[UR36][R6.64+0x70] ;  /* 0x0000702406867981 */ /* 0x000f68000c1e1b00 */
[----:B------:R-:W2:Y:S02]  /*4320*/  LDG.E.64 R10, desc[UR36][R10.64] ;  /* 0x000000240a0a7981 */ /* 0x000ea4000c1e1b00 */
[----:B--2---:R-:W-:Y:S01]  /*4330*/  FADD.FTZ R11, R251, R11 ;  /* 0x0000000bfb0b7221 */ /* 0x004fe20000010000 */
[----:B---3--:R-:W-:-:S03]  /*4340*/  FADD.FTZ R10, R252, R10 ;  /* 0x0000000afc0a7221 */ /* 0x008fc60000010000 */
[----:B-----5:R-:W-:Y:S01]  /*4350*/  FMUL.FTZ R135, R11, R135 ;  /* 0x000000870b877220 */ /* 0x020fe20000410000 */
        /* <DEDUP_REMOVED lines=14> */
[----:B0-----:R-:W4:Y:S01]  /*4440*/  LDG.E.64 R10, desc[UR36][R12.64] ;  /* 0x000000240c0a7981 */ /* 0x001f22000c1e1b00 */
[----:B------:R-:W-:-:S04]  /*4450*/  IADD3 R14, P3, PT, R2, R14, RZ ;  /* 0x0000000e020e7210 */ /* 0x000fc80007f7e0ff */
[----:B------:R-:W-:Y:S01]  /*4460*/  IADD3.X R15, PT, PT, R3, R15, RZ, P3, !PT ;  /* 0x0000000f030f7210 */ /* 0x000fe20001ffe4ff */
[----:B----4-:R-:W-:Y:S01]  /*4470*/  FADD.FTZ R12, R250, R10 ;  /* 0x0000000afa0c7221 */ /* 0x010fe20000010000 */
[----:B------:R-:W-:Y:S01]  /*4480*/  LEA R10, P3, R14, UR10, 0x2 ;  /* 0x0000000a0e0a7c11 */ /* 0x000fe2000f8610ff */
[----:B------:R-:W-:Y:S02]  /*4490*/  FADD.FTZ R13, R249, R11 ;  /* 0x0000000bf90d7221 */ /* 0x000fe40000010000 */
[----:B--2---:R-:W-:Y:S01]  /*44a0*/  FMUL.FTZ R136, R12, R136 ;  /* 0x000000880c887220 */ /* 0x004fe20000410000 */
[----:B------:R-:W-:Y:S01]  /*44b0*/  LEA.HI.X R11, R14, UR11, R15, 0x2, P3 ;  /* 0x0000000b0e0b7c11 */ /* 0x000fe200098f140f */
[----:B------:R-:W-:-:S05]  /*44c0*/  FMUL.FTZ R137, R13, R137 ;  /* 0x000000890d897220 */ /* 0x000fca0000410000 */
[----:B------:R0:W-:Y:S03]  /*44d0*/  STG.E.64 desc[UR36][R10.64], R136 ;  /* 0x000000880a007986 */ /* 0x0001e6000c101b24 */
.L_x_2373:
[----:B------:R-:W-:Y:S05]  /*44e0*/  BSYNC.RECONVERGENT B2 ;  /* 0x0000000000027941 */ /* 0x000fea0003800200 */
.L_x_2372:
[----:B------:R-:W-:Y:S04]  /*44f0*/  BSSY.RECONVERGENT B2, `(.L_x_2374) ;  /* 0x000001d000027945 */ /* 0x000fe80003800200 */
[----:B------:R-:W-:Y:S05]  /*4500*/  @P1 BRA `(.L_x_2375) ;  /* 0x00000000006c1947 */ /* 0x000fea0003800000 */
[----:B------:R-:W5:Y:S01]  /*4510*/  S2R R14, SR_TID.X ;  /* 0x00000000000e7919 */ /* 0x000f620000002100 */
[----:B01234-:R-:W-:Y:S01]  /*4520*/  IMAD.IADD R10, R5, 0x1, R0 ;  /* 0x00000001050a7824 */ /* 0x01ffe200078e0200 */
[----:B------:R-:W2:Y:S03]  /*4530*/  LDL R249, [R1+0x10] ;  /* 0x0000100001f97983 */ /* 0x000ea60000100800 */
[C---:B------:R-:W-:Y:S01]  /*4540*/  IMAD R10, R0.reuse, 0x4, R10 ;  /* 0x00000004000a7824 */ /* 0x040fe200078e020a */
[----:B------:R-:W3:Y:S04]  /*4550*/  LDL R15, [R1+0x14] ;  /* 0x00001400010f7983 */ /* 0x000ee80000100800 */
[C---:B------:R-:W-:Y:S01]  /*4560*/  LEA R10, R0.reuse, R10, 0x1 ;  /* 0x0000000a000a7211 */ /* 0x040fe200078e08ff */
[----:B------:R-:W4:Y:S04]  /*4570*/  LDG.E.64 R138, desc[UR36][R6.64+0x90] ;  /* 0x00009024068a7981 */ /* 0x000f28000c1e1b00 */
[----:B------:R-:W-:-:S04]  /*4580*/  IMAD R13, R0, 0x2, R10 ;  /* 0x00000002000d7824 */ /* 0x000fc800078e020a */
[----:B------:R-:W-:-:S05]  /*4590*/  IMAD.SHL.U32 R13, R13, 0x4, RZ ;  /* 0x000000040d0d7824 */ /* 0x000fca00078e00ff */
[----:B------:R-:W-:Y:S01]  /*45a0*/  SHF.R.S32.HI R12, RZ, 0x1f, R13 ;  /* 0x0000001fff0c7819 */ /* 0x000fe2000001140d */
[----:B-----5:R-:W-:-:S05]  /*45b0*/  IMAD.SHL.U32 R14, R14, 0x2, RZ ;  /* 0x000000020e0e7824 */ /* 0x020fca00078e00ff */
        /* <DEDUP_REMOVED lines=11> */
[----:B----4-:R-:W-:Y:S01]  /*4670*/  FMUL.FTZ R138, R10, R138 ;  /* 0x0000008a0a8a7220 */ /* 0x010fe20000410000 */
[----:B------:R-:W-:Y:S01]  /*4680*/  LEA R10, P3, R13, UR10, 0x2 ;  /* 0x0000000a0d0a7c11 */ /* 0x000fe2000f8610ff */
[----:B------:R-:W-:-:S03]  /*4690*/  FMUL.FTZ R139, R11, R139 ;  /* 0x0000008b0b8b7220 */ /* 0x000fc60000410000 */
[----:B------:R-:W-:-:S05]  /*46a0*/  LEA.HI.X R11, R13, UR11, R12, 0x2, P3 ;  /* 0x0000000b0d0b7c11 */ /* 0x000fca00098f140c */
[----:B------:R0:W-:Y:S04]  /*46b0*/  STG.E.64 desc[UR36][R10.64], R138 ;  /* 0x0000008a0a007986 */ /* 0x0001e8000c101b24 */
.L_x_2375:
[----:B------:R-:W-:Y:S05]  /*46c0*/  BSYNC.RECONVERGENT B2 ;  /* 0x0000000000027941 */ /* 0x000fea0003800200 */
.L_x_2374:
[----:B------:R-:W-:Y:S04]  /*46d0*/  BSSY.RECONVERGENT B2, `(.L_x_2376) ;  /* 0x000001e000027945 */ /* 0x000fe80003800200 */
[----:B------:R-:W-:Y:S05]  /*46e0*/  @P1 BRA `(.L_x_2377) ;  /* 0x0000000000701947 */ /* 0x000fea0003800000 */
[----:B------:R-:W5:Y:S01]  /*46f0*/  S2R R14, SR_TID.X ;  /* 0x00000000000e7919 */ /* 0x000f620000002100 */
[----:B01234-:R-:W-:Y:S01]  /*4700*/  IADD3 R10, PT, PT, R5, R0, RZ ;  /* 0x00000000050a7210 */ /* 0x01ffe20007ffe0ff */
[----:B------:R-:W2:Y:S04]  /*4710*/  LDL R249, [R1+0x8] ;  /* 0x0000080001f97983 */ /* 0x000ea80000100800 */
[C---:B------:R-:W-:Y:S01]  /*4720*/  IMAD R10, R0.reuse, 0x4, R10 ;  /* 0x00000004000a7824 */ /* 0x040fe200078e020a */
[----:B------:R-:W3:Y:S03]  /*4730*/  LDL R15, [R1+0xc] ;  /* 0x00000c00010f7983 */ /* 0x000ee60000100800 */
[C---:B------:R-:W-:Y:S01]  /*4740*/  IMAD R10, R0.reuse, 0x2, R10 ;  /* 0x00000002000a7824 */ /* 0x040fe200078e020a */
[----:B------:R-:W4:Y:S04]  /*4750*/  LDG.E.64 R140, desc[UR36][R6.64+0xa0] ;  /* 0x0000a024068c7981 */ /* 0x000f28000c1e1b00 */
[----:B------:R-:W-:-:S05]  /*4760*/  LEA R10, R0, R10, 0x1 ;  /* 0x0000000a000a7211 */ /* 0x000fca00078e08ff */
[----:B------:R-:W-:-:S04]  /*4770*/  IMAD.IADD R13, R10, 0x1, R0 ;  /* 0x000000010a0d7824 */ /* 0x000fc800078e0200 */
        /* <DEDUP_REMOVED lines=19> */
.L_x_2377:
[----:B------:R-:W-:Y:S05]  /*48b0*/  BSYNC.RECONVERGENT B2 ;  /* 0x0000000000027941 */ /* 0x000fea0003800200 */
.L_x_2376:
[----:B------:R-:W-:Y:S04]  /*48c0*/  BSSY.RECONVERGENT B2, `(.L_x_2378) ;  /* 0x000001c000027945 */ /* 0x000fe80003800200 */
[----:B------:R-:W-:Y:S05]  /*48d0*/  @P1 BRA `(.L_x_2379) ;  /* 0x0000000000681947 */ /* 0x000fea0003800000 */
[----:B------:R-:W5:Y:S01]  /*48e0*/  S2R R14, SR_TID.X ;  /* 0x00000000000e7919 */ /* 0x000f620000002100 */
[----:B01234-:R-:W-:Y:S01]  /*48f0*/  IADD3 R10, PT, PT, R5, R0, RZ ;  /* 0x00000000050a7210 */ /* 0x01ffe20007ffe0ff */
[----:B------:R-:W2:Y:S04]  /*4900*/  LDG.E.64 R142, desc[UR36][R6.64+0xb0] ;  /* 0x0000b024068e7981 */ /* 0x000ea8000c1e1b00 */
[----:B------:R-:W-:-:S04]  /*4910*/  IMAD R10, R0, 0x4, R10 ;  /* 0x00000004000a7824 */ /* 0x000fc800078e020a */
[----:B------:R-:W-:-:S05]  /*4920*/  IMAD R10, R0, 0x2, R10 ;  /* 0x00000002000a7824 */ /* 0x000fca00078e020a */
[----:B------:R-:W-:-:S05]  /*4930*/  LEA R10, R0, R10, 0x1 ;  /* 0x0000000a000a7211 */ /* 0x000fca00078e08ff */
        /* <DEDUP_REMOVED lines=10> */
[----:B------:R-:W3:Y:S01]  /*49e0*/  LDG.E.64 R10, desc[UR36][R10.64] ;  /* 0x000000240a0a7981 */ /* 0x000ee2000c1e1b00 */
[----:B------:R-:W-:-:S05]  /*49f0*/  IADD3 R13, P3, PT, R2, R13, RZ ;  /* 0x0000000d020d7210 */ /* 0x000fca0007f7e0ff */
[----:B------:R-:W-:Y:S02]  /*4a00*/  IMAD.X R12, R3, 0x1, R12, P3 ;  /* 0x00000001030c7824 */ /* 0x000fe400018e060c */
[----:B---3--:R-:W-:Y:S01]  /*4a10*/  FADD.FTZ R10, R118, R10 ;  /* 0x0000000a760a7221 */ /* 0x008fe20000010000 */
[----:B------:R-:W-:-:S03]  /*4a20*/  FADD.FTZ R11, R119, R11 ;  /* 0x0000000b770b7221 */ /* 0x000fc60000010000 */
[----:B--2---:R-:W-:Y:S01]  /*4a30*/  FMUL.FTZ R142, R10, R142 ;  /* 0x0000008e0a8e7220 */ /* 0x004fe20000410000 */
[----:B------:R-:W-:Y:S01]  /*4a40*/  LEA R10, P3, R13, UR10, 0x2 ;  /* 0x0000000a0d0a7c11 */ /* 0x000fe2000f8610ff */
[----:B------:R-:W-:-:S03]  /*4a50*/  FMUL.FTZ R143, R11, R143 ;  /* 0x0000008f0b8f7220 */ /* 0x000fc60000410000 */
[----:B------:R-:W-:-:S05]  /*4a60*/  LEA.HI.X R11, R13, UR11, R12, 0x2, P3 ;  /* 0x0000000b0d0b7c11 */ /* 0x000fca00098f140c */
[----:B------:R0:W-:Y:S04]  /*4a70*/  STG.E.64 desc[UR36][R10.64], R142 ;  /* 0x0000008e0a007986 */ /* 0x0001e8000c101b24 */
.L_x_2379:
[----:B------:R-:W-:Y:S05]  /*4a80*/  BSYNC.RECONVERGENT B2 ;  /* 0x0000000000027941 */ /* 0x000fea0003800200 */
.L_x_2378:
[----:B------:R-:W-:Y:S04]  /*4a90*/  BSSY.RECONVERGENT B2, `(.L_x_2380) ;  /* 0x000001d000027945 */ /* 0x000fe80003800200 */
[----:B------:R-:W-:Y:S05]  /*4aa0*/  @P1 BRA `(.L_x_2381) ;  /* 0x00000000006c1947 */ /* 0x000fea0003800000 */
[----:B------:R-:W5:Y:S01]  /*4ab0*/  S2R R14, SR_TID.X ;  /* 0x00000000000e7919 */ /* 0x000f620000002100 */
[----:B01234-:R-:W-:Y:S01]  /*4ac0*/  IADD3 R10, PT, PT, R5, R0, RZ ;  /* 0x00000000050a7210 */ /* 0x01ffe20007ffe0ff */
[----:B------:R-:W2:Y:S04]  /*4ad0*/  LDG.E.64 R144, desc[UR36][R6.64+0xc0] ;  /* 0x0000c02406907981 */ /* 0x000ea8000c1e1b00 */
[----:B------:R-:W-:-:S04]  /*4ae0*/  IMAD R10, R0, 0x4, R10 ;  /* 0x00000004000a7824 */ /* 0x000fc800078e020a */
[----:B------:R-:W-:-:S04]  /*4af0*/  IMAD R10, R0, 0x2, R10 ;  /* 0x00000002000a7824 */ /* 0x000fc800078e020a */
[----:B------:R-:W-:-:S04]  /*4b00*/  IMAD R10, R0, 0x2, R10 ;  /* 0x00000002000a7824 */ /* 0x000fc800078e020a */
[----:B------:R-:W-:-:S04]  /*4b10*/  IMAD R10, R0, 0x2, R10 ;  /* 0x00000002000a7824 */ /* 0x000fc800078e020a */
[----:B------:R-:W-:-:S04]  /*4b20*/  IMAD.IADD R13, R10, 0x1, R0 ;  /* 0x000000010a0d7824 */ /* 0x000fc800078e0200 */
[----:B------:R-:W-:-:S05]  /*4b30*/  IMAD.SHL.U32 R13, R13, 0x4, RZ ;  /* 0x000000040d0d7824 */ /* 0x000fca00078e00ff */
[----:B------:R-:W-:Y:S02]  /*4b40*/  SHF.R.S32.HI R12, RZ, 0x1f, R13 ;  /* 0x0000001fff0c7819 */ /* 0x000fe4000001140d */
[----:B-----5:R-:W-:-:S04]  /*4b50*/  SHF.L.U32 R14, R14, 0x1, RZ ;  /* 0x000000010e0e7819 */ /* 0x020fc800000006ff */
[----:B------:R-:W-:-:S05]  /*4b60*/  LOP3.LUT R14, R14, 0x2, RZ, 0xc0, !PT ;  /* 0x000000020e0e7812 */ /* 0x000fca00078ec0ff */
[----:B------:R-:W-:-:S05]  /*4b70*/  IMAD R14, R0, UR6, R14 ;  /* 0x00000006000e7c24 */ /* 0x000fca000f8e020e */
[----:B------:R-:W-:-:S04]  /*4b80*/  IADD3 R11, P3, PT, R14, R13, RZ ;  /* 0x0000000d0e0b7210 */ /* 0x000fc80007f7e0ff */
[----:B------:R-:W-:Y:S02]  /*4b90*/  LEA.HI.X.SX32 R14, R14, R12, 0x1, P3 ;  /* 0x0000000c0e0e7211 */ /* 0x000fe400018f0eff */
[----:B------:R-:W-:-:S04]  /*4ba0*/  LEA R10, P3, R11, UR10, 0x2 ;  /* 0x0000000a0b0a7c11 */ /* 0x000fc8000f8610ff */
[----:B------:R-:W-:-:S06]  /*4bb0*/  LEA.HI.X R11, R11, UR11, R14, 0x2, P3 ;  /* 0x0000000b0b0b7c11 */ /* 0x000fcc00098f140e */
[----:B------:R-:W3:Y:S01]  /*4bc0*/  LDG.E.64 R10, desc[UR36][R10.64] ;  /* 0x000000240a0a7981 */ /* 0x000ee2000c1e1b00 */
[----:B------:R-:W-:-:S04]  /*4bd0*/  IADD3 R13, P3, PT, R2, R13, RZ ;  /* 0x0000000d020d7210 */ /* 0x000fc80007f7e0ff */
[----:B------:R-:W-:Y:S01]  /*4be0*/  IADD3.X R12, PT, PT, R3, R12, RZ, P3, !PT ;  /* 0x0000000c030c7210 */ /* 0x000fe20001ffe4ff */
[----:B---3--:R-:W-:Y:S01]  /*4bf0*/  FADD.FTZ R10, R116, R10 ;  /* 0x0000000a740a7221 */ /* 0x008fe20000010000 */
[----:B------:R-:W-:-:S03]  /*4c00*/  FADD.FTZ R11, R117, R11 ;  /* 0x0000000b750b7221 */ /* 0x000fc60000010000 */
[----:B--2---:R-:W-:Y:S01]  /*4c10*/  FMUL.FTZ R144, R10, R144 ;  /* 0x000000900a907220 */ /* 0x004fe20000410000 */
[----:B------:R-:W-:Y:S01]  /*4c20*/  LEA R10, P3, R13, UR10, 0x2 ;  /* 0x0000000a0d0a7c11 */ /* 0x000fe2000f8610ff */
[----:B------:R-:W-:-:S03]  /*4c30*/  FMUL.FTZ R145, R11, R145 ;  /* 0x000000910b917220 */ /* 0x000fc60000410000 */
[----:B------:R-:W-:-:S05]  /*4c40*/  LEA.HI.X R11, R13, UR11, R12, 0x2, P3 ;  /* 0x0000000b0d0b7c11 */ /* 0x000fca00098f140c */
[----:B------:R0:W-:Y:S04]  /*4c50*/  STG.E.64 desc[UR36][R10.64], R144 ;  /* 0x000000900a007986 */ /* 0x0001e8000c101b24 */
.L_x_2381:
[----:B------:R-:W-:Y:S05]  /*4c60*/  BSYNC.RECONVERGENT B2 ;  /* 0x0000000000027941 */ /* 0x000fea0003800200 */
.L_x_2380:
[----:B------:R-:W-:Y:S04]  /*4c70*/  BSSY.RECONVERGENT B2, `(.L_x_2382) ;  /* 0x000001d000027945 */ /* 0x000fe80003800200 */
[----:B------:R-:W-:Y:S05]  /*4c80*/  @P1 BRA `(.L_x_2383) ;  /* 0x00000000006c1947 */ /* 0x000fea0003800000 */
[----:B------:R-:W5:Y:S01]  /*4c90*/  S2R R14, SR_TID.X ;  /* 0x00000000000e7919 */ /* 0x000f620000002100 */
[----:B01234-:R-:W-:Y:S01]  /*4ca0*/  IMAD.IADD R10, R5, 0x1, R0 ;  /* 0x00000001050a7824 */ /* 0x01ffe200078e0200 */
[----:B------:R-:W2:Y:S03]  /*4cb0*/  LDG.E.64 R146, desc[UR36][R6.64+0xd0] ;  /* 0x0000d02406927981 */ /* 0x000ea6000c1e1b00 */
[----:B------:R-:W-:-:S04]  /*4cc0*/  IMAD R10, R0, 0x4, R10 ;  /* 0x00000004000a7824 */ /* 0x000fc800078e020a */
[----:B------:R-:W-:-:S05]  /*4cd0*/  IMAD R10, R0, 0x2, R10 ;  /* 0x00000002000a7824 */ /* 0x000fca00078e020a */
[----:B------:R-:W-:-:S05]  /*4ce0*/  LEA R10, R0, R10, 0x1 ;  /* 0x0000000a000a7211 */ /* 0x000fca00078e08ff */
[----:B------:R-:W-:-:S04]  /*4cf0*/  IMAD R10, R0, 0x2, R10 ;  /* 0x00000002000a7824 */ /* 0x000fc800078e020a */
[----:B------:R-:W-:-:S05]  /*4d00*/  IMAD R13, R0, 0x2, R10 ;  /* 0x00000002000d7824 */ /* 0x000fca00078e020a */
[----:B------:R-:W-:Y:S01]  /*4d10*/  SHF.L.U32 R13, R13, 0x2, RZ ;  /* 0x000000020d0d7819 */ /* 0x000fe200000006ff */
[----:B-----5:R-:W-:-:S03]  /*4d20*/  IMAD.SHL.U32 R14, R14, 0x2, RZ ;  /* 0x000000020e0e7824 */ /* 0x020fc600078e00ff */
[----:B------:R-:W-:Y:S02]  /*4d30*/  SHF.R.S32.HI R12, RZ, 0x1f, R13 ;  /* 0x0000001fff0c7819 */ /* 0x000fe4000001140d */
        /* <DEDUP_REMOVED lines=16> */
.L_x_2383:
[----:B------:R-:W-:Y:S05]  /*4e40*/  BSYNC.RECONVERGENT B2 ;  /* 0x0000000000027941 */ /* 0x000fea0003800200 */
.L_x_2382:
[----:B------:R-:W-:Y:S04]  /*4e50*/  BSSY.RECONVERGENT B2, `(.L_x_2384) ;  /* 0x000001e000027945 */ /* 0x000fe80003800200 */
[----:B------:R-:W-:Y:S05]  /*4e60*/  @P1 BRA `(.L_x_2385) ;  /* 0x0000000000701947 */ /* 0x000fea0003800000 */
[----:B------:R-:W5:Y:S01]  /*4e70*/  S2R R14, SR_TID.X ;  /* 0x00000000000e7919 */ /* 0x000f620000002100 */
[----:B01234-:R-:W-:Y:S01]  /*4e80*/  IMAD.IADD R10, R5, 0x1, R0 ;  /* 0x00000001050a7824 */ /* 0x01ffe200078e0200 */
[----:B------:R-:W2:Y:S03]  /*4e90*/  LDG.E.64 R148, desc[UR36][R6.64+0xe0] ;  /* 0x0000e02406947981 */ /* 0x000ea6000c1e1b00 */
[----:B------:R-:W-:-:S05]  /*4ea0*/  IMAD R10, R0, 0x4, R10 ;  /* 0x00000004000a7824 */ /* 0x000fca00078e020a */
[----:B------:R-:W-:-:S05]  /*4eb0*/  LEA R10, R0, R10, 0x1 ;  /* 0x0000000a000a7211 */ /* 0x000fca00078e08ff */
[----:B------:R-:W-:-:S04]  /*4ec0*/  IMAD R10, R0, 0x2, R10 ;  /* 0x00000002000a7824 */ /* 0x000fc800078e020a */
[----:B------:R-:W-:-:S05]  /*4ed0*/  IMAD R10, R0, 0x2, R10 ;  /* 0x00000002000a7824 */ /* 0x000fca00078e020a */
[----:B------:R-:W-:-:S05]  /*4ee0*/  LEA R10, R0, R10, 0x1 ;  /* 0x0000000a000a7211 */ /* 0x000fca00078e08ff */
[----:B------:R-:W-:Y:S02]  /*4ef0*/  IMAD.IADD R13, R10, 0x1, R0 ;  /* 0x000000010a0d7824 */ /* 0x000fe400078e0200 */
[----:B-----5:R-:W-:Y:S02]  /*4f00*/  IMAD.SHL.U32 R14, R14, 0x2, RZ ;  /* 0x000000020e0e7824 */ /* 0x020fe400078e00ff */
[----:B------:R-:W-:-:S03]  /*4f10*/  IMAD.SHL.U32 R13, R13, 0x4, RZ ;  /* 0x000000040d0d7824 */ /* 0x000fc600078e00ff */
[----:B------:R-:W-:Y:S02]  /*4f20*/  LOP3.LUT R14, R14, 0x2, RZ, 0xc0, !PT ;  /* 0x000000020e0e7812 */ /* 0x000fe400078ec0ff */
[----:B------:R-:W-:-:S03]  /*4f30*/  SHF.R.S32.HI R12, RZ, 0x1f, R13 ;  /* 0x0000001fff0c7819 */ /* 0x000fc6000001140d */
        /* <DEDUP_REMOVED lines=15> */
.L_x_2385:
[----:B------:R-:W-:Y:S05]  /*5030*/  BSYNC.RECONVERGENT B2 ;  /* 0x0000000000027941 */ /* 0x000fea0003800200 */
.L_x_2384:
[----:B------:R-:W-:Y:S04]  /*5040*/  BSSY.RECONVERGENT B2, `(.L_x_2386) ;  /* 0x0000031000027945 */ /* 0x000fe80003800200 */
[----:B------:R-:W-:Y:S05]  /*5050*/  @P1 BRA `(.L_x_2387) ;  /* 0x0000000000bc1947 */ /* 0x000fea0003800000 */
[----:B------:R-:W5:Y:S01]  /*5060*/  S2R R13, SR_TID.X ;  /* 0x00000000000d7919 */ /* 0x000f620000002100 */
[----:B01234-:R-:W-:-:S05]  /*5070*/  IADD3 R10, PT, PT, R5, R0, RZ ;  /* 0x00000000050a7210 */ /* 0x01ffca0007ffe0ff */
[----:B------:R-:W-:-:S04]  /*5080*/  IMAD R10, R0, 0x4, R10 ;  /* 0x00000004000a7824 */ /* 0x000fc800078e020a */
[----:B------:R-:W-:-:S04]  /*5090*/  IMAD R10, R0, 0x2, R10 ;  /* 0x00000002000a7824 */ /* 0x000fc800078e020a */
[----:B------:R-:W-:-:S05]  /*50a0*/  IMAD R10, R0, 0x2, R10 ;  /* 0x00000002000a7824 */ /* 0x000fca00078e020a */
[----:B------:R-:W-:-:S05]  /*50b0*/  LEA R10, R0, R10, 0x1 ;  /* 0x0000000a000a7211 */ /* 0x000fca00078e08ff */
[----:B------:R-:W-:-:S04]  /*50c0*/  IMAD R10, R0, 0x2, R10 ;  /* 0x00000002000a7824 */ /* 0x000fc800078e020a */
[----:B------:R-:W-:Y:S02]  /*50d0*/  IMAD R14, R0, 0x2, R10 ;  /* 0x00000002000e7824 */ /* 0x000fe400078e020a */
[----:B-----5:R-:W-:-:S03]  /*50e0*/  IMAD.SHL.U32 R13, R13, 0x2, RZ ;  /* 0x000000020d0d7824 */ /* 0x020fc600078e00ff */
[----:B------:R-:W-:Y:S02]  /*50f0*/  SHF.L.U32 R14, R14, 0x2, RZ ;  /* 0x000000020e0e7819 */ /* 0x000fe400000006ff */
[----:B------:R-:W-:Y:S02]  /*5100*/  LOP3.LUT R13, R13, 0x2, RZ, 0xc0, !PT ;  /* 0x000000020d0d7812 */ /* 0x000fe400078ec0ff */
[----:B------:R-:W-:-:S03]  /*5110*/  SHF.R.S32.HI R15, RZ, 0x1f, R14 ;  /* 0x0000001fff0f7819 */ /* 0x000fc6000001140e */
        /* <DEDUP_REMOVED lines=9> */
[----:B------:R-:W-:-:S03]  /*51b0*/  FADD.FTZ R10, R110, R10 ;  /* 0x0000000a6e0a7221 */ /* 0x000fc60000010000 */
        /* <DEDUP_REMOVED lines=16> */
[----:B------:R-:W-:-:S05]  /*52c0*/  IADD3 R14, P3, PT, R2, R14, RZ ;  /* 0x0000000e020e7210 */ /* 0x000fca0007f7e0ff */
[----:B------:R-:W-:Y:S02]  /*52d0*/  IMAD.X R15, R3, 0x1, R15, P3 ;  /* 0x00000001030f7824 */ /* 0x000fe400018e060f */
[----:B---3--:R-:W-:Y:S01]  /*52e0*/  FADD.FTZ R12, R108, R10 ;  /* 0x0000000a6c0c7221 */ /* 0x008fe20000010000 */
[----:B------:R-:W-:Y:S01]  /*52f0*/  LEA R10, P3, R14, UR10, 0x2 ;  /* 0x0000000a0e0a7c11 */ /* 0x000fe2000f8610ff */
[----:B------:R-:W-:Y:S02]  /*5300*/  FADD.FTZ R13, R109, R11 ;  /* 0x0000000b6d0d7221 */ /* 0x000fe40000010000 */
[----:B--2---:R-:W-:Y:S01]  /*5310*/  FMUL.FTZ R152, R12, R152 ;  /* 0x000000980c987220 */ /* 0x004fe20000410000 */
[----:B------:R-:W-:Y:S01]  /*5320*/  LEA.HI.X R11, R14, UR11, R15, 0x2, P3 ;  /* 0x0000000b0e0b7c11 */ /* 0x000fe200098f140f */
[----:B------:R-:W-:-:S05]  /*5330*/  FMUL.FTZ R153, R13, R153 ;  /* 0x000000990d997220 */ /* 0x000fca0000410000 */
[----:B------:R0:W-:Y:S03]  /*5340*/  STG.E.64 desc[UR36][R10.64], R152 ;  /* 0x000000980a007986 */ /* 0x0001e6000c101b24 */
.L_x_2387:
[----:B------:R-:W-:Y:S05]  /*5350*/  BSYNC.RECONVERGENT B2 ;  /* 0x0000000000027941 */ /* 0x000fea0003800200 */
.L_x_2386:
[----:B------:R-:W-:Y:S04]  /*5360*/  BSSY.RECONVERGENT B2, `(.L_x_2388) ;  /* 0x000001f000027945 */ /* 0x000fe80003800200 */
[----:B------:R-:W-:Y:S05]  /*5370*/  @P1 BRA `(.L_x_2389) ;  /* 0x0000000000741947 */ /* 0x000fea0003800000 */
[----:B------:R-:W5:Y:S01]  /*5380*/  S2R R14, SR_TID.X ;  /* 0x00000000000e7919 */ /* 0x000f620000002100 */
[----:B01234-:R-:W-:Y:S01]  /*5390*/  IMAD.IADD R10, R5, 0x1, R0 ;  /* 0x00000001050a7824 */ /* 0x01ffe200078e0200 */
[----:B------:R-:W2:Y:S04]  /*53a0*/  LDG.E.64 R154, desc[UR36][R6.64+0x110] ;  /* 0x00011024069a7981 */ /* 0x000ea8000c1e1b00 */
[----:B------:R-:W-:-:S05]  /*53b0*/  LEA R10, R0, R10, 0x2 ;  /* 0x0000000a000a7211 */ /* 0x000fca00078e10ff */
[----:B------:R-:W-:-:S04]  /*53c0*/  IMAD R10, R0, 0x2, R10 ;  /* 0x00000002000a7824 */ /* 0x000fc800078e020a */
[----:B------:R-:W-:-:S04]  /*53d0*/  IMAD R10, R0, 0x2, R10 ;  /* 0x00000002000a7824 */ /* 0x000fc800078e020a */
[----:B------:R-:W-:-:S05]  /*53e0*/  IMAD R10, R0, 0x2, R10 ;  /* 0x00000002000a7824 */ /* 0x000fca00078e020a */
[----:B------:R-:W-:-:S05]  /*53f0*/  LEA R10, R0, R10, 0x1 ;  /* 0x0000000a000a7211 */ /* 0x000fca00078e08ff */
[----:B------:R-:W-:Y:S02]  /*5400*/  IMAD R10, R0, 0x2, R10 ;  /* 0x00000002000a7824 */ /* 0x000fe400078e020a */
[----:B-----5:R-:W-:Y:S02]  /*5410*/  IMAD.SHL.U32 R14, R14, 0x2, RZ ;  /* 0x000000020e0e7824 */ /* 0x020fe400078e00ff */
[----:B------:R-:W-:-:S03]  /*5420*/  IMAD R13, R0, 0x2, R10 ;  /* 0x00000002000d7824 */ /* 0x000fc600078e020a */
[----:B------:R-:W-:Y:S02]  /*5430*/  LOP3.LUT R14, R14, 0x2, RZ, 0xc0, !PT ;  /* 0x000000020e0e7812 */ /* 0x000fe400078ec0ff */
[----:B------:R-:W-:-:S03]  /*5440*/  SHF.L.U32 R13, R13, 0x2, RZ ;  /* 0x000000020d0d7819 */ /* 0x000fc600000006ff */
[----:B------:R-:W-:Y:S01]  /*5450*/  IMAD R14, R0, UR6, R14 ;  /* 0x00000006000e7c24 */ /* 0x000fe2000f8e020e */
[----:B------:R-:W-:-:S04]  /*5460*/  SHF.R.S32.HI R12, RZ, 0x1f, R13 ;  /* 0x0000001fff0c7819 */ /* 0x000fc8000001140d */
        /* <DEDUP_REMOVED lines=14> */
.L_x_2389:
[----:B------:R-:W-:Y:S05]  /*5550*/  BSYNC.RECONVERGENT B2 ;  /* 0x0000000000027941 */ /* 0x000fea0003800200 */
.L_x_2388:
        /* <DEDUP_REMOVED lines=8> */
[----:B------:R-:W-:-:S04]  /*55e0*/  IMAD R10, R0, 0x2, R10 ;  /* 0x00000002000a7824 */ /* 0x000fc800078e020a */
[----:B------:R-:W-:-:S05]  /*55f0*/  IMAD R10, R0, 0x2, R10 ;  /* 0x00000002000a7824 */ /* 0x000fca00078e020a */
[----:B------:R-:W-:Y:S01]  /*5600*/  LEA R10, R0, R10, 0x1 ;  /* 0x0000000a000a7211 */ /* 0x000fe200078e08ff */
[----:B-----5:R-:W-:-:S04]  /*5610*/  IMAD.SHL.U32 R14, R14, 0x2, RZ ;  /* 0x000000020e0e7824 */ /* 0x020fc800078e00ff */
[----:B------:R-:W-:Y:S01]  /*5620*/  IMAD R10, R0, 0x2, R10 ;  /* 0x00000002000a7824 */ /* 0x000fe200078e020a */
[----:B------:R-:W-:-:S03]  /*5630*/  LOP3.LUT R14, R14, 0x2, RZ, 0xc0, !PT ;  /* 0x000000020e0e7812 */ /* 0x000fc600078ec0ff */
[----:B------:R-:W-:Y:S02]  /*5640*/  IMAD.IADD R13, R10, 0x1, R0 ;  /* 0x000000010a0d7824 */ /* 0x000fe400078e0200 */
[----:B------:R-:W-:-:S03]  /*5650*/  IMAD R14, R0, UR6, R14 ;  /* 0x00000006000e7c24 */ /* 0x000fc6000f8e020e */
[----:B------:R-:W-:-:S04]  /*5660*/  SHF.L.U32 R13, R13, 0x2, RZ ;  /* 0x000000020d0d7819 */ /* 0x000fc800000006ff */
[----:B------:R-:W-:Y:S02]  /*5670*/  SHF.R.S32.HI R12, RZ, 0x1f, R13 ;  /* 0x0000001fff0c7819 */ /* 0x000fe4000001140d */
        /* <DEDUP_REMOVED lines=14> */
.L_x_2391:
[----:B------:R-:W-:Y:S05]  /*5760*/  BSYNC.RECONVERGENT B2 ;  /* 0x0000000000027941 */ /* 0x000fea0003800200 */
.L_x_2390:
        /* <DEDUP_REMOVED lines=14> */
[C---:B------:R-:W-:Y:S02]  /*5850*/  IMAD R13, R0.reuse, 0x2, R10 ;  /* 0x00000002000d7824 */ /* 0x040fe400078e020a */
        /* <DEDUP_REMOVED lines=17> */
.L_x_2393:
[----:B------:R-:W-:Y:S05]  /*5970*/  BSYNC.RECONVERGENT B2 ;  /* 0x0000000000027941 */ /* 0x000fea0003800200 */
.L_x_2392:
[----:B------:R-:W-:Y:S04]  /*5980*/  BSSY.RECONVERGENT B2, `(.L_x_2394) ;  /* 0x0000021000027945 */ /* 0x000fe80003800200 */
[----:B------:R-:W-:Y:S05]  /*5990*/  @P1 BRA `(.L_x_2395) ;  /* 0x00000000007c1947 */ /* 0x000fea0003800000 */
[----:B01234-:R-:W-:Y:S01]  /*59a0*/  IMAD.IADD R10, R5, 0x1, R0 ;  /* 0x00000001050a7824 */ /* 0x01ffe200078e0200 */
[----:B------:R-:W0:Y:S03]  /*59b0*/  S2R R14, SR_TID.X ;  /* 0x00000000000e7919 */ /* 0x000e260000002100 */
[C---:B------:R-:W-:Y:S01]  /*59c0*/  IMAD R10, R0.reuse, 0x4, R10 ;  /* 0x00000004000a7824 */ /* 0x040fe200078e020a */
[----:B------:R-:W2:Y:S04]  /*59d0*/  LDG.E.64 R160, desc[UR36][R6.64+0x140] ;  /* 0x0001402406a07981 */ /* 0x000ea8000c1e1b00 */
[----:B------:R-:W-:-:S05]  /*59e0*/  LEA R10, R0, R10, 0x1 ;  /* 0x0000000a000a7211 */ /* 0x000fca00078e08ff */
[----:B------:R-:W-:-:S04]  /*59f0*/  IMAD R10, R0, 0x2, R10 ;  /* 0x00000002000a7824 */ /* 0x000fc800078e020a */
[----:B------:R-:W-:-:S04]  /*5a00*/  IMAD R10, R0, 0x2, R10 ;  /* 0x00000002000a7824 */ /* 0x000fc800078e020a */
[----:B------:R-:W-:-:S05]  /*5a10*/  IMAD R10, R0, 0x2, R10 ;  /* 0x00000002000a7824 */ /* 0x000fca00078e020a */
[----:B------:R-:W-:-:S05]  /*5a20*/  LEA R10, R0, R10, 0x1 ;  /* 0x0000000a000a7211 */ /* 0x000fca00078e08ff */
[----:B------:R-:W-:Y:S02]  /*5a30*/  IMAD R10, R0, 0x2, R10 ;  /* 0x00000002000a7824 */ /* 0x000fe400078e020a */
[----:B0-----:R-:W-:Y:S02]  /*5a40*/  IMAD.SHL.U32 R14, R14, 0x2, RZ ;  /* 0x000000020e0e7824 */ /* 0x001fe400078e00ff */
[----:B------:R-:W-:-:S03]  /*5a50*/  IMAD R10, R0, 0x2, R10 ;  /* 0x00000002000a7824 */ /* 0x000fc600078e020a */
[----:B------:R-:W-:Y:S02]  /*5a60*/  LOP3.LUT R14, R14, 0x2, RZ, 0xc0, !PT ;  /* 0x000000020e0e7812 */ /* 0x000fe400078ec0ff */
[----:B------:R-:W-:-:S03]  /*5a70*/  IADD3 R13, PT, PT, R10, R0, RZ ;  /* 0x000000000a0d7210 */ /* 0x000fc60007ffe0ff */
[----:B------:R-:W-:Y:S02]  /*5a80*/  IMAD R14, R0, UR6, R14 ;  /* 0x00000006000e7c24 */ /* 0x000fe4000f8e020e */
[----:B------:R-:W-:-:S05]  /*5a90*/  IMAD.SHL.U32 R13, R13, 0x4, RZ ;  /* 0x000000040d0d7824 */ /* 0x000fca00078e00ff */
        /* <DEDUP_REMOVED lines=15> */
.L_x_2395:
[----:B------:R-:W-:Y:S05]  /*5b90*/  BSYNC.RECONVERGENT B2 ;  /* 0x0000000000027941 */ /* 0x000fea0003800200 */
.L_x_2394:
[----:B------:R-:W-:Y:S04]  /*5ba0*/  BSSY.RECONVERGENT B2, `(.L_x_2396) ;  /* 0x0000021000027945 */ /* 0x000fe80003800200 */
[----:B------:R-:W-:Y:S05]  /*5bb0*/  @P1 BRA `(.L_x_2397) ;  /* 0x00000000007c1947 */ /* 0x000fea0003800000 */
[----:B01234-:R-:W-:Y:S01]  /*5bc0*/  IMAD.IADD R10, R5, 0x1, R0 ;  /* 0x00000001050a7824 */ /* 0x01ffe200078e0200 */
[----:B------:R-:W0:Y:S04]  /*5bd0*/  S2R R14, SR_TID.X ;  /* 0x00000000000e7919 */ /* 0x000e280000002100 */
[C---:B------:R-:W-:Y:S01]  /*5be0*/  LEA R10, R0.reuse, R10, 0x2 ;  /* 0x0000000a000a7211 */ /* 0x040fe200078e10ff */
[----:B------:R-:W2:Y:S04]  /*5bf0*/  LDG.E.64 R162, desc[UR36][R6.64+0x150] ;  /* 0x0001502406a27981 */ /* 0x000ea8000c1e1b00 */
[----:B------:R-:W-:-:S04]  /*5c00*/  IMAD R10, R0, 0x2, R10 ;  /* 0x00000002000a7824 */ /* 0x000fc800078e020a */
[----:B------:R-:W-:-:S04]  /*5c10*/  IMAD R10, R0, 0x2, R10 ;  /* 0x00000002000a7824 */ /* 0x000fc800078e020a */
[----:B------:R-:W-:-:S05]  /*5c20*/  IMAD R10, R0, 0x2, R10 ;  /* 0x00000002000a7824 */ /* 0x000fca00078e020a */
[----:B------:R-:W-:-:S05]  /*5c30*/  LEA R10, R0, R10, 0x1 ;  /* 0x0000000a000a7211 */ /* 0x000fca00078e08ff */
[----:B------:R-:W-:-:S04]  /*5c40*/  IMAD R10, R0, 0x2, R10 ;  /* 0x00000002000a7824 */ /* 0x000fc800078e020a */
[----:B------:R-:W-:Y:S02]  /*5c50*/  IMAD R10, R0, 0x2, R10 ;  /* 0x00000002000a7824 */ /* 0x000fe400078e020a */
[----:B0-----:R-:W-:-:S03]  /*5c60*/  IMAD.SHL.U32 R14, R14, 0x2, RZ ;  /* 0x000000020e0e7824 */ /* 0x001fc600078e00ff */
[----:B------:R-:W-:Y:S02]  /*5c70*/  LEA R10, R0, R10, 0x1 ;  /* 0x0000000a000a7211 */ /* 0x000fe400078e08ff */
[----:B------:R-:W-:-:S03]  /*5c80*/  LOP3.LUT R14, R14, 0x2, RZ, 0xc0, !PT ;  /* 0x000000020e0e7812 */ /* 0x000fc600078ec0ff */
[C---:B------:R-:W-:Y:S02]  /*5c90*/  IMAD R13, R0.reuse, 0x2, R10 ;  /* 0x00000002000d7824 */ /* 0x040fe400078e020a */
        /* <DEDUP_REMOVED lines=17> */
.L_x_2397:
[----:B------:R-:W-:Y:S05]  /*5db0*/  BSYNC.RECONVERGENT B2 ;  /* 0x0000000000027941 */ /* 0x000fea0003800200 */
.L_x_2396:
[----:B------:R-:W-:Y:S04]  /*5dc0*/  BSSY.RECONVERGENT B2, `(.L_x_2398) ;  /* 0x0000022000027945 */ /* 0x000fe80003800200 */
[----:B------:R-:W-:Y:S05]  /*5dd0*/  @P1 BRA `(.L_x_2399) ;  /* 0x0000000000801947 */ /* 0x000fea0003800000 */
[----:B01234-:R-:W-:Y:S01]  /*5de0*/  IADD3 R10, PT, PT, R5, R0, RZ ;  /* 0x00000000050a7210 */ /* 0x01ffe20007ffe0ff */
[----:B------:R-:W0:Y:S04]  /*5df0*/  S2R R14, SR_TID.X ;  /* 0x00000000000e7919 */ /* 0x000e280000002100 */
[C---:B------:R-:W-:Y:S01]  /*5e00*/  IMAD R10, R0.reuse, 0x4, R10 ;  /* 0x00000004000a7824 */ /* 0x040fe200078e020a */
[----:B------:R-:W2:Y:S03]  /*5e10*/  LDG.E.64 R164, desc[UR36][R6.64+0x160] ;  /* 0x0001602406a47981 */ /* 0x000ea6000c1e1b00 */
[----:B------:R-:W-:-:S04]  /*5e20*/  IMAD R10, R0, 0x2, R10 ;  /* 0x00000002000a7824 */ /* 0x000fc800078e020a */
[----:B------:R-:W-:-:S05]  /*5e30*/  IMAD R10, R0, 0x2, R10 ;  /* 0x00000002000a7824 */ /* 0x000fca00078e020a */
[----:B------:R-:W-:-:S05]  /*5e40*/  LEA R10, R0, R10, 0x1 ;  /* 0x0000000a000a7211 */ /* 0x000fca00078e08ff */
[----:B------:R-:W-:-:S04]  /*5e50*/  IMAD R10, R0, 0x2, R10 ;  /* 0x00000002000a7824 */ /* 0x000fc800078e020a */
[----:B------:R-:W-:-:S04]  /*5e60*/  IMAD R10, R0, 0x2, R10 ;  /* 0x00000002000a7824 */ /* 0x000fc800078e020a */
[----:B------:R-:W-:Y:S02]  /*5e70*/  IMAD R10, R0, 0x2, R10 ;  /* 0x00000002000a7824 */ /* 0x000fe400078e020a */
[----:B0-----:R-:W-:-:S03]  /*5e80*/  IMAD.SHL.U32 R14, R14, 0x2, RZ ;  /* 0x000000020e0e7824 */ /* 0x001fc600078e00ff */
[----:B------:R-:W-:Y:S02]  /*5e90*/  LEA R10, R0, R10, 0x1 ;  /* 0x0000000a000a7211 */ /* 0x000fe400078e08ff */
[----:B------:R-:W-:-:S03]  /*5ea0*/  LOP3.LUT R14, R14, 0x2, RZ, 0xc0, !PT ;  /* 0x000000020e0e7812 */ /* 0x000fc600078ec0ff */
[C---:B------:R-:W-:Y:S02]  /*5eb0*/  IMAD R10, R0.reuse, 0x2, R10 ;  /* 0x00000002000a7824 */ /* 0x040fe400078e020a */
[----:B------:R-:W-:Y:S02]  /*5ec0*/  IMAD R14, R0, UR6, R14 ;  /* 0x00000006000e7c24 */ /* 0x000fe4000f8e020e */
[----:B------:R-:W-:-:S05]  /*5ed0*/  IMAD.IADD R13, R10, 0x1, R0 ;  /* 0x000000010a0d7824 */ /* 0x000fca00078e0200 */
        /* <DEDUP_REMOVED lines=16> */
.L_x_2399:
[----:B------:R-:W-:Y:S05]  /*5fe0*/  BSYNC.RECONVERGENT B2 ;  /* 0x0000000000027941 */ /* 0x000fea0003800200 */
.L_x_2398:
        /* <DEDUP_REMOVED lines=15> */
[----:B------:R-:W-:-:S03]  /*60e0*/  LEA R10, R0, R10, 0x1 ;  /* 0x0000000a000a7211 */ /* 0x000fc600078e08ff */
[C---:B------:R-:W-:Y:S02]  /*60f0*/  IMAD R14, R0.reuse, UR6, R14 ;  /* 0x00000006000e7c24 */ /* 0x040fe4000f8e020e */
[----:B------:R-:W-:-:S04]  /*6100*/  IMAD R13, R0, 0x2, R10 ;  /* 0x00000002000d7824 */ /* 0x000fc800078e020a */
        /* <DEDUP_REMOVED lines=16> */
.L_x_2401:
[----:B------:R-:W-:Y:S05]  /*6210*/  BSYNC.RECONVERGENT B2 ;  /* 0x0000000000027941 */ /* 0x000fea0003800200 */
.L_x_2400:
        /* <DEDUP_REMOVED lines=16> */
[C---:B------:R-:W-:Y:S02]  /*6320*/  IMAD R14, R0.reuse, UR6, R14 ;  /* 0x00000006000e7c24 */ /* 0x040fe4000f8e020e */
[----:B------:R-:W-:-:S05]  /*6330*/  IMAD R10, R0, 0x2, R10 ;  /* 0x00000002000a7824 */ /* 0x000fca00078e020a */
[----:B------:R-:W-:-:S05]  /*6340*/  IADD3 R13, PT, PT, R10, R0, RZ ;  /* 0x000000000a0d7210 */ /* 0x000fca0007ffe0ff */
        /* <DEDUP_REMOVED lines=16> */
.L_x_2403:
[----:B------:R-:W-:Y:S05]  /*6450*/  BSYNC.RECONVERGENT B2 ;  /* 0x0000000000027941 */ /* 0x000fea0003800200 */
.L_x_2402:
        /* <DEDUP_REMOVED lines=12> */
[----:B0-----:R-:W-:Y:S02]  /*6520*/  IMAD.SHL.U32 R14, R14, 0x2, RZ ;  /* 0x000000020e0e7824 */ /* 0x001fe400078e00ff */
[----:B------:R-:W-:-:S03]  /*6530*/  IMAD R10, R0, 0x2, R10 ;  /* 0x00000002000a7824 */ /* 0x000fc600078e020a */
[----:B------:R-:W-:Y:S02]  /*6540*/  LOP3.LUT R14, R14, 0x2, RZ, 0xc0, !PT ;  /* 0x000000020e0e7812 */ /* 0x000fe400078ec0ff */
[----:B------:R-:W-:-:S03]  /*6550*/  LEA R10, R0, R10, 0x1 ;  /* 0x0000000a000a7211 */ /* 0x000fc600078e08ff */
[C---:B------:R-:W-:Y:S02]  /*6560*/  IMAD R14, R0.reuse, UR6, R14 ;  /* 0x00000006000e7c24 */ /* 0x040fe4000f8e020e */
[----:B------:R-:W-:-:S04]  /*6570*/  IMAD R10, R0, 0x2, R10 ;  /* 0x00000002000a7824 */ /* 0x000fc800078e020a */
[----:B------:R-:W-:-:S05]  /*6580*/  IMAD R13, R0, 0x2, R10 ;  /* 0x00000002000d7824 */ /* 0x000fca00078e020a */
        /* <DEDUP_REMOVED lines=16> */
.L_x_2405:
[----:B------:R-:W-:Y:S05]  /*6690*/  BSYNC.RECONVERGENT B2 ;  /* 0x0000000000027941 */ /* 0x000fea0003800200 */
.L_x_2404:
        /* <DEDUP_REMOVED lines=14> */
[----:B------:R-:W-:Y:S01]  /*6780*/  LOP3.LUT R14, R14, 0x2, RZ, 0xc0, !PT ;  /* 0x000000020e0e7812 */ /* 0x000fe200078ec0ff */
[----:B------:R-:W-:-:S04]  /*6790*/  IMAD R10, R0, 0x2, R10 ;  /* 0x00000002000a7824 */ /* 0x000fc800078e020a */
[C---:B------:R-:W-:Y:S01]  /*67a0*/  IMAD R14, R0.reuse, UR6, R14 ;  /* 0x00000006000e7c24 */ /* 0x040fe2000f8e020e */
[----:B------:R-:W-:-:S05]  /*67b0*/  LEA R10, R0, R10, 0x1 ;  /* 0x0000000a000a7211 */ /* 0x000fca00078e08ff */
[----:B------:R-:W-:-:S04]  /*67c0*/  IMAD R10, R0, 0x2, R10 ;  /* 0x00000002000a7824 */ /* 0x000fc800078e020a */
        /* <DEDUP_REMOVED lines=17> */
.L_x_2407:
[----:B------:R-:W-:Y:S05]  /*68e0*/  BSYNC.RECONVERGENT B2 ;  /* 0x0000000000027941 */ /* 0x000fea0003800200 */
.L_x_2406:
        /* <DEDUP_REMOVED lines=36> */
.L_x_2409:
[----:B------:R-:W-:Y:S05]  /*6b30*/  BSYNC.RECONVERGENT B2 ;  /* 0x0000000000027941 */ /* 0x000fea0003800200 */
.L_x_2408:
        /* <DEDUP_REMOVED lines=37> */
.L_x_2411:
[----:B------:R-:W-:Y:S05]  /*6d90*/  BSYNC.RECONVERGENT B2 ;  /* 0x0000000000027941 */ /* 0x000fea0003800200 */
.L_x_2410:
        /* <DEDUP_REMOVED lines=19> */
[----:B------:R-:W-:-:S05]  /*6ed0*/  LEA R10, R0, R10, 0x1 ;  /* 0x0000000a000a7211 */ /* 0x000fca00078e08ff */
        /* <DEDUP_REMOVED lines=17> */
.L_x_2413:
[----:B------:R-:W-:Y:S05]  /*6ff0*/  BSYNC.RECONVERGENT B2 ;  /* 0x0000000000027941 */ /* 0x000fea0003800200 */
.L_x_2412:
        /* <DEDUP_REMOVED lines=17> */
[----:B------:R-:W-:-:S04]  /*7110*/  IMAD R10, R0, 0x2, R10 ;  /* 0x00000002000a7824 */ /* 0x000fc800078e020a */
[----:B------:R-:W-:-:S05]  /*7120*/  IMAD R10, R0, 0x2, R10 ;  /* 0x00000002000a7824 */ /* 0x000fca00078e020a */
        /* <DEDUP_REMOVED lines=19> */
.L_x_2415:
[----:B------:R-:W-:Y:S05]  /*7260*/  BSYNC.RECONVERGENT B2 ;  /* 0x0000000000027941 */ /* 0x000fea0003800200 */
.L_x_2414:
[----:B01234-:R-:W-:Y:S01]  /*7270*/  IMAD.IADD R10, R5, 0x1, R0 ;  /* 0x00000001050a7824 */ /* 0x01ffe200078e0200 */
[----:B------:R-:W-:Y:S03]  /*7280*/  BSSY.RECONVERGENT B2, `(.L_x_2416) ;  /* 0x0000038000027945 */ /* 0x000fe60003800200 */
[----:B------:R-:W-:-:S05]  /*7290*/  IMAD R10, R0, 0x4, R10 ;  /* 0x00000004000a7824 */ /* 0x000fca00078e020a */
[----:B------:R-:W-:-:S05]  /*72a0*/  LEA R10, R0, R10, 0x1 ;  /* 0x0000000a000a7211 */ /* 0x000fca00078e08ff */
[----:B------:R-:W-:-:S04]  /*72b0*/  IMAD R10, R0, 0x2, R10 ;  /* 0x00000002000a7824 */ /* 0x000fc800078e020a */
[----:B------:R-:W-:-:S04]  /*72c0*/  IMAD R10, R0, 0x2, R10 ;  /* 0x00000002000a7824 */ /* 0x000fc800078e020a */
        /* <DEDUP_REMOVED lines=9> */
[----:B------:R-:W-:Y:S01]  /*7360*/  LEA R12, R0, R10, 0x1 ;  /* 0x0000000a000c7211 */ /* 0x000fe200078e08ff */
[----:B------:R-:W-:Y:S06]  /*7370*/  @P1 BRA `(.L_x_2417) ;  /* 0x0000000000a01947 */ /* 0x000fec0003800000 */
[----:B------:R-:W0:Y:S01]  /*7380*/  S2R R13, SR_TID.X ;  /* 0x00000000000d7919 */ /* 0x000e220000002100 */
[----:B------:R-:W-:-:S05]  /*7390*/  IMAD.SHL.U32 R184, R12, 0x4, RZ ;  /* 0x000000040cb87824 */ /* 0x000fca00078e00ff */
[----:B------:R-:W-:Y:S01]  /*73a0*/  SHF.R.S32.HI R15, RZ, 0x1f, R184 ;  /* 0x0000001fff0f7819 */ /* 0x000fe200000114b8 */
[----:B0-----:R-:W-:-:S05]  /*73b0*/  IMAD.SHL.U32 R13, R13, 0x2, RZ ;  /* 0x000000020d0d7824 */ /* 0x001fca00078e00ff */
        /* <DEDUP_REMOVED lines=8> */
[----:B------:R-:W3:Y:S01]  /*7440*/  LDG.E.64 R10, desc[UR36][R10.64] ;  /* 0x000000240a0a7981 */ /* 0x000ee2000c1e1b00 */
[----:B------:R-:W-:Y:S02]  /*7450*/  IADD3 R184, P3, PT, R2, R184, RZ ;  /* 0x000000b802b87210 */ /* 0x000fe40007f7e0ff */
[----:B------:R-:W-:-:S03]  /*7460*/  LEA R5, R0, R5, 0x5 ;  /* 0x0000000500057211 */ /* 0x000fc600078e28ff */
[----:B------:R-:W-:Y:S02]  /*7470*/  IMAD.X R15, R3, 0x1, R15, P3 ;  /* 0x00000001030f7824 */ /* 0x000fe400018e060f */
[----:B------:R-:W-:Y:S02]  /*7480*/  IMAD.SHL.U32 R5, R5, 0x4, RZ ;  /* 0x0000000405057824 */ /* 0x000fe400078e00ff */
[----:B---3--:R-:W-:Y:S01]  /*7490*/  FADD.FTZ R10, R78, R10 ;  /* 0x0000000a4e0a7221 */ /* 0x008fe20000010000 */
[----:B------:R-:W-:-:S03]  /*74a0*/  FADD.FTZ R11, R79, R11 ;  /* 0x0000000b4f0b7221 */ /* 0x000fc60000010000 */
[----:B--2---:R-:W-:Y:S01]  /*74b0*/  FMUL.FTZ R182, R10, R182 ;  /* 0x000000b60ab67220 */ /* 0x004fe20000410000 */
[----:B------:R-:W-:Y:S01]  /*74c0*/  LEA R10, P3, R184, UR10, 0x2 ;  /* 0x0000000ab80a7c11 */ /* 0x000fe2000f8610ff */
[----:B------:R-:W-:-:S03]  /*74d0*/  FMUL.FTZ R183, R11, R183 ;  /* 0x000000b70bb77220 */ /* 0x000fc60000410000 */
        /* <DEDUP_REMOVED lines=13> */
[----:B------:R-:W-:Y:S02]  /*75b0*/  FADD.FTZ R15, R77, R11 ;  /* 0x0000000b4d0f7221 */ /* 0x000fe40000010000 */
[----:B--2---:R-:W-:Y:S01]  /*75c0*/  FMUL.FTZ R184, R14, R184 ;  /* 0x000000b80eb87220 */ /* 0x004fe20000410000 */
[----:B------:R-:W-:Y:S01]  /*75d0*/  LEA.HI.X R11, R5, UR11, R13, 0x2, P3 ;  /* 0x0000000b050b7c11 */ /* 0x000fe200098f140d */
[----:B------:R-:W-:-:S05]  /*75e0*/  FMUL.FTZ R185, R15, R185 ;  /* 0x000000b90fb97220 */ /* 0x000fca0000410000 */
[----:B------:R0:W-:Y:S03]  /*75f0*/  STG.E.64 desc[UR36][R10.64], R184 ;  /* 0x000000b80a007986 */ /* 0x0001e6000c101b24 */
.L_x_2417:
[----:B------:R-:W-:Y:S05]  /*7600*/  BSYNC.RECONVERGENT B2 ;  /* 0x0000000000027941 */ /* 0x000fea0003800200 */
.L_x_2416:
[----:B------:R-:W-:Y:S01]  /*7610*/  BSSY.RECONVERGENT B2, `(.L_x_2418) ;  /* 0x0000018000027945 */ /* 0x000fe20003800200 */
[----:B------:R-:W-:-:S03]  /*7620*/  IMAD R12, R0, 0x2, R12 ;  /* 0x00000002000c7824 */ /* 0x000fc600078e020c */
[----:B------:R-:W-:Y:S05]  /*7630*/  @P1 BRA `(.L_x_2419) ;  /* 0x0000000000541947 */ /* 0x000fea0003800000 */
[----:B------:R-:W1:Y:S01]  /*7640*/  S2R R14, SR_TID.X ;  /* 0x00000000000e7919 */ /* 0x000e620000002100 */
[----:B------:R-:W-:Y:S01]  /*7650*/  IMAD.SHL.U32 R13, R12, 0x4, RZ ;  /* 0x000000040c0d7824 */ /* 0x000fe200078e00ff */
[----:B------:R-:W2:Y:S04]  /*7660*/  LDG.E.64 R186, desc[UR36][R6.64+0x210] ;  /* 0x0002102406ba7981 */ /* 0x000ea8000c1e1b00 */
[----:B------:R-:W-:Y:S01]  /*7670*/  SHF.R.S32.HI R5, RZ, 0x1f, R13 ;  /* 0x0000001fff057819 */ /* 0x000fe2000001140d */
[----:B-1----:R-:W-:-:S05]  /*7680*/  IMAD.SHL.U32 R14, R14, 0x2, RZ ;  /* 0x000000020e0e7824 */ /* 0x002fca00078e00ff */
[----:B------:R-:W-:-:S05]  /*7690*/  LOP3.LUT R14, R14, 0x2, RZ, 0xc0, !PT ;  /* 0x000000020e0e7812 */ /* 0x000fca00078ec0ff */
[----:B------:R-:W-:-:S05]  /*76a0*/  IMAD R14, R0, UR6, R14 ;  /* 0x00000006000e7c24 */ /* 0x000fca000f8e020e */
[----:B0-----:R-:W-:-:S04]  /*76b0*/  IADD3 R11, P3, PT, R14, R13, RZ ;  /* 0x0000000d0e0b7210 */ /* 0x001fc80007f7e0ff */
        /* <DEDUP_REMOVED lines=13> */
.L_x_2419:
[----:B------:R-:W-:Y:S05]  /*7790*/  BSYNC.RECONVERGENT B2 ;  /* 0x0000000000027941 */ /* 0x000fea0003800200 */
.L_x_2418:
[----:B------:R-:W-:Y:S01]  /*77a0*/  BSSY.RECONVERGENT B2, `(.L_x_2420) ;  /* 0x0000018000027945 */ /* 0x000fe20003800200 */
[----:B------:R-:W-:-:S03]  /*77b0*/  IMAD.IADD R12, R12, 0x1, R0 ;  /* 0x000000010c0c7824 */ /* 0x000fc600078e0200 */
[----:B------:R-:W-:Y:S05]  /*77c0*/  @P1 BRA `(.L_x_2421) ;  /* 0x0000000000541947 */ /* 0x000fea0003800000 */
[----:B------:R-:W2:Y:S01]  /*77d0*/  S2R R14, SR_TID.X ;  /* 0x00000000000e7919 */ /* 0x000ea20000002100 */
[----:B------:R-:W-:Y:S01]  /*77e0*/  IMAD.SHL.U32 R13, R12, 0x4, RZ ;  /* 0x000000040c0d7824 */ /* 0x000fe200078e00ff */
[----:B------:R-:W3:Y:S04]  /*77f0*/  LDG.E.64 R188, desc[UR36][R6.64+0x220] ;  /* 0x0002202406bc7981 */ /* 0x000ee8000c1e1b00 */
[----:B------:R-:W-:Y:S01]  /*7800*/  SHF.R.S32.HI R5, RZ, 0x1f, R13 ;  /* 0x0000001fff057819 */ /* 0x000fe2000001140d */
[----:B--2---:R-:W-:-:S05]  /*7810*/  IMAD.SHL.U32 R14, R14, 0x2, RZ ;  /* 0x000000020e0e7824 */ /* 0x004fca00078e00ff */
[----:B------:R-:W-:-:S05]  /*7820*/  LOP3.LUT R14, R14, 0x2, RZ, 0xc0, !PT ;  /* 0x000000020e0e7812 */ /* 0x000fca00078ec0ff */
[----:B------:R-:W-:-:S05]  /*7830*/  IMAD R14, R0, UR6, R14 ;  /* 0x00000006000e7c24 */ /* 0x000fca000f8e020e */
[----:B01----:R-:W-:-:S04]  /*7840*/  IADD3 R11, P3, PT, R14, R13, RZ ;  /* 0x0000000d0e0b7210 */ /* 0x003fc80007f7e0ff */
[----:B------:R-:W-:Y:S02]  /*7850*/  LEA.HI.X.SX32 R14, R14, R5, 0x1, P3 ;  /* 0x000000050e0e7211 */ /* 0x000fe400018f0eff */
[----:B------:R-:W-:-:S04]  /*7860*/  LEA R10, P3, R11, UR10, 0x2 ;  /* 0x0000000a0b0a7c11 */ /* 0x000fc8000f8610ff */
[----:B------:R-:W-:-:S06]  /*7870*/  LEA.HI.X R11, R11, UR11, R14, 0x2, P3 ;  /* 0x0000000b0b0b7c11 */ /* 0x000fcc00098f140e */
[----:B------:R-:W2:Y:S01]  /*7880*/  LDG.E.64 R10, desc[UR36][R10.64] ;  /* 0x000000240a0a7981 */ /* 0x000ea2000c1e1b00 */
[----:B------:R-:W-:-:S04]  /*7890*/  IADD3 R13, P3, PT, R2, R13, RZ ;  /* 0x0000000d020d7210 */ /* 0x000fc80007f7e0ff */
[----:B------:R-:W-:Y:S01]  /*78a0*/  IADD3.X R5, PT, PT, R3, R5, RZ, P3, !PT ;  /* 0x0000000503057210 */ /* 0x000fe20001ffe4ff */
[----:B--2---:R-:W-:Y:S01]  /*78b0*/  FADD.FTZ R10, R72, R10 ;  /* 0x0000000a480a7221 */ /* 0x004fe20000010000 */
[----:B------:R-:W-:-:S03]  /*78c0*/  FADD.FTZ R11, R73, R11 ;  /* 0x0000000b490b7221 */ /* 0x000fc60000010000 */
[----:B---3--:R-:W-:Y:S01]  /*78d0*/  FMUL.FTZ R188, R10, R188 ;  /* 0x000000bc0abc7220 */ /* 0x008fe20000410000 */
[----:B------:R-:W-:Y:S01]  /*78e0*/  LEA R10, P3, R13, UR10, 0x2 ;  /* 0x0000000a0d0a7c11 */ /* 0x000fe2000f8610ff */
[----:B------:R-:W-:-:S03]  /*78f0*/  FMUL.FTZ R189, R11, R189 ;  /* 0x000000bd0bbd7220 */ /* 0x000fc60000410000 */
[----:B------:R-:W-:-:S05]  /*7900*/  LEA.HI.X R11, R13, UR11, R5, 0x2, P3 ;  /* 0x0000000b0d0b7c11 */ /* 0x000fca00098f1405 */
[----:B------:R2:W-:Y:S04]  /*7910*/  STG.E.64 desc[UR36][R10.64], R188 ;  /* 0x000000bc0a007986 */ /* 0x0005e8000c101b24 */
.L_x_2421:
[----:B------:R-:W-:Y:S05]  /*7920*/  BSYNC.RECONVERGENT B2 ;  /* 0x0000000000027941 */ /* 0x000fea0003800200 */
.L_x_2420:
[----:B------:R-:W-:Y:S01]  /*7930*/  BSSY.RECONVERGENT B2, `(.L_x_2422) ;  /* 0x0000018000027945 */ /* 0x000fe20003800200 */
[----:B------:R-:W-:-:S03]  /*7940*/  IMAD.IADD R12, R12, 0x1, R0 ;  /* 0x000000010c0c7824 */ /* 0x000fc600078e0200 */
[----:B------:R-:W-:Y:S05]  /*7950*/  @P1 BRA `(.L_x_2423) ;  /* 0x0000000000541947 */ /* 0x000fea0003800000 */
[----:B------:R-:W3:Y:S01]  /*7960*/  S2R R14, SR_TID.X ;  /* 0x00000000000e7919 */ /* 0x000ee20000002100 */
[----:B------:R-:W-:Y:S01]  /*7970*/  IMAD.SHL.U32 R13, R12, 0x4, RZ ;  /* 0x000000040c0d7824 */ /* 0x000fe200078e00ff */
[----:B------:R-:W4:Y:S04]  /*7980*/  LDG.E.64 R190, desc[UR36][R6.64+0x230] ;  /* 0x0002302406be7981 */ /* 0x000f28000c1e1b00 */
[----:B------:R-:W-:Y:S01]  /*7990*/  SHF.R.S32.HI R5, RZ, 0x1f, R13 ;  /* 0x0000001fff057819 */ /* 0x000fe2000001140d */
[----:B---3--:R-:W-:-:S05]  /*79a0*/  IMAD.SHL.U32 R14, R14, 0x2, RZ ;  /* 0x000000020e0e7824 */ /* 0x008fca00078e00ff */
[----:B------:R-:W-:-:S05]  /*79b0*/  LOP3.LUT R14, R14, 0x2, RZ, 0xc0, !PT ;  /* 0x000000020e0e7812 */ /* 0x000fca00078ec0ff */
[----:B------:R-:W-:-:S05]  /*79c0*/  IMAD R14, R0, UR6, R14 ;  /* 0x00000006000e7c24 */ /* 0x000fca000f8e020e */
[----:B012---:R-:W-:-:S04]  /*79d0*/  IADD3 R11, P3, PT, R14, R13, RZ ;  /* 0x0000000d0e0b7210 */ /* 0x007fc80007f7e0ff */
        /* <DEDUP_REMOVED lines=8> */
[----:B----4-:R-:W-:Y:S01]  /*7a60*/  FMUL.FTZ R190, R10, R190 ;  /* 0x000000be0abe7220 */ /* 0x010fe20000410000 */
[----:B------:R-:W-:Y:S01]  /*7a70*/  LEA R10, P3, R13, UR10, 0x2 ;  /* 0x0000000a0d0a7c11 */ /* 0x000fe2000f8610ff */
[----:B------:R-:W-:-:S03]  /*7a80*/  FMUL.FTZ R191, R11, R191 ;  /* 0x000000bf0bbf7220 */ /* 0x000fc60000410000 */
[----:B------:R-:W-:-:S05]  /*7a90*/  LEA.HI.X R11, R13, UR11, R5, 0x2, P3 ;  /* 0x0000000b0d0b7c11 */ /* 0x000fca00098f1405 */
[----:B------:R3:W-:Y:S04]  /*7aa0*/  STG.E.64 desc[UR36][R10.64], R190 ;  /* 0x000000be0a007986 */ /* 0x0007e8000c101b24 */
.L_x_2423:
[----:B------:R-:W-:Y:S05]  /*7ab0*/  BSYNC.RECONVERGENT B2 ;  /* 0x0000000000027941 */ /* 0x000fea0003800200 */
.L_x_2422:
[----:B------:R-:W-:Y:S01]  /*7ac0*/  BSSY.RECONVERGENT B2, `(.L_x_2424) ;  /* 0x0000018000027945 */ /* 0x000fe20003800200 */
[----:B------:R-:W-:-:S03]  /*7ad0*/  IMAD.IADD R12, R12, 0x1, R0 ;  /* 0x000000010c0c7824 */ /* 0x000fc600078e0200 */
[----:B------:R-:W-:Y:S05]  /*7ae0*/  @P1 BRA `(.L_x_2425) ;  /* 0x0000000000541947 */ /* 0x000fea0003800000 */
[----:B------:R-:W4:Y:S01]  /*7af0*/  S2R R14, SR_TID.X ;  /* 0x00000000000e7919 */ /* 0x000f220000002100 */
[----:B------:R-:W-:Y:S01]  /*7b00*/  IMAD.SHL.U32 R13, R12, 0x4, RZ ;  /* 0x000000040c0d7824 */ /* 0x000fe200078e00ff */
[----:B------:R-:W5:Y:S04]  /*7b10*/  LDG.E.64 R192, desc[UR36][R6.64+0x240] ;  /* 0x0002402406c07981 */ /* 0x000f68000c1e1b00 */
[----:B------:R-:W-:Y:S01]  /*7b20*/  SHF.R.S32.HI R5, RZ, 0x1f, R13 ;  /* 0x0000001fff057819 */ /* 0x000fe2000001140d */
[----:B----4-:R-:W-:-:S05]  /*7b30*/  IMAD.SHL.U32 R14, R14, 0x2, RZ ;  /* 0x000000020e0e7824 */ /* 0x010fca00078e00ff */
[----:B------:R-:W-:-:S05]  /*7b40*/  LOP3.LUT R14, R14, 0x2, RZ, 0xc0, !PT ;  /* 0x000000020e0e7812 */ /* 0x000fca00078ec0ff */
[----:B------:R-:W-:-:S05]  /*7b50*/  IMAD R14, R0, UR6, R14 ;  /* 0x00000006000e7c24 */ /* 0x000fca000f8e020e */
[----:B0123--:R-:W-:-:S04]  /*7b60*/  IADD3 R11, P3, PT, R14, R13, RZ ;  /* 0x0000000d0e0b7210 */ /* 0x00ffc80007f7e0ff */
        /* <DEDUP_REMOVED lines=8> */
[----:B-----5:R-:W-:Y:S01]  /*7bf0*/  FMUL.FTZ R192, R10, R192 ;  /* 0x000000c00ac07220 */ /* 0x020fe20000410000 */
[----:B------:R-:W-:Y:S01]  /*7c00*/  LEA R10, P3, R13, UR10, 0x2 ;  /* 0x0000000a0d0a7c11 */ /* 0x000fe2000f8610ff */
[----:B------:R-:W-:-:S03]  /*7c10*/  FMUL.FTZ R193, R11, R193 ;  /* 0x000000c10bc17220 */ /* 0x000fc60000410000 */
[----:B------:R-:W-:-:S05]  /*7c20*/  LEA.HI.X R11, R13, UR11, R5, 0x2, P3 ;  /* 0x0000000b0d0b7c11 */ /* 0x000fca00098f1405 */
[----:B------:R4:W-:Y:S04]  /*7c30*/  STG.E.64 desc[UR36][R10.64], R192 ;  /* 0x000000c00a007986 */ /* 0x0009e8000c101b24 */
.L_x_2425:
[----:B------:R-:W-:Y:S05]  /*7c40*/  BSYNC.RECONVERGENT B2 ;  /* 0x0000000000027941 */ /* 0x000fea0003800200 */
.L_x_2424:
[----:B------:R-:W-:Y:S01]  /*7c50*/  BSSY.RECONVERGENT B2, `(.L_x_2426) ;  /* 0x0000018000027945 */ /* 0x000fe20003800200 */
[----:B------:R-:W-:-:S03]  /*7c60*/  IMAD.IADD R12, R12, 0x1, R0 ;  /* 0x000000010c0c7824 */ /* 0x000fc600078e0200 */
[----:B------:R-:W-:Y:S05]  /*7c70*/  @P1 BRA `(.L_x_2427) ;  /* 0x0000000000541947 */ /* 0x000fea0003800000 */
[----:B------:R-:W5:Y:S01]  /*7c80*/  S2R R14, SR_TID.X ;  /* 0x00000000000e7919 */ /* 0x000f620000002100 */
[----:B------:R-:W-:Y:S01]  /*7c90*/  IMAD.SHL.U32 R13, R12, 0x4, RZ ;  /* 0x000000040c0d7824 */ /* 0x000fe200078e00ff */
[----:B------:R-:W2:Y:S04]  /*7ca0*/  LDG.E.64 R194, desc[UR36][R6.64+0x250] ;  /* 0x0002502406c27981 */ /* 0x000ea8000c1e1b00 */
[----:B------:R-:W-:Y:S01]  /*7cb0*/  SHF.R.S32.HI R5, RZ, 0x1f, R13 ;  /* 0x0000001fff057819 */ /* 0x000fe2000001140d */
[----:B-----5:R-:W-:-:S05]  /*7cc0*/  IMAD.SHL.U32 R14, R14, 0x2, RZ ;  /* 0x000000020e0e7824 */ /* 0x020fca00078e00ff */
[----:B------:R-:W-:-:S05]  /*7cd0*/  LOP3.LUT R14, R14, 0x2, RZ, 0xc0, !PT ;  /* 0x000000020e0e7812 */ /* 0x000fca00078ec0ff */
[----:B------:R-:W-:-:S05]  /*7ce0*/  IMAD R14, R0, UR6, R14 ;  /* 0x00000006000e7c24 */ /* 0x000fca000f8e020e */
[----:B01234-:R-:W-:-:S04]  /*7cf0*/  IADD3 R11, P3, PT, R14, R13, RZ ;  /* 0x0000000d0e0b7210 */ /* 0x01ffc80007f7e0ff */
        /* <DEDUP_REMOVED lines=8> */
[----:B------:R-:W-:Y:S01]  /*7d80*/  FMUL.FTZ R194, R10, R194 ;  /* 0x000000c20ac27220 */ /* 0x000fe20000410000 */
[----:B------:R-:W-:Y:S01]  /*7d90*/  LEA R10, P3, R13, UR10, 0x2 ;  /* 0x0000000a0d0a7c11 */ /* 0x000fe2000f8610ff */
[----:B------:R-:W-:-:S03]  /*7da0*/  FMUL.FTZ R195, R11, R195 ;  /* 0x000000c30bc37220 */ /* 0x000fc60000410000 */
[----:B------:R-:W-:-:S05]  /*7db0*/  LEA.HI.X R11, R13, UR11, R5, 0x2, P3 ;  /* 0x0000000b0d0b7c11 */ /* 0x000fca00098f1405 */
[----:B------:R0:W-:Y:S04]  /*7dc0*/  STG.E.64 desc[UR36][R10.64], R194 ;  /* 0x000000c20a007986 */ /* 0x0001e8000c101b24 */
.L_x_2427:
[----:B------:R-:W-:Y:S05]  /*7dd0*/  BSYNC.RECONVERGENT B2 ;  /* 0x0000000000027941 */ /* 0x000fea0003800200 */
.L_x_2426:
        /* <DEDUP_REMOVED lines=24> */
.L_x_2429:
[----:B------:R-:W-:Y:S05]  /*7f60*/  BSYNC.RECONVERGENT B2 ;  /* 0x0000000000027941 */ /* 0x000fea0003800200 */
.L_x_2428:
        /* <DEDUP_REMOVED lines=24> */
.L_x_2431:
[----:B------:R-:W-:Y:S05]  /*80f0*/  BSYNC.RECONVERGENT B2 ;  /* 0x0000000000027941 */ /* 0x000fea0003800200 */
.L_x_2430:
        /* <DEDUP_REMOVED lines=24> */
.L_x_2433:
[----:B------:R-:W-:Y:S05]  /*8280*/  BSYNC.RECONVERGENT B2 ;  /* 0x0000000000027941 */ /* 0x000fea0003800200 */
.L_x_2432:
        /* <DEDUP_REMOVED lines=24> */
.L_x_2435:
[----:B------:R-:W-:Y:S05]  /*8410*/  BSYNC.RECONVERGENT B2 ;  /* 0x0000000000027941 */ /* 0x000fea0003800200 */
.L_x_2434:
        /* <DEDUP_REMOVED lines=24> */
.L_x_2437:
[----:B------:R-:W-:Y:S05]  /*85a0*/  BSYNC.RECONVERGENT B2 ;  /* 0x0000000000027941 */ /* 0x000fea0003800200 */
.L_x_2436:
        /* <DEDUP_REMOVED lines=24> */
.L_x_2439:
[----:B------:R-:W-:Y:S05]  /*8730*/  BSYNC.RECONVERGENT B2 ;  /* 0x0000000000027941 */ /* 0x000fea0003800200 */
.L_x_2438:
        /* <DEDUP_REMOVED lines=24> */
.L_x_2441:
[----:B------:R-:W-:Y:S05]  /*88c0*/  BSYNC.RECONVERGENT B2 ;  /* 0x0000000000027941 */ /* 0x000fea0003800200 */
.L_x_2440:
        /* <DEDUP_REMOVED lines=24> */
.L_x_2443:
[----:B------:R-:W-:Y:S05]  /*8a50*/  BSYNC.RECONVERGENT B2 ;  /* 0x0000000000027941 */ /* 0x000fea0003800200 */
.L_x_2442:
        /* <DEDUP_REMOVED lines=24> */
.L_x_2445:
[----:B------:R-:W-:Y:S05]  /*8be0*/  BSYNC.RECONVERGENT B2 ;  /* 0x0000000000027941 */ /* 0x000fea0003800200 */
.L_x_2444:
        /* <DEDUP_REMOVED lines=24> */
.L_x_2447:
[----:B------:R-:W-:Y:S05]  /*8d70*/  BSYNC.RECONVERGENT B2 ;  /* 0x0000000000027941 */ /* 0x000fea0003800200 */
.L_x_2446:
        /* <DEDUP_REMOVED lines=24> */
.L_x_2449:
[----:B------:R-:W-:Y:S05]  /*8f00*/  BSYNC.RECONVERGENT B2 ;  /* 0x0000000000027941 */ /* 0x000fea0003800200 */
.L_x_2448:
        /* <DEDUP_REMOVED lines=24> */
.L_x_2451:
[----:B------:R-:W-:Y:S05]  /*9090*/  BSYNC.RECONVERGENT B2 ;  /* 0x0000000000027941 */ /* 0x000fea0003800200 */
.L_x_2450:
        /* <DEDUP_REMOVED lines=24> */
.L_x_2453:
[----:B------:R-:W-:Y:S05]  /*9220*/  BSYNC.RECONVERGENT B2 ;  /* 0x0000000000027941 */ /* 0x000fea0003800200 */
.L_x_2452:
        /* <DEDUP_REMOVED lines=24> */
.L_x_2455:
[----:B------:R-:W-:Y:S05]  /*93b0*/  BSYNC.RECONVERGENT B2 ;  /* 0x0000000000027941 */ /* 0x000fea0003800200 */
.L_x_2454:
        /* <DEDUP_REMOVED lines=24> */
.L_x_2457:
[----:B------:R-:W-:Y:S05]  /*9540*/  BSYNC.RECONVERGENT B2 ;  /* 0x0000000000027941 */ /* 0x000fea0003800200 */
.L_x_2456:
        /* <DEDUP_REMOVED lines=24> */
.L_x_2459:
[----:B------:R-:W-:Y:S05]  /*96d0*/  BSYNC.RECONVERGENT B2 ;  /* 0x0000000000027941 */ /* 0x000fea0003800200 */
.L_x_2458:
        /* <DEDUP_REMOVED lines=24> */
.L_x_2461:
[----:B------:R-:W-:Y:S05]  /*9860*/  BSYNC.RECONVERGENT B2 ;  /* 0x0000000000027941 */ /* 0x000fea0003800200 */
.L_x_2460:
        /* <DEDUP_REMOVED lines=24> */
.L_x_2463:
[----:B------:R-:W-:Y:S05]  /*99f0*/  BSYNC.RECONVERGENT B2 ;  /* 0x0000000000027941 */ /* 0x000fea0003800200 */
.L_x_2462:
        /* <DEDUP_REMOVED lines=24> */
.L_x_2465:
[----:B------:R-:W-:Y:S05]  /*9b80*/  BSYNC.RECONVERGENT B2 ;  /* 0x0000000000027941 */ /* 0x000fea0003800200 */
.L_x_2464:
        /* <DEDUP_REMOVED lines=24> */
.L_x_2467:
[----:B------:R-:W-:Y:S05]  /*9d10*/  BSYNC.RECONVERGENT B2 ;  /* 0x0000000000027941 */ /* 0x000fea0003800200 */
.L_x_2466:
        /* <DEDUP_REMOVED lines=24> */
.L_x_2469:
[----:B------:R-:W-:Y:S05]  /*9ea0*/  BSYNC.RECONVERGENT B2 ;  /* 0x0000000000027941 */ /* 0x000fea0003800200 */
.L_x_2468:
        /* <DEDUP_REMOVED lines=24> */
.L_x_2471:
[----:B------:R-:W-:Y:S05]  /*a030*/  BSYNC.RECONVERGENT B2 ;  /* 0x0000000000027941 */ /* 0x000fea0003800200 */
.L_x_2470:
        /* <DEDUP_REMOVED lines=24> */
.L_x_2473:
[----:B------:R-:W-:Y:S05]  /*a1c0*/  BSYNC.RECONVERGENT B2 ;  /* 0x0000000000027941 */ /* 0x000fea0003800200 */
.L_x_2472:
        /* <DEDUP_REMOVED lines=24> */
.L_x_2475:
[----:B------:R-:W-:Y:S05]  /*a350*/  BSYNC.RECONVERGENT B2 ;  /* 0x0000000000027941 */ /* 0x000fea0003800200 */
.L_x_2474:
        /* <DEDUP_REMOVED lines=24> */
.L_x_2477:
[----:B------:R-:W-:Y:S05]  /*a4e0*/  BSYNC.RECONVERGENT B2 ;  /* 0x0000000000027941 */ /* 0x000fea0003800200 */
.L_x_2476:
[----:B------:R-:W-:Y:S05]  /*a4f0*/  @P1 BRA `(.L_x_2478) ;  /* 0x000000ac00081947 */ /* 0x000fea0003800000 */
[----:B------:R-:W5:Y:S01]  /*a500*/  S2R R13, SR_TID.X ;  /* 0x00000000000d7919 */ /* 0x000f620000002100 */
[----:B------:R-:W-:Y:S01]  /*a510*/  IMAD.IADD R12, R12, 0x1, R0 ;  /* 0x000000010c0c7824 */ /* 0x000fe200078e0200 */
[----:B------:R-:W2:Y:S03]  /*a520*/  LDG.E.64 R246, desc[UR36][R6.64+0x3f0] ;  /* 0x0003f02406f67981 */ /* 0x000ea6000c1e1b00 */
[----:B------:R-:W-:-:S05]  /*a530*/  IMAD.SHL.U32 R12, R12, 0x4, RZ ;  /* 0x000000040c0c7824 */ /* 0x000fca00078e00ff */
        /* <DEDUP_REMOVED lines=17> */
[----:B------:R0:W-:Y:S01]  /*a650*/  STG.E.64 desc[UR36][R10.64], R246 ;  /* 0x000000f60a007986 */ /* 0x0001e2000c101b24 */
[----:B------:R-:W-:Y:S05]  /*a660*/  BRA `(.L_x_2478) ;  /* 0x000000a800ac7947 */ /* 0x000fea0003800000 */
.L_x_2361:
[----:B------:R-:W-:Y:S01]  /*a670*/  ISETP.GE.AND P1, PT, R4, UR45, PT ;  /* 0x0000002d04007c0c */ /* 0x000fe2000bf26270 */
[----:B------:R-:W-:-:S12]  /*a680*/  BSSY.RECONVERGENT B2, `(.L_x_2479) ;  /* 0x0000015000027945 */ /* 0x000fd80003800200 */
[----:B------:R-:W-:Y:S05]  /*a690*/  @P1 BRA `(.L_x_2480) ;  /* 0x00000000004c1947 */ /* 0x000fea0003800000 */
[----:B------:R-:W0:Y:S01]  /*a6a0*/  S2R R12, SR_TID.X ;  /* 0x00000000000c7919 */ /* 0x000e220000002100 */
[----:B------:R-:W-:Y:S01]  /*a6b0*/  IMAD.SHL.U32 R11, R5, 0x4, RZ ;  /* 0x00000004050b7824 */ /* 0x000fe200078e00ff */
[----:B------:R-:W2:Y:S04]  /*a6c0*/  LDL R14, [R1+0x58] ;  /* 0x00005800010e7983 */ /* 0x000ea80000100800 */
[----:B------:R-:W3:Y:S01]  /*a6d0*/  LDL R13, [R1+0x5c] ;  /* 0x00005c00010d7983 */ /* 0x000ee20000100800 */
        /* <DEDUP_REMOVED lines=15> */
.L_x_2480:
[----:B------:R-:W-:Y:S05]  /*a7d0*/  BSYNC.RECONVERGENT B2 ;  /* 0x0000000000027941 */ /* 0x000fea0003800200 */
.L_x_2479:
[----:B------:R-:W-:Y:S04]  /*a7e0*/  BSSY.RECONVERGENT B2, `(.L_x_2481) ;  /* 0x0000029000027945 */ /* 0x000fe80003800200 */
[----:B------:R-:W-:Y:S05]  /*a7f0*/  @P1 BRA `(.L_x_2482) ;  /* 0x00000000009c1947 */ /* 0x000fea0003800000 */
[----:B------:R-:W1:Y:S01]  /*a800*/  S2R R13, SR_TID.X ;  /* 0x00000000000d7919 */ /* 0x000e620000002100 */
[----:B0-----:R-:W-:Y:S01]  /*a810*/  IMAD.IADD R11, R5, 0x1, R0 ;  /* 0x00000001050b7824 */ /* 0x001fe200078e0200 */
        /* <DEDUP_REMOVED lines=10> */
[----:B------:R-:W-:-:S05]  /*a8c0*/  IADD3 R14, P3, PT, R13, R11, RZ ;  /* 0x0000000b0d0e7210 */ /* 0x000fca0007f7e0ff */
[----:B------:R-:W-:Y:S01]  /*a8d0*/  IMAD.X R15, R12, 0x1, R10, P3 ;  /* 0x000000010c0f7824 */ /* 0x000fe200018e060a */
[----:B------:R-:W-:-:S04]  /*a8e0*/  LEA R122, P3, R14, UR10, 0x2 ;  /* 0x0000000a0e7a7c11 */ /* 0x000fc8000f8610ff */
[----:B------:R-:W-:-:S06]  /*a8f0*/  LEA.HI.X R123, R14, UR11, R15, 0x2, P3 ;  /* 0x0000000b0e7b7c11 */ /* 0x000fcc00098f140f */
[----:B------:R-:W2:Y:S01]  /*a900*/  LDG.E.64 R122, desc[UR36][R122.64] ;  /* 0x000000247a7a7981 */ /* 0x000ea2000c1e1b00 */
[----:B------:R-:W-:-:S04]  /*a910*/  IADD3 R11, P3, PT, R2, R11, RZ ;  /* 0x0000000b020b7210 */ /* 0x000fc80007f7e0ff */
[----:B------:R-:W-:Y:S02]  /*a920*/  IADD3.X R14, PT, PT, R3, R10, RZ, P3, !PT ;  /* 0x0000000a030e7210 */ /* 0x000fe40001ffe4ff */
[----:B------:R-:W-:-:S04]  /*a930*/  LEA R10, P3, R11, UR10, 0x2 ;  /* 0x0000000a0b0a7c11 */ /* 0x000fc8000f8610ff */
[----:B------:R-:W-:Y:S01]  /*a940*/  LEA.HI.X R11, R11, UR11, R14, 0x2, P3 ;  /* 0x0000000b0b0b7c11 */ /* 0x000fe200098f140e */
[----:B--2---:R-:W-:Y:S01]  /*a950*/  FADD.FTZ R122, R252, R122 ;  /* 0x0000007afc7a7221 */ /* 0x004fe20000010000 */
[----:B---3--:R-:W-:-:S05]  /*a960*/  FADD.FTZ R123, R251, R123 ;  /* 0x0000007bfb7b7221 */ /* 0x008fca0000010000 */
[----:B------:R0:W-:Y:S02]  /*a970*/  STG.E.64 desc[UR36][R10.64], R122 ;  /* 0x0000007a0a007986 */ /* 0x0001e4000c101b24 */
[----:B0-----:R-:W-:-:S04]  /*a980*/  IMAD R10, R0, 0x2, R5 ;  /* 0x00000002000a7824 */ /* 0x001fc800078e0205 */
[----:B------:R-:W-:-:S05]  /*a990*/  IMAD.SHL.U32 R10, R10, 0x4, RZ ;  /* 0x000000040a0a7824 */ /* 0x000fca00078e00ff */
[----:B------:R-:W-:Y:S02]  /*a9a0*/  IADD3 R13, P3, PT, R13, R10, RZ ;  /* 0x0000000a0d0d7210 */ /* 0x000fe40007f7e0ff */
[----:B------:R-:W-:-:S05]  /*a9b0*/  SHF.R.S32.HI R11, RZ, 0x1f, R10 ;  /* 0x0000001fff0b7819 */ /* 0x000fca000001140a */
[----:B------:R-:W-:Y:S01]  /*a9c0*/  IMAD.X R12, R12, 0x1, R11, P3 ;  /* 0x000000010c0c7824 */ /* 0x000fe200018e060b */
[----:B------:R-:W-:-:S04]  /*a9d0*/  LEA R124, P3, R13, UR10, 0x2 ;  /* 0x0000000a0d7c7c11 */ /* 0x000fc8000f8610ff */
[----:B------:R-:W-:-:S06]  /*a9e0*/  LEA.HI.X R125, R13, UR11, R12, 0x2, P3 ;  /* 0x0000000b0d7d7c11 */ /* 0x000fcc00098f140c */
[----:B------:R-:W4:Y:S01]  /*a9f0*/  LDG.E.64 R124, desc[UR36][R124.64] ;  /* 0x000000247c7c7981 */ /* 0x000f22000c1e1b00 */
[----:B------:R-:W-:-:S04]  /*aa00*/  IADD3 R12, P3, PT, R2, R10, RZ ;  /* 0x0000000a020c7210 */ /* 0x000fc80007f7e0ff */
[----:B------:R-:W-:Y:S02]  /*aa10*/  IADD3.X R11, PT, PT, R3, R11, RZ, P3, !PT ;  /* 0x0000000b030b7210 */ /* 0x000fe40001ffe4ff */
[----:B------:R-:W-:-:S04]  /*aa20*/  LEA R10, P3, R12, UR10, 0x2 ;  /* 0x0000000a0c0a7c11 */ /* 0x000fc8000f8610ff */
[----:B------:R-:W-:Y:S01]  /*aa30*/  LEA.HI.X R11, R12, UR11, R11, 0x2, P3 ;  /* 0x0000000b0c0b7c11 */ /* 0x000fe200098f140b */
[----:B----4-:R-:W-:Y:S01]  /*aa40*/  FADD.FTZ R124, R250, R124 ;  /* 0x0000007cfa7c7221 */ /* 0x010fe20000010000 */
[----:B-----5:R-:W-:-:S05]  /*aa50*/  FADD.FTZ R125, R249, R125 ;  /* 0x0000007df97d7221 */ /* 0x020fca0000010000 */
[----:B------:R1:W-:Y:S02]  /*aa60*/  STG.E.64 desc[UR36][R10.64], R124 ;  /* 0x0000007c0a007986 */ /* 0x0003e4000c101b24 */
.L_x_2482:
[----:B------:R-:W-:Y:S05]  /*aa70*/  BSYNC.RECONVERGENT B2 ;  /* 0x0000000000027941 */ /* 0x000fea0003800200 */
.L_x_2481:
        /* <DEDUP_REMOVED lines=18> */
[----:B------:R-:W-:-:S06]  /*aba0*/  LEA.HI.X R127, R14, UR11, R15, 0x2, P3 ;  /* 0x0000000b0e7f7c11 */ /* 0x000fcc00098f140f */
[----:B------:R-:W3:Y:S01]  /*abb0*/  LDG.E.64 R126, desc[UR36][R126.64] ;  /* 0x000000247e7e7981 */ /* 0x000ee2000c1e1b00 */
[----:B------:R-:W-:-:S05]  /*abc0*/  IADD3 R11, P3, PT, R2, R11, RZ ;  /* 0x0000000b020b7210 */ /* 0x000fca0007f7e0ff */
[----:B------:R-:W-:Y:S01]  /*abd0*/  IMAD.X R14, R3, 0x1, R10, P3 ;  /* 0x00000001030e7824 */ /* 0x000fe200018e060a */
[----:B------:R-:W-:-:S04]  /*abe0*/  LEA R10, P3, R11, UR10, 0x2 ;  /* 0x0000000a0b0a7c11 */ /* 0x000fc8000f8610ff */
[----:B------:R-:W-:Y:S01]  /*abf0*/  LEA.HI.X R11, R11, UR11, R14, 0x2, P3 ;  /* 0x0000000b0b0b7c11 */ /* 0x000fe200098f140e */
[----:B---3--:R-:W-:Y:S01]  /*ac00*/  FADD.FTZ R126, R252, R126 ;  /* 0x0000007efc7e7221 */ /* 0x008fe20000010000 */
[----:B----4-:R-:W-:-:S05]  /*ac10*/  FADD.FTZ R127, R251, R127 ;  /* 0x0000007ffb7f7221 */ /* 0x010fca0000010000 */
[----:B------:R0:W-:Y:S02]  /*ac20*/  STG.E.64 desc[UR36][R10.64], R126 ;  /* 0x0000007e0a007986 */ /* 0x0001e4000c101b24 */
[----:B0-----:R-:W-:-:S05]  /*ac30*/  IMAD R10, R0, 0x4, R5 ;  /* 0x00000004000a7824 */ /* 0x001fca00078e0205 */
[----:B------:R-:W-:-:S04]  /*ac40*/  SHF.L.U32 R10, R10, 0x2, RZ ;  /* 0x000000020a0a7819 */ /* 0x000fc800000006ff */
[----:B------:R-:W-:Y:S02]  /*ac50*/  IADD3 R13, P3, PT, R13, R10, RZ ;  /* 0x0000000a0d0d7210 */ /* 0x000fe40007f7e0ff */
[----:B------:R-:W-:-:S05]  /*ac60*/  SHF.R.S32.HI R11, RZ, 0x1f, R10 ;  /* 0x0000001fff0b7819 */ /* 0x000fca000001140a */
[----:B------:R-:W-:Y:S01]  /*ac70*/  IMAD.X R12, R12, 0x1, R11, P3 ;  /* 0x000000010c0c7824 */ /* 0x000fe200018e060b */
[----:B------:R-:W-:-:S04]  /*ac80*/  LEA R128, P3, R13, UR10, 0x2 ;  /* 0x0000000a0d807c11 */ /* 0x000fc8000f8610ff */
[----:B------:R-:W-:-:S06]  /*ac90*/  LEA.HI.X R129, R13, UR11, R12, 0x2, P3 ;  /* 0x0000000b0d817c11 */ /* 0x000fcc00098f140c */
[----:B------:R-:W5:Y:S01]  /*aca0*/  LDG.E.64 R128, desc[UR36][R128.64] ;  /* 0x0000002480807981 */ /* 0x000f62000c1e1b00 */
[----:B------:R-:W-:-:S05]  /*acb0*/  IADD3 R12, P3, PT, R2, R10, RZ ;  /* 0x0000000a020c7210 */ /* 0x000fca0007f7e0ff */
[----:B------:R-:W-:Y:S01]  /*acc0*/  IMAD.X R11, R3, 0x1, R11, P3 ;  /* 0x00000001030b7824 */ /* 0x000fe200018e060b */
[----:B------:R-:W-:-:S04]  /*acd0*/  LEA R10, P3, R12, UR10, 0x2 ;  /* 0x0000000a0c0a7c11 */ /* 0x000fc8000f8610ff */
[----:B------:R-:W-:Y:S01]  /*ace0*/  LEA.HI.X R11, R12, UR11, R11, 0x2, P3 ;  /* 0x0000000b0c0b7c11 */ /* 0x000fe200098f140b */
[----:B-----5:R-:W-:Y:S01]  /*acf0*/  FADD.FTZ R128, R250, R128 ;  /* 0x00000080fa807221 */ /* 0x020fe20000010000 */
[----:B------:R-:W-:-:S05]  /*ad00*/  FADD.FTZ R129, R249, R129 ;  /* 0x00000081f9817221 */ /* 0x000fca0000010000 */
[----:B------:R2:W-:Y:S02]  /*ad10*/  STG.E.64 desc[UR36][R10.64], R128 ;  /* 0x000000800a007986 */ /* 0x0005e4000c101b24 */
.L_x_2484:
[----:B------:R-:W-:Y:S05]  /*ad20*/  BSYNC.RECONVERGENT B2 ;  /* 0x0000000000027941 */ /* 0x000fea0003800200 */
.L_x_2483:
[----:B------:R-:W-:Y:S04]  /*ad30*/  BSSY.RECONVERGENT B2, `(.L_x_2485) ;  /* 0x0000018000027945 */ /* 0x000fe80003800200 */
[----:B------:R-:W-:Y:S05]  /*ad40*/  @P1 BRA `(.L_x_2486) ;  /* 0x0000000000581947 */ /* 0x000fea0003800000 */
[----:B------:R-:W3:Y:S01]  /*ad50*/  S2R R13, SR_TID.X ;  /* 0x00000000000d7919 */ /* 0x000ee20000002100 */
[----:B012---:R-:W-:Y:S01]  /*ad60*/  IADD3 R10, PT, PT, R5, R0, RZ ;  /* 0x00000000050a7210 */ /* 0x007fe20007ffe0ff */
[----:B------:R-:W2:Y:S04]  /*ad70*/  LDL R15, [R1+0x30] ;  /* 0x00003000010f7983 */ /* 0x000ea80000100800 */
[----:B------:R-:W-:Y:S01]  /*ad80*/  IMAD R10, R0, 0x4, R10 ;  /* 0x00000004000a7824 */ /* 0x000fe200078e020a */
[----:B------:R-:W4:Y:S03]  /*ad90*/  LDL R14, [R1+0x34] ;  /* 0x00003400010e7983 */ /* 0x000f260000100800 */
[----:B------:R-:W-:-:S05]  /*ada0*/  IMAD.SHL.U32 R11, R10, 0x4, RZ ;  /* 0x000000040a0b7824 */ /* 0x000fca00078e00ff */
        /* <DEDUP_REMOVED lines=10> */
[----:B------:R-:W-:Y:S01]  /*ae50*/  IMAD.X R12, R3, 0x1, R10, P3 ;  /* 0x00000001030c7824 */ /* 0x000fe200018e060a */
[----:B------:R-:W-:-:S04]  /*ae60*/  LEA R10, P3, R11, UR10, 0x2 ;  /* 0x0000000a0b0a7c11 */ /* 0x000fc8000f8610ff */
[----:B------:R-:W-:Y:S01]  /*ae70*/  LEA.HI.X R11, R11, UR11, R12, 0x2, P3 ;  /* 0x0000000b0b0b7c11 */ /* 0x000fe200098f140c */
[----:B--2---:R-:W-:Y:S01]  /*ae80*/  FADD.FTZ R130, R15, R130 ;  /* 0x000000820f827221 */ /* 0x004fe20000010000 */
[----:B----4-:R-:W-:-:S05]  /*ae90*/  FADD.FTZ R131, R14, R131 ;  /* 0x000000830e837221 */ /* 0x010fca0000010000 */
[----:B------:R3:W-:Y:S02]  /*aea0*/  STG.E.64 desc[UR36][R10.64], R130 ;  /* 0x000000820a007986 */ /* 0x0007e4000c101b24 */
.L_x_2486:
[----:B------:R-:W-:Y:S05]  /*aeb0*/  BSYNC.RECONVERGENT B2 ;  /* 0x0000000000027941 */ /* 0x000fea0003800200 */
.L_x_2485:
[----:B------:R-:W-:Y:S04]  /*aec0*/  BSSY.RECONVERGENT B2, `(.L_x_2487) ;  /* 0x0000019000027945 */ /* 0x000fe80003800200 */
[----:B------:R-:W-:Y:S05]  /*aed0*/  @P1 BRA `(.L_x_2488) ;  /* 0x00000000005c1947 */ /* 0x000fea0003800000 */
[----:B------:R-:W4:Y:S01]  /*aee0*/  S2R R13, SR_TID.X ;  /* 0x00000000000d7919 */ /* 0x000f220000002100 */
[----:B0123--:R-:W-:Y:S01]  /*aef0*/  IADD3 R10, PT, PT, R5, R0, RZ ;  /* 0x00000000050a7210 */ /* 0x00ffe20007ffe0ff */
[----:B------:R-:W2:Y:S04]  /*af00*/  LDL R15, [R1+0x28] ;  /* 0x00002800010f7983 */ /* 0x000ea80000100800 */
[----:B------:R-:W-:Y:S01]  /*af10*/  IMAD R10, R0, 0x4, R10 ;  /* 0x00000004000a7824 */ /* 0x000fe200078e020a */
[----:B------:R-:W3:Y:S03]  /*af20*/  LDL R14, [R1+0x2c] ;  /* 0x00002c00010e7983 */ /* 0x000ee60000100800 */
[----:B------:R-:W-:-:S05]  /*af30*/  IMAD.IADD R10, R10, 0x1, R0 ;  /* 0x000000010a0a7824 */ /* 0x000fca00078e0200 */
        /* <DEDUP_REMOVED lines=15> */
[----:B---3--:R-:W-:-:S05]  /*b030*/  FADD.FTZ R133, R14, R133 ;  /* 0x000000850e857221 */ /* 0x008fca0000010000 */
[----:B------:R4:W-:Y:S02]  /*b040*/  STG.E.64 desc[UR36][R10.64], R132 ;  /* 0x000000840a007986 */ /* 0x0009e4000c101b24 */
.L_x_2488:
[----:B------:R-:W-:Y:S05]  /*b050*/  BSYNC.RECONVERGENT B2 ;  /* 0x0000000000027941 */ /* 0x000fea0003800200 */
.L_x_2487:
        /* <DEDUP_REMOVED lines=41> */
[----:B------:R-:W-:-:S05]  /*b2f0*/  FADD.FTZ R137, R249, R137 ;  /* 0x00000089f9897221 */ /* 0x000fca0000010000 */
[----:B------:R0:W-:Y:S02]  /*b300*/  STG.E.64 desc[UR36][R10.64], R136 ;  /* 0x000000880a007986 */ /* 0x0001e4000c101b24 */
.L_x_2490:
[----:B------:R-:W-:Y:S05]  /*b310*/  BSYNC.RECONVERGENT B2 ;  /* 0x0000000000027941 */ /* 0x000fea0003800200 */
.L_x_2489:
[----:B------:R-:W-:Y:S04]  /*b320*/  BSSY.RECONVERGENT B2, `(.L_x_2491) ;  /* 0x000001a000027945 */ /* 0x000fe80003800200 */
[----:B------:R-:W-:Y:S05]  /*b330*/  @P1 BRA `(.L_x_2492) ;  /* 0x0000000000601947 */ /* 0x000fea0003800000 */
[----:B------:R-:W5:Y:S01]  /*b340*/  S2R R13, SR_TID.X ;  /* 0x00000000000d7919 */ /* 0x000f620000002100 */
[----:B01234-:R-:W-:Y:S01]  /*b350*/  IMAD.IADD R10, R5, 0x1, R0 ;  /* 0x00000001050a7824 */ /* 0x01ffe200078e0200 */
[----:B------:R-:W2:Y:S03]  /*b360*/  LDL R15, [R1+0x10] ;  /* 0x00001000010f7983 */ /* 0x000ea60000100800 */
[C---:B------:R-:W-:Y:S01]  /*b370*/  IMAD R10, R0.reuse, 0x4, R10 ;  /* 0x00000004000a7824 */ /* 0x040fe200078e020a */
[----:B------:R-:W3:Y:S04]  /*b380*/  LDL R14, [R1+0x14] ;  /* 0x00001400010e7983 */ /* 0x000ee80000100800 */
        /* <DEDUP_REMOVED lines=19> */
.L_x_2492:
[----:B------:R-:W-:Y:S05]  /*b4c0*/  BSYNC.RECONVERGENT B2 ;  /* 0x0000000000027941 */ /* 0x000fea0003800200 */
.L_x_2491:
[----:B------:R-:W-:Y:S04]  /*b4d0*/  BSSY.RECONVERGENT B2, `(.L_x_2493) ;  /* 0x000001b000027945 */ /* 0x000fe80003800200 */
[----:B------:R-:W-:Y:S05]  /*b4e0*/  @P1 BRA `(.L_x_2494) ;  /* 0x0000000000641947 */ /* 0x000fea0003800000 */
[----:B------:R-:W5:Y:S01]  /*b4f0*/  S2R R13, SR_TID.X ;  /* 0x00000000000d7919 */ /* 0x000f620000002100 */
[----:B01234-:R-:W-:Y:S01]  /*b500*/  IADD3 R10, PT, PT, R5, R0, RZ ;  /* 0x00000000050a7210 */ /* 0x01ffe20007ffe0ff */
[----:B------:R-:W2:Y:S04]  /*b510*/  LDL R15, [R1+0x8] ;  /* 0x00000800010f7983 */ /* 0x000ea80000100800 */
[C---:B------:R-:W-:Y:S01]  /*b520*/  IMAD R10, R0.reuse, 0x4, R10 ;  /* 0x00000004000a7824 */ /* 0x040fe200078e020a */
[----:B------:R-:W3:Y:S03]  /*b530*/  LDL R14, [R1+0xc] ;  /* 0x00000c00010e7983 */ /* 0x000ee60000100800 */
[----:B------:R-:W-:-:S05]  /*b540*/  IMAD R10, R0, 0x2, R10 ;  /* 0x00000002000a7824 */ /* 0x000fca00078e020a */
        /* <DEDUP_REMOVED lines=19> */
.L_x_2494:
[----:B------:R-:W-:Y:S05]  /*b680*/  BSYNC.RECONVERGENT B2 ;  /* 0x0000000000027941 */ /* 0x000fea0003800200 */
.L_x_2493:
[----:B------:R-:W-:Y:S04]  /*b690*/  BSSY.RECONVERGENT B2, `(.L_x_2495) ;  /* 0x0000019000027945 */ /* 0x000fe80003800200 */
[----:B------:R-:W-:Y:S05]  /*b6a0*/  @P1 BRA `(.L_x_2496) ;  /* 0x00000000005c1947 */ /* 0x000fea0003800000 */
[----:B------:R-:W5:Y:S01]  /*b6b0*/  S2R R13, SR_TID.X ;  /* 0x00000000000d7919 */ /* 0x000f620000002100 */
[----:B01234-:R-:W-:-:S05]  /*b6c0*/  IADD3 R10, PT, PT, R5, R0, RZ ;  /* 0x00000000050a7210 */ /* 0x01ffca0007ffe0ff */
        /* <DEDUP_REMOVED lines=19> */
[----:B------:R-:W-:-:S05]  /*b800*/  FADD.FTZ R143, R119, R143 ;  /* 0x0000008f778f7221 */ /* 0x000fca0000010000 */
[----:B------:R0:W-:Y:S02]  /*b810*/  STG.E.64 desc[UR36][R10.64], R142 ;  /* 0x0000008e0a007986 */ /* 0x0001e4000c101b24 */
.L_x_2496:
[----:B------:R-:W-:Y:S05]  /*b820*/  BSYNC.RECONVERGENT B2 ;  /* 0x0000000000027941 */ /* 0x000fea0003800200 */
.L_x_2495:
[----:B------:R-:W-:Y:S04]  /*b830*/  BSSY.RECONVERGENT B2, `(.L_x_2497) ;  /* 0x000001a000027945 */ /* 0x000fe80003800200 */
[----:B------:R-:W-:Y:S05]  /*b840*/  @P1 BRA `(.L_x_2498) ;  /* 0x0000000000601947 */ /* 0x000fea0003800000 */
[----:B------:R-:W5:Y:S01]  /*b850*/  S2R R13, SR_TID.X ;  /* 0x00000000000d7919 */ /* 0x000f620000002100 */
[----:B01234-:R-:W-:-:S05]  /*b860*/  IADD3 R10, PT, PT, R5, R0, RZ ;  /* 0x00000000050a7210 */ /* 0x01ffca0007ffe0ff */
        /* <DEDUP_REMOVED lines=20> */
[----:B------:R-:W-:-:S05]  /*b9b0*/  FADD.FTZ R145, R117, R145 ;  /* 0x0000009175917221 */ /* 0x000fca0000010000 */
[----:B------:R0:W-:Y:S02]  /*b9c0*/  STG.E.64 desc[UR36][R10.64], R144 ;  /* 0x000000900a007986 */ /* 0x0001e4000c101b24 */
.L_x_2498:
[----:B------:R-:W-:Y:S05]  /*b9d0*/  BSYNC.RECONVERGENT B2 ;  /* 0x0000000000027941 */ /* 0x000fea0003800200 */
.L_x_2497:
[----:B------:R-:W-:Y:S04]  /*b9e0*/  BSSY.RECONVERGENT B2, `(.L_x_2499) ;  /* 0x000001a000027945 */ /* 0x000fe80003800200 */
[----:B------:R-:W-:Y:S05]  /*b9f0*/  @P1 BRA `(.L_x_2500) ;  /* 0x0000000000601947 */ /* 0x000fea0003800000 */
[----:B------:R-:W5:Y:S01]  /*ba00*/  S2R R13, SR_TID.X ;  /* 0x00000000000d7919 */ /* 0x000f620000002100 */
[----:B01234-:R-:W-:-:S04]  /*ba10*/  IMAD.IADD R10, R5, 0x1, R0 ;  /* 0x00000001050a7824 */ /* 0x01ffc800078e0200 */
        /* <DEDUP_REMOVED lines=22> */
.L_x_2500:
[----:B------:R-:W-:Y:S05]  /*bb80*/  BSYNC.RECONVERGENT B2 ;  /* 0x0000000000027941 */ /* 0x000fea0003800200 */
.L_x_2499:
[----:B------:R-:W-:Y:S04]  /*bb90*/  BSSY.RECONVERGENT B2, `(.L_x_2501) ;  /* 0x000001b000027945 */ /* 0x000fe80003800200 */
[----:B------:R-:W-:Y:S05]  /*bba0*/  @P1 BRA `(.L_x_2502) ;  /* 0x0000000000641947 */ /* 0x000fea0003800000 */
[----:B------:R-:W5:Y:S01]  /*bbb0*/  S2R R13, SR_TID.X ;  /* 0x00000000000d7919 */ /* 0x000f620000002100 */
[----:B01234-:R-:W-:-:S04]  /*bbc0*/  IMAD.IADD R10, R5, 0x1, R0 ;  /* 0x00000001050a7824 */ /* 0x01ffc800078e0200 */
        /* <DEDUP_REMOVED lines=23> */
.L_x_2502:
[----:B------:R-:W-:Y:S05]  /*bd40*/  BSYNC.RECONVERGENT B2 ;  /* 0x0000000000027941 */ /* 0x000fea0003800200 */
.L_x_2501:
        /* <DEDUP_REMOVED lines=43> */
.L_x_2504:
[----:B------:R-:W-:Y:S05]  /*c000*/  BSYNC.RECONVERGENT B2 ;  /* 0x0000000000027941 */ /* 0x000fea0003800200 */
.L_x_2503:
[----:B------:R-:W-:Y:S04]  /*c010*/  BSSY.RECONVERGENT B2, `(.L_x_2505) ;  /* 0x000001c000027945 */ /* 0x000fe80003800200 */
[----:B------:R-:W-:Y:S05]  /*c020*/  @P1 BRA `(.L_x_2506) ;  /* 0x0000000000681947 */ /* 0x000fea0003800000 */
[----:B------:R-:W5:Y:S01]  /*c030*/  S2R R13, SR_TID.X ;  /* 0x00000000000d7919 */ /* 0x000f620000002100 */
[----:B01234-:R-:W-:-:S05]  /*c040*/  IMAD.IADD R10, R5, 0x1, R0 ;  /* 0x00000001050a7824 */ /* 0x01ffca00078e0200 */
[----:B------:R-:W-:-:S05]  /*c050*/  LEA R10, R0, R10, 0x2 ;  /* 0x0000000a000a7211 */ /* 0x000fca00078e10ff */
[----:B------:R-:W-:-:S04]  /*c060*/  IMAD R10, R0, 0x2, R10 ;  /* 0x00000002000a7824 */ /* 0x000fc800078e020a */
[----:B------:R-:W-:-:S04]  /*c070*/  IMAD R10, R0, 0x2, R10 ;  /* 0x00000002000a7824 */ /* 0x000fc800078e020a */
[----:B------:R-:W-:-:S05]  /*c080*/  IMAD R10, R0, 0x2, R10 ;  /* 0x00000002000a7824 */ /* 0x000fca00078e020a */
[----:B------:R-:W-:-:S05]  /*c090*/  LEA R10, R0, R10, 0x1 ;  /* 0x0000000a000a7211 */ /* 0x000fca00078e08ff */
[C---:B------:R-:W-:Y:S02]  /*c0a0*/  IMAD R10, R0.reuse, 0x2, R10 ;  /* 0x00000002000a7824 */ /* 0x040fe400078e020a */
        /* <DEDUP_REMOVED lines=18> */
.L_x_2506:
[----:B------:R-:W-:Y:S05]  /*c1d0*/  BSYNC.RECONVERGENT B2 ;  /* 0x0000000000027941 */ /* 0x000fea0003800200 */
.L_x_2505:
[----:B------:R-:W-:Y:S04]  /*c1e0*/  BSSY.RECONVERGENT B2, `(.L_x_2507) ;  /* 0x000001d000027945 */ /* 0x000fe80003800200 */
[----:B------:R-:W-:Y:S05]  /*c1f0*/  @P1 BRA `(.L_x_2508) ;  /* 0x00000000006c1947 */ /* 0x000fea0003800000 */
[----:B------:R-:W5:Y:S01]  /*c200*/  S2R R13, SR_TID.X ;  /* 0x00000000000d7919 */ /* 0x000f620000002100 */
[----:B01234-:R-:W-:-:S04]  /*c210*/  IMAD.IADD R10, R5, 0x1, R0 ;  /* 0x00000001050a7824 */ /* 0x01ffc800078e0200 */
        /* <DEDUP_REMOVED lines=25> */
.L_x_2508:
[----:B------:R-:W-:Y:S05]  /*c3b0*/  BSYNC.RECONVERGENT B2 ;  /* 0x0000000000027941 */ /* 0x000fea0003800200 */
.L_x_2507:
        /* <DEDUP_REMOVED lines=29> */
.L_x_2510:
[----:B------:R-:W-:Y:S05]  /*c590*/  BSYNC.RECONVERGENT B2 ;  /* 0x0000000000027941 */ /* 0x000fea0003800200 */
.L_x_2509:
[----:B------:R-:W-:Y:S04]  /*c5a0*/  BSSY.RECONVERGENT B2, `(.L_x_2511) ;  /* 0x000001e000027945 */ /* 0x000fe80003800200 */
[----:B------:R-:W-:Y:S05]  /*c5b0*/  @P1 BRA `(.L_x_2512) ;  /* 0x0000000000701947 */ /* 0x000fea0003800000 */
[----:B01234-:R-:W-:Y:S01]  /*c5c0*/  IMAD.IADD R10, R5, 0x1, R0 ;  /* 0x00000001050a7824 */ /* 0x01ffe200078e0200 */
[----:B------:R-:W0:Y:S03]  /*c5d0*/  S2R R13, SR_TID.X ;  /* 0x00000000000d7919 */ /* 0x000e260000002100 */
[----:B------:R-:W-:-:S05]  /*c5e0*/  IMAD R10, R0, 0x4, R10 ;  /* 0x00000004000a7824 */ /* 0x000fca00078e020a */
[----:B------:R-:W-:-:S05]  /*c5f0*/  LEA R10, R0, R10, 0x1 ;  /* 0x0000000a000a7211 */ /* 0x000fca00078e08ff */
[----:B------:R-:W-:-:S04]  /*c600*/  IMAD R10, R0, 0x2, R10 ;  /* 0x00000002000a7824 */ /* 0x000fc800078e020a */
[----:B------:R-:W-:-:S04]  /*c610*/  IMAD R10, R0, 0x2, R10 ;  /* 0x00000002000a7824 */ /* 0x000fc800078e020a */
[----:B------:R-:W-:-:S05]  /*c620*/  IMAD R10, R0, 0x2, R10 ;  /* 0x00000002000a7824 */ /* 0x000fca00078e020a */
[----:B------:R-:W-:-:S05]  /*c630*/  LEA R10, R0, R10, 0x1 ;  /* 0x0000000a000a7211 */ /* 0x000fca00078e08ff */
[C---:B------:R-:W-:Y:S02]  /*c640*/  IMAD R10, R0.reuse, 0x2, R10 ;  /* 0x00000002000a7824 */ /* 0x040fe400078e020a */
        /* <DEDUP_REMOVED lines=19> */
.L_x_2512:
[----:B------:R-:W-:Y:S05]  /*c780*/  BSYNC.RECONVERGENT B2 ;  /* 0x0000000000027941 */ /* 0x000fea0003800200 */
.L_x_2511:
[----:B------:R-:W-:Y:S04]  /*c790*/  BSSY.RECONVERGENT B2, `(.L_x_2513) ;  /* 0x000001e000027945 */ /* 0x000fe80003800200 */
[----:B------:R-:W-:Y:S05]  /*c7a0*/  @P1 BRA `(.L_x_2514) ;  /* 0x0000000000701947 */ /* 0x000fea0003800000 */
[----:B01234-:R-:W-:Y:S01]  /*c7b0*/  IMAD.IADD R10, R5, 0x1, R0 ;  /* 0x00000001050a7824 */ /* 0x01ffe200078e0200 */
[----:B------:R-:W0:Y:S04]  /*c7c0*/  S2R R13, SR_TID.X ;  /* 0x00000000000d7919 */ /* 0x000e280000002100 */
[----:B------:R-:W-:-:S05]  /*c7d0*/  LEA R10, R0, R10, 0x2 ;  /* 0x0000000a000a7211 */ /* 0x000fca00078e10ff */
        /* <DEDUP_REMOVED lines=25> */
.L_x_2514:
[----:B------:R-:W-:Y:S05]  /*c970*/  BSYNC.RECONVERGENT B2 ;  /* 0x0000000000027941 */ /* 0x000fea0003800200 */
.L_x_2513:
[----:B------:R-:W-:Y:S04]  /*c980*/  BSSY.RECONVERGENT B2, `(.L_x_2515) ;  /* 0x000001f000027945 */ /* 0x000fe80003800200 */
[----:B------:R-:W-:Y:S05]  /*c990*/  @P1 BRA `(.L_x_2516) ;  /* 0x0000000000741947 */ /* 0x000fea0003800000 */
[----:B01234-:R-:W-:Y:S01]  /*c9a0*/  IADD3 R10, PT, PT, R5, R0, RZ ;  /* 0x00000000050a7210 */ /* 0x01ffe20007ffe0ff */
[----:B------:R-:W0:Y:S04]  /*c9b0*/  S2R R13, SR_TID.X ;  /* 0x00000000000d7919 */ /* 0x000e280000002100 */
[----:B------:R-:W-:-:S04]  /*c9c0*/  IMAD R10, R0, 0x4, R10 ;  /* 0x00000004000a7824 */ /* 0x000fc800078e020a */
        /* <DEDUP_REMOVED lines=26> */
.L_x_2516:
[----:B------:R-:W-:Y:S05]  /*cb70*/  BSYNC.RECONVERGENT B2 ;  /* 0x0000000000027941 */ /* 0x000fea0003800200 */
.L_x_2515:
        /* <DEDUP_REMOVED lines=31> */
.L_x_2518:
[----:B------:R-:W-:Y:S05]  /*cd70*/  BSYNC.RECONVERGENT B2 ;  /* 0x0000000000027941 */ /* 0x000fea0003800200 */
.L_x_2517:
        /* <DEDUP_REMOVED lines=32> */
.L_x_2520:
[----:B------:R-:W-:Y:S05]  /*cf80*/  BSYNC.RECONVERGENT B2 ;  /* 0x0000000000027941 */ /* 0x000fea0003800200 */
.L_x_2519:
        /* <DEDUP_REMOVED lines=10> */
[C---:B------:R-:W-:Y:S02]  /*d030*/  IMAD R10, R0.reuse, 0x2, R10 ;  /* 0x00000002000a7824 */ /* 0x040fe400078e020a */
        /* <DEDUP_REMOVED lines=21> */
.L_x_2522:
[----:B------:R-:W-:Y:S05]  /*d190*/  BSYNC.RECONVERGENT B2 ;  /* 0x0000000000027941 */ /* 0x000fea0003800200 */
.L_x_2521:
        /* <DEDUP_REMOVED lines=33> */
.L_x_2524:
[----:B------:R-:W-:Y:S05]  /*d3b0*/  BSYNC.RECONVERGENT B2 ;  /* 0x0000000000027941 */ /* 0x000fea0003800200 */
.L_x_2523:
        /* <DEDUP_REMOVED lines=33> */
.L_x_2526:
[----:B------:R-:W-:Y:S05]  /*d5d0*/  BSYNC.RECONVERGENT B2 ;  /* 0x0000000000027941 */ /* 0x000fea0003800200 */
.L_x_2525:
        /* <DEDUP_REMOVED lines=34> */
.L_x_2528:
[----:B------:R-:W-:Y:S05]  /*d800*/  BSYNC.RECONVERGENT B2 ;  /* 0x0000000000027941 */ /* 0x000fea0003800200 */
.L_x_2527:
        /* <DEDUP_REMOVED lines=34> */
.L_x_2530:
[----:B------:R-:W-:Y:S05]  /*da30*/  BSYNC.RECONVERGENT B2 ;  /* 0x0000000000027941 */ /* 0x000fea0003800200 */
.L_x_2529:
        /* <DEDUP_REMOVED lines=35> */
.L_x_2532:
[----:B------:R-:W-:Y:S05]  /*dc70*/  BSYNC.RECONVERGENT B2 ;  /* 0x0000000000027941 */ /* 0x000fea0003800200 */
.L_x_2531:
        /* <DEDUP_REMOVED lines=29> */
[----:B------:R-:W-:Y:S01]  /*de50*/  IADD3 R13, P3, PT, R2, R13, RZ ;  /* 0x0000000d020d7210 */ /* 0x000fe20007f7e0ff */
[----:B------:R-:W-:-:S03]  /*de60*/  IMAD R5, R0, 0x20, R5 ;  /* 0x0000002000057824 */ /* 0x000fc600078e0205 */
[----:B------:R-:W-:Y:S01]  /*de70*/  IADD3.X R15, PT, PT, R3, R12, RZ, P3, !PT ;  /* 0x0000000c030f7210 */ /* 0x000fe20001ffe4ff */
[----:B------:R-:W-:Y:S01]  /*de80*/  IMAD.SHL.U32 R5, R5, 0x4, RZ ;  /* 0x0000000405057824 */ /* 0x000fe200078e00ff */
[----:B------:R-:W-:-:S04]  /*de90*/  LEA R12, P3, R13, UR10, 0x2 ;  /* 0x0000000a0d0c7c11 */ /* 0x000fc8000f8610ff */
[----:B------:R-:W-:Y:S01]  /*dea0*/  LEA.HI.X R13, R13, UR11, R15, 0x2, P3 ;  /* 0x0000000b0d0d7c11 */ /* 0x000fe200098f140f */
[----:B--2---:R-:W-:Y:S01]  /*deb0*/  FADD.FTZ R182, R78, R182 ;  /* 0x000000b64eb67221 */ /* 0x004fe20000010000 */
[----:B------:R-:W-:-:S05]  /*dec0*/  FADD.FTZ R183, R79, R183 ;  /* 0x000000b74fb77221 */ /* 0x000fca0000010000 */
[----:B------:R0:W-:Y:S02]  /*ded0*/  STG.E.64 desc[UR36][R12.64], R182 ;  /* 0x000000b60c007986 */ /* 0x0001e4000c101b24 */
[----:B0-----:R-:W-:Y:S02]  /*dee0*/  IADD3 R12, P3, PT, R11, R5, RZ ;  /* 0x000000050b0c7210 */ /* 0x001fe40007f7e0ff */
[----:B------:R-:W-:-:S05]  /*def0*/  SHF.R.S32.HI R11, RZ, 0x1f, R5 ;  /* 0x0000001fff0b7819 */ /* 0x000fca0000011405 */
        /* <DEDUP_REMOVED lines=11> */
.L_x_2534:
[----:B------:R-:W-:Y:S05]  /*dfb0*/  BSYNC.RECONVERGENT B2 ;  /* 0x0000000000027941 */ /* 0x000fea0003800200 */
.L_x_2533:
[----:B------:R-:W-:Y:S01]  /*dfc0*/  BSSY.RECONVERGENT B2, `(.L_x_2535) ;  /* 0x0000015000027945 */ /* 0x000fe20003800200 */
[----:B------:R-:W-:-:S03]  /*dfd0*/  IMAD R5, R0, 0x2, R10 ;  /* 0x0000000200057824 */ /* 0x000fc600078e020a */
[----:B------:R-:W-:Y:S05]  /*dfe0*/  @P1 BRA `(.L_x_2536) ;  /* 0x0000000000481947 */ /* 0x000fea0003800000 */
[----:B0-----:R-:W0:Y:S01]  /*dff0*/  S2R R13, SR_TID.X ;  /* 0x00000000000d7919 */ /* 0x001e220000002100 */
        /* <DEDUP_REMOVED lines=17> */
.L_x_2536:
[----:B------:R-:W-:Y:S05]  /*e110*/  BSYNC.RECONVERGENT B2 ;  /* 0x0000000000027941 */ /* 0x000fea0003800200 */
.L_x_2535:
[----:B------:R-:W-:Y:S01]  /*e120*/  BSSY.RECONVERGENT B2, `(.L_x_2537) ;  /* 0x0000015000027945 */ /* 0x000fe20003800200 */
[----:B------:R-:W-:-:S03]  /*e130*/  IMAD.IADD R5, R5, 0x1, R0 ;  /* 0x0000000105057824 */ /* 0x000fc600078e0200 */
[----:B------:R-:W-:Y:S05]  /*e140*/  @P1 BRA `(.L_x_2538) ;  /* 0x0000000000481947 */ /* 0x000fea0003800000 */
[----:B0-----:R-:W0:Y:S01]  /*e150*/  S2R R13, SR_TID.X ;  /* 0x00000000000d7919 */ /* 0x001e220000002100 */
[----:B-1----:R-:W-:-:S05]  /*e160*/  IMAD.SHL.U32 R11, R5, 0x4, RZ ;  /* 0x00000004050b7824 */ /* 0x002fca00078e00ff */
        /* <DEDUP_REMOVED lines=16> */
.L_x_2538:
[----:B------:R-:W-:Y:S05]  /*e270*/  BSYNC.RECONVERGENT B2 ;  /* 0x0000000000027941 */ /* 0x000fea0003800200 */
.L_x_2537:
[----:B------:R-:W-:Y:S01]  /*e280*/  BSSY.RECONVERGENT B2, `(.L_x_2539) ;  /* 0x0000015000027945 */ /* 0x000fe20003800200 */
[----:B------:R-:W-:-:S03]  /*e290*/  IMAD.IADD R5, R5, 0x1, R0 ;  /* 0x0000000105057824 */ /* 0x000fc600078e0200 */
[----:B------:R-:W-:Y:S05]  /*e2a0*/  @P1 BRA `(.L_x_2540) ;  /* 0x0000000000481947 */ /* 0x000fea0003800000 */
[----:B0-----:R-:W0:Y:S01]  /*e2b0*/  S2R R13, SR_TID.X ;  /* 0x00000000000d7919 */ /* 0x001e220000002100 */
[----:B-12---:R-:W-:-:S05]  /*e2c0*/  IMAD.SHL.U32 R11, R5, 0x4, RZ ;  /* 0x00000004050b7824 */ /* 0x006fca00078e00ff */
        /* <DEDUP_REMOVED lines=16> */
.L_x_2540:
[----:B------:R-:W-:Y:S05]  /*e3d0*/  BSYNC.RECONVERGENT B2 ;  /* 0x0000000000027941 */ /* 0x000fea0003800200 */
.L_x_2539:
[----:B------:R-:W-:Y:S01]  /*e3e0*/  BSSY.RECONVERGENT B2, `(.L_x_2541) ;  /* 0x0000015000027945 */ /* 0x000fe20003800200 */
[----:B------:R-:W-:-:S03]  /*e3f0*/  IMAD.IADD R5, R5, 0x1, R0 ;  /* 0x0000000105057824 */ /* 0x000fc600078e0200 */
[----:B------:R-:W-:Y:S05]  /*e400*/  @P1 BRA `(.L_x_2542) ;  /* 0x0000000000481947 */ /* 0x000fea0003800000 */
[----:B0-----:R-:W0:Y:S01]  /*e410*/  S2R R13, SR_TID.X ;  /* 0x00000000000d7919 */ /* 0x001e220000002100 */
[----:B-123--:R-:W-:-:S05]  /*e420*/  IMAD.SHL.U32 R11, R5, 0x4, RZ ;  /* 0x00000004050b7824 */ /* 0x00efca00078e00ff */
        /* <DEDUP_REMOVED lines=16> */
.L_x_2542:
[----:B------:R-:W-:Y:S05]  /*e530*/  BSYNC.RECONVERGENT B2 ;  /* 0x0000000000027941 */ /* 0x000fea0003800200 */
.L_x_2541:
[----:B------:R-:W-:Y:S01]  /*e540*/  BSSY.RECONVERGENT B2, `(.L_x_2543) ;  /* 0x0000015000027945 */ /* 0x000fe20003800200 */
[----:B------:R-:W-:-:S03]  /*e550*/  IMAD.IADD R5, R5, 0x1, R0 ;  /* 0x0000000105057824 */ /* 0x000fc600078e0200 */
[----:B------:R-:W-:Y:S05]  /*e560*/  @P1 BRA `(.L_x_2544) ;  /* 0x0000000000481947 */ /* 0x000fea0003800000 */
[----:B0-----:R-:W0:Y:S01]  /*e570*/  S2R R13, SR_TID.X ;  /* 0x00000000000d7919 */ /* 0x001e220000002100 */
[----:B-1234-:R-:W-:-:S05]  /*e580*/  IMAD.SHL.U32 R11, R5, 0x4, RZ ;  /* 0x00000004050b7824 */ /* 0x01efca00078e00ff */
        /* <DEDUP_REMOVED lines=16> */
.L_x_2544:
[----:B------:R-:W-:Y:S05]  /*e690*/  BSYNC.RECONVERGENT B2 ;  /* 0x0000000000027941 */ /* 0x000fea0003800200 */
.L_x_2543:
        /* <DEDUP_REMOVED lines=21> */
.L_x_2546:
[----:B------:R-:W-:Y:S05]  /*e7f0*/  BSYNC.RECONVERGENT B2 ;  /* 0x0000000000027941 */ /* 0x000fea0003800200 */
.L_x_2545:
        /* <DEDUP_REMOVED lines=21> */
.L_x_2548:
[----:B------:R-:W-:Y:S05]  /*e950*/  BSYNC.RECONVERGENT B2 ;  /* 0x0000000000027941 */ /* 0x000fea0003800200 */
.L_x_2547:
        /* <DEDUP_REMOVED lines=21> */
.L_x_2550:
[----:B------:R-:W-:Y:S05]  /*eab0*/  BSYNC.RECONVERGENT B2 ;  /* 0x0000000000027941 */ /* 0x000fea0003800200 */
.L_x_2549:
        /* <DEDUP_REMOVED lines=21> */
.L_x_2552:
[----:B------:R-:W-:Y:S05]  /*ec10*/  BSYNC.RECONVERGENT B2 ;  /* 0x0000000000027941 */ /* 0x000fea0003800200 */
.L_x_2551:
        /* <DEDUP_REMOVED lines=21> */
.L_x_2554:
[----:B------:R-:W-:Y:S05]  /*ed70*/  BSYNC.RECONVERGENT B2 ;  /* 0x0000000000027941 */ /* 0x000fea0003800200 */
.L_x_2553:
        /* <DEDUP_REMOVED lines=21> */
.L_x_2556:
[----:B------:R-:W-:Y:S05]  /*eed0*/  BSYNC.RECONVERGENT B2 ;  /* 0x0000000000027941 */ /* 0x000fea0003800200 */
.L_x_2555:
        /* <DEDUP_REMOVED lines=21> */
.L_x_2558:
[----:B------:R-:W-:Y:S05]  /*f030*/  BSYNC.RECONVERGENT B2 ;  /* 0x0000000000027941 */ /* 0x000fea0003800200 */
.L_x_2557:
        /* <DEDUP_REMOVED lines=21> */
.L_x_2560:
[----:B------:R-:W-:Y:S05]  /*f190*/  BSYNC.RECONVERGENT B2 ;  /* 0x0000000000027941 */ /* 0x000fea0003800200 */
.L_x_2559:
        /* <DEDUP_REMOVED lines=21> */
.L_x_2562:
[----:B------:R-:W-:Y:S05]  /*f2f0*/  BSYNC.RECONVERGENT B2 ;  /* 0x0000000000027941 */ /* 0x000fea0003800200 */
.L_x_2561:
        /* <DEDUP_REMOVED lines=21> */
.L_x_2564:
[----:B------:R-:W-:Y:S05]  /*f450*/  BSYNC.RECONVERGENT B2 ;  /* 0x0000000000027941 */ /* 0x000fea0003800200 */
.L_x_2563:
        /* <DEDUP_REMOVED lines=21> */
.L_x_2566:
[----:B------:R-:W-:Y:S05]  /*f5b0*/  BSYNC.RECONVERGENT B2 ;  /* 0x0000000000027941 */ /* 0x000fea0003800200 */
.L_x_2565:
        /* <DEDUP_REMOVED lines=21> */
.L_x_2568:
[----:B------:R-:W-:Y:S05]  /*f710*/  BSYNC.RECONVERGENT B2 ;  /* 0x0000000000027941 */ /* 0x000fea0003800200 */
.L_x_2567:
        /* <DEDUP_REMOVED lines=21> */
.L_x_2570:
[----:B------:R-:W-:Y:S05]  /*f870*/  BSYNC.RECONVERGENT B2 ;  /* 0x0000000000027941 */ /* 0x000fea0003800200 */
.L_x_2569:
        /* <DEDUP_REMOVED lines=21> */
.L_x_2572:
[----:B------:R-:W-:Y:S05]  /*f9d0*/  BSYNC.RECONVERGENT B2 ;  /* 0x0000000000027941 */ /* 0x000fea0003800200 */
.L_x_2571:
        /* <DEDUP_REMOVED lines=21> */
.L_x_2574:
[----:B------:R-:W-:Y:S05]  /*fb30*/  BSYNC.RECONVERGENT B2 ;  /* 0x0000000000027941 */ /* 0x000fea0003800200 */
.L_x_2573:
        /* <DEDUP_REMOVED lines=21> */
.L_x_2576:
[----:B------:R-:W-:Y:S05]  /*fc90*/  BSYNC.RECONVERGENT B2 ;  /* 0x0000000000027941 */ /* 0x000fea0003800200 */
.L_x_2575:
        /* <DEDUP_REMOVED lines=21> */
.L_x_2578:
[----:B------:R-:W-:Y:S05]  /*fdf0*/  BSYNC.RECONVERGENT B2 ;  /* 0x0000000000027941 */ /* 0x000fea0003800200 */
.L_x_2577:
        /* <DEDUP_REMOVED lines=21> */
.L_x_2580:
[----:B------:R-:W-:Y:S05]  /*ff50*/  BSYNC.RECONVERGENT B2 ;  /* 0x0000000000027941 */ /* 0x000fea0003800200 */
.L_x_2579:
        /* <DEDUP_REMOVED lines=21> */
.L_x_2582:
[----:B------:R-:W-:Y:S05]  /*100b0*/  BSYNC.RECONVERGENT B2 ;  /* 0x0000000000027941 */ /* 0x000fea0003800200 */
.L_x_2581:
        /* <DEDUP_REMOVED lines=21> */
.L_x_2584:
[----:B------:R-:W-:Y:S05]  /*10210*/  BSYNC.RECONVERGENT B2 ;  /* 0x0000000000027941 */ /* 0x000fea0003800200 */
.L_x_2583:
        /* <DEDUP_REMOVED lines=21> */
.L_x_2586:
[----:B------:R-:W-:Y:S05]  /*10370*/  BSYNC.RECONVERGENT B2 ;  /* 0x0000000000027941 */ /* 0x000fea0003800200 */
.L_x_2585:
        /* <DEDUP_REMOVED lines=21> */
.L_x_2588:
[----:B------:R-:W-:Y:S05]  /*104d0*/  BSYNC.RECONVERGENT B2 ;  /* 0x0000000000027941 */ /* 0x000fea0003800200 */
.L_x_2587:
        /* <DEDUP_REMOVED lines=21> */
.L_x_2590:
[----:B------:R-:W-:Y:S05]  /*10630*/  BSYNC.RECONVERGENT B2 ;  /* 0x0000000000027941 */ /* 0x000fea0003800200 */
.L_x_2589:
        /* <DEDUP_REMOVED lines=21> */
.L_x_2592:
[----:B------:R-:W-:Y:S05]  /*10790*/  BSYNC.RECONVERGENT B2 ;  /* 0x0000000000027941 */ /* 0x000fea0003800200 */
.L_x_2591:
        /* <DEDUP_REMOVED lines=21> */
.L_x_2594:
[----:B------:R-:W-:Y:S05]  /*108f0*/  BSYNC.RECONVERGENT B2 ;  /* 0x0000000000027941 */ /* 0x000fea0003800200 */
.L_x_2593:
[----:B------:R-:W-:Y:S05]  /*10900*/  @P1 BRA `(.L_x_2478) ;  /* 0x0000004800041947 */ /* 0x000fea0003800000 */
[----:B0-----:R-:W0:Y:S01]  /*10910*/  S2R R12, SR_TID.X ;  /* 0x00000000000c7919 */ /* 0x001e220000002100 */
[----:B-1234-:R-:W-:-:S04]  /*10920*/  IMAD.IADD R10, R5, 0x1, R0 ;  /* 0x00000001050a7824 */ /* 0x01efc800078e0200 */
        /* <DEDUP_REMOVED lines=16> */
[----:B------:R0:W-:Y:S01]  /*10a30*/  STG.E.64 desc[UR36][R10.64], R246 ;  /* 0x000000f60a007986 */ /* 0x0001e2000c101b24 */
[----:B------:R-:W-:Y:S05]  /*10a40*/  BRA `(.L_x_2478) ;  /* 0x0000004400b47947 */ /* 0x000fea0003800000 */
.L_x_2360:
[----:B------:R-:W-:Y:S01]  /*10a50*/  ISETP.GE.AND P1, PT, R4, UR45, PT ;  /* 0x0000002d04007c0c */ /* 0x000fe2000bf26270 */
[----:B------:R-:W-:Y:S04]  /*10a60*/  STL [R1+0x284], R6 ;  /* 0x0002840601007387 */ /* 0x000fe80000100800 */
[----:B------:R-:W-:Y:S04]  /*10a70*/  STL [R1+0x280], R3 ;  /* 0x0002800301007387 */ /* 0x000fe80000100800 */
[----:B------:R0:W-:Y:S04]  /*10a80*/  STL [R1+0x27c], R2 ;  /* 0x00027c0201007387 */ /* 0x0001e80000100800 */
[----:B------:R-:W1:Y:S01]  /*10a90*/  @!P1 S2R R13, SR_TID.X ;  /* 0x00000000000d9919 */ /* 0x000e620000002100 */
[----:B------:R-:W2:Y:S01]  /*10aa0*/  @!P1 LDC.64 R10, c[0x0][0x3b8] ;  /* 0x0000ee00ff0a9b82 */ /* 0x000ea20000000a00 */
[----:B------:R-:W-:Y:S01]  /*10ab0*/  @!P1 IMAD.IADD R15, R5, 0x1, R0 ;  /* 0x00000001050f9824 */ /* 0x000fe200078e0200 */
[----:B------:R-:W3:Y:S03]  /*10ac0*/  @!P1 S2R R12, SR_TID.X ;  /* 0x00000000000c9919 */ /* 0x000ee60000002100 */
[----:B------:R-:W-:Y:S01]  /*10ad0*/  @!P1 IMAD R15, R0, 0x4, R15 ;  /* 0x00000004000f9824 */ /* 0x000fe200078e020f */
[----:B------:R-:W4:Y:S04]  /*10ae0*/  @!P1 S2R R249, SR_TID.X ;  /* 0x0000000000f99919 */ /* 0x000f280000002100 */
[----:B------:R-:W-:-:S04]  /*10af0*/  @!P1 SHF.L.U32 R15, R15, 0x2, RZ ;  /* 0x000000020f0f9819 */ /* 0x000fc800000006ff */
[----:B------:R-:W-:Y:S01]  /*10b00*/  @!P1 SHF.R.S32.HI R14, RZ, 0x1f, R15 ;  /* 0x0000001fff0e9819 */ /* 0x000fe2000001140f */
[----:B-1----:R-:W-:Y:S02]  /*10b10*/  @!P1 IMAD.SHL.U32 R13, R13, 0x2, RZ ;  /* 0x000000020d0d9824 */ /* 0x002fe400078e00ff */
[----:B---3--:R-:W-:-:S03]  /*10b20*/  @!P1 IMAD.SHL.U32 R12, R12, 0x2, RZ ;  /* 0x000000020c0c9824 */ /* 0x008fc600078e00ff */
[----:B------:R-:W-:Y:S02]  /*10b30*/  @!P1 LOP3.LUT R13, R13, 0x2, RZ, 0xc0, !PT ;  /* 0x000000020d0d9812 */ /* 0x000fe400078ec0ff */
[----:B----4-:R-:W-:-:S03]  /*10b40*/  @!P1 SHF.L.U32 R251, R249, 0x1, RZ ;  /* 0x00000001f9fb9819 */ /* 0x010fc600000006ff */
[----:B------:R-:W-:Y:S01]  /*10b50*/  @!P1 IMAD R13, R0, UR6, R13 ;  /* 0x00000006000d9c24 */ /* 0x000fe2000f8e020d */
[----:B------:R-:W-:Y:S02]  /*10b60*/  @!P1 LOP3.LUT R12, R12, 0x2, RZ, 0xc0, !PT ;  /* 0x000000020c0c9812 */ /* 0x000fe400078ec0ff */
[----:B------:R-:W-:Y:S02]  /*10b70*/  @!P1 LOP3.LUT R251, R251, 0x2, RZ, 0xc0, !PT ;  /* 0x00000002fbfb9812 */ /* 0x000fe400078ec0ff */
[C---:B------:R-:W-:Y:S01]  /*10b80*/  @!P1 IADD3 R15, P3, PT, R13.reuse, R15, RZ ;  /* 0x0000000f0d0f9210 */ /* 0x040fe20007f7e0ff */
[C---:B------:R-:W-:Y:S02]  /*10b90*/  @!P1 IMAD R12, R0.reuse, UR6, R12 ;  /* 0x00000006000c9c24 */ /* 0x040fe4000f8e020c */
[----:B------:R-:W-:Y:S01]  /*10ba0*/  @!P1 IMAD R251, R0, UR6, R251 ;  /* 0x0000000600fb9c24 */ /* 0x000fe2000f8e02fb */
[----:B------:R-:W-:Y:S02]  /*10bb0*/  @!P1 LEA.HI.X.SX32 R13, R13, R14, 0x1, P3 ;  /* 0x0000000e0d0d9211 */ /* 0x000fe400018f0eff */
[----:B--2---:R-:W-:-:S04]  /*10bc0*/  @!P1 LEA R14, P3, R15, R10, 0x2 ;  /* 0x0000000a0f0e9211 */ /* 0x004fc800078610ff */
[----:B------:R-:W-:Y:S01]  /*10bd0*/  @!P1 LEA.HI.X R15, R15, R11, R13, 0x2, P3 ;  /* 0x0000000b0f0f9211 */ /* 0x000fe200018f140d */
[----:B------:R-:W-:Y:S01]  /*10be0*/  @!P1 IMAD.IADD R13, R5, 0x1, R0 ;  /* 0x00000001050d9824 */ /* 0x000fe200078e0200 */
[----:B------:R-:W1:Y:S03]  /*10bf0*/  @!P1 LDC.64 R10, c[0x0][0x3b8] ;  /* 0x0000ee00ff0a9b82 */ /* 0x000e660000000a00 */
[----:B------:R-:W-:-:S05]  /*10c00*/  @!P1 IMAD R13, R0, 0x4, R13 ;  /* 0x00000004000d9824 */ /* 0x000fca00078e020d */
[----:B------:R-:W-:-:S05]  /*10c10*/  @!P1 IADD3 R13, PT, PT, R13, R0, RZ ;  /* 0x000000000d0d9210 */ /* 0x000fca0007ffe0ff */
[----:B------:R-:W-:-:S05]  /*10c20*/  @!P1 IMAD.SHL.U32 R13, R13, 0x4, RZ ;  /* 0x000000040d0d9824 */ /* 0x000fca00078e00ff */
[----:B------:R-:W-:Y:S02]  /*10c30*/  @!P1 SHF.R.S32.HI R250, RZ, 0x1f, R13 ;  /* 0x0000001ffffa9819 */ /* 0x000fe4000001140d */
[----:B------:R-:W-:-:S04]  /*10c40*/  @!P1 IADD3 R13, P3, PT, R12, R13, RZ ;  /* 0x0000000d0c0d9210 */ /* 0x000fc80007f7e0ff */
[----:B------:R-:W-:Y:S02]  /*10c50*/  @!P1 LEA.HI.X.SX32 R250, R12, R250, 0x1, P3 ;  /* 0x000000fa0cfa9211 */ /* 0x000fe400018f0eff */
[----:B-1----:R-:W-:Y:S01]  /*10c60*/  @!P1 LEA R12, P3, R13, R10, 0x2 ;  /* 0x0000000a0d0c9211 */ /* 0x002fe200078610ff */
[----:B------:R-:W-:-:S03]  /*10c70*/  @!P1 IMAD.IADD R10, R5, 0x1, R0 ;  /* 0x00000001050a9824 */ /* 0x000fc600078e0200 */
[----:B------:R-:W-:Y:S01]  /*10c80*/  @!P1 LEA.HI.X R13, R13, R11, R250, 0x2, P3 ;  /* 0x0000000b0d0d9211 */ /* 0x000fe200018f14fa */
[C---:B------:R-:W-:Y:S01]  /*10c90*/  @!P1 IMAD R10, R0.reuse, 0x4, R10 ;  /* 0x00000004000a9824 */ /* 0x040fe200078e020a */
[----:B------:R-:W1:Y:S03]  /*10ca0*/  @!P1 S2R R250, SR_TID.X ;  /* 0x0000000000fa9919 */ /* 0x000e660000002100 */
[C---:B------:R-:W-:Y:S01]  /*10cb0*/  @!P1 IMAD R249, R0.reuse, 0x2, R10 ;  /* 0x0000000200f99824 */ /* 0x040fe200078e020a */
[----:B------:R2:W5:Y:S01]  /*10cc0*/  @!P1 LDG.E.64 R132, desc[UR36][R12.64] ;  /* 0x000000240c849981 */ /* 0x000562000c1e1b00 */
[----:B------:R-:W0:Y:S02]  /*10cd0*/  @!P1 LDC.64 R10, c[0x0][0x3b8] ;  /* 0x0000ee00ff0a9b82 */ /* 0x000e240000000a00 */
[----:B------:R-:W-:-:S04]  /*10ce0*/  @!P1 IMAD R249, R0, 0x2, R249 ;  /* 0x0000000200f99824 */ /* 0x000fc800078e02f9 */
[----:B------:R-:W-:Y:S02]  /*10cf0*/  @!P1 IMAD.IADD R249, R249, 0x1, R0 ;  /* 0x00000001f9f99824 */ /* 0x000fe400078e0200 */
[----:B--2---:R-:W2:Y:S03]  /*10d00*/  @!P1 LDC.64 R12, c[0x0][0x3b8] ;  /* 0x0000ee00ff0c9b82 */ /* 0x004ea60000000a00 */
[----:B------:R-:W-:-:S04]  /*10d10*/  @!P1 SHF.L.U32 R249, R249, 0x2, RZ ;  /* 0x00000002f9f99819 */ /* 0x000fc800000006ff */
[----:B------:R-:W-:Y:S02]  /*10d20*/  @!P1 SHF.R.S32.HI R252, RZ, 0x1f, R249 ;  /* 0x0000001ffffc9819 */ /* 0x000fe400000114f9 */
[----:B------:R-:W-:-:S04]  /*10d30*/  @!P1 IADD3 R249, P3, PT, R251, R249, RZ ;  /* 0x000000f9fbf99210 */ /* 0x000fc80007f7e0ff */
[----:B------:R-:W-:Y:S02]  /*10d40*/  @!P1 LEA.HI.X.SX32 R252, R251, R252, 0x1, P3 ;  /* 0x000000fcfbfc9211 */ /* 0x000fe400018f0eff */
[----:B0-----:R-:W-:Y:S01]  /*10d50*/  @!P1 LEA R2, P3, R249, R10, 0x2 ;  /* 0x0000000af9029211 */ /* 0x001fe200078610ff */
[----:B------:R-:W-:Y:S01]  /*10d60*/  @!P1 IMAD.IADD R10, R5, 0x1, R0 ;  /* 0x00000001050a9824 */ /* 0x000fe200078e0200 */
[----:B-1----:R-:W-:-:S03]  /*10d70*/  @!P1 SHF.L.U32 R250, R250, 0x1, RZ ;  /* 0x00000001fafa9819 */ /* 0x002fc600000006ff */
[----:B------:R-:W-:Y:S01]  /*10d80*/  @!P1 IMAD R10, R0, 0x4, R10 ;  /* 0x00000004000a9824 */ /* 0x000fe200078e020a */
[----:B------:R-:W-:Y:S02]  /*10d90*/  @!P1 LEA.HI.X R249, R249, R11, R252, 0x2, P3 ;  /* 0x0000000bf9f99211 */ /* 0x000fe400018f14fc */
[----:B------:R-:W-:Y:S01]  /*10da0*/  @!P1 LOP3.LUT R250, R250, 0x2, RZ, 0xc0, !PT ;  /* 0x00000002fafa9812 */ /* 0x000fe200078ec0ff */
[----:B------:R-:W-:-:S04]  /*10db0*/  @!P1 IMAD R10, R0, 0x2, R10 ;  /* 0x00000002000a9824 */ /* 0x000fc800078e020a */
[C---:B------:R-:W-:Y:S02]  /*10dc0*/  @!P1 IMAD R10, R0.reuse, 0x2, R10 ;  /* 0x00000002000a9824 */ /* 0x040fe400078e020a */
[C---:B------:R-:W-:Y:S02]  /*10dd0*/  @!P1 IMAD R250, R0.reuse, UR6, R250 ;  /* 0x0000000600fa9c24 */ /* 0x040fe4000f8e02fa */
[----:B------:R-:W-:-:S04]  /*10de0*/  @!P1 IMAD R10, R0, 0x2, R10 ;  /* 0x00000002000a9824 */ /* 0x000fc800078e020a */
[----:B------:R-:W-:Y:S02]  /*10df0*/  @!P1 IMAD.SHL.U32 R251, R10, 0x4, RZ ;  /* 0x000000040afb9824 */ /* 0x000fe400078e00ff */
[----:B------:R-:W0:Y:S03]  /*10e00*/  @!P1 LDC.64 R10, c[0x0][0x3b8] ;  /* 0x0000ee00ff0a9b82 */ /* 0x000e260000000a00 */
[----:B------:R-:W-:Y:S02]  /*10e10*/  @!P1 SHF.R.S32.HI R252, RZ, 0x1f, R251 ;  /* 0x0000001ffffc9819 */ /* 0x000fe400000114fb */
[----:B------:R-:W-:-:S04]  /*10e20*/  @!P1 IADD3 R251, P3, PT, R250, R251, RZ ;  /* 0x000000fbfafb9210 */ /* 0x000fc80007f7e0ff */
[----:B------:R-:W-:Y:S02]  /*10e30*/  @!P1 LEA.HI.X.SX32 R252, R250, R252, 0x1, P3 ;  /* 0x000000fcfafc9211 */ /* 0x000fe400018f0eff */
[----:B------:R-:W1:Y:S01]  /*10e40*/  @!P1 S2R R250, SR_TID.X ;  /* 0x0000000000fa9919 */ /* 0x000e620000002100 */
[C---:B0-----:R-:W-:Y:S02]  /*10e50*/  @!P1 LEA R6, P3, R251.reuse, R10, 0x2 ;  /* 0x0000000afb069211 */ /* 0x041fe400078610ff */
[----:B------:R-:W-:Y:S02]  /*10e60*/  @!P1 MOV R10, R14 ;  /* 0x0000000e000a9202 */ /* 0x000fe40000000f00 */
[----:B------:R-:W-:Y:S01]  /*10e70*/  @!P1 LEA.HI.X R251, R251, R11, R252, 0x2, P3 ;  /* 0x0000000bfbfb9211 */ /* 0x000fe200018f14fc */
[----:B------:R-:W-:-:S05]  /*10e80*/  @!P1 IMAD.MOV.U32 R11, RZ, RZ, R15 ;  /* 0x000000ffff0b9224 */ /* 0x000fca00078e000f */
[----:B------:R0:W5:Y:S01]  /*10e90*/  @!P1 LDG.E.64 R130, desc[UR36][R10.64] ;  /* 0x000000240a829981 */ /* 0x000162000c1e1b00 */
[----:B-1----:R-:W-:Y:S02]  /*10ea0*/  @!P1 IMAD.SHL.U32 R250, R250, 0x2, RZ ;  /* 0x00000002fafa9824 */ /* 0x002fe400078e00ff */
[----:B0-----:R-:W-:-:S03]  /*10eb0*/  @!P1 IMAD.IADD R10, R5, 0x1, R0 ;  /* 0x00000001050a9824 */ /* 0x001fc600078e0200 */
[----:B------:R-:W-:Y:S01]  /*10ec0*/  @!P1 LOP3.LUT R14, R250, 0x2, RZ, 0xc0, !PT ;  /* 0x00000002fa0e9812 */ /* 0x000fe200078ec0ff */
[----:B------:R-:W-:-:S04]  /*10ed0*/  @!P1 IMAD R10, R0, 0x4, R10 ;  /* 0x00000004000a9824 */ /* 0x000fc800078e020a */
[C---:B------:R-:W-:Y:S01]  /*10ee0*/  @!P1 IMAD R14, R0.reuse, UR6, R14 ;  /* 0x00000006000e9c24 */ /* 0x040fe2000f8e020e */
[----:B------:R-:W-:-:S05]  /*10ef0*/  @!P1 LEA R10, R0, R10, 0x1 ;  /* 0x0000000a000a9211 */ /* 0x000fca00078e08ff */
[----:B------:R-:W-:-:S04]  /*10f00*/  @!P1 IMAD R10, R0, 0x2, R10 ;  /* 0x00000002000a9824 */ /* 0x000fc800078e020a */
[----:B------:R-:W-:-:S05]  /*10f10*/  @!P1 IMAD R10, R0, 0x2, R10 ;  /* 0x00000002000a9824 */ /* 0x000fca00078e020a */
[----:B------:R-:W-:Y:S02]  /*10f20*/  @!P1 IADD3 R250, PT, PT, R10, R0, RZ ;  /* 0x000000000afa9210 */ /* 0x000fe40007ffe0ff */
[----:B------:R-:W0:Y:S03]  /*10f30*/  @!P1 LDC.64 R10, c[0x0][0x3b8] ;  /* 0x0000ee00ff0a9b82 */ /* 0x000e260000000a00 */
[----:B------:R-:W-:-:S05]  /*10f40*/  @!P1 IMAD.SHL.U32 R250, R250, 0x4, RZ ;  /* 0x00000004fafa9824 */ /* 0x000fca00078e00ff */
[----:B------:R-:W-:Y:S02]  /*10f50*/  @!P1 SHF.R.S32.HI R15, RZ, 0x1f, R250 ;  /* 0x0000001fff0f9819 */ /* 0x000fe400000114fa */
[----:B------:R-:W-:-:S04]  /*10f60*/  @!P1 IADD3 R250, P3, PT, R14, R250, RZ ;  /* 0x000000fa0efa9210 */ /* 0x000fc80007f7e0ff */
[----:B------:R-:W-:Y:S02]  /*10f70*/  @!P1 LEA.HI.X.SX32 R15, R14, R15, 0x1, P3 ;  /* 0x0000000f0e0f9211 */ /* 0x000fe400018f0eff */
[----:B------:R-:W1:Y:S01]  /*10f80*/  @!P1 S2R R14, SR_TID.X ;  /* 0x00000000000e9919 */ /* 0x000e620000002100 */
[----:B0-----:R-:W-:Y:S01]  /*10f90*/  @!P1 LEA R252, P3, R250, R10, 0x2 ;  /* 0x0000000afafc9211 */ /* 0x001fe200078610ff */
[----:B------:R-:W-:-:S03]  /*10fa0*/  @!P1 IMAD.IADD R10, R5, 0x1, R0 ;  /* 0x00000001050a9824 */ /* 0x000fc600078e0200 */
[----:B------:R-:W-:Y:S01]  /*10fb0*/  @!P1 LEA.HI.X R250, R250, R11, R15, 0x2, P3 ;  /* 0x0000000bfafa9211 */ /* 0x000fe200018f140f */
[----:B------:R-:W-:-:S05]  /*10fc0*/  @!P1 IMAD R10, R0, 0x4, R10 ;  /* 0x00000004000a9824 */ /* 0x000fca00078e020a */
[----:B------:R-:W-:-:S05]  /*10fd0*/  @!P1 LEA R10, R0, R10, 0x1 ;  /* 0x0000000a000a9211 */ /* 0x000fca00078e08ff */
[----:B------:R-:W-:-:S04]  /*10fe0*/  @!P1 IMAD R10, R0, 0x2, R10 ;  /* 0x00000002000a9824 */ /* 0x000fc800078e020a */
[----:B------:R-:W-:Y:S02]  /*10ff0*/  @!P1 IMAD R10, R0, 0x2, R10 ;  /* 0x00000002000a9824 */ /* 0x000fe400078e020a */
[----:B-1----:R-:W-:-:S03]  /*11000*/  @!P1 IMAD.SHL.U32 R11, R14, 0x2, RZ ;  /* 0x000000020e0b9824 */ /* 0x002fc600078e00ff */
[----:B------:R-:W-:Y:S02]  /*11010*/  @!P1 LEA R10, R0, R10, 0x1 ;  /* 0x0000000a000a9211 */ /* 0x000fe400078e08ff */
[----:B------:R-:W-:-:S03]  /*11020*/  @!P1 LOP3.LUT R11, R11, 0x2, RZ, 0xc0, !PT ;  /* 0x000000020b0b9812 */ /* 0x000fc600078ec0ff */
[----:B------:R-:W-:Y:S02]  /*11030*/  @!P1 IMAD.SHL.U32 R10, R10, 0x4, RZ ;  /* 0x000000040a0a9824 */ /* 0x000fe400078e00ff */
[----:B------:R-:W-:-:S03]  /*11040*/  @!P1 IMAD R11, R0, UR6, R11 ;  /* 0x00000006000b9c24 */ /* 0x000fc6000f8e020b */
[----:B------:R-:W-:Y:S02]  /*11050*/  @!P1 SHF.R.S32.HI R14, RZ, 0x1f, R10 ;  /* 0x0000001fff0e9819 */ /* 0x000fe4000001140a */
[----:B------:R-:W-:-:S04]  /*11060*/  @!P1 IADD3 R10, P3, PT, R11, R10, RZ ;  /* 0x0000000a0b0a9210 */ /* 0x000fc80007f7e0ff */
[----:B------:R-:W-:Y:S02]  /*11070*/  @!P1 LEA.HI.X.SX32 R11, R11, R14, 0x1, P3 ;  /* 0x0000000e0b0b9211 */ /* 0x000fe400018f0eff */
[C---:B--2---:R-:W-:Y:S01]  /*11080*/  @!P1 LEA R3, P3, R10.reuse, R12, 0x2 ;  /* 0x0000000c0a039211 */ /* 0x044fe200078610ff */
[----:B------:R-:W0:Y:S03]  /*11090*/  @!P1 S2R R14, SR_TID.X ;  /* 0x00000000000e9919 */ /* 0x000e260000002100 */
[----:B------:R-:W-:Y:S01]  /*110a0*/  @!P1 LEA.HI.X R13, R10, R13, R11, 0x2, P3 ;  /* 0x0000000d0a0d9211 */ /* 0x000fe200018f140b */
[----:B------:R-:W-:Y:S02]  /*110b0*/  @!P1 IMAD.MOV.U32 R10, RZ, RZ, R2 ;  /* 0x000000ffff0a9224 */ /* 0x000fe400078e0002 */
[----:B------:R-:W-:-:S05]  /*110c0*/  @!P1 IMAD.MOV.U32 R11, RZ, RZ, R249 ;  /* 0x000000ffff0b9224 */ /* 0x000fca00078e00f9 */
[----:B------:R1:W5:Y:S02]  /*110d0*/  @!P1 LDG.E.64 R140, desc[UR36][R10.64] ;  /* 0x000000240a8c9981 */ /* 0x000364000c1e1b00 */
[----:B-1----:R-:W-:-:S05]  /*110e0*/  @!P1 IADD3 R10, PT, PT, R5, R0, RZ ;  /* 0x00000000050a9210 */ /* 0x002fca0007ffe0ff */
[----:B------:R-:W-:-:S04]  /*110f0*/  @!P1 IMAD R10, R0, 0x4, R10 ;  /* 0x00000004000a9824 */ /* 0x000fc800078e020a */
[----:B------:R-:W-:-:S04]  /*11100*/  @!P1 IMAD R10, R0, 0x2, R10 ;  /* 0x00000002000a9824 */ /* 0x000fc800078e020a */
[----:B------:R-:W-:-:S05]  /*11110*/  @!P1 IMAD R10, R0, 0x2, R10 ;  /* 0x00000002000a9824 */ /* 0x000fca00078e020a */
[----:B------:R-:W-:Y:S01]  /*11120*/  @!P1 LEA R10, R0, R10, 0x1 ;  /* 0x0000000a000a9211 */ /* 0x000fe200078e08ff */
[----:B0-----:R-:W-:-:S04]  /*11130*/  @!P1 IMAD.SHL.U32 R14, R14, 0x2, RZ ;  /* 0x000000020e0e9824 */ /* 0x001fc800078e00ff */
[----:B------:R-:W-:Y:S01]  /*11140*/  @!P1 IMAD R10, R0, 0x2, R10 ;  /* 0x00000002000a9824 */ /* 0x000fe200078e020a */
[----:B------:R-:W-:-:S03]  /*11150*/  @!P1 LOP3.LUT R14, R14, 0x2, RZ, 0xc0, !PT ;  /* 0x000000020e0e9812 */ /* 0x000fc600078ec0ff */
[----:B------:R-:W-:Y:S02]  /*11160*/  @!P1 IMAD.IADD R10, R10, 0x1, R0 ;  /* 0x000000010a0a9824 */ /* 0x000fe400078e0200 */
[----:B------:R-:W-:-:S03]  /*11170*/  @!P1 IMAD R249, R0, UR6, R14 ;  /* 0x0000000600f99c24 */ /* 0x000fc6000f8e020e */
[----:B------:R-:W-:-:S04]  /*11180*/  @!P1 SHF.L.U32 R10, R10, 0x2, RZ ;  /* 0x000000020a0a9819 */ /* 0x000fc800000006ff */
[----:B------:R-:W-:Y:S02]  /*11190*/  @!P1 SHF.R.S32.HI R14, RZ, 0x1f, R10 ;  /* 0x0000001fff0e9819 */ /* 0x000fe4000001140a */
[C---:B------:R-:W-:Y:S02]  /*111a0*/  @!P1 IADD3 R12, P3, PT, R249.reuse, R10, RZ ;  /* 0x0000000af90c9210 */ /* 0x040fe40007f7e0ff */
[----:B------:R-:W0:Y:S01]  /*111b0*/  @!P1 LDC.64 R10, c[0x0][0x3b8] ;  /* 0x0000ee00ff0a9b82 */ /* 0x000e220000000a00 */
[----:B------:R-:W1:Y:S01]  /*111c0*/  @!P1 S2R R15, SR_TID.X ;  /* 0x00000000000f9919 */ /* 0x000e620000002100 */
[----:B------:R-:W-:Y:S02]  /*111d0*/  @!P1 LEA.HI.X.SX32 R249, R249, R14, 0x1, P3 ;  /* 0x0000000ef9f99211 */ /* 0x000fe400018f0eff */
[----:B0-----:R-:W-:Y:S01]  /*111e0*/  @!P1 LEA R14, P3, R12, R10, 0x2 ;  /* 0x0000000a0c0e9211 */ /* 0x001fe200078610ff */
[----:B------:R-:W-:-:S03]  /*111f0*/  @!P1 IMAD.MOV.U32 R10, RZ, RZ, R6 ;  /* 0x000000ffff0a9224 */ /* 0x000fc600078e0006 */
[----:B------:R-:W-:Y:S01]  /*11200*/  @!P1 LEA.HI.X R12, R12, R11, R249, 0x2, P3 ;  /* 0x0000000b0c0c9211 */ /* 0x000fe200018f14f9 */
[----:B------:R-:W-:Y:S02]  /*11210*/  @!P1 IMAD.MOV.U32 R11, RZ, RZ, R251 ;  /* 0x000000ffff0b9224 */ /* 0x000fe400078e00fb */
[----:B------:R-:W-:-:S03]  /*11220*/  @!P1 IMAD.IADD R249, R5, 0x1, R0 ;  /* 0x0000000105f99824 */ /* 0x000fc600078e0200 */
[----:B------:R0:W5:Y:S02]  /*11230*/  @!P1 LDG.E.64 R142, desc[UR36][R10.64] ;  /* 0x000000240a8e9981 */ /* 0x000164000c1e1b00 */
[C---:B------:R-:W-:Y:S01]  /*11240*/  @!P1 LEA R249, R0.reuse, R249, 0x2 ;  /* 0x000000f900f99211 */ /* 0x040fe200078e10ff */
[----:B-1----:R-:W-:Y:S01]  /*11250*/  @!P1 IMAD.SHL.U32 R15, R15, 0x2, RZ ;  /* 0x000000020f0f9824 */ /* 0x002fe200078e00ff */
[----:B0-----:R-:W0:Y:S03]  /*11260*/  @!P1 LDC.64 R10, c[0x0][0x3b8] ;  /* 0x0000ee00ff0a9b82 */ /* 0x001e260000000a00 */
[----:B------:R-:W-:Y:S01]  /*11270*/  @!P1 IMAD R249, R0, 0x2, R249 ;  /* 0x0000000200f99824 */ /* 0x000fe200078e02f9 */
[----:B------:R-:W-:-:S03]  /*11280*/  @!P1 LOP3.LUT R15, R15, 0x2, RZ, 0xc0, !PT ;  /* 0x000000020f0f9812 */ /* 0x000fc600078ec0ff */
[C---:B------:R-:W-:Y:S02]  /*11290*/  @!P1 IMAD R251, R0.reuse, 0x2, R249 ;  /* 0x0000000200fb9824 */ /* 0x040fe400078e02f9 */
[----:B------:R-:W-:-:S03]  /*112a0*/  @!P1 IMAD R249, R0, UR6, R15 ;  /* 0x0000000600f99c24 */ /* 0x000fc6000f8e020f */
[----:B------:R-:W-:-:S04]  /*112b0*/  @!P1 SHF.L.U32 R15, R251, 0x2, RZ ;  /* 0x00000002fb0f9819 */ /* 0x000fc800000006ff */
[----:B------:R-:W-:Y:S02]  /*112c0*/  @!P1 SHF.R.S32.HI R251, RZ, 0x1f, R15 ;  /* 0x0000001ffffb9819 */ /* 0x000fe4000001140f */
[----:B------:R-:W-:-:S04]  /*112d0*/  @!P1 IADD3 R15, P3, PT, R249, R15, RZ ;  /* 0x0000000ff90f9210 */ /* 0x000fc80007f7e0ff */
[----:B------:R-:W-:Y:S02]  /*112e0*/  @!P1 LEA.HI.X.SX32 R251, R249, R251, 0x1, P3 ;  /* 0x000000fbf9fb9211 */ /* 0x000fe400018f0eff */
[----:B0-----:R-:W-:Y:S01]  /*112f0*/  @!P1 LEA R249, P3, R15, R10, 0x2 ;  /* 0x0000000a0ff99211 */ /* 0x001fe200078610ff */
[----:B------:R-:W-:-:S03]  /*11300*/  @!P1 IMAD.MOV.U32 R10, RZ, RZ, R252 ;  /* 0x000000ffff0a9224 */ /* 0x000fc600078e00fc */
[----:B------:R-:W-:Y:S01]  /*11310*/  @!P1 LEA.HI.X R15, R15, R11, R251, 0x2, P3 ;  /* 0x0000000b0f0f9211 */ /* 0x000fe200018f14fb */
[----:B------:R-:W-:-:S05]  /*11320*/  @!P1 IMAD.MOV.U32 R11, RZ, RZ, R250 ;  /* 0x000000ffff0b9224 */ /* 0x000fca00078e00fa */
[----:B------:R0:W5:Y:S02]  /*11330*/  @!P1 LDG.E.64 R144, desc[UR36][R10.64] ;  /* 0x000000240a909981 */ /* 0x000164000c1e1b00 */
[----:B0-----:R-:W-:-:S05]  /*11340*/  IMAD.IADD R10, R5, 0x1, R0 ;  /* 0x00000001050a7824 */ /* 0x001fca00078e0200 */
[----:B------:R-:W-:-:S05]  /*11350*/  LEA R10, R0, R10, 0x2 ;  /* 0x0000000a000a7211 */ /* 0x000fca00078e10ff */
[----:B------:R-:W-:-:S04]  /*11360*/  IMAD R10, R0, 0x2, R10 ;  /* 0x00000002000a7824 */ /* 0x000fc800078e020a */
[----:B------:R-:W-:-:S04]  /*11370*/  IMAD R10, R0, 0x2, R10 ;  /* 0x00000002000a7824 */ /* 0x000fc800078e020a */
[----:B------:R-:W-:-:S05]  /*11380*/  IMAD R10, R0, 0x2, R10 ;  /* 0x00000002000a7824 */ /* 0x000fca00078e020a */
[C---:B------:R-:W-:Y:S01]  /*11390*/  LEA R10, R0.reuse, R10, 0x1 ;  /* 0x0000000a000a7211 */ /* 0x040fe200078e08ff */
[----:B------:R-:W0:Y:S04]  /*113a0*/  @!P1 S2R R252, SR_TID.X ;  /* 0x0000000000fc9919 */ /* 0x000e280000002100 */
        /* <DEDUP_REMOVED lines=8> */
[----:B0-----:R-:W-:-:S04]  /*11430*/  @!P1 IMAD.SHL.U32 R252, R252, 0x2, RZ ;  /* 0x00000002fcfc9824 */ /* 0x001fc800078e00ff */
[----:B------:R-:W-:Y:S01]  /*11440*/  IMAD R2, R0, 0x2, R10 ;  /* 0x0000000200027824 */ /* 0x000fe200078e020a */
[----:B------:R-:W-:-:S03]  /*11450*/  @!P1 LOP3.LUT R252, R252, 0x2, RZ, 0xc0, !PT ;  /* 0x00000002fcfc9812 */ /* 0x000fc600078ec0ff */
[C---:B------:R-:W-:Y:S02]  /*11460*/  IMAD R250, R0.reuse, 0x2, R2 ;  /* 0x0000000200fa7824 */ /* 0x040fe400078e0202 */
[----:B------:R-:W-:-:S03]  /*11470*/  @!P1 IMAD R252, R0, UR6, R252 ;  /* 0x0000000600fc9c24 */ /* 0x000fc6000f8e02fc */
[----:B------:R-:W-:-:S04]  /*11480*/  @!P1 SHF.L.U32 R251, R250, 0x2, RZ ;  /* 0x00000002fafb9819 */ /* 0x000fc800000006ff */
[----:B------:R-:W-:Y:S02]  /*11490*/  @!P1 SHF.R.S32.HI R10, RZ, 0x1f, R251 ;  /* 0x0000001fff0a9819 */ /* 0x000fe400000114fb */
[----:B------:R-:W-:-:S04]  /*114a0*/  @!P1 IADD3 R251, P3, PT, R252, R251, RZ ;  /* 0x000000fbfcfb9210 */ /* 0x000fc80007f7e0ff */
[----:B------:R-:W-:Y:S02]  /*114b0*/  @!P1 LEA.HI.X.SX32 R252, R252, R10, 0x1, P3 ;  /* 0x0000000afcfc9211 */ /* 0x000fe400018f0eff */
[----:B------:R-:W0:Y:S02]  /*114c0*/  @!P1 LDC.64 R10, c[0x0][0x3b8] ;  /* 0x0000ee00ff0a9b82 */ /* 0x000e240000000a00 */
[----:B0-----:R-:W-:-:S04]  /*114d0*/  @!P1 LEA R6, P3, R251, R10, 0x2 ;  /* 0x0000000afb069211 */ /* 0x001fc800078610ff */
[----:B------:R-:W-:Y:S02]  /*114e0*/  @!P1 LEA.HI.X R251, R251, R11, R252, 0x2, P3 ;  /* 0x0000000bfbfb9211 */ /* 0x000fe400018f14fc */
[----:B------:R-:W0:Y:S01]  /*114f0*/  @!P1 S2R R252, SR_TID.X ;  /* 0x0000000000fc9919 */ /* 0x000e220000002100 */
[----:B------:R-:W-:Y:S01]  /*11500*/  @!P1 IMAD.MOV.U32 R11, RZ, RZ, R13 ;  /* 0x000000ffff0b9224 */ /* 0x000fe200078e000d */
[----:B------:R-:W-:Y:S01]  /*11510*/  IADD3 R250, PT, PT, R250, R0, RZ ;  /* 0x00000000fafa7210 */ /* 0x000fe20007ffe0ff */
[----:B------:R-:W-:-:S05]  /*11520*/  @!P1 IMAD.MOV.U32 R10, RZ, RZ, R3 ;  /* 0x000000ffff0a9224 */ /* 0x000fca00078e0003 */
[----:B------:R1:W5:Y:S01]  /*11530*/  @!P1 LDG.E.64 R146, desc[UR36][R10.64] ;  /* 0x000000240a929981 */ /* 0x000362000c1e1b00 */
[----:B0-----:R-:W-:-:S05]  /*11540*/  @!P1 IMAD.SHL.U32 R13, R252, 0x2, RZ ;  /* 0x00000002fc0d9824 */ /* 0x001fca00078e00ff */
[----:B------:R-:W-:Y:S01]  /*11550*/  @!P1 LOP3.LUT R13, R13, 0x2, RZ, 0xc0, !PT ;  /* 0x000000020d0d9812 */ /* 0x000fe200078ec0ff */
[----:B------:R-:W-:-:S04]  /*11560*/  @!P1 IMAD.SHL.U32 R252, R250, 0x4, RZ ;  /* 0x00000004fafc9824 */ /* 0x000fc800078e00ff */
[----:B------:R-:W-:Y:S01]  /*11570*/  @!P1 IMAD R13, R0, UR6, R13 ;  /* 0x00000006000d9c24 */ /* 0x000fe2000f8e020d */
[----:B-1----:R-:W-:-:S04]  /*11580*/  @!P1 SHF.R.S32.HI R10, RZ, 0x1f, R252 ;  /* 0x0000001fff0a9819 */ /* 0x002fc800000114fc */
[----:B------:R-:W-:-:S04]  /*11590*/  @!P1 IADD3 R252, P3, PT, R13, R252, RZ ;  /* 0x000000fc0dfc9210 */ /* 0x000fc80007f7e0ff */
[----:B------:R-:W-:Y:S02]  /*115a0*/  @!P1 LEA.HI.X.SX32 R13, R13, R10, 0x1, P3 ;  /* 0x0000000a0d0d9211 */ /* 0x000fe400018f0eff */
[----:B------:R-:W0:Y:S01]  /*115b0*/  @!P1 LDC.64 R10, c[0x0][0x3b8] ;  /* 0x0000ee00ff0a9b82 */ /* 0x000e220000000a00 */
[----:B------:R0:W-:Y:S02]  /*115c0*/  STL [R1], R2 ;  /* 0x0000000201007387 */ /* 0x0001e40000100800 */
[C---:B0-----:R-:W-:Y:S02]  /*115d0*/  @!P1 LEA R2, P3, R252.reuse, R10, 0x2 ;  /* 0x0000000afc029211 */ /* 0x041fe400078610ff */
[----:B------:R-:W0:Y:S02]  /*115e0*/  @!P1 S2R R10, SR_TID.X ;  /* 0x00000000000a9919 */ /* 0x000e240000002100 */
[----:B------:R-:W-:Y:S01]  /*115f0*/  @!P1 LEA.HI.X R252, R252, R11, R13, 0x2, P3 ;  /* 0x0000000bfcfc9211 */ /* 0x000fe200018f140d */
[----:B------:R-:W-:-:S02]  /*11600*/  @!P1 IMAD.MOV.U32 R13, RZ, RZ, R12 ;  /* 0x000000ffff0d9224 */ /* 0x000fc400078e000c */
[----:B------:R-:W-:Y:S02]  /*11610*/  @!P1 IMAD.MOV.U32 R12, RZ, RZ, R14 ;  /* 0x000000ffff0c9224 */ /* 0x000fe400078e000e */
[----:B------:R-:W-:-:S03]  /*11620*/  IMAD.IADD R250, R250, 0x1, R0 ;  /* 0x00000001fafa7824 */ /* 0x000fc600078e0200 */
[----:B------:R1:W5:Y:S02]  /*11630*/  @!P1 LDG.E.64 R148, desc[UR36][R12.64] ;  /* 0x000000240c949981 */ /* 0x000364000c1e1b00 */
[----:B-1----:R-:W-:Y:S01]  /*11640*/  @!P1 IMAD.SHL.U32 R12, R250, 0x4, RZ ;  /* 0x00000004fa0c9824 */ /* 0x002fe200078e00ff */
[----:B0-----:R-:W-:-:S04]  /*11650*/  @!P1 SHF.L.U32 R10, R10, 0x1, RZ ;  /* 0x000000010a0a9819 */ /* 0x001fc800000006ff */
[----:B------:R-:W-:-:S05]  /*11660*/  @!P1 LOP3.LUT R13, R10, 0x2, RZ, 0xc0, !PT ;  /* 0x000000020a0d9812 */ /* 0x000fca00078ec0ff */
[----:B------:R-:W-:Y:S01]  /*11670*/  @!P1 IMAD R13, R0, UR6, R13 ;  /* 0x00000006000d9c24 */ /* 0x000fe2000f8e020d */
[----:B------:R-:W-:-:S04]  /*11680*/  @!P1 SHF.R.S32.HI R10, RZ, 0x1f, R12 ;  /* 0x0000001fff0a9819 */ /* 0x000fc8000001140c */
[----:B------:R-:W-:-:S04]  /*11690*/  @!P1 IADD3 R12, P3, PT, R13, R12, RZ ;  /* 0x0000000c0d0c9210 */ /* 0x000fc80007f7e0ff */
[----:B------:R-:W-:Y:S02]  /*116a0*/  @!P1 LEA.HI.X.SX32 R13, R13, R10, 0x1, P3 ;  /* 0x0000000a0d0d9211 */ /* 0x000fe400018f0eff */
[----:B------:R-:W0:Y:S02]  /*116b0*/  @!P1 LDC.64 R10, c[0x0][0x3b8] ;  /* 0x0000ee00ff0a9b82 */ /* 0x000e240000000a00 */
[----:B0-----:R-:W-:-:S04]  /*116c0*/  @!P1 LEA R3, P3, R12, R10, 0x2 ;  /* 0x0000000a0c039211 */ /* 0x001fc800078610ff */
[----:B------:R-:W-:Y:S02]  /*116d0*/  @!P1 LEA.HI.X R12, R12, R11, R13, 0x2, P3 ;  /* 0x0000000b0c0c9211 */ /* 0x000fe400018f140d */
[----:B------:R-:W0:Y:S01]  /*116e0*/  @!P1 S2R R13, SR_TID.X ;  /* 0x00000000000d9919 */ /* 0x000e220000002100 */
[----:B------:R-:W-:Y:S01]  /*116f0*/  IMAD.IADD R250, R250, 0x1, R0 ;  /* 0x00000001fafa7824 */ /* 0x000fe200078e0200 */
[----:B------:R-:W-:Y:S01]  /*11700*/  @!P1 MOV R11, R15 ;  /* 0x0000000f000b9202 */ /* 0x000fe20000000f00 */
[----:B------:R-:W-:Y:S02]  /*11710*/  @!P1 IMAD.MOV.U32 R10, RZ, RZ, R249 ;  /* 0x000000ffff0a9224 */ /* 0x000fe400078e00f9 */
[----:B------:R-:W-:-:S03]  /*11720*/  @!P1 IMAD.SHL.U32 R14, R250, 0x4, RZ ;  /* 0x00000004fa0e9824 */ /* 0x000fc600078e00ff */
[----:B------:R1:W5:Y:S02]  /*11730*/  @!P1 LDG.E.64 R138, desc[UR36][R10.64] ;  /* 0x000000240a8a9981 */ /* 0x000364000c1e1b00 */
[----:B-1----:R-:W-:Y:S01]  /*11740*/  @!P1 SHF.R.S32.HI R10, RZ, 0x1f, R14 ;  /* 0x0000001fff0a9819 */ /* 0x002fe2000001140e */
[----:B0-----:R-:W-:-:S05]  /*11750*/  @!P1 IMAD.SHL.U32 R13, R13, 0x2, RZ ;  /* 0x000000020d0d9824 */ /* 0x001fca00078e00ff */
[----:B------:R-:W-:-:S05]  /*11760*/  @!P1 LOP3.LUT R13, R13, 0x2, RZ, 0xc0, !PT ;  /* 0x000000020d0d9812 */ /* 0x000fca00078ec0ff */
[----:B------:R-:W-:-:S05]  /*11770*/  @!P1 IMAD R13, R0, UR6, R13 ;  /* 0x00000006000d9c24 */ /* 0x000fca000f8e020d */
[----:B------:R-:W-:-:S04]  /*11780*/  @!P1 IADD3 R14, P3, PT, R13, R14, RZ ;  /* 0x0000000e0d0e9210 */ /* 0x000fc80007f7e0ff */
[----:B------:R-:W-:Y:S02]  /*11790*/  @!P1 LEA.HI.X.SX32 R13, R13, R10, 0x1, P3 ;  /* 0x0000000a0d0d9211 */ /* 0x000fe400018f0eff */
[----:B------:R-:W0:Y:S02]  /*117a0*/  @!P1 LDC.64 R10, c[0x0][0x3b8] ;  /* 0x0000ee00ff0a9b82 */ /* 0x000e240000000a00 */
[----:B0-----:R-:W-:-:S04]  /*117b0*/  @!P1 LEA R15, P3, R14, R10, 0x2 ;  /* 0x0000000a0e0f9211 */ /* 0x001fc800078610ff */
[----:B------:R-:W-:Y:S02]  /*117c0*/  @!P1 LEA.HI.X R14, R14, R11, R13, 0x2, P3 ;  /* 0x0000000b0e0e9211 */ /* 0x000fe400018f140d */
[----:B------:R-:W0:Y:S01]  /*117d0*/  @!P1 S2R R13, SR_TID.X ;  /* 0x00000000000d9919 */ /* 0x000e220000002100 */
[----:B------:R-:W-:Y:S02]  /*117e0*/  @!P1 IMAD.MOV.U32 R11, RZ, RZ, R251 ;  /* 0x000000ffff0b9224 */ /* 0x000fe400078e00fb */
[----:B------:R-:W-:Y:S01]  /*117f0*/  IMAD.IADD R251, R250, 0x1, R0 ;  /* 0x00000001fafb7824 */ /* 0x000fe200078e0200 */
[----:B------:R-:W-:-:S04]  /*11800*/  @!P1 MOV R10, R6 ;  /* 0x00000006000a9202 */ /* 0x000fc80000000f00 */
[----:B------:R-:W-:Y:S01]  /*11810*/  @!P1 SHF.L.U32 R249, R251, 0x2, RZ ;  /* 0x00000002fbf99819 */ /* 0x000fe200000006ff */
[----:B------:R1:W5:Y:S01]  /*11820*/  @!P1 LDG.E.64 R186, desc[UR36][R10.64] ;  /* 0x000000240aba9981 */ /* 0x000362000c1e1b00 */
[----:B0-----:R-:W-:-:S05]  /*11830*/  @!P1 IMAD.SHL.U32 R13, R13, 0x2, RZ ;  /* 0x000000020d0d9824 */ /* 0x001fca00078e00ff */
[----:B------:R-:W-:-:S05]  /*11840*/  @!P1 LOP3.LUT R13, R13, 0x2, RZ, 0xc0, !PT ;  /* 0x000000020d0d9812 */ /* 0x000fca00078ec0ff */
[----:B------:R-:W-:Y:S01]  /*11850*/  @!P1 IMAD R13, R0, UR6, R13 ;  /* 0x00000006000d9c24 */ /* 0x000fe2000f8e020d */
[----:B-1----:R-:W-:-:S04]  /*11860*/  @!P1 SHF.R.S32.HI R10, RZ, 0x1f, R249 ;  /* 0x0000001fff0a9819 */ /* 0x002fc800000114f9 */
[----:B------:R-:W-:-:S04]  /*11870*/  @!P1 IADD3 R249, P3, PT, R13, R249, RZ ;  /* 0x000000f90df99210 */ /* 0x000fc80007f7e0ff */
[----:B------:R-:W-:Y:S02]  /*11880*/  @!P1 LEA.HI.X.SX32 R13, R13, R10, 0x1, P3 ;  /* 0x0000000a0d0d9211 */ /* 0x000fe400018f0eff */
[----:B------:R-:W0:Y:S02]  /*11890*/  @!P1 LDC.64 R10, c[0x0][0x3b8] ;  /* 0x0000ee00ff0a9b82 */ /* 0x000e240000000a00 */
[----:B0-----:R-:W-:-:S04]  /*118a0*/  @!P1 LEA R250, P3, R249, R10, 0x2 ;  /* 0x0000000af9fa9211 */ /* 0x001fc800078610ff */
[----:B------:R-:W-:Y:S02]  /*118b0*/  @!P1 LEA.HI.X R249, R249, R11, R13, 0x2, P3 ;  /* 0x0000000bf9f99211 */ /* 0x000fe400018f140d */
[----:B------:R-:W0:Y:S01]  /*118c0*/  @!P1 S2R R13, SR_TID.X ;  /* 0x00000000000d9919 */ /* 0x000e220000002100 */
[----:B------:R-:W-:Y:S01]  /*118d0*/  IADD3 R251, PT, PT, R251, R0, RZ ;  /* 0x00000000fbfb7210 */ /* 0x000fe20007ffe0ff */
[----:B------:R-:W-:Y:S02]  /*118e0*/  @!P1 IMAD.MOV.U32 R10, RZ, RZ, R2 ;  /* 0x000000ffff0a9224 */ /* 0x000fe400078e0002 */
[----:B------:R-:W-:Y:S02]  /*118f0*/  @!P1 IMAD.MOV.U32 R11, RZ, RZ, R252 ;  /* 0x000000ffff0b9224 */ /* 0x000fe400078e00fc */
[----:B------:R-:W-:-:S03]  /*11900*/  @!P1 IMAD.SHL.U32 R252, R251, 0x4, RZ ;  /* 0x00000004fbfc9824 */ /* 0x000fc600078e00ff */
        /* <DEDUP_REMOVED lines=8> */
[C---:B0-----:R-:W-:Y:S02]  /*11990*/  @!P1 LEA R2, P3, R252.reuse, R10, 0x2 ;  /* 0x0000000afc029211 */ /* 0x041fe400078610ff */
[----:B------:R-:W0:Y:S02]  /*119a0*/  @!P1 S2R R10, SR_TID.X ;  /* 0x00000000000a9919 */ /* 0x000e240000002100 */
[----:B------:R-:W-:Y:S01]  /*119b0*/  @!P1 LEA.HI.X R252, R252, R11, R13, 0x2, P3 ;  /* 0x0000000bfcfc9211 */ /* 0x000fe200018f140d */
[----:B------:R-:W-:Y:S02]  /*119c0*/  @!P1 IMAD.MOV.U32 R13, RZ, RZ, R12 ;  /* 0x000000ffff0d9224 */ /* 0x000fe400078e000c */
[----:B------:R-:W-:-:S02]  /*119d0*/  @!P1 IMAD.MOV.U32 R12, RZ, RZ, R3 ;  /* 0x000000ffff0c9224 */ /* 0x000fc400078e0003 */
        /* <DEDUP_REMOVED lines=10> */
[----:B0-----:R-:W-:Y:S02]  /*11a80*/  @!P1 LEA R3, P3, R12, R10, 0x2 ;  /* 0x0000000a0c039211 */ /* 0x001fe400078610ff */
[----:B------:R-:W0:Y:S01]  /*11a90*/  @!P1 S2R R10, SR_TID.X ;  /* 0x00000000000a9919 */ /* 0x000e220000002100 */
[----:B------:R-:W-:-:S04]  /*11aa0*/  @!P1 LOP3.LUT R15, R15, R14, RZ, 0x3c, !PT ;  /* 0x0000000e0f0f9212 */ /* 0x000fc800078e3cff */
[----:B------:R-:W-:-:S04]  /*11ab0*/  @!P1 LOP3.LUT R14, R15, R14, RZ, 0x3c, !PT ;  /* 0x0000000e0f0e9212 */ /* 0x000fc800078e3cff */
[----:B------:R-:W-:Y:S02]  /*11ac0*/  @!P1 LOP3.LUT R15, R15, R14, RZ, 0x3c, !PT ;  /* 0x0000000e0f0f9212 */ /* 0x000fe400078e3cff */
[----:B------:R-:W-:-:S03]  /*11ad0*/  IADD3 R251, PT, PT, R251, R0, RZ ;  /* 0x00000000fbfb7210 */ /* 0x000fc60007ffe0ff */
[----:B------:R1:W5:Y:S01]  /*11ae0*/  @!P1 LDG.E.64 R192, desc[UR36][R14.64] ;  /* 0x000000240ec09981 */ /* 0x000362000c1e1b00 */
[----:B------:R-:W-:Y:S01]  /*11af0*/  @!P1 LEA.HI.X R6, R12, R11, R13, 0x2, P3 ;  /* 0x0000000b0c069211 */ /* 0x000fe200018f140d */
[----:B------:R-:W-:Y:S02]  /*11b00*/  @!P1 IMAD.SHL.U32 R12, R251, 0x4, RZ ;  /* 0x00000004fb0c9824 */ /* 0x000fe400078e00ff */
[----:B0-----:R-:W-:-:S05]  /*11b10*/  @!P1 IMAD.SHL.U32 R10, R10, 0x2, RZ ;  /* 0x000000020a0a9824 */ /* 0x001fca00078e00ff */
[----:B-1----:R-:W-:-:S05]  /*11b20*/  @!P1 LOP3.LUT R14, R10, 0x2, RZ, 0xc0, !PT ;  /* 0x000000020a0e9812 */ /* 0x002fca00078ec0ff */
        /* <DEDUP_REMOVED lines=8> */
[----:B------:R-:W-:Y:S02]  /*11bb0*/  @!P1 IMAD.MOV.U32 R11, RZ, RZ, R249 ;  /* 0x000000ffff0b9224 */ /* 0x000fe400078e00f9 */
[----:B------:R-:W-:Y:S02]  /*11bc0*/  IMAD.IADD R251, R251, 0x1, R0 ;  /* 0x00000001fbfb7824 */ /* 0x000fe400078e0200 */
[----:B------:R-:W-:-:S05]  /*11bd0*/  @!P1 IMAD.MOV.U32 R10, RZ, RZ, R250 ;  /* 0x000000ffff0a9224 */ /* 0x000fca00078e00fa */
[----:B------:R1:W5:Y:S01]  /*11be0*/  @!P1 LDG.E.64 R194, desc[UR36][R10.64] ;  /* 0x000000240ac29981 */ /* 0x000362000c1e1b00 */
[----:B0-----:R-:W-:-:S04]  /*11bf0*/  @!P1 SHF.L.U32 R14, R14, 0x1, RZ ;  /* 0x000000010e0e9819 */ /* 0x001fc800000006ff */
[----:B------:R-:W-:Y:S01]  /*11c00*/  @!P1 LOP3.LUT R249, R14, 0x2, RZ, 0xc0, !PT ;  /* 0x000000020ef99812 */ /* 0x000fe200078ec0ff */
[----:B------:R-:W-:-:S04]  /*11c10*/  @!P1 IMAD.SHL.U32 R14, R251, 0x4, RZ ;  /* 0x00000004fb0e9824 */ /* 0x000fc800078e00ff */
        /* <DEDUP_REMOVED lines=28> */
[----:B------:R-:W-:Y:S02]  /*11de0*/  @!P1 LOP3.LUT R252, R250, 0x2, RZ, 0xc0, !PT ;  /* 0x00000002fafc9812 */ /* 0x000fe400078ec0ff */
[----:B------:R-:W-:-:S03]  /*11df0*/  @!P1 SHF.L.U32 R250, R251, 0x2, RZ ;  /* 0x00000002fbfa9819 */ /* 0x000fc600000006ff */
[----:B------:R-:W-:Y:S01]  /*11e00*/  @!P1 IMAD R252, R0, UR6, R252 ;  /* 0x0000000600fc9c24 */ /* 0x000fe2000f8e02fc */
[----:B-1----:R-:W-:-:S04]  /*11e10*/  @!P1 SHF.R.S32.HI R10, RZ, 0x1f, R250 ;  /* 0x0000001fff0a9819 */ /* 0x002fc800000114fa */
[----:B------:R-:W-:-:S04]  /*11e20*/  @!P1 IADD3 R250, P3, PT, R252, R250, RZ ;  /* 0x000000fafcfa9210 */ /* 0x000fc80007f7e0ff */
[----:B------:R-:W-:Y:S02]  /*11e30*/  @!P1 LEA.HI.X.SX32 R252, R252, R10, 0x1, P3 ;  /* 0x0000000afcfc9211 */ /* 0x000fe400018f0eff */
[----:B------:R-:W0:Y:S02]  /*11e40*/  @!P1 LDC.64 R10, c[0x0][0x3b8] ;  /* 0x0000ee00ff0a9b82 */ /* 0x000e240000000a00 */
[----:B0-----:R-:W-:Y:S02]  /*11e50*/  @!P1 LEA R3, P3, R250, R10, 0x2 ;  /* 0x0000000afa039211 */ /* 0x001fe400078610ff */
[----:B------:R-:W0:Y:S01]  /*11e60*/  @!P1 S2R R10, SR_TID.X ;  /* 0x00000000000a9919 */ /* 0x000e220000002100 */
[----:B------:R-:W-:-:S04]  /*11e70*/  @!P1 LOP3.LUT R13, R13, R12, RZ, 0x3c, !PT ;  /* 0x0000000c0d0d9212 */ /* 0x000fc800078e3cff */
[----:B------:R-:W-:Y:S01]  /*11e80*/  @!P1 LOP3.LUT R12, R13, R12, RZ, 0x3c, !PT ;  /* 0x0000000c0d0c9212 */ /* 0x000fe200078e3cff */
[----:B------:R-:W-:Y:S01]  /*11e90*/  IMAD.IADD R251, R251, 0x1, R0 ;  /* 0x00000001fbfb7824 */ /* 0x000fe200078e0200 */
[----:B------:R-:W-:Y:S02]  /*11ea0*/  @!P1 LEA.HI.X R250, R250, R11, R252, 0x2, P3 ;  /* 0x0000000bfafa9211 */ /* 0x000fe400018f14fc */
[----:B------:R-:W-:-:S05]  /*11eb0*/  @!P1 LOP3.LUT R13, R13, R12, RZ, 0x3c, !PT ;  /* 0x0000000c0d0d9212 */ /* 0x000fca00078e3cff */
[----:B------:R1:W5:Y:S01]  /*11ec0*/  @!P1 LDG.E.64 R200, desc[UR36][R12.64] ;  /* 0x000000240cc89981 */ /* 0x000362000c1e1b00 */
[----:B0-----:R-:W-:-:S05]  /*11ed0*/  @!P1 IMAD.SHL.U32 R10, R10, 0x2, RZ ;  /* 0x000000020a0a9824 */ /* 0x001fca00078e00ff */
[----:B------:R-:W-:Y:S01]  /*11ee0*/  @!P1 LOP3.LUT R252, R10, 0x2, RZ, 0xc0, !PT ;  /* 0x000000020afc9812 */ /* 0x000fe200078ec0ff */
[----:B-1----:R-:W-:-:S04]  /*11ef0*/  @!P1 IMAD.SHL.U32 R12, R251, 0x4, RZ ;  /* 0x00000004fb0c9824 */ /* 0x002fc800078e00ff */
        /* <DEDUP_REMOVED lines=10> */
[----:B------:R-:W-:-:S03]  /*11fa0*/  @!P1 IMAD.MOV.U32 R11, RZ, RZ, R14 ;  /* 0x000000ffff0b9224 */ /* 0x000fc600078e000e */
[----:B------:R-:W-:Y:S02]  /*11fb0*/  @!P1 SHF.L.U32 R14, R251, 0x2, RZ ;  /* 0x00000002fb0e9819 */ /* 0x000fe400000006ff */
        /* <DEDUP_REMOVED lines=37> */
[----:B------:R-:W0:Y:S01]  /*12210*/  @!P1 LDC.64 R10, c[0x0][0x3b8] ;  /* 0x0000ee00ff0a9b82 */ /* 0x000e220000000a00 */
[----:B------:R-:W-:Y:S02]  /*12220*/  @!P1 LOP3.LUT R13, R13, R12, RZ, 0x3c, !PT ;  /* 0x0000000c0d0d9212 */ /* 0x000fe400078e3cff */
[----:B0-----:R-:W-:Y:S02]  /*12230*/  @!P1 LEA R3, P3, R252, R10, 0x2 ;  /* 0x0000000afc039211 */ /* 0x001fe400078610ff */
[----:B------:R-:W0:Y:S01]  /*12240*/  @!P1 S2R R10, SR_TID.X ;  /* 0x00000000000a9919 */ /* 0x000e220000002100 */
[----:B------:R-:W-:-:S04]  /*12250*/  @!P1 LOP3.LUT R12, R13, R12, RZ, 0x3c, !PT ;  /* 0x0000000c0d0c9212 */ /* 0x000fc800078e3cff */
[----:B------:R-:W-:-:S05]  /*12260*/  @!P1 LOP3.LUT R13, R13, R12, RZ, 0x3c, !PT ;  /* 0x0000000c0d0d9212 */ /* 0x000fca00078e3cff */
[----:B------:R1:W5:Y:S01]  /*12270*/  @!P1 LDG.E.64 R208, desc[UR36][R12.64] ;  /* 0x000000240cd09981 */ /* 0x000362000c1e1b00 */
[----:B------:R-:W-:Y:S02]  /*12280*/  @!P1 LEA.HI.X R252, R252, R11, R250, 0x2, P3 ;  /* 0x0000000bfcfc9211 */ /* 0x000fe400018f14fa */
[----:B-1----:R-:W-:Y:S01]  /*12290*/  IADD3 R12, PT, PT, R251, R0, RZ ;  /* 0x00000000fb0c7210 */ /* 0x002fe20007ffe0ff */
[----:B0-----:R-:W-:-:S05]  /*122a0*/  @!P1 IMAD.SHL.U32 R10, R10, 0x2, RZ ;  /* 0x000000020a0a9824 */ /* 0x001fca00078e00ff */
[----:B------:R-:W-:Y:S01]  /*122b0*/  @!P1 LOP3.LUT R13, R10, 0x2, RZ, 0xc0, !PT ;  /* 0x000000020a0d9812 */ /* 0x000fe200078ec0ff */
[----:B------:R-:W-:-:S04]  /*122c0*/  @!P1 IMAD.SHL.U32 R250, R12, 0x4, RZ ;  /* 0x000000040cfa9824 */ /* 0x000fc800078e00ff */
        /* <DEDUP_REMOVED lines=9> */
[----:B------:R-:W-:-:S05]  /*12360*/  @!P1 LOP3.LUT R15, R15, R14, RZ, 0x3c, !PT ;  /* 0x0000000e0f0f9212 */ /* 0x000fca00078e3cff */
[----:B------:R1:W5:Y:S01]  /*12370*/  @!P1 LDG.E.64 R210, desc[UR36][R14.64] ;  /* 0x000000240ed29981 */ /* 0x000362000c1e1b00 */
[----:B------:R-:W-:Y:S01]  /*12380*/  @!P1 LEA.HI.X R250, R250, R11, R13, 0x2, P3 ;  /* 0x0000000bfafa9211 */ /* 0x000fe200018f140d */
[----:B-1----:R-:W-:Y:S02]  /*12390*/  IMAD.IADD R14, R12, 0x1, R0 ;  /* 0x000000010c0e7824 */ /* 0x002fe400078e0200 */
[----:B0-----:R-:W-:-:S05]  /*123a0*/  @!P1 IMAD.SHL.U32 R10, R10, 0x2, RZ ;  /* 0x000000020a0a9824 */ /* 0x001fca00078e00ff */
[----:B------:R-:W-:Y:S02]  /*123b0*/  @!P1 LOP3.LUT R15, R10, 0x2, RZ, 0xc0, !PT ;  /* 0x000000020a0f9812 */ /* 0x000fe400078ec0ff */
[----:B------:R-:W-:-:S03]  /*123c0*/  @!P1 SHF.L.U32 R12, R14, 0x2, RZ ;  /* 0x000000020e0c9819 */ /* 0x000fc600000006ff */
        /* <DEDUP_REMOVED lines=9> */
[----:B------:R-:W-:-:S05]  /*12460*/  @!P1 IMAD.MOV.U32 R10, RZ, RZ, R2 ;  /* 0x000000ffff0a9224 */ /* 0x000fca00078e0002 */
[----:B------:R1:W5:Y:S01]  /*12470*/  @!P1 LDG.E.64 R212, desc[UR36][R10.64] ;  /* 0x000000240ad49981 */ /* 0x000362000c1e1b00 */
[----:B0-----:R-:W-:-:S05]  /*12480*/  @!P1 IMAD.SHL.U32 R15, R15, 0x2, RZ ;  /* 0x000000020f0f9824 */ /* 0x001fca00078e00ff */
[----:B------:R-:W-:Y:S02]  /*12490*/  @!P1 LOP3.LUT R249, R15, 0x2, RZ, 0xc0, !PT ;  /* 0x000000020ff99812 */ /* 0x000fe400078ec0ff */
[----:B------:R-:W-:-:S03]  /*124a0*/  IADD3 R15, PT, PT, R14, R0, RZ ;  /* 0x000000000e0f7210 */ /* 0x000fc60007ffe0ff */
[----:B------:R-:W-:Y:S02]  /*124b0*/  @!P1 IMAD R249, R0, UR6, R249 ;  /* 0x0000000600f99c24 */ /* 0x000fe4000f8e02f9 */
[----:B------:R-:W-:-:S05]  /*124c0*/  @!P1 IMAD.SHL.U32 R14, R15, 0x4, RZ ;  /* 0x000000040f0e9824 */ /* 0x000fca00078e00ff */
[----:B-1----:R-:W-:Y:S02]  /*124d0*/  @!P1 SHF.R.S32.HI R10, RZ, 0x1f, R14 ;  /* 0x0000001fff0a9819 */ /* 0x002fe4000001140e */
[----:B------:R-:W-:-:S04]  /*124e0*/  @!P1 IADD3 R14, P3, PT, R249, R14, RZ ;  /* 0x0000000ef90e9210 */ /* 0x000fc80007f7e0ff */
[----:B------:R-:W-:Y:S02]  /*124f0*/  @!P1 LEA.HI.X.SX32 R249, R249, R10, 0x1, P3 ;  /* 0x0000000af9f99211 */ /* 0x000fe400018f0eff */
[----:B------:R-:W0:Y:S02]  /*12500*/  @!P1 LDC.64 R10, c[0x0][0x3b8] ;  /* 0x0000ee00ff0a9b82 */ /* 0x000e240000000a00 */
[----:B0-----:R-:W-:-:S04]  /*12510*/  @!P1 LEA R2, P3, R14, R10, 0x2 ;  /* 0x0000000a0e029211 */ /* 0x001fc800078610ff */
[----:B------:R-:W-:Y:S02]  /*12520*/  @!P1 LEA.HI.X R14, R14, R11, R249, 0x2, P3 ;  /* 0x0000000b0e0e9211 */ /* 0x000fe400018f14f9 */
[----:B------:R-:W0:Y:S01]  /*12530*/  @!P1 S2R R249, SR_TID.X ;  /* 0x0000000000f99919 */ /* 0x000e220000002100 */
[----:B------:R-:W-:Y:S02]  /*12540*/  IMAD.IADD R15, R15, 0x1, R0 ;  /* 0x000000010f0f7824 */ /* 0x000fe400078e0200 */
[----:B------:R-:W-:Y:S02]  /*12550*/  @!P1 IMAD.MOV.U32 R10, RZ, RZ, R3 ;  /* 0x000000ffff0a9224 */ /* 0x000fe400078e0003 */
[----:B------:R-:W-:Y:S02]  /*12560*/  @!P1 IMAD.MOV.U32 R11, RZ, RZ, R252 ;  /* 0x000000ffff0b9224 */ /* 0x000fe400078e00fc */
[----:B------:R-:W-:-:S03]  /*12570*/  @!P1 IMAD.SHL.U32 R252, R15, 0x4, RZ ;  /* 0x000000040ffc9824 */ /* 0x000fc600078e00ff */
[----:B------:R1:W5:Y:S01]  /*12580*/  @!P1 LDG.E.64 R214, desc[UR36][R10.64] ;  /* 0x000000240ad69981 */ /* 0x000362000c1e1b00 */
[----:B0-----:R-:W-:-:S04]  /*12590*/  @!P1 SHF.L.U32 R249, R249, 0x1, RZ ;  /* 0x00000001f9f99819 */ /* 0x001fc800000006ff */
        /* <DEDUP_REMOVED lines=9> */
[----:B------:R-:W-:Y:S01]  /*12630*/  @!P1 IMAD.MOV.U32 R10, RZ, RZ, R251 ;  /* 0x000000ffff0a9224 */ /* 0x000fe200078e00fb */
[----:B------:R-:W-:Y:S01]  /*12640*/  @!P1 MOV R11, R250 ;  /* 0x000000fa000b9202 */ /* 0x000fe20000000f00 */
[----:B------:R-:W-:-:S04]  /*12650*/  IMAD.IADD R250, R15, 0x1, R0 ;  /* 0x000000010ffa7824 */ /* 0x000fc800078e0200 */
[----:B------:R-:W-:Y:S01]  /*12660*/  @!P1 IMAD.SHL.U32 R15, R250, 0x4, RZ ;  /* 0x00000004fa0f9824 */ /* 0x000fe200078e00ff */
[----:B------:R1:W5:Y:S04]  /*12670*/  @!P1 LDG.E.64 R216, desc[UR36][R10.64] ;  /* 0x000000240ad89981 */ /* 0x000368000c1e1b00 */
[----:B-1----:R-:W-:Y:S01]  /*12680*/  @!P1 SHF.R.S32.HI R10, RZ, 0x1f, R15 ;  /* 0x0000001fff0a9819 */ /* 0x002fe2000001140f */
[----:B0-----:R-:W-:-:S05]  /*12690*/  @!P1 IMAD.SHL.U32 R249, R249, 0x2, RZ ;  /* 0x00000002f9f99824 */ /* 0x001fca00078e00ff */
[----:B------:R-:W-:-:S05]  /*126a0*/  @!P1 LOP3.LUT R251, R249, 0x2, RZ, 0xc0, !PT ;  /* 0x00000002f9fb9812 */ /* 0x000fca00078ec0ff */
[----:B------:R-:W-:-:S05]  /*126b0*/  @!P1 IMAD R251, R0, UR6, R251 ;  /* 0x0000000600fb9c24 */ /* 0x000fca000f8e02fb */
        /* <DEDUP_REMOVED lines=53> */
[----:B------:R-:W-:Y:S01]  /*12a10*/  @!P1 IMAD.MOV.U32 R11, RZ, RZ, R15 ;  /* 0x000000ffff0b9224 */ /* 0x000fe200078e000f */
[----:B------:R-:W-:-:S04]  /*12a20*/  IADD3 R15, PT, PT, R250, R0, RZ ;  /* 0x00000000fa0f7210 */ /* 0x000fc80007ffe0ff */
[----:B------:R1:W5:Y:S01]  /*12a30*/  @!P1 LDG.E.64 R224, desc[UR36][R10.64] ;  /* 0x000000240ae09981 */ /* 0x000362000c1e1b00 */
[----:B------:R-:W-:-:S05]  /*12a40*/  @!P1 IMAD.SHL.U32 R250, R15, 0x4, RZ ;  /* 0x000000040ffa9824 */ /* 0x000fca00078e00ff */
        /* <DEDUP_REMOVED lines=23> */
[C---:B0-----:R-:W-:Y:S02]  /*12bc0*/  @!P1 LEA R249, P3, R13.reuse, R10, 0x2 ;  /* 0x0000000a0df99211 */ /* 0x041fe400078610ff */
[----:B------:R-:W0:Y:S02]  /*12bd0*/  @!P1 S2R R10, SR_TID.X ;  /* 0x00000000000a9919 */ /* 0x000e240000002100 */
[----:B------:R-:W-:Y:S01]  /*12be0*/  @!P1 LEA.HI.X R13, R13, R11, R15, 0x2, P3 ;  /* 0x0000000b0d0d9211 */ /* 0x000fe200018f140f */
[----:B------:R-:W-:Y:S02]  /*12bf0*/  @!P1 IMAD.MOV.U32 R15, RZ, RZ, R14 ;  /* 0x000000ffff0f9224 */ /* 0x000fe400078e000e */
[----:B------:R-:W-:-:S05]  /*12c00*/  @!P1 IMAD.MOV.U32 R14, RZ, RZ, R2 ;  /* 0x000000ffff0e9224 */ /* 0x000fca00078e0002 */
[----:B------:R1:W5:Y:S02]  /*12c10*/  @!P1 LDG.E.64 R228, desc[UR36][R14.64] ;  /* 0x000000240ee49981 */ /* 0x000364000c1e1b00 */
        /* <DEDUP_REMOVED lines=38> */
[----:B------:R-:W0:Y:S01]  /*12e80*/  @!P1 LDC.64 R10, c[0x0][0x3b8] ;  /* 0x0000ee00ff0a9b82 */ /* 0x000e220000000a00 */
[----:B------:R-:W-:Y:S01]  /*12e90*/  IMAD.MOV.U32 R252, RZ, RZ, R2 ;  /* 0x000000fffffc7224 */ /* 0x000fe200078e0002 */
[----:B0-----:R-:W-:-:S04]  /*12ea0*/  @!P1 LEA R2, P3, R251, R10, 0x2 ;  /* 0x0000000afb029211 */ /* 0x001fc800078610ff */
[----:B------:R-:W-:Y:S02]  /*12eb0*/  @!P1 LEA.HI.X R251, R251, R11, R15, 0x2, P3 ;  /* 0x0000000bfbfb9211 */ /* 0x000fe400018f140f */
[----:B------:R-:W0:Y:S01]  /*12ec0*/  @!P1 S2R R15, SR_TID.X ;  /* 0x00000000000f9919 */ /* 0x000e220000002100 */
[----:B------:R-:W-:Y:S01]  /*12ed0*/  @!P1 IMAD.MOV.U32 R11, RZ, RZ, R13 ;  /* 0x000000ffff0b9224 */ /* 0x000fe200078e000d */
[----:B------:R-:W-:Y:S01]  /*12ee0*/  IADD3 R14, PT, PT, R14, R0, RZ ;  /* 0x000000000e0e7210 */ /* 0x000fe20007ffe0ff */
[----:B------:R-:W-:-:S04]  /*12ef0*/  @!P1 IMAD.MOV.U32 R10, RZ, RZ, R249 ;  /* 0x000000ffff0a9224 */ /* 0x000fc800078e00f9 */
        /* <DEDUP_REMOVED lines=26> */
[----:B------:R-:W-:-:S05]  /*130a0*/  @!P1 IADD3 R14, PT, PT, R14, R0, RZ ;  /* 0x000000000e0e9210 */ /* 0x000fca0007ffe0ff */
[----:B------:R-:W-:Y:S01]  /*130b0*/  @!P1 IMAD.SHL.U32 R14, R14, 0x4, RZ ;  /* 0x000000040e0e9824 */ /* 0x000fe200078e00ff */
[----:B------:R-:W-:Y:S01]  /*130c0*/  @!P1 LEA.HI.X R12, R12, R11, R15, 0x2, P3 ;  /* 0x0000000b0c0c9211 */ /* 0x000fe200018f140f */
[----:B0-----:R-:W-:-:S05]  /*130d0*/  @!P1 IMAD.SHL.U32 R10, R10, 0x2, RZ ;  /* 0x000000020a0a9824 */ /* 0x001fca00078e00ff */
[----:B------:R-:W-:-:S05]  /*130e0*/  @!P1 LOP3.LUT R252, R10, 0x2, RZ, 0xc0, !PT ;  /* 0x000000020afc9812 */ /* 0x000fca00078ec0ff */
[----:B------:R-:W-:Y:S01]  /*130f0*/  @!P1 IMAD R252, R0, UR6, R252 ;  /* 0x0000000600fc9c24 */ /* 0x000fe2000f8e02fc */
[----:B------:R-:W-:-:S04]  /*13100*/  @!P1 SHF.R.S32.HI R10, RZ, 0x1f, R14 ;  /* 0x0000001fff0a9819 */ /* 0x000fc8000001140e */
[----:B------:R-:W-:-:S04]  /*13110*/  @!P1 IADD3 R14, P3, PT, R252, R14, RZ ;  /* 0x0000000efc0e9210 */ /* 0x000fc80007f7e0ff */
[----:B------:R-:W-:Y:S02]  /*13120*/  @!P1 LEA.HI.X.SX32 R252, R252, R10, 0x1, P3 ;  /* 0x0000000afcfc9211 */ /* 0x000fe400018f0eff */
[----:B------:R-:W0:Y:S01]  /*13130*/  @!P1 LDC.64 R10, c[0x0][0x3b8] ;  /* 0x0000ee00ff0a9b82 */ /* 0x000e220000000a00 */
[----:B------:R-:W-:-:S04]  /*13140*/  @!P1 LOP3.LUT R13, R13, R12, RZ, 0x3c, !PT ;  /* 0x0000000c0d0d9212 */ /* 0x000fc800078e3cff */
[----:B------:R-:W-:Y:S02]  /*13150*/  @!P1 LOP3.LUT R12, R13, R12, RZ, 0x3c, !PT ;  /* 0x0000000c0d0c9212 */ /* 0x000fe400078e3cff */
[----:B0-----:R-:W-:Y:S01]  /*13160*/  @!P1 LEA R15, P3, R14, R10, 0x2 ;  /* 0x0000000a0e0f9211 */ /* 0x001fe200078610ff */
[----:B------:R-:W-:-:S03]  /*13170*/  @!P1 IMAD.MOV.U32 R10, RZ, RZ, R3 ;  /* 0x000000ffff0a9224 */ /* 0x000fc600078e0003 */
[----:B------:R-:W-:Y:S01]  /*13180*/  @!P1 LEA.HI.X R14, R14, R11, R252, 0x2, P3 ;  /* 0x0000000b0e0e9211 */ /* 0x000fe200018f14fc */
[----:B------:R-:W-:Y:S01]  /*13190*/  @!P1 IMAD.MOV.U32 R11, RZ, RZ, R6 ;  /* 0x000000ffff0b9224 */ /* 0x000fe200078e0006 */
[----:B------:R-:W-:Y:S01]  /*131a0*/  @!P1 LOP3.LUT R13, R13, R12, RZ, 0x3c, !PT ;  /* 0x0000000c0d0d9212 */ /* 0x000fe200078e3cff */
[----:B------:R-:W5:Y:S01]  /*131b0*/  LDL.LU R6, [R1+0x284] ;  /* 0x0002840001067983 */ /* 0x000f620000300800 */
[----:B------:R-:W-:-:S03]  /*131c0*/  @!P1 LOP3.LUT R15, R15, R14, RZ, 0x3c, !PT ;  /* 0x0000000e0f0f9212 */ /* 0x000fc600078e3cff */
[----:B------:R0:W5:Y:S01]  /*131d0*/  @!P1 LDG.E.64 R238, desc[UR36][R10.64] ;  /* 0x000000240aee9981 */ /* 0x000162000c1e1b00 */
[----:B------:R-:W-:-:S03]  /*131e0*/  @!P1 LOP3.LUT R14, R15, R14, RZ, 0x3c, !PT ;  /* 0x0000000e0f0e9212 */ /* 0x000fc600078e3cff */
[----:B------:R-:W5:Y:S04]  /*131f0*/  LDL.LU R3, [R1+0x280] ;  /* 0x0002800001037983 */ /* 0x000f680000300800 */
[----:B------:R-:W5:Y:S01]  /*13200*/  @!P1 LDG.E.64 R244, desc[UR36][R12.64] ;  /* 0x000000240cf49981 */ /* 0x000f62000c1e1b00 */
[----:B0-----:R-:W-:Y:S01]  /*13210*/  @!P1 MOV R10, R2 ;  /* 0x00000002000a9202 */ /* 0x001fe20000000f00 */
[----:B------:R-:W-:Y:S01]  /*13220*/  @!P1 IMAD.MOV.U32 R11, RZ, RZ, R251 ;  /* 0x000000ffff0b9224 */ /* 0x000fe200078e00fb */
[----:B------:R-:W-:Y:S01]  /*13230*/  @!P1 LOP3.LUT R15, R15, R14, RZ, 0x3c, !PT ;  /* 0x0000000e0f0f9212 */ /* 0x000fe200078e3cff */
[----:B------:R-:W5:Y:S04]  /*13240*/  LDL.LU R2, [R1+0x27c] ;  /* 0x00027c0001027983 */ /* 0x000f680000300800 */
[----:B------:R0:W5:Y:S04]  /*13250*/  @!P1 LDG.E.64 R240, desc[UR36][R10.64] ;  /* 0x000000240af09981 */ /* 0x000168000c1e1b00 */
[----:B------:R1:W5:Y:S01]  /*13260*/  @!P1 LDG.E.64 R246, desc[UR36][R14.64] ;  /* 0x000000240ef69981 */ /* 0x000362000c1e1b00 */
[----:B0-----:R-:W-:-:S02]  /*13270*/  @!P1 IMAD.MOV.U32 R10, RZ, RZ, R250 ;  /* 0x000000ffff0a9224 */ /* 0x001fc400078e00fa */
[----:B------:R-:W-:-:S05]  /*13280*/  @!P1 IMAD.MOV.U32 R11, RZ, RZ, R249 ;  /* 0x000000ffff0b9224 */ /* 0x000fca00078e00f9 */
[----:B------:R1:W5:Y:S01]  /*13290*/  @!P1 LDG.E.64 R242, desc[UR36][R10.64] ;  /* 0x000000240af29981 */ /* 0x000362000c1e1b00 */
[----:B------:R-:W-:Y:S04]  /*132a0*/  BSSY.RECONVERGENT B2, `(.L_x_2595) ;  /* 0x000000b000027945 */ /* 0x000fe80003800200 */
[----:B------:R-:W-:Y:S05]  /*132b0*/  @P1 BRA `(.L_x_2596) ;  /* 0x0000000000241947 */ /* 0x000fea0003800000 */
[----:B-1----:R-:W0:Y:S02]  /*132c0*/  S2R R11, SR_TID.X ;  /* 0x00000000000b7919 */ /* 0x002e240000002100 */
[----:B0-----:R-:W-:-:S04]  /*132d0*/  SHF.L.U32 R11, R11, 0x1, RZ ;  /* 0x000000010b0b7819 */ /* 0x001fc800000006ff */
[----:B------:R-:W-:-:S05]  /*132e0*/  LOP3.LUT R11, R11, 0x2, RZ, 0xc0, !PT ;  /* 0x000000020b0b7812 */ /* 0x000fca00078ec0ff */
[----:B------:R-:W-:-:S05]  /*132f0*/  IMAD R11, R0, UR6, R11 ;  /* 0x00000006000b7c24 */ /* 0x000fca000f8e020b */
[----:B------:R-:W-:-:S04]  /*13300*/  LEA R10, P3, R5, R11, 0x2 ;  /* 0x0000000b050a7211 */ /* 0x000fc800078610ff */
[----:B------:R-:W-:Y:S02]  /*13310*/  LEA.HI.X.SX32 R11, R11, RZ, 0x1, P3 ;  /* 0x000000ff0b0b7211 */ /* 0x000fe400018f0eff */
[----:B------:R-:W-:-:S04]  /*13320*/  LEA R120, P3, R10, UR10, 0x2 ;  /* 0x0000000a0a787c11 */ /* 0x000fc8000f8610ff */
[----:B------:R-:W-:-:S06]  /*13330*/  LEA.HI.X R121, R10, UR11, R11, 0x2, P3 ;  /* 0x0000000b0a797c11 */ /* 0x000fcc00098f140b */
[----:B------:R-:W5:Y:S03]  /*13340*/  LDG.E.64 R120, desc[UR36][R120.64] ;  /* 0x0000002478787981 */ /* 0x000f66000c1e1b00 */
.L_x_2596:
[----:B------:R-:W-:Y:S05]  /*13350*/  BSYNC.RECONVERGENT B2 ;  /* 0x0000000000027941 */ /* 0x000fea0003800200 */
.L_x_2595:
[----:B------:R-:W-:Y:S04]  /*13360*/  BSSY.RECONVERGENT B2, `(.L_x_2597) ;  /* 0x0000015000027945 */ /* 0x000fe80003800200 */
[----:B------:R-:W-:Y:S05]  /*13370*/  @P1 BRA `(.L_x_2598) ;  /* 0x00000000004c1947 */ /* 0x000fea0003800000 */
[----:B-1----:R-:W0:Y:S01]  /*13380*/  S2R R10, SR_TID.X ;  /* 0x00000000000a7919 */ /* 0x002e220000002100 */
[----:B------:R-:W-:-:S04]  /*13390*/  IMAD.IADD R13, R5, 0x1, R0 ;  /* 0x00000001050d7824 */ /* 0x000fc800078e0200 */
[----:B------:R-:W-:Y:S02]  /*133a0*/  IMAD.SHL.U32 R13, R13, 0x4, RZ ;  /* 0x000000040d0d7824 */ /* 0x000fe400078e00ff */
[----:B0-----:R-:W-:-:S05]  /*133b0*/  IMAD.SHL.U32 R10, R10, 0x2, RZ ;  /* 0x000000020a0a7824 */ /* 0x001fca00078e00ff */
[----:B------:R-:W-:-:S05]  /*133c0*/  LOP3.LUT R10, R10, 0x2, RZ, 0xc0, !PT ;  /* 0x000000020a0a7812 */ /* 0x000fca00078ec0ff */
[----:B------:R-:W-:-:S05]  /*133d0*/  IMAD R10, R0, UR6, R10 ;  /* 0x00000006000a7c24 */ /* 0x000fca000f8e020a */
[----:B------:R-:W-:Y:S02]  /*133e0*/  SHF.R.S32.HI R11, RZ, 0x1f, R10 ;  /* 0x0000001fff0b7819 */ /* 0x000fe4000001140a */
[----:B------:R-:W-:-:S04]  /*133f0*/  IADD3 R12, P3, PT, R10, R13, RZ ;  /* 0x0000000d0a0c7210 */ /* 0x000fc80007f7e0ff */
[----:B------:R-:W-:Y:S02]  /*13400*/  LEA.HI.X.SX32 R13, R13, R11, 0x1, P3 ;  /* 0x0000000b0d0d7211 */ /* 0x000fe400018f0eff */
[----:B------:R-:W-:-:S04]  /*13410*/  LEA R122, P3, R12, UR10, 0x2 ;  /* 0x0000000a0c7a7c11 */ /* 0x000fc8000f8610ff */
[----:B------:R-:W-:Y:S02]  /*13420*/  LEA.HI.X R123, R12, UR11, R13, 0x2, P3 ;  /* 0x0000000b0c7b7c11 */ /* 0x000fe400098f140d */
[----:B------:R-:W-:-:S04]  /*13430*/  LEA R12, R0, R5, 0x1 ;  /* 0x00000005000c7211 */ /* 0x000fc800078e08ff */
[----:B------:R-:W5:Y:S01]  /*13440*/  LDG.E.64 R122, desc[UR36][R122.64] ;  /* 0x000000247a7a7981 */ /* 0x000f62000c1e1b00 */
[----:B------:R-:W-:-:S05]  /*13450*/  IMAD.SHL.U32 R12, R12, 0x4, RZ ;  /* 0x000000040c0c7824 */ /* 0x000fca00078e00ff */
[----:B------:R-:W-:-:S04]  /*13460*/  IADD3 R10, P3, PT, R10, R12, RZ ;  /* 0x0000000c0a0a7210 */ /* 0x000fc80007f7e0ff */
[----:B------:R-:W-:Y:S02]  /*13470*/  LEA.HI.X.SX32 R11, R12, R11, 0x1, P3 ;  /* 0x0000000b0c0b7211 */ /* 0x000fe400018f0eff */
[----:B------:R-:W-:-:S04]  /*13480*/  LEA R124, P3, R10, UR10, 0x2 ;  /* 0x0000000a0a7c7c11 */ /* 0x000fc8000f8610ff */
[----:B------:R-:W-:-:S06]  /*13490*/  LEA.HI.X R125, R10, UR11, R11, 0x2, P3 ;  /* 0x0000000b0a7d7c11 */ /* 0x000fcc00098f140b */
[----:B------:R-:W5:Y:S03]  /*134a0*/  LDG.E.64 R124, desc[UR36][R124.64] ;  /* 0x000000247c7c7981 */ /* 0x000f66000c1e1b00 */
.L_x_2598:
[----:B------:R-:W-:Y:S05]  /*134b0*/  BSYNC.RECONVERGENT B2 ;  /* 0x0000000000027941 */ /* 0x000fea0003800200 */
.L_x_2597:
[----:B------:R-:W-:Y:S04]  /*134c0*/  BSSY.RECONVERGENT B2, `(.L_x_2599) ;  /* 0x0000016000027945 */ /* 0x000fe80003800200 */
[----:B------:R-:W-:Y:S05]  /*134d0*/  @P1 BRA `(.L_x_2600) ;  /* 0x0000000000501947 */ /* 0x000fea0003800000 */
[----:B-1----:R-:W0:Y:S01]  /*134e0*/  S2R R10, SR_TID.X ;  /* 0x00000000000a7919 */ /* 0x002e220000002100 */
[----:B------:R-:W-:-:S05]  /*134f0*/  IMAD.IADD R13, R5, 0x1, R0 ;  /* 0x00000001050d7824 */ /* 0x000fca00078e0200 */
[----:B------:R-:W-:-:S05]  /*13500*/  LEA R13, R0, R13, 0x1 ;  /* 0x0000000d000d7211 */ /* 0x000fca00078e08ff */
        /* <DEDUP_REMOVED lines=8> */
[----:B------:R-:W-:Y:S01]  /*13590*/  LEA.HI.X R127, R12, UR11, R13, 0x2, P3 ;  /* 0x0000000b0c7f7c11 */ /* 0x000fe200098f140d */
[----:B------:R-:W-:-:S04]  /*135a0*/  IMAD R12, R0, 0x4, R5 ;  /* 0x00000004000c7824 */ /* 0x000fc800078e0205 */
[----:B------:R-:W-:Y:S01]  /*135b0*/  IMAD.SHL.U32 R12, R12, 0x4, RZ ;  /* 0x000000040c0c7824 */ /* 0x000fe200078e00ff */
[----:B------:R-:W5:Y:S04]  /*135c0*/  LDG.E.64 R126, desc[UR36][R126.64] ;  /* 0x000000247e7e7981 */ /* 0x000f68000c1e1b00 */
[----:B------:R-:W-:-:S04]  /*135d0*/  IADD3 R10, P3, PT, R10, R12, RZ ;  /* 0x0000000c0a0a7210 */ /* 0x000fc80007f7e0ff */
[----:B------:R-:W-:Y:S02]  /*135e0*/  LEA.HI.X.SX32 R11, R12, R11, 0x1, P3 ;  /* 0x0000000b0c0b7211 */ /* 0x000fe400018f0eff */
[----:B------:R-:W-:-:S04]  /*135f0*/  LEA R128, P3, R10, UR10, 0x2 ;  /* 0x0000000a0a807c11 */ /* 0x000fc8000f8610ff */
[----:B------:R-:W-:-:S06]  /*13600*/  LEA.HI.X R129, R10, UR11, R11, 0x2, P3 ;  /* 0x0000000b0a817c11 */ /* 0x000fcc00098f140b */
[----:B------:R-:W5:Y:S03]  /*13610*/  LDG.E.64 R128, desc[UR36][R128.64] ;  /* 0x0000002480807981 */ /* 0x000f66000c1e1b00 */
.L_x_2600:
[----:B------:R-:W-:Y:S05]  /*13620*/  BSYNC.RECONVERGENT B2 ;  /* 0x0000000000027941 */ /* 0x000fea0003800200 */
.L_x_2599:
[----:B------:R-:W-:Y:S04]  /*13630*/  BSSY.RECONVERGENT B2, `(.L_x_2601) ;  /* 0x0000017000027945 */ /* 0x000fe80003800200 */
[----:B------:R-:W-:Y:S05]  /*13640*/  @P1 BRA `(.L_x_2602) ;  /* 0x0000000000541947 */ /* 0x000fea0003800000 */
[----:B-1----:R-:W0:Y:S01]  /*13650*/  S2R R11, SR_TID.X ;  /* 0x00000000000b7919 */ /* 0x002e220000002100 */
[----:B------:R-:W-:-:S04]  /*13660*/  IMAD.IADD R10, R5, 0x1, R0 ;  /* 0x00000001050a7824 */ /* 0x000fc800078e0200 */
[----:B------:R-:W-:-:S04]  /*13670*/  IMAD R10, R0, 0x4, R10 ;  /* 0x00000004000a7824 */ /* 0x000fc800078e020a */
[----:B------:R-:W-:-:S05]  /*13680*/  IMAD R13, R0, 0x2, R10 ;  /* 0x00000002000d7824 */ /* 0x000fca00078e020a */
[----:B------:R-:W-:Y:S02]  /*13690*/  SHF.L.U32 R13, R13, 0x2, RZ ;  /* 0x000000020d0d7819 */ /* 0x000fe400000006ff */
[----:B0-----:R-:W-:-:S04]  /*136a0*/  SHF.L.U32 R11, R11, 0x1, RZ ;  /* 0x000000010b0b7819 */ /* 0x001fc800000006ff */
        /* <DEDUP_REMOVED lines=15> */
.L_x_2602:
[----:B------:R-:W-:Y:S05]  /*137a0*/  BSYNC.RECONVERGENT B2 ;  /* 0x0000000000027941 */ /* 0x000fea0003800200 */
.L_x_2601:
[----:B------:R-:W-:Y:S04]  /*137b0*/  BSSY.RECONVERGENT B2, `(.L_x_2603) ;  /* 0x000001b000027945 */ /* 0x000fe80003800200 */
[----:B------:R-:W-:Y:S05]  /*137c0*/  @P1 BRA `(.L_x_2604) ;  /* 0x0000000000641947 */ /* 0x000fea0003800000 */
[----:B-1----:R-:W0:Y:S01]  /*137d0*/  S2R R11, SR_TID.X ;  /* 0x00000000000b7919 */ /* 0x002e220000002100 */
[----:B------:R-:W-:-:S05]  /*137e0*/  IMAD.IADD R10, R5, 0x1, R0 ;  /* 0x00000001050a7824 */ /* 0x000fca00078e0200 */
[----:B------:R-:W-:-:S05]  /*137f0*/  LEA R10, R0, R10, 0x2 ;  /* 0x0000000a000a7211 */ /* 0x000fca00078e10ff */
        /* <DEDUP_REMOVED lines=22> */
.L_x_2604:
[----:B------:R-:W-:Y:S05]  /*13960*/  BSYNC.RECONVERGENT B2 ;  /* 0x0000000000027941 */ /* 0x000fea0003800200 */
.L_x_2603:
[----:B------:R-:W-:Y:S04]  /*13970*/  BSSY.RECONVERGENT B2, `(.L_x_2605) ;  /* 0x0000015000027945 */ /* 0x000fe80003800200 */
[----:B------:R-:W-:Y:S05]  /*13980*/  @P1 BRA `(.L_x_2606) ;  /* 0x00000000004c1947 */ /* 0x000fea0003800000 */
[----:B-1----:R-:W0:Y:S01]  /*13990*/  S2R R11, SR_TID.X ;  /* 0x00000000000b7919 */ /* 0x002e220000002100 */
[----:B------:R-:W-:-:S05]  /*139a0*/  IMAD.IADD R10, R5, 0x1, R0 ;  /* 0x00000001050a7824 */ /* 0x000fca00078e0200 */
[----:B------:R-:W-:-:S05]  /*139b0*/  LEA R10, R0, R10, 0x2 ;  /* 0x0000000a000a7211 */ /* 0x000fca00078e10ff */
[----:B------:R-:W-:-:S04]  /*139c0*/  IMAD R10, R0, 0x2, R10 ;  /* 0x00000002000a7824 */ /* 0x000fc800078e020a */
[----:B------:R-:W-:-:S05]  /*139d0*/  IMAD R10, R0, 0x2, R10 ;  /* 0x00000002000a7824 */ /* 0x000fca00078e020a */
[----:B------:R-:W-:-:S05]  /*139e0*/  LEA R10, R0, R10, 0x1 ;  /* 0x0000000a000a7211 */ /* 0x000fca00078e08ff */
[----:B------:R-:W-:-:S05]  /*139f0*/  IMAD R10, R0, 0x2, R10 ;  /* 0x00000002000a7824 */ /* 0x000fca00078e020a */
[----:B------:R-:W-:Y:S01]  /*13a00*/  LEA R10, R0, R10, 0x1 ;  /* 0x0000000a000a7211 */ /* 0x000fe200078e08ff */
[----:B0-----:R-:W-:-:S04]  /*13a10*/  IMAD.SHL.U32 R11, R11, 0x2, RZ ;  /* 0x000000020b0b7824 */ /* 0x001fc800078e00ff */
[----:B------:R-:W-:Y:S01]  /*13a20*/  IMAD R10, R0, 0x2, R10 ;  /* 0x00000002000a7824 */ /* 0x000fe200078e020a */
[----:B------:R-:W-:-:S03]  /*13a30*/  LOP3.LUT R11, R11, 0x2, RZ, 0xc0, !PT ;  /* 0x000000020b0b7812 */ /* 0x000fc600078ec0ff */
[----:B------:R-:W-:Y:S02]  /*13a40*/  IMAD.SHL.U32 R10, R10, 0x4, RZ ;  /* 0x000000040a0a7824 */ /* 0x000fe400078e00ff */
[----:B------:R-:W-:-:S03]  /*13a50*/  IMAD R11, R0, UR6, R11 ;  /* 0x00000006000b7c24 */ /* 0x000fc6000f8e020b */
[----:B------:R-:W-:Y:S02]  /*13a60*/  SHF.R.S32.HI R12, RZ, 0x1f, R10 ;  /* 0x0000001fff0c7819 */ /* 0x000fe4000001140a */
[----:B------:R-:W-:-:S04]  /*13a70*/  IADD3 R10, P3, PT, R11, R10, RZ ;  /* 0x0000000a0b0a7210 */ /* 0x000fc80007f7e0ff */
[----:B------:R-:W-:Y:S02]  /*13a80*/  LEA.HI.X.SX32 R11, R11, R12, 0x1, P3 ;  /* 0x0000000c0b0b7211 */ /* 0x000fe400018f0eff */
[----:B------:R-:W-:-:S04]  /*13a90*/  LEA R154, P3, R10, UR10, 0x2 ;  /* 0x0000000a0a9a7c11 */ /* 0x000fc8000f8610ff */
[----:B------:R-:W-:-:S06]  /*13aa0*/  LEA.HI.X R155, R10, UR11, R11, 0x2, P3 ;  /* 0x0000000b0a9b7c11 */ /* 0x000fcc00098f140b */
[----:B------:R-:W5:Y:S03]  /*13ab0*/  LDG.E.64 R154, desc[UR36][R154.64] ;  /* 0x000000249a9a7981 */ /* 0x000f66000c1e1b00 */
.L_x_2606:
[----:B------:R-:W-:Y:S05]  /*13ac0*/  BSYNC.RECONVERGENT B2 ;  /* 0x0000000000027941 */ /* 0x000fea0003800200 */
.L_x_2605:
[----:B------:R-:W-:Y:S04]  /*13ad0*/  BSSY.RECONVERGENT B2, `(.L_x_2607) ;  /* 0x0000016000027945 */ /* 0x000fe80003800200 */
[----:B------:R-:W-:Y:S05]  /*13ae0*/  @P1 BRA `(.L_x_2608) ;  /* 0x0000000000501947 */ /* 0x000fea0003800000 */
[----:B-1----:R-:W-:Y:S01]  /*13af0*/  IADD3 R10, PT, PT, R5, R0, RZ ;  /* 0x00000000050a7210 */ /* 0x002fe20007ffe0ff */
[----:B------:R-:W0:Y:S04]  /*13b00*/  S2R R11, SR_TID.X ;  /* 0x00000000000b7919 */ /* 0x000e280000002100 */
[----:B------:R-:W-:-:S04]  /*13b10*/  IMAD R10, R0, 0x4, R10 ;  /* 0x00000004000a7824 */ /* 0x000fc800078e020a */
[----:B------:R-:W-:-:S05]  /*13b20*/  IMAD R10, R0, 0x2, R10 ;  /* 0x00000002000a7824 */ /* 0x000fca00078e020a */
[----:B------:R-:W-:-:S05]  /*13b30*/  LEA R10, R0, R10, 0x1 ;  /* 0x0000000a000a7211 */ /* 0x000fca00078e08ff */
[----:B------:R-:W-:-:S04]  /*13b40*/  IMAD R10, R0, 0x2, R10 ;  /* 0x00000002000a7824 */ /* 0x000fc800078e020a */
[----:B------:R-:W-:-:S05]  /*13b50*/  IMAD R10, R0, 0x2, R10 ;  /* 0x00000002000a7824 */ /* 0x000fca00078e020a */
[----:B------:R-:W-:-:S05]  /*13b60*/  LEA R10, R0, R10, 0x1 ;  /* 0x0000000a000a7211 */ /* 0x000fca00078e08ff */
[----:B------:R-:W-:Y:S02]  /*13b70*/  IMAD R10, R0, 0x2, R10 ;  /* 0x00000002000a7824 */ /* 0x000fe400078e020a */
[----:B0-----:R-:W-:-:S03]  /*13b80*/  IMAD.SHL.U32 R11, R11, 0x2, RZ ;  /* 0x000000020b0b7824 */ /* 0x001fc600078e00ff */
[----:B------:R-:W-:Y:S02]  /*13b90*/  IADD3 R10, PT, PT, R10, R0, RZ ;  /* 0x000000000a0a7210 */ /* 0x000fe40007ffe0ff */
        /* <DEDUP_REMOVED lines=9> */
.L_x_2608:
[----:B------:R-:W-:Y:S05]  /*13c30*/  BSYNC.RECONVERGENT B2 ;  /* 0x0000000000027941 */ /* 0x000fea0003800200 */
.L_x_2607:
        /* <DEDUP_REMOVED lines=8> */
[----:B------:R-:W-:-:S04]  /*13cc0*/  IMAD R10, R0, 0x2, R10 ;  /* 0x00000002000a7824 */ /* 0x000fc800078e020a */
[----:B------:R-:W-:Y:S01]  /*13cd0*/  IMAD R10, R0, 0x2, R10 ;  /* 0x00000002000a7824 */ /* 0x000fe200078e020a */
[----:B0-----:R-:W-:-:S03]  /*13ce0*/  SHF.L.U32 R11, R11, 0x1, RZ ;  /* 0x000000010b0b7819 */ /* 0x001fc600000006ff */
        /* <DEDUP_REMOVED lines=10> */
[----:B------:R-:W5:Y:S03]  /*13d90*/  LDG.E.64 R158, desc[UR36][R158.64] ;  /* 0x000000249e9e7981 */ /* 0x000f66000c1e1b00 */
.L_x_2610:
[----:B------:R-:W-:Y:S05]  /*13da0*/  BSYNC.RECONVERGENT B2 ;  /* 0x0000000000027941 */ /* 0x000fea0003800200 */
.L_x_2609:
[----:B------:R-:W-:Y:S04]  /*13db0*/  BSSY.RECONVERGENT B2, `(.L_x_2611) ;  /* 0x0000017000027945 */ /* 0x000fe80003800200 */
[----:B------:R-:W-:Y:S05]  /*13dc0*/  @P1 BRA `(.L_x_2612) ;  /* 0x0000000000541947 */ /* 0x000fea0003800000 */
[----:B-1----:R-:W-:Y:S01]  /*13dd0*/  IMAD.IADD R10, R5, 0x1, R0 ;  /* 0x00000001050a7824 */ /* 0x002fe200078e0200 */
[----:B------:R-:W0:Y:S03]  /*13de0*/  S2R R11, SR_TID.X ;  /* 0x00000000000b7919 */ /* 0x000e260000002100 */
[----:B------:R-:W-:-:S05]  /*13df0*/  IMAD R10, R0, 0x4, R10 ;  /* 0x00000004000a7824 */ /* 0x000fca00078e020a */
        /* <DEDUP_REMOVED lines=18> */
.L_x_2612:
[----:B------:R-:W-:Y:S05]  /*13f20*/  BSYNC.RECONVERGENT B2 ;  /* 0x0000000000027941 */ /* 0x000fea0003800200 */
.L_x_2611:
        /* <DEDUP_REMOVED lines=23> */
.L_x_2614:
[----:B------:R-:W-:Y:S05]  /*140a0*/  BSYNC.RECONVERGENT B2 ;  /* 0x0000000000027941 */ /* 0x000fea0003800200 */
.L_x_2613:
        /* <DEDUP_REMOVED lines=15> */
[----:B------:R-:W-:-:S03]  /*141a0*/  IMAD R11, R0, UR6, R11 ;  /* 0x00000006000b7c24 */ /* 0x000fc6000f8e020b */
[----:B------:R-:W-:-:S05]  /*141b0*/  IADD3 R10, PT, PT, R10, R0, RZ ;  /* 0x000000000a0a7210 */ /* 0x000fca0007ffe0ff */
[----:B------:R-:W-:-:S05]  /*141c0*/  IMAD.SHL.U32 R10, R10, 0x4, RZ ;  /* 0x000000040a0a7824 */ /* 0x000fca00078e00ff */
[----:B------:R-:W-:Y:S02]  /*141d0*/  SHF.R.S32.HI R12, RZ, 0x1f, R10 ;  /* 0x0000001fff0c7819 */ /* 0x000fe4000001140a */
[----:B------:R-:W-:-:S04]  /*141e0*/  IADD3 R10, P3, PT, R11, R10, RZ ;  /* 0x0000000a0b0a7210 */ /* 0x000fc80007f7e0ff */
[----:B------:R-:W-:Y:S02]  /*141f0*/  LEA.HI.X.SX32 R11, R11, R12, 0x1, P3 ;  /* 0x0000000c0b0b7211 */ /* 0x000fe400018f0eff */
[----:B------:R-:W-:-:S04]  /*14200*/  LEA R164, P3, R10, UR10, 0x2 ;  /* 0x0000000a0aa47c11 */ /* 0x000fc8000f8610ff */
[----:B------:R-:W-:-:S06]  /*14210*/  LEA.HI.X R165, R10, UR11, R11, 0x2, P3 ;  /* 0x0000000b0aa57c11 */ /* 0x000fcc00098f140b */
[----:B------:R-:W5:Y:S03]  /*14220*/  LDG.E.64 R164, desc[UR36][R164.64] ;  /* 0x00000024a4a47981 */ /* 0x000f66000c1e1b00 */
.L_x_2616:
[----:B------:R-:W-:Y:S05]  /*14230*/  BSYNC.RECONVERGENT B2 ;  /* 0x0000000000027941 */ /* 0x000fea0003800200 */
.L_x_2615:
[----:B------:R-:W-:Y:S04]  /*14240*/  BSSY.RECONVERGENT B2, `(.L_x_2617) ;  /* 0x0000018000027945 */ /* 0x000fe80003800200 */
[----:B------:R-:W-:Y:S05]  /*14250*/  @P1 BRA `(.L_x_2618) ;  /* 0x0000000000581947 */ /* 0x000fea0003800000 */
[----:B-1----:R-:W-:Y:S01]  /*14260*/  IMAD.IADD R10, R5, 0x1, R0 ;  /* 0x00000001050a7824 */ /* 0x002fe200078e0200 */
[----:B------:R-:W0:Y:S04]  /*14270*/  S2R R11, SR_TID.X ;  /* 0x00000000000b7919 */ /* 0x000e280000002100 */
[----:B------:R-:W-:-:S05]  /*14280*/  LEA R10, R0, R10, 0x2 ;  /* 0x0000000a000a7211 */ /* 0x000fca00078e10ff */
[----:B------:R-:W-:-:S04]  /*14290*/  IMAD R10, R0, 0x2, R10 ;  /* 0x00000002000a7824 */ /* 0x000fc800078e020a */
[----:B------:R-:W-:-:S05]  /*142a0*/  IMAD R10, R0, 0x2, R10 ;  /* 0x00000002000a7824 */ /* 0x000fca00078e020a */
[----:B------:R-:W-:-:S05]  /*142b0*/  LEA R10, R0, R10, 0x1 ;  /* 0x0000000a000a7211 */ /* 0x000fca00078e08ff */
[----:B------:R-:W-:-:S04]  /*142c0*/  IMAD R10, R0, 0x2, R10 ;  /* 0x00000002000a7824 */ /* 0x000fc800078e020a */
[----:B------:R-:W-:-:S05]  /*142d0*/  IMAD R10, R0, 0x2, R10 ;  /* 0x00000002000a7824 */ /* 0x000fca00078e020a */
[----:B------:R-:W-:Y:S01]  /*142e0*/  LEA R10, R0, R10, 0x1 ;  /* 0x0000000a000a7211 */ /* 0x000fe200078e08ff */
[----:B0-----:R-:W-:-:S04]  /*142f0*/  IMAD.SHL.U32 R11, R11, 0x2, RZ ;  /* 0x000000020b0b7824 */ /* 0x001fc800078e00ff */
[----:B------:R-:W-:Y:S01]  /*14300*/  IMAD R10, R0, 0x2, R10 ;  /* 0x00000002000a7824 */ /* 0x000fe200078e020a */
[----:B------:R-:W-:-:S04]  /*14310*/  LOP3.LUT R11, R11, 0x2, RZ, 0xc0, !PT ;  /* 0x000000020b0b7812 */ /* 0x000fc800078ec0ff */
[C---:B------:R-:W-:Y:S01]  /*14320*/  LEA R10, R0.reuse, R10, 0x1 ;  /* 0x0000000a000a7211 */ /* 0x040fe200078e08ff */
[----:B------:R-:W-:-:S04]  /*14330*/  IMAD R11, R0, UR6, R11 ;  /* 0x00000006000b7c24 */ /* 0x000fc8000f8e020b */
[----:B------:R-:W-:-:S04]  /*14340*/  IMAD R10, R0, 0x2, R10 ;  /* 0x00000002000a7824 */ /* 0x000fc800078e020a */
[----:B------:R-:W-:-:S05]  /*14350*/  IMAD.SHL.U32 R10, R10, 0x4, RZ ;  /* 0x000000040a0a7824 */ /* 0x000fca00078e00ff */
[----:B------:R-:W-:Y:S02]  /*14360*/  SHF.R.S32.HI R12, RZ, 0x1f, R10 ;  /* 0x0000001fff0c7819 */ /* 0x000fe4000001140a */
[----:B------:R-:W-:-:S04]  /*14370*/  IADD3 R10, P3, PT, R11, R10, RZ ;  /* 0x0000000a0b0a7210 */ /* 0x000fc80007f7e0ff */
[----:B------:R-:W-:Y:S02]  /*14380*/  LEA.HI.X.SX32 R11, R11, R12, 0x1, P3 ;  /* 0x0000000c0b0b7211 */ /* 0x000fe400018f0eff */
[----:B------:R-:W-:-:S04]  /*14390*/  LEA R166, P3, R10, UR10, 0x2 ;  /* 0x0000000a0aa67c11 */ /* 0x000fc8000f8610ff */
[----:B------:R-:W-:-:S06]  /*143a0*/  LEA.HI.X R167, R10, UR11, R11, 0x2, P3 ;  /* 0x0000000b0aa77c11 */ /* 0x000fcc00098f140b */
[----:B------:R-:W5:Y:S03]  /*143b0*/  LDG.E.64 R166, desc[UR36][R166.64] ;  /* 0x00000024a6a67981 */ /* 0x000f66000c1e1b00 */
.L_x_2618:
[----:B------:R-:W-:Y:S05]  /*143c0*/  BSYNC.RECONVERGENT B2 ;  /* 0x0000000000027941 */ /* 0x000fea0003800200 */
.L_x_2617:
        /* <DEDUP_REMOVED lines=25> */
.L_x_2620:
[----:B------:R-:W-:Y:S05]  /*14560*/  BSYNC.RECONVERGENT B2 ;  /* 0x0000000000027941 */ /* 0x000fea0003800200 */
.L_x_2619:
        /* <DEDUP_REMOVED lines=10> */
[----:B------:R-:W-:Y:S02]  /*14610*/  LEA R10, R0, R10, 0x1 ;  /* 0x0000000a000a7211 */ /* 0x000fe400078e08ff */
[----:B0-----:R-:W-:-:S03]  /*14620*/  SHF.L.U32 R11, R11, 0x1, RZ ;  /* 0x000000010b0b7819 */ /* 0x001fc600000006ff */
[----:B------:R-:W-:Y:S01]  /*14630*/  IMAD R10, R0, 0x2, R10 ;  /* 0x00000002000a7824 */ /* 0x000fe200078e020a */
[----:B------:R-:W-:-:S03]  /*14640*/  LOP3.LUT R11, R11, 0x2, RZ, 0xc0, !PT ;  /* 0x000000020b0b7812 */ /* 0x000fc600078ec0ff */
[C---:B------:R-:W-:Y:S02]  /*14650*/  IMAD R10, R0.reuse, 0x2, R10 ;  /* 0x00000002000a7824 */ /* 0x040fe400078e020a */
        /* <DEDUP_REMOVED lines=9> */
[----:B------:R-:W5:Y:S03]  /*146f0*/  LDG.E.64 R170, desc[UR36][R170.64] ;  /* 0x00000024aaaa7981 */ /* 0x000f66000c1e1b00 */
.L_x_2622:
[----:B------:R-:W-:Y:S05]  /*14700*/  BSYNC.RECONVERGENT B2 ;  /* 0x0000000000027941 */ /* 0x000fea0003800200 */
.L_x_2621:
        /* <DEDUP_REMOVED lines=11> */
[----:B0-----:R-:W-:-:S04]  /*147c0*/  SHF.L.U32 R11, R11, 0x1, RZ ;  /* 0x000000010b0b7819 */ /* 0x001fc800000006ff */
[----:B------:R-:W-:Y:S02]  /*147d0*/  LEA R10, R0, R10, 0x1 ;  /* 0x0000000a000a7211 */ /* 0x000fe400078e08ff */
[----:B------:R-:W-:-:S03]  /*147e0*/  LOP3.LUT R11, R11, 0x2, RZ, 0xc0, !PT ;  /* 0x000000020b0b7812 */ /* 0x000fc600078ec0ff */
[C---:B------:R-:W-:Y:S02]  /*147f0*/  IMAD R10, R0.reuse, 0x2, R10 ;  /* 0x00000002000a7824 */ /* 0x040fe400078e020a */
[C---:B------:R-:W-:Y:S02]  /*14800*/  IMAD R11, R0.reuse, UR6, R11 ;  /* 0x00000006000b7c24 */ /* 0x040fe4000f8e020b */
[----:B------:R-:W-:-:S04]  /*14810*/  IMAD R10, R0, 0x2, R10 ;  /* 0x00000002000a7824 */ /* 0x000fc800078e020a */
        /* <DEDUP_REMOVED lines=8> */
[----:B------:R-:W5:Y:S03]  /*148a0*/  LDG.E.64 R172, desc[UR36][R172.64] ;  /* 0x00000024acac7981 */ /* 0x000f66000c1e1b00 */
.L_x_2624:
[----:B------:R-:W-:Y:S05]  /*148b0*/  BSYNC.RECONVERGENT B2 ;  /* 0x0000000000027941 */ /* 0x000fea0003800200 */
.L_x_2623:
        /* <DEDUP_REMOVED lines=26> */
.L_x_2626:
[----:B------:R-:W-:Y:S05]  /*14a60*/  BSYNC.RECONVERGENT B2 ;  /* 0x0000000000027941 */ /* 0x000fea0003800200 */
.L_x_2625:
        /* <DEDUP_REMOVED lines=27> */
.L_x_2628:
[----:B------:R-:W-:Y:S05]  /*14c20*/  BSYNC.RECONVERGENT B2 ;  /* 0x0000000000027941 */ /* 0x000fea0003800200 */
.L_x_2627:
        /* <DEDUP_REMOVED lines=13> */
[----:B------:R-:W-:-:S03]  /*14d00*/  LOP3.LUT R11, R11, 0x2, RZ, 0xc0, !PT ;  /* 0x000000020b0b7812 */ /* 0x000fc600078ec0ff */
[C---:B------:R-:W-:Y:S02]  /*14d10*/  IMAD R10, R0.reuse, 0x2, R10 ;  /* 0x00000002000a7824 */ /* 0x040fe400078e020a */
[----:B------:R-:W-:-:S03]  /*14d20*/  IMAD R11, R0, UR6, R11 ;  /* 0x00000006000b7c24 */ /* 0x000fc6000f8e020b */
[----:B------:R-:W-:-:S05]  /*14d30*/  LEA R10, R0, R10, 0x1 ;  /* 0x0000000a000a7211 */ /* 0x000fca00078e08ff */
        /* <DEDUP_REMOVED lines=10> */
.L_x_2630:
[----:B------:R-:W-:Y:S05]  /*14de0*/  BSYNC.RECONVERGENT B2 ;  /* 0x0000000000027941 */ /* 0x000fea0003800200 */
.L_x_2629:
        /* <DEDUP_REMOVED lines=28> */
.L_x_2632:
[----:B------:R-:W-:Y:S05]  /*14fb0*/  BSYNC.RECONVERGENT B2 ;  /* 0x0000000000027941 */ /* 0x000fea0003800200 */
.L_x_2631:
[----:B------:R-:W-:Y:S04]  /*14fc0*/  BSSY.RECONVERGENT B2, `(.L_x_2478) ;  /* 0x0000015000027945 */ /* 0x000fe80003800200 */
[----:B------:R-:W-:Y:S05]  /*14fd0*/  @P1 BRA `(.L_x_2633) ;  /* 0x00000000004c1947 */ /* 0x000fea0003800000 */
[----:B------:R-:W2:Y:S01]  /*14fe0*/  LDL.LU R12, [R1] ;  /* 0x00000000010c7983 */ /* 0x000ea20000300800 */
[----:B-1----:R-:W-:Y:S01]  /*14ff0*/  LEA R10, R0, R5, 0x5 ;  /* 0x00000005000a7211 */ /* 0x002fe200078e28ff */
[----:B------:R-:W0:Y:S04]  /*15000*/  S2R R11, SR_TID.X ;  /* 0x00000000000b7919 */ /* 0x000e280000002100 */
[----:B------:R-:W-:Y:S02]  /*15010*/  IMAD.SHL.U32 R10, R10, 0x4, RZ ;  /* 0x000000040a0a7824 */ /* 0x000fe400078e00ff */
[----:B0-----:R-:W-:-:S05]  /*15020*/  IMAD.SHL.U32 R11, R11, 0x2, RZ ;  /* 0x000000020b0b7824 */ /* 0x001fca00078e00ff */
[----:B------:R-:W-:-:S05]  /*15030*/  LOP3.LUT R11, R11, 0x2, RZ, 0xc0, !PT ;  /* 0x000000020b0b7812 */ /* 0x000fca00078ec0ff */
[----:B------:R-:W-:-:S05]  /*15040*/  IMAD R5, R0, UR6, R11 ;  /* 0x0000000600057c24 */ /* 0x000fca000f8e020b */
[----:B------:R-:W-:Y:S01]  /*15050*/  SHF.R.S32.HI R13, RZ, 0x1f, R5 ;  /* 0x0000001fff0d7819 */ /* 0x000fe20000011405 */
[----:B--2---:R-:W-:-:S05]  /*15060*/  IMAD.SHL.U32 R12, R12, 0x4, RZ ;  /* 0x000000040c0c7824 */ /* 0x004fca00078e00ff */
        /* <DEDUP_REMOVED lines=10> */
.L_x_2633:
[----:B------:R-:W-:Y:S05]  /*15110*/  BSYNC.RECONVERGENT B2 ;  /* 0x0000000000027941 */ /* 0x000fea0003800200 */
.L_x_2478:
[----:B------:R-:W-:Y:S05]  /*15120*/  BSYNC.RECONVERGENT B0 ;  /* 0x0000000000007941 */ /* 0x000fea0003800200 */
.L_x_2359:
        /* <DEDUP_REMOVED lines=36> */
[----:B-----5:R-:W-:Y:S04]  /*15370*/  STL [R1+0x28c], R6 ;  /* 0x00028c0601007387 */ /* 0x020fe80000100800 */
        /* <DEDUP_REMOVED lines=16> */
[----:B--2---:R-:W-:Y:S01]  /*15480*/  FMUL.FTZ R10, R10, R122 ;  /* 0x0000007a0a0a7220 */ /* 0x004fe20000410000 */
        /* <DEDUP_REMOVED lines=24> */
[----:B------:R-:W3:Y:S03]  /*15610*/  LDL R28, [R1+0x218] ;  /* 0x00021800011c7983 */ /* 0x000ee60000100800 */
[----:B------:R-:W-:Y:S01]  /*15620*/  FFMA.FTZ R10, R249, R134, R10 ;  /* 0x00000086f90a7223 */ /* 0x000fe2000001000a */
[----:B------:R-:W3:Y:S03]  /*15630*/  LDL R251, [R1+0x20c] ;  /* 0x00020c0001fb7983 */ /* 0x000ee60000100800 */
[----:B------:R-:W-:Y:S01]  /*15640*/  FFMA.FTZ R10, R14, R136, R10 ;  /* 0x000000880e0a7223 */ /* 0x000fe2000001000a */
[----:B------:R-:W3:Y:S03]  /*15650*/  LDL R249, [R1+0x204] ;  /* 0x0002040001f97983 */ /* 0x000ee60000100800 */
[----:B------:R-:W-:Y:S01]  /*15660*/  FFMA.FTZ R10, R12, R138, R10 ;  /* 0x0000008a0c0a7223 */ /* 0x000fe2000001000a */
[----:B------:R-:W3:Y:S04]  /*15670*/  LDL R22, [R1+0x1f0] ;  /* 0x0001f00001167983 */ /* 0x000ee80000100800 */
[----:B------:R-:W3:Y:S04]  /*15680*/  LDL R20, [R1+0x1e8] ;  /* 0x0001e80001147983 */ /* 0x000ee80000100800 */
[----:B------:R-:W3:Y:S04]  /*15690*/  LDL R15, [R1+0x1dc] ;  /* 0x0001dc00010f7983 */ /* 0x000ee80000100800 */
[----:B------:R-:W3:Y:S04]  /*156a0*/  LDL R14, [R1+0x1d0] ;  /* 0x0001d000010e7983 */ /* 0x000ee80000100800 */
[----:B------:R-:W3:Y:S04]  /*156b0*/  LDL R13, [R1+0x1d4] ;  /* 0x0001d400010d7983 */ /* 0x000ee80000100800 */
[----:B------:R-:W3:Y:S04]  /*156c0*/  LDL R12, [R1+0x1c8] ;  /* 0x0001c800010c7983 */ /* 0x000ee80000100800 */
[----:B------:R-:W3:Y:S01]  /*156d0*/  LDL R11, [R1+0x1cc] ;  /* 0x0001cc00010b7983 */ /* 0x000ee20000100800 */
[----:B------:R-:W-:Y:S01]  /*156e0*/  FFMA.FTZ R10, R2, R140, R10 ;  /* 0x0000008c020a7223 */ /* 0x000fe2000001000a */
[----:B------:R-:W-:-:S02]  /*156f0*/  FFMA.FTZ R5, R0, R141, R5 ;  /* 0x0000008d00057223 */ /* 0x000fc40000010005 */
[----:B------:R-:W3:Y:S04]  /*15700*/  LDL R2, [R1+0x1a8] ;  /* 0x0001a80001027983 */ /* 0x000ee80000100800 */
[----:B------:R-:W3:Y:S01]  /*15710*/  LDL R0, [R1+0x1ac] ;  /* 0x0001ac0001007983 */ /* 0x000ee20000100800 */
[----:B--2---:R-:W-:-:S04]  /*15720*/  FFMA.FTZ R5, R27, R143, R5 ;  /* 0x0000008f1b057223 */ /* 0x004fc80000010005 */
[----:B----4-:R-:W-:Y:S01]  /*15730*/  FFMA.FTZ R5, R25, R145, R5 ;  /* 0x0000009119057223 */ /* 0x010fe20000010005 */
[----:B---3--:R-:W-:Y:S02]  /*15740*/  FFMA.FTZ R10, R28, R142, R10 ;  /* 0x0000008e1c0a7223 */ /* 0x008fe4000001000a */
        /* <DEDUP_REMOVED lines=141> */
[----:B------:R-:W-:Y:S01]  /*16020*/  FFMA.FTZ R5, R249, R215, R5 ;  /* 0x000000d7f9057223 */ /* 0x000fe20000010005 */
[----:B------:R-:W-:-:S02]  /*16030*/  FFMA.FTZ R10, R16, R216, R10 ;  /* 0x000000d8100a7223 */ /* 0x000fc4000001000a */
        /* <DEDUP_REMOVED lines=63> */
.L_x_2707:
        /* <DEDUP_REMOVED lines=13> */
[----:B------:R-:W-:Y:S02]  /*16500*/  ISETP.NE.AND.EX P3, PT, RZ, UR23, PT, P3 ;  /* 0x00000017ff007c0c */ /* 0x000fe4000bf65330 */
[----:B-1----:R-:W-:-:S09]  /*16510*/  IADD3 R11, PT, PT, R11, UR4, RZ ;  /* 0x000000040b0b7c10 */ /* 0x002fd2000fffe0ff */
        /* <DEDUP_REMOVED lines=16> */
.L_x_2636:
[----:B------:R-:W-:Y:S05]  /*16620*/  BSYNC.RECONVERGENT B0 ;  /* 0x0000000000007941 */ /* 0x000fea0003800200 */
.L_x_2635:
[----:B------:R-:W2:Y:S04]  /*16630*/  LDL R11, [R1+0x74] ;  /* 0x00007400010b7983 */ /* 0x000ea80000100800 */
[----:B-1----:R-:W3:Y:S04]  /*16640*/  LDL.LU R10, [R1+0x60] ;  /* 0x00006000010a7983 */ /* 0x002ee80000300800 */
[----:B0-----:R-:W4:Y:S01]  /*16650*/  LDL.LU R5, [R1+0x4] ;  /* 0x0000040001057983 */ /* 0x001f220000300800 */
[----:B-----5:R-:W-:Y:S01]  /*16660*/  IADD3 R13, PT, PT, R13, 0x100, RZ ;  /* 0x000001000d0d7810 */ /* 0x020fe20007ffe0ff */
[----:B------:R-:W-:-:S02]  /*16670*/  VIADD R12, R12, 0x40 ;  /* 0x000000400c0c7836 */ /* 0x000fc40000000000 */
[C---:B------:R-:W-:Y:S02]  /*16680*/  VIADD R4, R248.reuse, 0x3f ;  /* 0x0000003ff8047836 */ /* 0x040fe40000000000 */
[----:B------:R-:W-:-:S03]  /*16690*/  VIADD R248, R248, 0x40 ;  /* 0x00000040f8f87836 */ /* 0x000fc60000000000 */
[----:B--2---:R-:W-:Y:S02]  /*166a0*/  ISETP.GE.AND P1, PT, R4, R11, PT ;  /* 0x0000000b0400720c */ /* 0x004fe40003f26270 */
[----:B---3--:R-:W-:-:S05]  /*166b0*/  IADD3 R10, P2, PT, R10, 0x40, RZ ;  /* 0x000000400a0a7810 */ /* 0x008fca0007f5e0ff */
[----:B----4-:R-:W-:Y:S01]  /*166c0*/  IMAD.X R5, RZ, RZ, R5, P2 ;  /* 0x000000ffff057224 */ /* 0x010fe200010e0605 */
[----:B------:R1:W-:Y:S04]  /*166d0*/  STL [R1+0x60], R10 ;  /* 0x0000600a01007387 */ /* 0x0003e80000100800 */
[----:B------:R1:W-:Y:S04]  /*166e0*/  STL [R1+0x68], R13 ;  /* 0x0000680d01007387 */ /* 0x0003e80000100800 */
[----:B------:R1:W-:Y:S04]  /*166f0*/  STL [R1+0x4], R5 ;  /* 0x0000040501007387 */ /* 0x0003e80000100800 */
[----:B------:R1:W-:Y:S01]  /*16700*/  STL [R1+0x64], R12 ;  /* 0x0000640c01007387 */ /* 0x0003e20000100800 */
[----:B------:R-:W-:Y:S05]  /*16710*/  @!P1 BRA `(.L_x_2637) ;  /* 0xfffffecc006c9947 */ /* 0x000fea000383ffff */
.L_x_2358:
[----:B------:R-:W-:Y:S05]  /*16720*/  BSYNC B1 ;  /* 0x0000000000017941 */ /* 0x000fea0003800000 */
.L_x_2357:
[----:B------:R-:W-:Y:S01]  /*16730*/  UMOV UR4, 0xffffffff ;  /* 0xffffffff00047882 */ /* 0x000fe20000000000 */
[----:B------:R-:W-:Y:S02]  /*16740*/  LOP3.LUT P0, R4, R249, 0x1f, RZ, 0xc0, !PT ;  /* 0x0000001ff9047812 */ /* 0x000fe4000780c0ff */
[----:B------:R-:W-:Y:S11]  /*16750*/  BRA.DIV UR4, `(.L_x_2638) ;  /* 0x0000005204707947 */ /* 0x000ff6000b800000 */
[----:B------:R-:W2:Y:S04]  /*16760*/  LDL.LU R2, [R1+0x6c] ;  /* 0x00006c0001027983 */ /* 0x000ea80000300800 */
[----:B--2---:R-:W1:Y:S02]  /*16770*/  SHFL.BFLY PT, R14, R2, 0x10, 0x1f ;  /* 0x0e001f00020e7f89 */ /* 0x004e6400000e0000 */
[----:B-1----:R-:W-:-:S05]  /*16780*/  FMNMX.FTZ R13, R14, R2, !PT ;  /* 0x000000020e0d7209 */ /* 0x002fca0007810000 */
[----:B------:R-:W0:Y:S02]  /*16790*/  SHFL.BFLY PT, R14, R13, 0x8, 0x1f ;  /* 0x0d001f000d0e7f89 */ /* 0x000e2400000e0000 */
[----:B0-----:R-:W-:-:S05]  /*167a0*/  FMNMX.FTZ R2, R13, R14, !PT ;  /* 0x0000000e0d027209 */ /* 0x001fca0007810000 */
[----:B------:R-:W0:Y:S02]  /*167b0*/  SHFL.BFLY PT, R14, R2, 0x4, 0x1f ;  /* 0x0c801f00020e7f89 */ /* 0x000e2400000e0000 */
[----:B0-----:R-:W-:-:S05]  /*167c0*/  FMNMX.FTZ R3, R2, R14, !PT ;  /* 0x0000000e02037209 */ /* 0x001fca0007810000 */
[----:B------:R0:W1:Y:S02]  /*167d0*/  SHFL.BFLY PT, R14, R3, 0x2, 0x1f ;  /* 0x0c401f00030e7f89 */ /* 0x00006400000e0000 */
.L_x_2713:
[----:B------:R-:W2:Y:S01]  /*167e0*/  S2R R10, SR_CgaCtaId ;  /* 0x00000000000a7919 */ /* 0x000ea20000008800 */
[----:B------:R-:W-:Y:S01]  /*167f0*/  MOV R9, 0x400 ;  /* 0x0000040000097802 */ /* 0x000fe20000000f00 */
[----:B------:R-:W-:Y:S05]  /*16800*/  WARPSYNC.ALL ;  /* 0x0000000000007948 */ /* 0x000fea0003800000 */
[----:B01----:R-:W-:Y:S02]  /*16810*/  FMNMX.FTZ R3, R3, R14, !PT ;  /* 0x0000000e03037209 */ /* 0x003fe40007810000 */
[----:B--2---:R-:W-:-:S04]  /*16820*/  LEA R25, R10, R9, 0x18 ;  /* 0x000000090a197211 */ /* 0x004fc800078ec0ff */
[-C--:B------:R-:W-:Y:S02]  /*16830*/  @!P0 LEA.HI R2, R249, R25.reuse, RZ, 0x1d ;  /* 0x00000019f9028211 */ /* 0x080fe400078fe8ff */
[----:B------:R-:W-:-:S03]  /*16840*/  LEA R26, R4, R25, 0x2 ;  /* 0x00000019041a7211 */ /* 0x000fc600078e10ff */
[----:B------:R-:W-:Y:S01]  /*16850*/  @!P0 STS [R2], R3 ;  /* 0x0000000302008388 */ /* 0x000fe20000000800 */
[----:B------:R-:W-:Y:S01]  /*16860*/  BAR.SYNC.DEFER_BLOCKING 0x0 ;  /* 0x0000000000007b1d */ /* 0x000fe20000010000 */
[----:B------:R-:W-:Y:S01]  /*16870*/  ISETP.GT.U32.AND P0, PT, R4, 0x3, PT ;  /* 0x000000030400780c */ /* 0x000fe20003f04070 */
[----:B------:R-:W-:Y:S02]  /*16880*/  IMAD.MOV.U32 R5, RZ, RZ, -0x800001 ;  /* 0xff7fffffff057424 */ /* 0x000fe400078e00ff */
[----:B------:R-:W-:Y:S02]  /*16890*/  IMAD.MOV.U32 R8, RZ, RZ, RZ ;  /* 0x000000ffff087224 */ /* 0x000fe400078e00ff */
[----:B------:R-:W-:Y:S08]  /*168a0*/  BSSY.RECONVERGENT B0, `(.L_x_2639) ;  /* 0x0000154000007945 */ /* 0x000ff00003800200 */
[----:B------:R-:W0:Y:S04]  /*168b0*/  @!P0 LDS R5, [R26] ;  /* 0x000000001a058984 */ /* 0x000e280000000800 */
[----:B0-----:R-:W0:Y:S02]  /*168c0*/  SHFL.BFLY PT, R2, R5, 0x2, 0x1f ;  /* 0x0c401f0005027f89 */ /* 0x001e2400000e0000 */
[----:B0-----:R-:W-:-:S02]  /*168d0*/  FMNMX.FTZ R6, R2, R5, !PT ;  /* 0x0000000502067209 */ /* 0x001fc40007810000 */
[----:B------:R-:W-:-:S03]  /*168e0*/  SHF.L.U32 R2, R249, 0x2, RZ ;  /* 0x00000002f9027819 */ /* 0x000fc600000006ff */
        /* <DEDUP_REMOVED lines=21> */
[----:B------:R-:W-:Y:S01]  /*16a40*/  VIADD R7, R9, 0x820 ;  /* 0x0000082009077836 */ /* 0x000fe20000000000 */
[----:B------:R-:W-:Y:S02]  /*16a50*/  LEA.HI R0, R5, 0x1, RZ, 0x19 ;  /* 0x0000000105007811 */ /* 0x000fe400078fc8ff */
[----:B------:R-:W-:Y:S02]  /*16a60*/  MOV R8, RZ ;  /* 0x000000ff00087202 */ /* 0x000fe40000000f00 */
[----:B------:R-:W-:Y:S02]  /*16a70*/  LEA R7, R10, R7, 0x18 ;  /* 0x000000070a077211 */ /* 0x000fe400078ec0ff */
[----:B------:R-:W-:Y:S01]  /*16a80*/  LOP3.LUT R5, R0, 0x3, RZ, 0xc0, !PT ;  /* 0x0000000300057812 */ /* 0x000fe200078ec0ff */
[----:B------:R-:W-:Y:S02]  /*16a90*/  IMAD.MOV.U32 R0, RZ, RZ, R3 ;  /* 0x000000ffff007224 */ /* 0x000fe400078e0003 */
[----:B------:R-:W-:Y:S01]  /*16aa0*/  IMAD.IADD R6, R2, 0x1, R7 ;  /* 0x0000000102067824 */ /* 0x000fe200078e0207 */
[----:B------:R-:W-:-:S07]  /*16ab0*/  IADD3 R5, PT, PT, -R5, RZ, RZ ;  /* 0x000000ff05057210 */ /* 0x000fce0007ffe1ff */
.L_x_2644:
        /* <DEDUP_REMOVED lines=11> */
.L_x_2643:
[----:B------:R-:W-:Y:S05]  /*16b70*/  BSYNC.RECONVERGENT B1 ;  /* 0x0000000000017941 */ /* 0x000fea0003800200 */
.L_x_2642:
        /* <DEDUP_REMOVED lines=11> */
[----:B------:R-:W-:Y:S01]  /*16c30*/  IMAD.U32 R23, RZ, RZ, UR44 ;  /* 0x0000002cff177e24 */ /* 0x000fe2000f8e00ff */
[----:B------:R-:W-:-:S04]  /*16c40*/  PLOP3.LUT P0, PT, PT, PT, PT, 0x8, 0x80 ;  /* 0x000000000080781c */ /* 0x000fc80003f0e170 */
[----:B------:R-:W-:-:S09]  /*16c50*/  IADD3 R23, PT, PT, R23, -0x600, RZ ;  /* 0xfffffa0017177810 */ /* 0x000fd20007ffe0ff */
.L_x_2647:
        /* <DEDUP_REMOVED lines=100> */
.L_x_2646:
[----:B------:R-:W-:Y:S05]  /*172a0*/  BSYNC.RECONVERGENT B1 ;  /* 0x0000000000017941 */ /* 0x000fea0003800200 */
.L_x_2645:
        /* <DEDUP_REMOVED lines=55> */
.L_x_2649:
[----:B------:R-:W-:Y:S05]  /*17620*/  BSYNC.RECONVERGENT B1 ;  /* 0x0000000000017941 */ /* 0x000fea0003800200 */
.L_x_2648:
        /* <DEDUP_REMOVED lines=27> */
.L_x_2641:
[----:B------:R-:W-:Y:S01]  /*177e0*/  IMAD.MOV.U32 R12, RZ, RZ, 0x80 ;  /* 0x00000080ff0c7424 */ /* 0x000fe200078e00ff */
[----:B------:R-:W0:Y:S01]  /*177f0*/  S2UR UR4, SR_CTAID.Y ;  /* 0x00000000000479c3 */ /* 0x000e220000002600 */
[----:B------:R-:W-:Y:S01]  /*17800*/  LOP3.LUT R8, RZ, R249, RZ, 0x33, !PT ;  /* 0x000000f9ff087212 */ /* 0x000fe200078e33ff */
[----:B------:R-:W-:Y:S02]  /*17810*/  BSSY.RECONVERGENT B1, `(.L_x_2650) ;  /* 0x0000025000017945 */ /* 0x000fe40003800200 */
[----:B------:R-:W-:-:S04]  /*17820*/  VIADDMNMX R5, R3, R12, UR44, !PT ;  /* 0x0000002c03057e46 */ /* 0x000fc8000f80010c */
[----:B------:R-:W-:-:S04]  /*17830*/  IADD3 R5, PT, PT, R5, -UR13, R8 ;  /* 0x8000000d05057c10 */ /* 0x000fc8000fffe008 */
[C---:B------:R-:W-:Y:S02]  /*17840*/  LOP3.LUT R8, R5.reuse, 0x180, RZ, 0xc0, !PT ;  /* 0x0000018005087812 */ /* 0x040fe400078ec0ff */
[----:B------:R-:W-:Y:S02]  /*17850*/  ISETP.GE.U32.AND P0, PT, R5, 0x180, PT ;  /* 0x000001800500780c */ /* 0x000fe40003f06070 */
[----:B------:R-:W-:Y:S01]  /*17860*/  ISETP.NE.AND P1, PT, R8, 0x180, PT ;  /* 0x000001800800780c */ /* 0x000fe20003f25270 */
[----:B------:R-:W-:Y:S02]  /*17870*/  HFMA2 R8, -RZ, RZ, 0, 0 ;  /* 0x00000000ff087431 */ /* 0x000fe400000001ff */
[----:B0-----:R-:W-:Y:S02]  /*17880*/  IMAD R13, R0, UR4, RZ ;  /* 0x00000004000d7c24 */ /* 0x001fe4000f8e02ff */
[----:B------:R-:W-:-:S03]  /*17890*/  IMAD.MOV.U32 R0, RZ, RZ, R3 ;  /* 0x000000ffff007224 */ /* 0x000fc600078e0003 */
[----:B------:R-:W-:-:S05]  /*178a0*/  SHF.R.S32.HI R12, RZ, 0x1f, R13 ;  /* 0x0000001fff0c7819 */ /* 0x000fca000001140d */
[----:B------:R-:W-:Y:S05]  /*178b0*/  @!P1 BRA `(.L_x_2651) ;  /* 0x0000000000689947 */ /* 0x000fea0003800000 */
[----:B------:R-:W-:Y:S01]  /*178c0*/  VIADD R9, R9, 0x820 ;  /* 0x0000082009097836 */ /* 0x000fe20000000000 */
[----:B------:R-:W-:Y:S02]  /*178d0*/  LEA.HI R0, R5, 0x1, RZ, 0x19 ;  /* 0x0000000105007811 */ /* 0x000fe400078fc8ff */
[--C-:B------:R-:W-:Y:S02]  /*178e0*/  IADD3 R6, P1, P2, R13, R6, R3.reuse ;  /* 0x000000060d067210 */ /* 0x100fe40007a3e003 */
[----:B------:R-:W-:Y:S02]  /*178f0*/  LEA R9, R10, R9, 0x18 ;  /* 0x000000090a097211 */ /* 0x000fe400078ec0ff */
[----:B------:R-:W-:Y:S01]  /*17900*/  LOP3.LUT R5, R0, 0x3, RZ, 0xc0, !PT ;  /* 0x0000000300057812 */ /* 0x000fe200078ec0ff */
[----:B------:R-:W-:Y:S01]  /*17910*/  IMAD.MOV.U32 R0, RZ, RZ, R3 ;  /* 0x000000ffff007224 */ /* 0x000fe200078e0003 */
[----:B------:R-:W-:Y:S01]  /*17920*/  IADD3.X R7, PT, PT, R12, R7, RZ, P1, P2 ;  /* 0x000000070c077210 */ /* 0x000fe20000fe44ff */
[----:B------:R-:W-:Y:S01]  /*17930*/  IMAD.IADD R9, R2, 0x1, R9 ;  /* 0x0000000102097824 */ /* 0x000fe200078e0209 */
[----:B------:R-:W-:-:S02]  /*17940*/  MOV R8, RZ ;  /* 0x000000ff00087202 */ /* 0x000fc40000000f00 */
[----:B------:R-:W-:-:S07]  /*17950*/  IADD3 R5, PT, PT, -R5, RZ, RZ ;  /* 0x000000ff05057210 */ /* 0x000fce0007ffe1ff */
.L_x_2652:
[----:B------:R0:W2:Y:S01]  /*17960*/  LDG.E.U8 R10, desc[UR36][R6.64] ;  /* 0x00000024060a7981 */ /* 0x0000a2000c1e1100 */
[----:B------:R-:W-:Y:S01]  /*17970*/  VIADD R5, R5, 0x1 ;  /* 0x0000000105057836 */ /* 0x000fe20000000000 */
[----:B------:R-:W-:Y:S02]  /*17980*/  IADD3 R0, PT, PT, R0, 0x80, RZ ;  /* 0x0000008000007810 */ /* 0x000fe40007ffe0ff */
        /* <DEDUP_REMOVED lines=13> */
.L_x_2651:
[----:B------:R-:W-:Y:S05]  /*17a60*/  BSYNC.RECONVERGENT B1 ;  /* 0x0000000000017941 */ /* 0x000fea0003800200 */
.L_x_2650:
        /* <DEDUP_REMOVED lines=13> */
.L_x_2653:
[----:B------:R-:W2:Y:S04]  /*17b40*/  LDG.E.U8 R12, desc[UR36][R6.64+-0x100] ;  /* 0xffff0024060c7981 */ /* 0x000ea8000c1e1100 */
[----:B------:R-:W3:Y:S04]  /*17b50*/  LDG.E.U8 R9, desc[UR36][R6.64+-0x80] ;  /* 0xffff802406097981 */ /* 0x000ee8000c1e1100 */
[----:B------:R-:W4:Y:S04]  /*17b60*/  LDG.E.U8 R10, desc[UR36][R6.64] ;  /* 0x00000024060a7981 */ /* 0x000f28000c1e1100 */
[----:B------:R-:W5:Y:S01]  /*17b70*/  LDG.E.U8 R11, desc[UR36][R6.64+0x80] ;  /* 0x00008024060b7981 */ /* 0x000f62000c1e1100 */
[----:B------:R-:W-:Y:S01]  /*17b80*/  IMAD.MOV.U32 R14, RZ, RZ, RZ ;  /* 0x000000ffff0e7224 */ /* 0x000fe200078e00ff */
[----:B------:R-:W-:Y:S01]  /*17b90*/  IADD3 R0, PT, PT, R0, 0x200, RZ ;  /* 0x0000020000007810 */ /* 0x000fe20007ffe0ff */
[----:B------:R-:W-:Y:S01]  /*17ba0*/  IMAD.MOV.U32 R16, RZ, RZ, RZ ;  /* 0x000000ffff107224 */ /* 0x000fe200078e00ff */
[----:B--2---:R-:W-:-:S02]  /*17bb0*/  ISETP.NE.AND P0, PT, R12, RZ, PT ;  /* 0x000000ff0c00720c */ /* 0x004fc40003f05270 */
[----:B------:R-:W-:Y:S02]  /*17bc0*/  MOV R12, RZ ;  /* 0x000000ff000c7202 */ /* 0x000fe40000000f00 */
[----:B---3--:R-:W-:Y:S02]  /*17bd0*/  ISETP.NE.AND P1, PT, R9, RZ, PT ;  /* 0x000000ff0900720c */ /* 0x008fe40003f25270 */
[----:B----4-:R-:W-:Y:S02]  /*17be0*/  ISETP.NE.AND P2, PT, R10, RZ, PT ;  /* 0x000000ff0a00720c */ /* 0x010fe40003f45270 */
[----:B-----5:R-:W-:-:S05]  /*17bf0*/  ISETP.NE.AND P3, PT, R11, RZ, PT ;  /* 0x000000ff0b00720c */ /* 0x020fca0003f65270 */
        /* <DEDUP_REMOVED lines=8> */
[----:B------:R-:W0:Y:S01]  /*17c80*/  @!P0 MUFU.EX2 R9, R10 ;  /* 0x0000000a00098308 */ /* 0x000e220000000800 */
[----:B------:R-:W-:Y:S01]  /*17c90*/  @!P1 FMUL.FTZ R11, R11, 1.4426950216293334961 ;  /* 0x3fb8aa3b0b0b9820 */ /* 0x000fe20000410000 */
[----:B--2---:R-:W-:Y:S01]  /*17ca0*/  @!P2 FADD.FTZ R13, -R24, R13 ;  /* 0x0000000d180da221 */ /* 0x004fe20000010100 */
[----:B------:R-:W-:Y:S01]  /*17cb0*/  ISETP.GE.AND P0, PT, R0, UR44, PT ;  /* 0x0000002c00007c0c */ /* 0x000fe2000bf06270 */
[----:B---3--:R-:W-:Y:S01]  /*17cc0*/  @!P3 FADD.FTZ R15, -R24, R15 ;  /* 0x0000000f180fb221 */ /* 0x008fe20000010100 */
[----:B------:R0:W1:Y:S01]  /*17cd0*/  @!P1 MUFU.EX2 R12, R11 ;  /* 0x0000000b000c9308 */ /* 0x0000620000000800 */
[----:B------:R-:W-:Y:S01]  /*17ce0*/  @!P2 FMUL.FTZ R13, R13, 1.4426950216293334961 ;  /* 0x3fb8aa3b0d0da820 */ /* 0x000fe20000410000 */
[----:B------:R-:W-:Y:S01]  /*17cf0*/  IADD3 R6, P1, PT, R6, 0x200, RZ ;  /* 0x0000020006067810 */ /* 0x000fe20007f3e0ff */
[----:B------:R-:W-:Y:S02]  /*17d00*/  @!P3 FMUL.FTZ R15, R15, 1.4426950216293334961 ;  /* 0x3fb8aa3b0f0fb820 */ /* 0x000fe40000410000 */
[----:B------:R-:W2:Y:S02]  /*17d10*/  @!P2 MUFU.EX2 R14, R13 ;  /* 0x0000000d000ea308 */ /* 0x000ea40000000800 */
[----:B------:R-:W-:-:S02]  /*17d20*/  IMAD.X R7, RZ, RZ, R7, P1 ;  /* 0x000000ffff077224 */ /* 0x000fc400008e0607 */
[----:B------:R-:W3:Y:S01]  /*17d30*/  @!P3 MUFU.EX2 R16, R15 ;  /* 0x0000000f0010b308 */ /* 0x000ee20000000800 */
[----:B0-----:R-:W-:Y:S01]  /*17d40*/  FADD.FTZ R11, R9, R8 ;  /* 0x00000008090b7221 */ /* 0x001fe20000010000 */
[----:B------:R-:W-:Y:S03]  /*17d50*/  STS [R5+-0x400], R9 ;  /* 0xfffc000905007388 */ /* 0x000fe60000000800 */
        /* <DEDUP_REMOVED lines=8> */
.L_x_2640:
[----:B------:R-:W-:Y:S05]  /*17de0*/  BSYNC.RECONVERGENT B0 ;  /* 0x0000000000007941 */ /* 0x000fea0003800200 */
.L_x_2639:
[----:B0-----:R-:W0:Y:S01]  /*17df0*/  SHFL.BFLY PT, R5, R8, 0x10, 0x1f ;  /* 0x0e001f0008057f89 */ /* 0x001e2200000e0000 */
        /* <DEDUP_REMOVED lines=40> */
.L_x_2654:
        /* <DEDUP_REMOVED lines=23> */
[----:B------:R-:W-:-:S07]  /*181f0*/  VIADD R0, R2, UR7 ;  /* 0x0000000702007c36 */ /* 0x000fce0008000000 */
.L_x_2660:
[----:B------:R-:W2:Y:S01]  /*18200*/  LDS R4, [R0] ;  /* 0x0000000000047984 */ /* 0x000ea20000000800 */
[----:B------:R-:W-:-:S04]  /*18210*/  IADD3 R5, PT, PT, R5, 0x1, RZ ;  /* 0x0000000105057810 */ /* 0x000fc80007ffe0ff */
[----:B------:R-:W-:Y:S01]  /*18220*/  ISETP.NE.AND P0, PT, R5, RZ, PT ;  /* 0x000000ff0500720c */ /* 0x000fe20003f05270 */
[----:B--2---:R-:W-:-:S05]  /*18230*/  FMUL.FTZ R7, R4, R29 ;  /* 0x0000001d04077220 */ /* 0x004fca0000410000 */
[----:B------:R0:W-:Y:S02]  /*18240*/  STS [R0], R7 ;  /* 0x0000000700007388 */ /* 0x0001e40000000800 */
[----:B0-----:R-:W-:-:S05]  /*18250*/  VIADD R0, R0, 0x200 ;  /* 0x0000020000007836 */ /* 0x001fca0000000000 */
[----:B------:R-:W-:Y:S05]  /*18260*/  @P0 BRA `(.L_x_2660) ;  /* 0xfffffffc00e40947 */ /* 0x000fea000383ffff */
.L_x_2659:
[----:B------:R-:W-:Y:S05]  /*18270*/  BSYNC.RECONVERGENT B1 ;  /* 0x0000000000017941 */ /* 0x000fea0003800200 */
.L_x_2658:
[----:B------:R-:W-:Y:S05]  /*18280*/  @!P1 BRA `(.L_x_2656) ;  /* 0x0000001000dc9947 */ /* 0x000fea0003800000 */
[----:B------:R-:W0:Y:S01]  /*18290*/  S2R R5, SR_CgaCtaId ;  /* 0x0000000000057919 */ /* 0x000e220000008800 */
[C---:B------:R-:W-:Y:S01]  /*182a0*/  IADD3 R4, PT, PT, -R3.reuse, UR44, RZ ;  /* 0x0000002c03047c10 */ /* 0x040fe2000fffe1ff */
        /* <DEDUP_REMOVED lines=13> */
.L_x_2663:
        /* <DEDUP_REMOVED lines=14> */
[----:B-1----:R-:W1:Y:S01]  /*18460*/  LDS R24, [R0+0x1200] ;  /* 0x0012000000187984 */ /* 0x002e620000000800 */
[----:B0-----:R-:W-:-:S03]  /*18470*/  FMUL.FTZ R7, R29, R6 ;  /* 0x000000061d077220 */ /* 0x001fc60000410000 */
[----:B------:R-:W0:Y:S01]  /*18480*/  LDS R25, [R0+0x1400] ;  /* 0x0014000000197984 */ /* 0x000e220000000800 */
[----:B---3--:R-:W-:-:S03]  /*18490*/  FMUL.FTZ R9, R29, R8 ;  /* 0x000000081d097220 */ /* 0x008fc60000410000 */
[----:B------:R-:W2:Y:S01]  /*184a0*/  LDS R26, [R0+0x1600] ;  /* 0x00160000001a7984 */ /* 0x000ea20000000800 */
        /* <DEDUP_REMOVED lines=15> */
[----:B-1----:R-:W-:-:S03]  /*185a0*/  FMUL.FTZ R7, R29, R24 ;  /* 0x000000181d077220 */ /* 0x002fc60000410000 */
[----:B------:R-:W-:Y:S01]  /*185b0*/  STS [R0+0x600], R15 ;  /* 0x0006000f00007388 */ /* 0x000fe20000000800 */
[----:B0-----:R-:W-:-:S03]  /*185c0*/  FMUL.FTZ R25, R29, R25 ;  /* 0x000000191d197220 */ /* 0x001fc60000410000 */
[----:B------:R-:W-:Y:S01]  /*185d0*/  STS [R0+0x800], R5 ;  /* 0x0008000500007388 */ /* 0x000fe20000000800 */
[----:B--2---:R-:W-:-:S03]  /*185e0*/  FMUL.FTZ R9, R29, R26 ;  /* 0x0000001a1d097220 */ /* 0x004fc60000410000 */
        /* <DEDUP_REMOVED lines=13> */
.L_x_2662:
[----:B------:R-:W-:Y:S05]  /*186c0*/  BSYNC.RECONVERGENT B1 ;  /* 0x0000000000017941 */ /* 0x000fea0003800200 */
.L_x_2661:
        /* <DEDUP_REMOVED lines=31> */
.L_x_2665:
[----:B------:R-:W-:Y:S05]  /*188c0*/  BSYNC.RECONVERGENT B1 ;  /* 0x0000000000017941 */ /* 0x000fea0003800200 */
.L_x_2664:
        /* <DEDUP_REMOVED lines=15> */
.L_x_2657:
[----:B------:R-:W-:Y:S01]  /*189c0*/  HFMA2 R0, -RZ, RZ, 0, 7.62939453125e-06 ;  /* 0x00000080ff007431 */ /* 0x000fe200000001ff */
        /* <DEDUP_REMOVED lines=12> */
[----:B------:R-:W-:Y:S02]  /*18a90*/  UMOV UR7, 0x400 ;  /* 0x0000040000077882 */ /* 0x000fe40000000000 */
[----:B------:R-:W-:Y:S01]  /*18aa0*/  UIADD3 UR7, UPT, UPT, UR7, 0x820, URZ ;  /* 0x0000082007077890 */ /* 0x000fe2000fffe0ff */
[C---:B------:R-:W-:Y:S01]  /*18ab0*/  IMAD.SHL.U32 R4, R0.reuse, 0x80, RZ ;  /* 0x0000008000047824 */ /* 0x040fe200078e00ff */
[----:B------:R-:W-:Y:S01]  /*18ac0*/  LOP3.LUT R0, R0, 0x3, RZ, 0xc0, !PT ;  /* 0x0000000300007812 */ /* 0x000fe200078ec0ff */
[----:B------:R-:W-:-:S03]  /*18ad0*/  IMAD.X R6, RZ, RZ, UR5, P1 ;  /* 0x00000005ff067e24 */ /* 0x000fc600088e06ff */
[----:B------:R-:W-:-:S04]  /*18ae0*/  LOP3.LUT R4, R4, 0x180, RZ, 0xc0, !PT ;  /* 0x0000018004047812 */ /* 0x000fc800078ec0ff */
[----:B------:R-:W-:Y:S02]  /*18af0*/  IADD3 R3, PT, PT, R3, R4, RZ ;  /* 0x0000000403037210 */ /* 0x000fe40007ffe0ff */
[----:B---3--:R-:W-:-:S04]  /*18b00*/  LEA R8, P1, R9, UR14, 0x2 ;  /* 0x0000000e09087c11 */ /* 0x008fc8000f8210ff */
[----:B------:R-:W-:Y:S01]  /*18b10*/  LEA.HI.X R9, R9, UR15, R6, 0x2, P1 ;  /* 0x0000000f09097c11 */ /* 0x000fe200088f1406 */
[----:B0-----:R-:W-:Y:S01]  /*18b20*/  ULEA UR7, UR8, UR7, 0x18 ;  /* 0x0000000708077291 */ /* 0x001fe2000f8ec0ff */
[----:B------:R-:W-:-:S05]  /*18b30*/  IMAD.MOV R6, RZ, RZ, -R0 ;  /* 0x000000ffff067224 */ /* 0x000fca00078e0a00 */
[----:B------:R-:W-:-:S07]  /*18b40*/  VIADD R0, R2, UR7 ;  /* 0x0000000702007c36 */ /* 0x000fce0008000000 */
.L_x_2668:
[----:B---3--:R-:W2:Y:S01]  /*18b50*/  LDS R4, [R0] ;  /* 0x0000000000047984 */ /* 0x008ea20000000800 */
[----:B------:R-:W-:Y:S02]  /*18b60*/  IMAD.MOV.U32 R5, RZ, RZ, R9 ;  /* 0x000000ffff057224 */ /* 0x000fe400078e0009 */
[----:B------:R-:W-:-:S05]  /*18b70*/  VIADD R6, R6, 0x1 ;  /* 0x0000000106067836 */ /* 0x000fca0000000000 */
[----:B------:R-:W-:Y:S01]  /*18b80*/  ISETP.NE.AND P1, PT, R6, RZ, PT ;  /* 0x000000ff0600720c */ /* 0x000fe20003f25270 */
[----:B--2---:R-:W-:Y:S01]  /*18b90*/  FMUL.FTZ R7, R4, R29 ;  /* 0x0000001d04077220 */ /* 0x004fe20000410000 */
[----:B------:R-:W-:Y:S02]  /*18ba0*/  MOV R4, R8 ;  /* 0x0000000800047202 */ /* 0x000fe40000000f00 */
[----:B------:R-:W-:Y:S02]  /*18bb0*/  IADD3 R8, P2, PT, R8, 0x200, RZ ;  /* 0x0000020008087810 */ /* 0x000fe40007f5e0ff */
[----:B------:R0:W-:Y:S02]  /*18bc0*/  STS [R0], R7 ;  /* 0x0000000700007388 */ /* 0x0001e40000000800 */
[----:B------:R-:W-:Y:S02]  /*18bd0*/  IADD3.X R9, PT, PT, RZ, R9, RZ, P2, !PT ;  /* 0x00000009ff097210 */ /* 0x000fe400017fe4ff */
[----:B------:R3:W-:Y:S01]  /*18be0*/  STG.E desc[UR36][R4.64], R7 ;  /* 0x0000000704007986 */ /* 0x0007e2000c101924 */
[----:B0-----:R-:W-:-:S02]  /*18bf0*/  VIADD R0, R0, 0x200 ;  /* 0x0000020000007836 */ /* 0x001fc40000000000 */
[----:B------:R-:W-:Y:S05]  /*18c00*/  @P1 BRA `(.L_x_2668) ;  /* 0xfffffffc00d01947 */ /* 0x000fea000383ffff */
.L_x_2667:
[----:B------:R-:W-:Y:S05]  /*18c10*/  BSYNC.RECONVERGENT B1 ;  /* 0x0000000000017941 */ /* 0x000fea0003800200 */
.L_x_2666:
[----:B------:R-:W-:Y:S05]  /*18c20*/  @!P0 BRA `(.L_x_2656) ;  /* 0x0000000800748947 */ /* 0x000fea0003800000 */
[----:B---3--:R-:W0:Y:S01]  /*18c30*/  S2R R5, SR_CgaCtaId ;  /* 0x0000000000057919 */ /* 0x008e220000008800 */
[----:B------:R-:W3:Y:S01]  /*18c40*/  LDCU.64 UR8, c[0x0][0x480] ;  /* 0x00009000ff0877ac */ /* 0x000ee20008000a00 */
        /* <DEDUP_REMOVED lines=8> */
[----:B---3--:R-:W-:-:S04]  /*18cd0*/  LEA R6, P0, R4, UR8, 0x2 ;  /* 0x0000000804067c11 */ /* 0x008fc8000f8010ff */
[----:B------:R-:W-:Y:S02]  /*18ce0*/  LEA.HI.X R8, R4, UR9, R7, 0x2, P0 ;  /* 0x0000000904087c11 */ /* 0x000fe400080f1407 */
[----:B------:R-:W-:Y:S02]  /*18cf0*/  IADD3 R4, P0, PT, R6, 0x400, RZ ;  /* 0x0000040006047810 */ /* 0x000fe40007f1e0ff */
[----:B0-----:R-:W-:-:S03]  /*18d00*/  LEA R7, R5, R0, 0x18 ;  /* 0x0000000005077211 */ /* 0x001fc600078ec0ff */
[----:B------:R-:W-:Y:S01]  /*18d10*/  IMAD.X R5, RZ, RZ, R8, P0 ;  /* 0x000000ffff057224 */ /* 0x000fe200000e0608 */
[----:B------:R-:W-:Y:S02]  /*18d20*/  LEA R0, R3, -UR7, 0x2 ;  /* 0x8000000703007c11 */ /* 0x000fe4000f8e10ff */
[----:B------:R-:W-:Y:S02]  /*18d30*/  PLOP3.LUT P0, PT, PT, PT, PT, 0x80, 0x8 ;  /* 0x000000000008781c */ /* 0x000fe40003f0f070 */
[----:B------:R-:W-:Y:S01]  /*18d40*/  IADD3 R0, PT, PT, R0, 0x400, R7 ;  /* 0x0000040000007810 */ /* 0x000fe20007ffe007 */
[----:B------:R-:W-:Y:S10]  /*18d50*/  @!P1 BRA `(.L_x_2670) ;  /* 0x00000004002c9947 */ /* 0x000ff40003800000 */
[----:B------:R-:W-:Y:S01]  /*18d60*/  IMAD.U32 R28, RZ, RZ, UR44 ;  /* 0x0000002cff1c7e24 */ /* 0x000fe2000f8e00ff */
[----:B------:R-:W-:-:S04]  /*18d70*/  PLOP3.LUT P0, PT, PT, PT, PT, 0x8, 0x80 ;  /* 0x000000000080781c */ /* 0x000fc80003f0e170 */
[----:B------:R-:W-:-:S09]  /*18d80*/  IADD3 R28, PT, PT, R28, -0x600, RZ ;  /* 0xfffffa001c1c7810 */ /* 0x000fd20007ffe0ff */
.L_x_2671:
[----:B------:R-:W2:Y:S01]  /*18d90*/  LDS R6, [R0+-0x400] ;  /* 0xfffc000000067984 */ /* 0x000ea20000000800 */
[----:B------:R-:W-:-:S03]  /*18da0*/  VIADD R3, R3, 0x800 ;  /* 0x0000080003037836 */ /* 0x000fc60000000000 */
[----:B------:R-:W0:Y:S02]  /*18db0*/  LDS R8, [R0+-0x200] ;  /* 0xfffe000000087984 */ /* 0x000e240000000800 */
[----:B------:R-:W-:Y:S02]  /*18dc0*/  ISETP.GE.AND P2, PT, R3, R28, PT ;  /* 0x0000001c0300720c */ /* 0x000fe40003f46270 */
[----:B------:R-:W3:Y:S04]  /*18dd0*/  LDS R12, [R0+0x200] ;  /* 0x00020000000c7984 */ /* 0x000ee80000000800 */
[----:B------:R-:W4:Y:S04]  /*18de0*/  LDS R10, [R0] ;  /* 0x00000000000a7984 */ /* 0x000f280000000800 */
[----:B------:R-:W-:Y:S04]  /*18df0*/  LDS R20, [R0+0xa00] ;  /* 0x000a000000147984 */ /* 0x000fe80000000800 */
        /* <DEDUP_REMOVED lines=10> */
[----:B-1----:R-:W-:Y:S01]  /*18ea0*/  LDS R24, [R0+0x1200] ;  /* 0x0012000000187984 */ /* 0x002fe20000000800 */
[----:B----4-:R-:W-:-:S03]  /*18eb0*/  FMUL.FTZ R11, R29, R10 ;  /* 0x0000000a1d0b7220 */ /* 0x010fc60000410000 */
[----:B------:R-:W0:Y:S04]  /*18ec0*/  LDS R25, [R0+0x1400] ;  /* 0x0014000000197984 */ /* 0x000e280000000800 */
[----:B------:R-:W-:Y:S04]  /*18ed0*/  LDS R26, [R0+0x1600] ;  /* 0x00160000001a7984 */ /* 0x000fe80000000800 */
[----:B------:R-:W1:Y:S01]  /*18ee0*/  LDS R27, [R0+0x1800] ;  /* 0x00180000001b7984 */ /* 0x000e620000000800 */
[----:B-----5:R-:W-:-:S03]  /*18ef0*/  FMUL.FTZ R15, R29, R14 ;  /* 0x0000000e1d0f7220 */ /* 0x020fc60000410000 */
[----:B------:R-:W-:Y:S01]  /*18f00*/  STG.E desc[UR36][R4.64+-0x400], R7 ;  /* 0xfffc000704007986 */ /* 0x000fe2000c101924 */
[----:B------:R-:W-:-:S03]  /*18f10*/  FMUL.FTZ R17, R29, R16 ;  /* 0x000000101d117220 */ /* 0x000fc60000410000 */
[----:B------:R3:W-:Y:S01]  /*18f20*/  STS [R0+-0x400], R7 ;  /* 0xfffc000700007388 */ /* 0x0007e20000000800 */
[----:B------:R-:W-:-:S03]  /*18f30*/  FMUL.FTZ R19, R29, R18 ;  /* 0x000000121d137220 */ /* 0x000fc60000410000 */
[----:B------:R-:W-:Y:S01]  /*18f40*/  STG.E desc[UR36][R4.64+-0x200], R9 ;  /* 0xfffe000904007986 */ /* 0x000fe2000c101924 */
[----:B------:R-:W-:-:S03]  /*18f50*/  FMUL.FTZ R21, R29, R21 ;  /* 0x000000151d157220 */ /* 0x000fc60000410000 */
[----:B------:R4:W-:Y:S01]  /*18f60*/  STS [R0+-0x200], R9 ;  /* 0xfffe000900007388 */ /* 0x0009e20000000800 */
[----:B---3--:R-:W-:-:S03]  /*18f70*/  FMUL.FTZ R7, R29, R20 ;  /* 0x000000141d077220 */ /* 0x008fc60000410000 */
[----:B------:R-:W-:Y:S01]  /*18f80*/  STG.E desc[UR36][R4.64+0x200], R13 ;  /* 0x0002000d04007986 */ /* 0x000fe2000c101924 */
[----:B--2---:R-:W-:-:S03]  /*18f90*/  FMUL.FTZ R23, R29, R23 ;  /* 0x000000171d177220 */ /* 0x004fc60000410000 */
[----:B------:R2:W-:Y:S01]  /*18fa0*/  STS [R0+0x200], R13 ;  /* 0x0002000d00007388 */ /* 0x0005e20000000800 */
[----:B----4-:R-:W-:-:S03]  /*18fb0*/  FMUL.FTZ R9, R29, R22 ;  /* 0x000000161d097220 */ /* 0x010fc60000410000 */
[----:B------:R-:W-:Y:S04]  /*18fc0*/  STG.E desc[UR36][R4.64], R11 ;  /* 0x0000000b04007986 */ /* 0x000fe8000c101924 */
[----:B------:R3:W-:Y:S01]  /*18fd0*/  STS [R0], R11 ;  /* 0x0000000b00007388 */ /* 0x0007e20000000800 */
[C---:B0-----:R-:W-:Y:S01]  /*18fe0*/  FMUL.FTZ R25, R29.reuse, R25 ;  /* 0x000000191d197220 */ /* 0x041fe20000410000 */
[C---:B--2---:R-:W-:Y:S01]  /*18ff0*/  FMUL.FTZ R13, R29.reuse, R6 ;  /* 0x000000061d0d7220 */ /* 0x044fe20000410000 */
[----:B------:R-:W-:Y:S01]  /*19000*/  IADD3 R6, P1, PT, R4, 0x2000, RZ ;  /* 0x0000200004067810 */ /* 0x000fe20007f3e0ff */
[----:B------:R-:W-:Y:S04]  /*19010*/  STG.E desc[UR36][R4.64+0xa00], R7 ;  /* 0x000a000704007986 */ /* 0x000fe8000c101924 */
[----:B------:R0:W-:Y:S01]  /*19020*/  STS [R0+0xa00], R7 ;  /* 0x000a000700007388 */ /* 0x0001e20000000800 */
[C---:B-1----:R-:W-:Y:S01]  /*19030*/  FMUL.FTZ R27, R29.reuse, R27 ;  /* 0x0000001b1d1b7220 */ /* 0x042fe20000410000 */
[----:B---3--:R-:W-:-:S02]  /*19040*/  FMUL.FTZ R11, R29, R24 ;  /* 0x000000181d0b7220 */ /* 0x008fc40000410000 */
[----:B------:R-:W-:Y:S04]  /*19050*/  STG.E desc[UR36][R4.64+0xe00], R9 ;  /* 0x000e000904007986 */ /* 0x000fe8000c101924 */
[----:B------:R1:W-:Y:S01]  /*19060*/  STS [R0+0xe00], R9 ;  /* 0x000e000900007388 */ /* 0x0003e20000000800 */
[----:B0-----:R-:W-:-:S03]  /*19070*/  FMUL.FTZ R7, R29, R26 ;  /* 0x0000001a1d077220 */ /* 0x001fc60000410000 */
[----:B------:R-:W-:Y:S04]  /*19080*/  STG.E desc[UR36][R4.64+0x400], R15 ;  /* 0x0004000f04007986 */ /* 0x000fe8000c101924 */
[----:B------:R-:W-:Y:S01]  /*19090*/  STS [R0+0x400], R15 ;  /* 0x0004000f00007388 */ /* 0x000fe20000000800 */
[----:B-1----:R-:W-:-:S03]  /*190a0*/  IMAD.X R9, RZ, RZ, R5, P1 ;  /* 0x000000ffff097224 */ /* 0x002fc600008e0605 */
        /* <DEDUP_REMOVED lines=19> */
[----:B-1----:R-:W-:Y:S01]  /*191e0*/  IADD3 R0, PT, PT, R0, 0x2000, RZ ;  /* 0x0000200000007810 */ /* 0x002fe20007ffe0ff */
[----:B------:R-:W-:Y:S01]  /*191f0*/  IMAD.MOV.U32 R5, RZ, RZ, R9 ;  /* 0x000000ffff057224 */ /* 0x000fe200078e0009 */
[----:B------:R-:W-:Y:S06]  /*19200*/  @!P2 BRA `(.L_x_2671) ;  /* 0xfffffff800e0a947 */ /* 0x000fec000383ffff */
.L_x_2670:
[----:B------:R-:W-:Y:S05]  /*19210*/  BSYNC.RECONVERGENT B1 ;  /* 0x0000000000017941 */ /* 0x000fea0003800200 */
.L_x_2669:
        /* <DEDUP_REMOVED lines=43> */
.L_x_2673:
[----:B------:R-:W-:Y:S05]  /*194d0*/  BSYNC.RECONVERGENT B1 ;  /* 0x0000000000017941 */ /* 0x000fea0003800200 */
.L_x_2672:
        /* <DEDUP_REMOVED lines=18> */
.L_x_2656:
[----:B------:R-:W-:Y:S05]  /*19600*/  BSYNC.RECONVERGENT B0 ;  /* 0x0000000000007941 */ /* 0x000fea0003800200 */
.L_x_2655:
[----:B------:R-:W-:Y:S01]  /*19610*/  ULEA.HI UR4, UR45, UR45, URZ, 0x1 ;  /* 0x0000002d2d047291 */ /* 0x000fe2000f8f08ff */
[----:B------:R-:W4:Y:S01]  /*19620*/  S2UR UR12, SR_CgaCtaId ;  /* 0x00000000000c79c3 */ /* 0x000f220000008800 */
[----:B------:R-:W5:Y:S01]  /*19630*/  LDCU UR14, c[0x0][0x40c] ;  /* 0x00008180ff0e77ac */ /* 0x000f620008000800 */
[----:B------:R-:W-:Y:S01]  /*19640*/  SHF.R.U32.HI R14, RZ, 0x6, R249 ;  /* 0x00000006ff0e7819 */ /* 0x000fe200000116f9 */
[----:B------:R-:W-:Y:S01]  /*19650*/  IMAD.SHL.U32 R15, R249, 0x10, RZ ;  /* 0x00000010f90f7824 */ /* 0x000fe200078e00ff */
[----:B------:R-:W-:Y:S01]  /*19660*/  BSSY.RECONVERGENT B0, `(.L_x_2674) ;  /* 0x0000018000007945 */ /* 0x000fe20003800200 */
[----:B------:R-:W-:Y:S01]  /*19670*/  ULOP3.LUT UR4, UR4, 0xfffffffe, URZ, 0xc0, !UPT ;  /* 0xfffffffe04047892 */ /* 0x000fe2000f8ec0ff */
[----:B0-----:R-:W-:Y:S01]  /*19680*/  LOP3.LUT R0, R2, 0xfc, RZ, 0xc0, !PT ;  /* 0x000000fc02007812 */ /* 0x001fe200078ec0ff */
[----:B------:R-:W-:Y:S01]  /*19690*/  UMOV UR11, 0x400 ;  /* 0x00000400000b7882 */ /* 0x000fe20000000000 */
[----:B---3--:R-:W-:Y:S01]  /*196a0*/  CS2R R6, SRZ ;  /* 0x0000000000067805 */ /* 0x008fe2000001ff00 */
[----:B------:R-:W-:Y:S01]  /*196b0*/  UIADD3 UR4, UPT, UPT, UR45, -UR4, URZ ;  /* 0x800000042d047290 */ /* 0x000fe2000fffe0ff */
[----:B------:R-:W-:Y:S01]  /*196c0*/  CS2R R4, SRZ ;  /* 0x0000000000047805 */ /* 0x000fe2000001ff00 */
[----:B------:R-:W-:Y:S01]  /*196d0*/  UIADD3 UR5, UPT, UPT, UR11, 0x420, URZ ;  /* 0x000004200b057890 */ /* 0x000fe2000fffe0ff */
[----:B------:R-:W-:-:S03]  /*196e0*/  LOP3.LUT R15, R15, 0x3f0, RZ, 0xc0, !PT ;  /* 0x000003f00f0f7812 */ /* 0x000fc600078ec0ff */
        /* <DEDUP_REMOVED lines=14> */
.L_x_2676:
[----:B-----5:R0:W-:Y:S02]  /*197d0*/  STS.128 [R15+UR5], R4 ;  /* 0x000000040f007988 */ /* 0x0201e40008000c05 */
.L_x_2675:
[----:B------:R-:W-:Y:S05]  /*197e0*/  BSYNC.RECONVERGENT B0 ;  /* 0x0000000000007941 */ /* 0x000fea0003800200 */
.L_x_2674:
[----:B------:R-:W3:Y:S01]  /*197f0*/  LDCU UR8, c[0x0][0x3f4] ;  /* 0x00007e80ff0877ac */ /* 0x000ee20008000800 */
[----:B------:R-:W4:Y:S01]  /*19800*/  S2UR UR7, SR_CTAID.Y ;  /* 0x00000000000779c3 */ /* 0x000f220000002600 */
[----:B-1----:R-:W-:Y:S01]  /*19810*/  IADD3 R24, PT, PT, R14, UR13, RZ ;  /* 0x0000000d0e187c10 */ /* 0x002fe2000fffe0ff */
[----:B------:R-:W-:Y:S01]  /*19820*/  BSSY.RECONVERGENT B0, `(.L_x_2677) ;  /* 0x00000cb000007945 */ /* 0x000fe20003800200 */
[----:B------:R-:W4:Y:S01]  /*19830*/  LDCU UR15, c[0x0][0x3f8] ;  /* 0x00007f00ff0f77ac */ /* 0x000f220008000800 */
[----:B------:R-:W-:Y:S01]  /*19840*/  CS2R R10, SRZ ;  /* 0x00000000000a7805 */ /* 0x000fe2000001ff00 */
[----:B------:R-:W1:Y:S03]  /*19850*/  LDCU UR16, c[0x0][0x40c] ;  /* 0x00008180ff1077ac */ /* 0x000e660008000800 */
[----:B------:R-:W5:Y:S01]  /*19860*/  LDC.64 R2, c[0x0][0x3c0] ;  /* 0x0000f000ff027b82 */ /* 0x000f620000000a00 */
[----:B---3--:R-:W-:-:S02]  /*19870*/  UISETP.LT.AND UP0, UPT, UR45, UR8, UPT ;  /* 0x000000082d00728c */ /* 0x008fc4000bf01270 */
[----:B------:R-:W-:Y:S02]  /*19880*/  IMAD.U32 R9, RZ, RZ, UR8 ;  /* 0x00000008ff097e24 */ /* 0x000fe4000f8e00ff */
[----:B------:R-:W-:Y:S02]  /*19890*/  USEL UR9, UR45, UR8, UP0 ;  /* 0x000000082d097287 */ /* 0x000fe40008000000 */
[----:B------:R-:W-:Y:S01]  /*198a0*/  IMAD R13, R9, UR6, R0 ;  /* 0x00000006090d7c24 */ /* 0x000fe2000f8e0200 */
[----:B----4-:R-:W-:Y:S01]  /*198b0*/  UIMAD UR7, UR7, UR15, UR10 ;  /* 0x0000000f070772a4 */ /* 0x010fe2000f8e020a */
[----:B------:R-:W-:Y:S02]  /*198c0*/  BAR.SYNC.DEFER_BLOCKING 0x0 ;  /* 0x0000000000007b1d */ /* 0x000fe40000010000 */
[----:B------:R-:W-:Y:S01]  /*198d0*/  ISETP.GE.AND P0, PT, R24, UR9, PT ;  /* 0x0000000918007c0c */ /* 0x000fe2000bf06270 */
[----:B------:R-:W-:Y:S01]  /*198e0*/  USHF.L.U32 UR7, UR7, 0x8, URZ ;  /* 0x0000000807077899 */ /* 0x000fe200080006ff */
[----:B-----5:R-:W-:-:S05]  /*198f0*/  IMAD.WIDE R12, R13, 0x4, R2 ;  /* 0x000000040d0c7825 */ /* 0x020fca00078e0202 */
[----:B------:R-:W-:-:S04]  /*19900*/  IMAD R9, R9, UR7, R0 ;  /* 0x0000000709097c24 */ /* 0x000fc8000f8e0200 */
[----:B------:R-:W-:Y:S01]  /*19910*/  IMAD.WIDE R2, R9, 0x4, R2 ;  /* 0x0000000409027825 */ /* 0x000fe200078e0202 */
[----:B------:R-:W-:Y:S01]  /*19920*/  CS2R R8, SRZ ;  /* 0x0000000000087805 */ /* 0x000fe2000001ff00 */
[----:B-1----:R-:W-:Y:S06]  /*19930*/  @P0 BRA `(.L_x_2678) ;  /* 0x0000000800e40947 */ /* 0x002fec0003800000 */
[----:B------:R-:W-:Y:S01]  /*19940*/  IMAD.U32 R11, RZ, RZ, UR9 ;  /* 0x00000009ff0b7e24 */ /* 0x000fe2000f8e00ff */
[----:B------:R-:W-:Y:S01]  /*19950*/  ULOP3.LUT UR6, URZ, UR13, URZ, 0x33, !UPT ;  /* 0x0000000dff067292 */ /* 0x000fe2000f8e33ff */
[----:B------:R-:W1:Y:S01]  /*19960*/  LDC.64 R8, c[0x0][0x458] ;  /* 0x00011600ff087b82 */ /* 0x000e620000000a00 */
[----:B------:R-:W-:Y:S01]  /*19970*/  UIMAD UR8, UR38, UR15, UR10 ;  /* 0x0000000f260872a4 */ /* 0x000fe2000f8e020a */
[----:B------:R-:W-:Y:S01]  /*19980*/  BSSY.RECONVERGENT B1, `(.L_x_2679) ;  /* 0x0000036000017945 */ /* 0x000fe20003800200 */
[----:B------:R-:W-:Y:S01]  /*19990*/  VIADDMNMX R11, R24, 0x2, R11, !PT ;  /* 0x00000002180b7846 */ /* 0x000fe2000780010b */
[----:B------:R-:W-:-:S03]  /*199a0*/  IMAD.MOV.U32 R25, RZ, RZ, R24 ;  /* 0x000000ffff197224 */ /* 0x000fc600078e0018 */
[----:B------:R-:W-:Y:S01]  /*199b0*/  IADD3 R18, PT, PT, -R14, UR6, R11 ;  /* 0x000000060e127c10 */ /* 0x000fe2000fffe10b */
[----:B------:R-:W-:-:S03]  /*199c0*/  IMAD.U32 R23, RZ, RZ, UR8 ;  /* 0x00000008ff177e24 */ /* 0x000fc6000f8e00ff */
[----:B------:R-:W-:Y:S02]  /*199d0*/  LOP3.LUT R10, R18, 0x6, RZ, 0xc0, !PT ;  /* 0x00000006120a7812 */ /* 0x000fe400078ec0ff */
[----:B------:R-:W-:Y:S02]  /*199e0*/  LEA R23, R23, R0, 0x8 ;  /* 0x0000000017177211 */ /* 0x000fe400078e40ff */
[----:B------:R-:W-:Y:S02]  /*199f0*/  ISETP.NE.AND P0, PT, R10, 0x6, PT ;  /* 0x000000060a00780c */ /* 0x000fe40003f05270 */
[----:B------:R-:W-:Y:S01]  /*19a00*/  CS2R R10, SRZ ;  /* 0x00000000000a7805 */ /* 0x000fe2000001ff00 */
[----:B-1----:R-:W-:Y:S01]  /*19a10*/  IMAD.WIDE R22, R23, 0x4, R8 ;  /* 0x0000000417167825 */ /* 0x002fe200078e0208 */
[----:B------:R-:W-:-:S09]  /*19a20*/  CS2R R8, SRZ ;  /* 0x0000000000087805 */ /* 0x000fd2000001ff00 */
[----:B------:R-:W-:Y:S05]  /*19a30*/  @!P0 BRA `(.L_x_2680) ;  /* 0x0000000000a88947 */ /* 0x000fea0003800000 */
[----:B------:R-:W-:Y:S01]  /*19a40*/  UIADD3 UR6, UPT, UPT, UR11, 0x820, URZ ;  /* 0x000008200b067890 */ /* 0x000fe2000fffe0ff */
[----:B------:R-:W-:Y:S01]  /*19a50*/  LEA.HI R8, R18, 0x1, RZ, 0x1f ;  /* 0x0000000112087811 */ /* 0x000fe200078ff8ff */
[----:B------:R-:W-:Y:S01]  /*19a60*/  IMAD.SHL.U32 R21, R24, 0x100, RZ ;  /* 0x0000010018157824 */ /* 0x000fe200078e00ff */
[----:B------:R-:W-:Y:S01]  /*19a70*/  MOV R25, R24 ;  /* 0x0000001800197202 */ /* 0x000fe20000000f00 */
[----:B------:R-:W-:Y:S01]  /*19a80*/  ULEA UR6, UR12, UR6, 0x18 ;  /* 0x000000060c067291 */ /* 0x000fe2000f8ec0ff */
[----:B------:R-:W-:Y:S01]  /*19a90*/  LOP3.LUT R16, R8, 0x3, RZ, 0xc0, !PT ;  /* 0x0000000308107812 */ /* 0x000fe200078ec0ff */
[----:B------:R-:W-:-:S04]  /*19aa0*/  IMAD.MOV.U32 R8, RZ, RZ, RZ ;  /* 0x000000ffff087224 */ /* 0x000fc800078e00ff */
[----:B------:R-:W-:Y:S01]  /*19ab0*/  IMAD.MOV R20, RZ, RZ, -R16 ;  /* 0x000000ffff147224 */ /* 0x000fe200078e0a10 */
[----:B------:R-:W-:-:S07]  /*19ac0*/  LEA R19, R14, UR6, 0x2 ;  /* 0x000000060e137c11 */ /* 0x000fce000f8e10ff */
.L_x_2682:
[----:B-1----:R-:W-:Y:S01]  /*19ad0*/  IMAD.WIDE.U32 R16, R21, 0x4, R12 ;  /* 0x0000000415107825 */ /* 0x002fe200078e000c */
[----:B------:R1:W3:Y:S04]  /*19ae0*/  LDS R27, [R19] ;  /* 0x00000000131b7984 */ /* 0x0002e80000000800 */
[----:B--2---:R1:W5:Y:S01]  /*19af0*/  LDG.E.128 R28, desc[UR36][R16.64] ;  /* 0x00000024101c7981 */ /* 0x004362000c1e1d00 */
[----:B------:R-:W-:Y:S01]  /*19b00*/  UISETP.NE.AND UP0, UPT, UR14, URZ, UPT ;  /* 0x000000ff0e00728c */ /* 0x000fe2000bf05270 */
[----:B------:R-:W-:-:S04]  /*19b10*/  IADD3 R20, PT, PT, R20, 0x1, RZ ;  /* 0x0000000114147810 */ /* 0x000fc80007ffe0ff */
[----:B------:R-:W-:-:S04]  /*19b20*/  ISETP.NE.AND P0, PT, R20, RZ, PT ;  /* 0x000000ff1400720c */ /* 0x000fc80003f05270 */
[----:B-1----:R-:W-:Y:S09]  /*19b30*/  BRA.U UP0, `(.L_x_2681) ;  /* 0x0000000100487547 */ /* 0x002ff2000b800000 */
[----:B------:R-:W-:Y:S01]  /*19b40*/  UISETP.NE.AND UP0, UPT, UR43, URZ, UPT ;  /* 0x000000ff2b00728c */ /* 0x000fe2000bf05270 */
[----:B------:R-:W1:Y:S05]  /*19b50*/  LDS.128 R32, [R15+UR5] ;  /* 0x000000050f207984 */ /* 0x000e6a0008000c00 */
[----:B------:R-:W-:-:S13]  /*19b60*/  PLOP3.LUT P1, PT, PT, PT, UP0, 0x80, 0x8 ;  /* 0x000000000008781c */ /* 0x000fda0003f2f008 */
[----:B------:R-:W2:Y:S01]  /*19b70*/  @P1 LDG.E.128 R36, desc[UR36][R22.64] ;  /* 0x0000002416241981 */ /* 0x000ea2000c1e1d00 */
[----:B------:R-:W-:Y:S01]  /*19b80*/  PLOP3.LUT P1, PT, PT, PT, UP0, 0x80, 0x8 ;  /* 0x000000000008781c */ /* 0x000fe20003f2f008 */
[----:B------:R-:W-:Y:S01]  /*19b90*/  IMAD.WIDE.U32 R16, R21, 0x4, R2 ;  /* 0x0000000415107825 */ /* 0x000fe200078e0002 */
        /* <DEDUP_REMOVED lines=12> */
.L_x_2681:
[C---:B---3-5:R-:W-:Y:S01]  /*19c60*/  FFMA.FTZ R8, R27.reuse, R28, R8 ;  /* 0x0000001c1b087223 */ /* 0x068fe20000010008 */
[C---:B------:R-:W-:Y:S01]  /*19c70*/  FFMA.FTZ R9, R27.reuse, R29, R9 ;  /* 0x0000001d1b097223 */ /* 0x040fe20000010009 */
[C---:B------:R-:W-:Y:S01]  /*19c80*/  FFMA.FTZ R10, R27.reuse, R30, R10 ;  /* 0x0000001e1b0a7223 */ /* 0x040fe2000001000a */
[----:B------:R-:W-:Y:S01]  /*19c90*/  FFMA.FTZ R11, R27, R31, R11 ;  /* 0x0000001f1b0b7223 */ /* 0x000fe2000001000b */
[----:B------:R-:W-:Y:S01]  /*19ca0*/  VIADD R25, R25, 0x2 ;  /* 0x0000000219197836 */ /* 0x000fe20000000000 */
[----:B------:R-:W-:Y:S01]  /*19cb0*/  IADD3 R21, PT, PT, R21, 0x200, RZ ;  /* 0x0000020015157810 */ /* 0x000fe20007ffe0ff */
[----:B------:R-:W-:Y:S01]  /*19cc0*/  VIADD R19, R19, 0x8 ;  /* 0x0000000813137836 */ /* 0x000fe20000000000 */
[----:B------:R-:W-:Y:S06]  /*19cd0*/  @P0 BRA `(.L_x_2682) ;  /* 0xfffffffc007c0947 */ /* 0x000fec000383ffff */
.L_x_2680:
[----:B------:R-:W-:Y:S05]  /*19ce0*/  BSYNC.RECONVERGENT B1 ;  /* 0x0000000000017941 */ /* 0x000fea0003800200 */
.L_x_2679:
[----:B------:R-:W-:-:S13]  /*19cf0*/  ISETP.GE.U32.AND P0, PT, R18, 0x6, PT ;  /* 0x000000061200780c */ /* 0x000fda0003f06070 */
[----:B------:R-:W-:Y:S05]  /*19d00*/  @!P0 BRA `(.L_x_2678) ;  /* 0x0000000400f08947 */ /* 0x000fea0003800000 */
[----:B------:R-:W3:Y:S02]  /*19d10*/  LDCU UR6, c[0x0][0x40c] ;  /* 0x00008180ff0677ac */ /* 0x000ee40008000800 */
[----:B---3--:R-:W-:-:S06]  /*19d20*/  UISETP.NE.AND UP0, UPT, UR6, URZ, UPT ;  /* 0x000000ff0600728c */ /* 0x008fcc000bf05270 */
[----:B------:R-:W-:-:S13]  /*19d30*/  PLOP3.LUT P0, PT, PT, PT, UP0, 0x80, 0x8 ;  /* 0x000000000008781c */ /* 0x000fda0003f0f008 */
.L_x_2688:
[----:B------:R-:W-:-:S04]  /*19d40*/  IMAD.SHL.U32 R21, R25, 0x100, RZ ;  /* 0x0000010019157824 */ /* 0x000fc800078e00ff */
[----:B-1----:R-:W-:-:S05]  /*19d50*/  IMAD.WIDE.U32 R16, R21, 0x4, R12 ;  /* 0x0000000415107825 */ /* 0x002fca00078e000c */
[----:B--2---:R1:W5:Y:S01]  /*19d60*/  LDG.E.128 R28, desc[UR36][R16.64] ;  /* 0x00000024101c7981 */ /* 0x004362000c1e1d00 */
[----:B------:R-:W-:Y:S04]  /*19d70*/  BSSY.RECONVERGENT B1, `(.L_x_2683) ;  /* 0x0000014000017945 */ /* 0x000fe80003800200 */
[----:B------:R-:W-:Y:S05]  /*19d80*/  @P0 BRA `(.L_x_2684) ;  /* 0x0000000000480947 */ /* 0x000fea0003800000 */
[----:B------:R-:W-:Y:S01]  /*19d90*/  UISETP.NE.AND UP0, UPT, UR43, URZ, UPT ;  /* 0x000000ff2b00728c */ /* 0x000fe2000bf05270 */
[----:B-1----:R-:W1:Y:S05]  /*19da0*/  LDS.128 R16, [R15+UR5] ;  /* 0x000000050f107984 */ /* 0x002e6a0008000c00 */
[----:B------:R-:W-:-:S13]  /*19db0*/  PLOP3.LUT P0, PT, PT, PT, UP0, 0x80, 0x8 ;  /* 0x000000000008781c */ /* 0x000fda0003f0f008 */
[----:B------:R-:W2:Y:S01]  /*19dc0*/  @P0 LDG.E.128 R32, desc[UR36][R22.64] ;  /* 0x0000002416200981 */ /* 0x000ea2000c1e1d00 */
[----:B------:R-:W-:Y:S02]  /*19dd0*/  PLOP3.LUT P0, PT, PT, PT, UP0, 0x80, 0x8 ;  /* 0x000000000008781c */ /* 0x000fe40003f0f008 */
[----:B------:R-:W-:Y:S02]  /*19de0*/  PLOP3.LUT P1, PT, PT, PT, UP0, 0x80, 0x8 ;  /* 0x000000000008781c */ /* 0x000fe40003f2f008 */
[----:B------:R-:W-:Y:S02]  /*19df0*/  PLOP3.LUT P2, PT, PT, PT, UP0, 0x80, 0x8 ;  /* 0x000000000008781c */ /* 0x000fe40003f4f008 */
[----:B------:R-:W-:Y:S01]  /*19e00*/  PLOP3.LUT P3, PT, PT, PT, UP0, 0x80, 0x8 ;  /* 0x000000000008781c */ /* 0x000fe20003f6f008 */
[----:B-1---5:R-:W-:Y:S01]  /*19e10*/  FADD.FTZ R28, R28, R16 ;  /* 0x000000101c1c7221 */ /* 0x022fe20000010000 */
        /* <DEDUP_REMOVED lines=9> */
.L_x_2684:
[----:B------:R-:W-:Y:S05]  /*19eb0*/  BSYNC.RECONVERGENT B1 ;  /* 0x0000000000017941 */ /* 0x000fea0003800200 */
.L_x_2683:
[----:B------:R-:W-:Y:S01]  /*19ec0*/  VIADD R27, R21, 0x200 ;  /* 0x00000200151b7836 */ /* 0x000fe20000000000 */
[----:B------:R-:W3:Y:S01]  /*19ed0*/  S2UR UR8, SR_CgaCtaId ;  /* 0x00000000000879c3 */ /* 0x000ee20000008800 */
[----:B------:R-:W-:Y:S01]  /*19ee0*/  UISETP.NE.AND UP0, UPT, UR16, URZ, UPT ;  /* 0x000000ff1000728c */ /* 0x000fe2000bf05270 */
[----:B------:R-:W-:Y:S01]  /*19ef0*/  VIADD R26, R25, -UR13 ;  /* 0x8000000d191a7c36 */ /* 0x000fe20008000000 */
[----:B------:R-:W-:Y:S01]  /*19f00*/  UMOV UR6, 0x400 ;  /* 0x0000040000067882 */ /* 0x000fe20000000000 */
[----:B-12---:R-:W-:Y:S01]  /*19f10*/  IMAD.WIDE.U32 R16, R27, 0x4, R12 ;  /* 0x000000041b107825 */ /* 0x006fe200078e000c */
[----:B------:R-:W-:Y:S01]  /*19f20*/  UIADD3 UR6, UPT, UPT, UR6, 0x820, URZ ;  /* 0x0000082006067890 */ /* 0x000fe2000fffe0ff */
[C---:B------:R-:W-:Y:S02]  /*19f30*/  IADD3 R41, PT, PT, R21.reuse, 0x400, RZ ;  /* 0x0000040015297810 */ /* 0x040fe40007ffe0ff */
[----:B------:R-:W-:Y:S01]  /*19f40*/  PLOP3.LUT P0, PT, PT, PT, UP0, 0x80, 0x8 ;  /* 0x000000000008781c */ /* 0x000fe20003f0f008 */
[----:B------:R1:W5:Y:S01]  /*19f50*/  LDG.E.128 R32, desc[UR36][R16.64] ;  /* 0x0000002410207981 */ /* 0x000362000c1e1d00 */
[----:B------:R-:W-:-:S02]  /*19f60*/  VIADD R45, R21, 0x600 ;  /* 0x00000600152d7836 */ /* 0x000fc40000000000 */
[----:B------:R-:W-:-:S04]  /*19f70*/  IMAD.WIDE.U32 R18, R41, 0x4, R12 ;  /* 0x0000000429127825 */ /* 0x000fc800078e000c */
[----:B------:R-:W-:Y:S01]  /*19f80*/  IMAD.WIDE.U32 R20, R45, 0x4, R12 ;  /* 0x000000042d147825 */ /* 0x000fe200078e000c */
[----:B---3--:R-:W-:-:S06]  /*19f90*/  ULEA UR6, UR8, UR6, 0x18 ;  /* 0x0000000608067291 */ /* 0x008fcc000f8ec0ff */
[----:B------:R-:W-:Y:S01]  /*19fa0*/  LEA R26, R26, UR6, 0x2 ;  /* 0x000000061a1a7c11 */ /* 0x000fe2000f8e10ff */
[----:B-1----:R-:W-:Y:S06]  /*19fb0*/  @P0 BRA `(.L_x_2685) ;  /* 0x0000000000480947 */ /* 0x002fec0003800000 */
        /* <DEDUP_REMOVED lines=18> */
.L_x_2685:
[----:B------:R2:W5:Y:S01]  /*1a0e0*/  LDG.E.128 R36, desc[UR36][R18.64] ;  /* 0x0000002412247981 */ /* 0x000562000c1e1d00 */
[----:B------:R-:W-:Y:S05]  /*1a0f0*/  @P0 BRA `(.L_x_2686) ;  /* 0x0000000000480947 */ /* 0x000fea0003800000 */
[----:B------:R-:W-:Y:S01]  /*1a100*/  UISETP.NE.AND UP0, UPT, UR43, URZ, UPT ;  /* 0x000000ff2b00728c */ /* 0x000fe2000bf05270 */
[----:B------:R-:W3:Y:S05]  /*1a110*/  LDS.128 R48, [R15+UR5] ;  /* 0x000000050f307984 */ /* 0x000eea0008000c00 */
[----:B------:R-:W-:-:S13]  /*1a120*/  PLOP3.LUT P1, PT, PT, PT, UP0, 0x80, 0x8 ;  /* 0x000000000008781c */ /* 0x000fda0003f2f008 */
[----:B-12---:R-:W2:Y:S01]  /*1a130*/  @P1 LDG.E.128 R16, desc[UR36][R22.64] ;  /* 0x0000002416101981 */ /* 0x006ea2000c1e1d00 */
[----:B------:R-:W-:Y:S02]  /*1a140*/  PLOP3.LUT P1, PT, PT, PT, UP0, 0x80, 0x8 ;  /* 0x000000000008781c */ /* 0x000fe40003f2f008 */
[----:B------:R-:W-:Y:S02]  /*1a150*/  PLOP3.LUT P2, PT, PT, PT, UP0, 0x80, 0x8 ;  /* 0x000000000008781c */ /* 0x000fe40003f4f008 */
[----:B------:R-:W-:Y:S02]  /*1a160*/  PLOP3.LUT P3, PT, PT, PT, UP0, 0x80, 0x8 ;  /* 0x000000000008781c */ /* 0x000fe40003f6f008 */
[----:B------:R-:W-:Y:S01]  /*1a170*/  PLOP3.LUT P4, PT, PT, PT, UP0, 0x80, 0x8 ;  /* 0x000000000008781c */ /* 0x000fe20003f8f008 */
[----:B---3-5:R-:W-:Y:S01]  /*1a180*/  FADD.FTZ R36, R48, R36 ;  /* 0x0000002430247221 */ /* 0x028fe20000010000 */
        /* <DEDUP_REMOVED lines=9> */
.L_x_2686:
[----:B------:R4:W5:Y:S04]  /*1a220*/  LDG.E.128 R40, desc[UR36][R20.64] ;  /* 0x0000002414287981 */ /* 0x000968000c1e1d00 */
[----:B-1-3--:R-:W1:Y:S04]  /*1a230*/  LDS R17, [R26] ;  /* 0x000000001a117984 */ /* 0x00ae680000000800 */
[----:B------:R-:W3:Y:S04]  /*1a240*/  LDS R16, [R26+0x8] ;  /* 0x000008001a107984 */ /* 0x000ee80000000800 */
[----:B--2---:R-:W2:Y:S01]  /*1a250*/  LDS R18, [R26+0x10] ;  /* 0x000010001a127984 */ /* 0x004ea20000000800 */
[C---:B-1---5:R-:W-:Y:S01]  /*1a260*/  FFMA.FTZ R19, R17.reuse, R28, R8 ;  /* 0x0000001c11137223 */ /* 0x062fe20000010008 */
[C---:B------:R-:W-:Y:S01]  /*1a270*/  FFMA.FTZ R8, R17.reuse, R29, R9 ;  /* 0x0000001d11087223 */ /* 0x040fe20000010009 */
[C---:B------:R-:W-:Y:S01]  /*1a280*/  FFMA.FTZ R9, R17.reuse, R30, R10 ;  /* 0x0000001e11097223 */ /* 0x040fe2000001000a */
[----:B------:R-:W-:Y:S01]  /*1a290*/  FFMA.FTZ R10, R17, R31, R11 ;  /* 0x0000001f110a7223 */ /* 0x000fe2000001000b */
[C---:B---3--:R-:W-:Y:S01]  /*1a2a0*/  FFMA.FTZ R19, R16.reuse, R32, R19 ;  /* 0x0000002010137223 */ /* 0x048fe20000010013 */
[C---:B------:R-:W-:Y:S01]  /*1a2b0*/  FFMA.FTZ R8, R16.reuse, R33, R8 ;  /* 0x0000002110087223 */ /* 0x040fe20000010008 */
[C---:B------:R-:W-:Y:S01]  /*1a2c0*/  FFMA.FTZ R9, R16.reuse, R34, R9 ;  /* 0x0000002210097223 */ /* 0x040fe20000010009 */
[----:B------:R-:W-:Y:S01]  /*1a2d0*/  FFMA.FTZ R10, R16, R35, R10 ;  /* 0x00000023100a7223 */ /* 0x000fe2000001000a */
[C---:B--2---:R-:W-:Y:S01]  /*1a2e0*/  FFMA.FTZ R36, R18.reuse, R36, R19 ;  /* 0x0000002412247223 */ /* 0x044fe20000010013 */
[C---:B------:R-:W-:Y:S01]  /*1a2f0*/  FFMA.FTZ R16, R18.reuse, R37, R8 ;  /* 0x0000002512107223 */ /* 0x040fe20000010008 */
[C---:B------:R-:W-:Y:S01]  /*1a300*/  FFMA.FTZ R17, R18.reuse, R38, R9 ;  /* 0x0000002612117223 */ /* 0x040fe20000010009 */
[----:B------:R-:W-:Y:S01]  /*1a310*/  FFMA.FTZ R18, R18, R39, R10 ;  /* 0x0000002712127223 */ /* 0x000fe2000001000a */
[----:B----4-:R-:W-:Y:S06]  /*1a320*/  @P0 BRA `(.L_x_2687) ;  /* 0x0000000000480947 */ /* 0x010fec0003800000 */
[----:B------:R-:W-:Y:S01]  /*1a330*/  UISETP.NE.AND UP0, UPT, UR43, URZ, UPT ;  /* 0x000000ff2b00728c */ /* 0x000fe2000bf05270 */
[----:B------:R-:W1:Y:S05]  /*1a340*/  LDS.128 R28, [R15+UR5] ;  /* 0x000000050f1c7984 */ /* 0x000e6a0008000c00 */
[----:B------:R-:W-:-:S13]  /*1a350*/  PLOP3.LUT P1, PT, PT, PT, UP0, 0x80, 0x8 ;  /* 0x000000000008781c */ /* 0x000fda0003f2f008 */
[----:B------:R-:W2:Y:S01]  /*1a360*/  @P1 LDG.E.128 R8, desc[UR36][R22.64] ;  /* 0x0000002416081981 */ /* 0x000ea2000c1e1d00 */
[----:B------:R-:W-:Y:S02]  /*1a370*/  PLOP3.LUT P1, PT, PT, PT, UP0, 0x80, 0x8 ;  /* 0x000000000008781c */ /* 0x000fe40003f2f008 */
[----:B------:R-:W-:Y:S02]  /*1a380*/  PLOP3.LUT P2, PT, PT, PT, UP0, 0x80, 0x8 ;  /* 0x000000000008781c */ /* 0x000fe40003f4f008 */
[----:B------:R-:W-:Y:S02]  /*1a390*/  PLOP3.LUT P3, PT, PT, PT, UP0, 0x80, 0x8 ;  /* 0x000000000008781c */ /* 0x000fe40003f6f008 */
[----:B------:R-:W-:Y:S01]  /*1a3a0*/  PLOP3.LUT P4, PT, PT, PT, UP0, 0x80, 0x8 ;  /* 0x000000000008781c */ /* 0x000fe20003f8f008 */
[----:B-1----:R-:W-:Y:S01]  /*1a3b0*/  FADD.FTZ R40, R28, R40 ;  /* 0x000000281c287221 */ /* 0x002fe20000010000 */
        /* <DEDUP_REMOVED lines=9> */
.L_x_2687:
[----:B------:R-:W1:Y:S01]  /*1a450*/  LDS R11, [R26+0x18] ;  /* 0x000018001a0b7984 */ /* 0x000e620000000800 */
[----:B------:R-:W-:-:S04]  /*1a460*/  IADD3 R25, PT, PT, R25, 0x8, RZ ;  /* 0x0000000819197810 */ /* 0x000fc80007ffe0ff */
[----:B------:R-:W-:Y:S01]  /*1a470*/  ISETP.GE.AND P1, PT, R25, UR9, PT ;  /* 0x0000000919007c0c */ /* 0x000fe2000bf26270 */
[C---:B-1----:R-:W-:Y:S01]  /*1a480*/  FFMA.FTZ R8, R11.reuse, R40, R36 ;  /* 0x000000280b087223 */ /* 0x042fe20000010024 */
[C---:B------:R-:W-:Y:S01]  /*1a490*/  FFMA.FTZ R9, R11.reuse, R41, R16 ;  /* 0x000000290b097223 */ /* 0x040fe20000010010 */
[C---:B------:R-:W-:Y:S01]  /*1a4a0*/  FFMA.FTZ R10, R11.reuse, R42, R17 ;  /* 0x0000002a0b0a7223 */ /* 0x040fe20000010011 */
[----:B------:R-:W-:-:S09]  /*1a4b0*/  FFMA.FTZ R11, R11, R43, R18 ;  /* 0x0000002b0b0b7223 */ /* 0x000fd20000010012 */
[----:B------:R-:W-:Y:S05]  /*1a4c0*/  @!P1 BRA `(.L_x_2688) ;  /* 0xfffffff8001c9947 */ /* 0x000fea000383ffff */
.L_x_2678:
[----:B------:R-:W-:Y:S05]  /*1a4d0*/  BSYNC.RECONVERGENT B0 ;  /* 0x0000000000007941 */ /* 0x000fea0003800200 */
.L_x_2677:
[----:B------:R-:W-:Y:S01]  /*1a4e0*/  ISETP.GE.AND P0, PT, R24, UR45, PT ;  /* 0x0000002d18007c0c */ /* 0x000fe2000bf06270 */
[----:B------:R-:W3:Y:S01]  /*1a4f0*/  LDCU UR9, c[0x0][0x40c] ;  /* 0x00008180ff0977ac */ /* 0x000ee20008000800 */
[----:B------:R-:W-:Y:S11]  /*1a500*/  BSSY.RECONVERGENT B0, `(.L_x_2689) ;  /* 0x00000cf000007945 */ /* 0x000ff60003800200 */
[----:B------:R-:W-:Y:S05]  /*1a510*/  @P0 BRA `(.L_x_2690) ;  /* 0x0000000c00340947 */ /* 0x000fea0003800000 */
[----:B------:R-:W4:Y:S01]  /*1a520*/  LDCU UR6, c[0x0][0x3f8] ;  /* 0x00007f00ff0677ac */ /* 0x000f220008000800 */
[----:B------:R-:W-:Y:S01]  /*1a530*/  VIADD R20, R24, 0x2 ;  /* 0x0000000218147836 */ /* 0x000fe20000000000 */
[----:B-1----:R-:W1:Y:S01]  /*1a540*/  LDC.64 R16, c[0x0][0x458] ;  /* 0x00011600ff107b82 */ /* 0x002e620000000a00 */
[----:B------:R-:W-:Y:S01]  /*1a550*/  BSSY.RECONVERGENT B1, `(.L_x_2691) ;  /* 0x0000049000017945 */ /* 0x000fe20003800200 */
[----:B------:R-:W-:Y:S01]  /*1a560*/  ULOP3.LUT UR8, URZ, UR13, URZ, 0x33, !UPT ;  /* 0x0000000dff087292 */ /* 0x000fe2000f8e33ff */
[----:B------:R-:W-:Y:S01]  /*1a570*/  IMAD.MOV.U32 R22, RZ, RZ, R24 ;  /* 0x000000ffff167224 */ /* 0x000fe200078e0018 */
[----:B------:R-:W-:-:S04]  /*1a580*/  VIMNMX R19, PT, PT, R20, UR45, !PT ;  /* 0x0000002d14137c48 */ /* 0x000fc8000ffe0100 */
[----:B------:R-:W-:-:S04]  /*1a590*/  IADD3 R21, PT, PT, -R14, UR8, R19 ;  /* 0x000000080e157c10 */ /* 0x000fc8000fffe113 */
[----:B------:R-:W-:Y:S01]  /*1a5a0*/  LOP3.LUT P0, RZ, R21, 0x2, RZ, 0xc0, !PT ;  /* 0x0000000215ff7812 */ /* 0x000fe2000780c0ff */
[----:B----4-:R-:W-:-:S06]  /*1a5b0*/  UIMAD UR6, UR38, UR6, UR10 ;  /* 0x00000006260672a4 */ /* 0x010fcc000f8e020a */
[----:B------:R-:W-:-:S05]  /*1a5c0*/  IMAD.U32 R19, RZ, RZ, UR6 ;  /* 0x00000006ff137e24 */ /* 0x000fca000f8e00ff */
[----:B------:R-:W-:-:S05]  /*1a5d0*/  LEA R19, R19, R0, 0x8 ;  /* 0x0000000013137211 */ /* 0x000fca00078e40ff */
[----:B-1----:R-:W-:Y:S01]  /*1a5e0*/  IMAD.WIDE R18, R19, 0x4, R16 ;  /* 0x0000000413127825 */ /* 0x002fe200078e0210 */
[----:B------:R-:W-:Y:S06]  /*1a5f0*/  @P0 BRA `(.L_x_2692) ;  /* 0x0000000000f80947 */ /* 0x000fec0003800000 */
[----:B------:R-:W1:Y:S01]  /*1a600*/  LDC R23, c[0x0][0x3f4] ;  /* 0x0000fd00ff177b82 */ /* 0x000e620000000800 */
[----:B------:R-:W-:Y:S01]  /*1a610*/  IMAD.MOV.U32 R22, RZ, RZ, R20 ;  /* 0x000000ffff167224 */ /* 0x000fe200078e0014 */
        /* <DEDUP_REMOVED lines=9> */
[----:B------:R-:W1:Y:S02]  /*1a6b0*/  F2I.FTZ.U32.TRUNC.NTZ R17, R26 ;  /* 0x0000001a00117305 */ /* 0x000e64000021f000 */
[----:B-1----:R-:W-:-:S04]  /*1a6c0*/  IMAD.MOV R16, RZ, RZ, -R17 ;  /* 0x000000ffff107224 */ /* 0x002fc800078e0a11 */
        /* <DEDUP_REMOVED lines=10> */
[----:B------:R-:W-:-:S05]  /*1a770*/  @!P0 IADD3 R16, PT, PT, R16, -R25, RZ ;  /* 0x8000001910108210 */ /* 0x000fca0007ffe0ff */
[----:B------:R-:W-:Y:S01]  /*1a780*/  @!P1 IMAD.MOV R16, RZ, RZ, -R16 ;  /* 0x000000ffff109224 */ /* 0x000fe200078e0a10 */
[----:B------:R-:W-:-:S05]  /*1a790*/  @!P2 LOP3.LUT R16, RZ, R23, RZ, 0x33, !PT ;  /* 0x00000017ff10a212 */ /* 0x000fca00078e33ff */
[----:B------:R-:W-:-:S04]  /*1a7a0*/  IMAD.SHL.U32 R17, R16, 0x100, RZ ;  /* 0x0000010010117824 */ /* 0x000fc800078e00ff */
[----:B------:R-:W-:-:S05]  /*1a7b0*/  IMAD.WIDE.U32 R16, R17, 0x4, R12 ;  /* 0x0000000411107825 */ /* 0x000fca00078e000c */
[----:B--2---:R1:W5:Y:S01]  /*1a7c0*/  LDG.E.128 R28, desc[UR36][R16.64] ;  /* 0x00000024101c7981 */ /* 0x004362000c1e1d00 */
[----:B------:R-:W2:Y:S01]  /*1a7d0*/  S2UR UR8, SR_CgaCtaId ;  /* 0x00000000000879c3 */ /* 0x000ea20000008800 */
[----:B------:R-:W-:Y:S02]  /*1a7e0*/  UMOV UR6, 0x400 ;  /* 0x0000040000067882 */ /* 0x000fe40000000000 */
[----:B------:R-:W-:-:S04]  /*1a7f0*/  UIADD3 UR6, UPT, UPT, UR6, 0x820, URZ ;  /* 0x0000082006067890 */ /* 0x000fc8000fffe0ff */
[----:B--2---:R-:W-:-:S06]  /*1a800*/  ULEA UR6, UR8, UR6, 0x18 ;  /* 0x0000000608067291 */ /* 0x004fcc000f8ec0ff */
[----:B------:R-:W-:-:S05]  /*1a810*/  LEA R23, R14, UR6, 0x2 ;  /* 0x000000060e177c11 */ /* 0x000fca000f8e10ff */
[----:B------:R-:W2:Y:S01]  /*1a820*/  LDCU UR6, c[0x0][0x40c] ;  /* 0x00008180ff0677ac */ /* 0x000ea20008000800 */
[----:B------:R-:W4:Y:S01]  /*1a830*/  LDS R23, [R23] ;  /* 0x0000000017177984 */ /* 0x000f220000000800 */
[----:B--2---:R-:W-:-:S09]  /*1a840*/  UISETP.NE.AND UP0, UPT, UR6, URZ, UPT ;  /* 0x000000ff0600728c */ /* 0x004fd2000bf05270 */
[----:B-1----:R-:W-:Y:S05]  /*1a850*/  BRA.U UP0, `(.L_x_2693) ;  /* 0x00000001004c7547 */ /* 0x002fea000b800000 */
[----:B------:R-:W-:Y:S01]  /*1a860*/  UISETP.NE.AND UP0, UPT, UR43, URZ, UPT ;  /* 0x000000ff2b00728c */ /* 0x000fe2000bf05270 */
[----:B------:R-:W1:Y:S05]  /*1a870*/  LDS.128 R36, [R15+UR5] ;  /* 0x000000050f247984 */ /* 0x000e6a0008000c00 */
[----:B------:R-:W-:-:S13]  /*1a880*/  PLOP3.LUT P0, PT, PT, PT, UP0, 0x80, 0x8 ;  /* 0x000000000008781c */ /* 0x000fda0003f0f008 */
[----:B------:R-:W2:Y:S01]  /*1a890*/  @P0 LDG.E.128 R32, desc[UR36][R18.64] ;  /* 0x0000002412200981 */ /* 0x000ea2000c1e1d00 */
[----:B------:R-:W-:Y:S02]  /*1a8a0*/  PLOP3.LUT P0, PT, PT, PT, UP0, 0x80, 0x8 ;  /* 0x000000000008781c */ /* 0x000fe40003f0f008 */
[----:B------:R-:W-:Y:S02]  /*1a8b0*/  PLOP3.LUT P1, PT, PT, PT, UP0, 0x80, 0x8 ;  /* 0x000000000008781c */ /* 0x000fe40003f2f008 */
[----:B------:R-:W-:Y:S02]  /*1a8c0*/  PLOP3.LUT P2, PT, PT, PT, UP0, 0x80, 0x8 ;  /* 0x000000000008781c */ /* 0x000fe40003f4f008 */
[----:B------:R-:W-:Y:S02]  /*1a8d0*/  PLOP3.LUT P3, PT, PT, PT, UP0, 0x80, 0x8 ;  /* 0x000000000008781c */ /* 0x000fe40003f6f008 */
[----:B------:R-:W-:-:S05]  /*1a8e0*/  SHF.L.U32 R17, R24, 0x8, RZ ;  /* 0x0000000818117819 */ /* 0x000fca00000006ff */
[----:B------:R-:W-:-:S04]  /*1a8f0*/  IMAD.WIDE.U32 R16, R17, 0x4, R2 ;  /* 0x0000000411107825 */ /* 0x000fc800078e0002 */
[----:B-1---5:R-:W-:Y:S01]  /*1a900*/  FADD.FTZ R28, R28, R36 ;  /* 0x000000241c1c7221 */ /* 0x022fe20000010000 */
        /* <DEDUP_REMOVED lines=8> */
.L_x_2693:
[C---:B----45:R-:W-:Y:S01]  /*1a990*/  FFMA.FTZ R8, R23.reuse, R28, R8 ;  /* 0x0000001c17087223 */ /* 0x070fe20000010008 */
[C---:B------:R-:W-:Y:S01]  /*1a9a0*/  FFMA.FTZ R9, R23.reuse, R29, R9 ;  /* 0x0000001d17097223 */ /* 0x040fe20000010009 */
[C---:B------:R-:W-:Y:S01]  /*1a9b0*/  FFMA.FTZ R10, R23.reuse, R30, R10 ;  /* 0x0000001e170a7223 */ /* 0x040fe2000001000a */
[----:B------:R-:W-:Y:S01]  /*1a9c0*/  FFMA.FTZ R11, R23, R31, R11 ;  /* 0x0000001f170b7223 */ /* 0x000fe2000001000b */
[----:B------:R-:W-:-:S07]  /*1a9d0*/  IMAD.MOV.U32 R22, RZ, RZ, R20 ;  /* 0x000000ffff167224 */ /* 0x000fce00078e0014 */
.L_x_2692:
[----:B---3--:R-:W-:Y:S05]  /*1a9e0*/  BSYNC.RECONVERGENT B1 ;  /* 0x0000000000017941 */ /* 0x008fea0003800200 */
.L_x_2691:
[----:B------:R-:W-:-:S13]  /*1a9f0*/  ISETP.GE.U32.AND P0, PT, R21, 0x2, PT ;  /* 0x000000021500780c */ /* 0x000fda0003f06070 */
[----:B------:R-:W-:Y:S05]  /*1aa00*/  @!P0 BRA `(.L_x_2690) ;  /* 0x0000000400f88947 */ /* 0x000fea0003800000 */
[----:B------:R-:W3:Y:S01]  /*1aa10*/  S2R R20, SR_CgaCtaId ;  /* 0x0000000000147919 */ /* 0x000ee20000008800 */
[----:B-1----:R-:W-:Y:S01]  /*1aa20*/  MOV R16, 0x400 ;  /* 0x0000040000107802 */ /* 0x002fe20000000f00 */
[----:B------:R-:W-:Y:S01]  /*1aa30*/  USHF.L.U32 UR6, UR13, 0x2, URZ ;  /* 0x000000020d067899 */ /* 0x000fe200080006ff */
[----:B------:R-:W-:-:S03]  /*1aa40*/  IMAD.SHL.U32 R21, R22, 0x100, RZ ;  /* 0x0000010016157824 */ /* 0x000fc600078e00ff */
[----:B------:R-:W-:Y:S02]  /*1aa50*/  VIADD R17, R16, 0x820 ;  /* 0x0000082010117836 */ /* 0x000fe40000000000 */
[----:B------:R-:W-:-:S03]  /*1aa60*/  LEA R16, R22, -UR6, 0x2 ;  /* 0x8000000616107c11 */ /* 0x000fc6000f8e10ff */
[----:B---3--:R-:W-:Y:S02]  /*1aa70*/  LEA R17, R20, R17, 0x18 ;  /* 0x0000001114117211 */ /* 0x008fe400078ec0ff */
[----:B------:R-:W-:Y:S02]  /*1aa80*/  IADD3 R20, PT, PT, R22, 0x2, RZ ;  /* 0x0000000216147810 */ /* 0x000fe40007ffe0ff */
[----:B------:R-:W-:-:S07]  /*1aa90*/  IADD3 R22, PT, PT, R16, 0x8, R17 ;  /* 0x0000000810167810 */ /* 0x000fce0007ffe011 */
.L_x_2700:
[----:B------:R-:W1:Y:S01]  /*1aaa0*/  LDC R36, c[0x0][0x3f4] ;  /* 0x0000fd00ff247b82 */ /* 0x000e620000000800 */
[----:B------:R-:W-:Y:S01]  /*1aab0*/  VIADD R23, R20, 0xfffffffe ;  /* 0xfffffffe14177836 */ /* 0x000fe20000000000 */
[----:B------:R-:W-:Y:S04]  /*1aac0*/  BSSY.RECONVERGENT B1, `(.L_x_2694) ;  /* 0x0000035000017945 */ /* 0x000fe80003800200 */
[----:B-1----:R-:W-:-:S13]  /*1aad0*/  ISETP.GE.AND P0, PT, R23, R36, PT ;  /* 0x000000241700720c */ /* 0x002fda0003f06270 */
[----:B------:R-:W-:Y:S05]  /*1aae0*/  @!P0 BRA `(.L_x_2695) ;  /* 0x0000000000c88947 */ /* 0x000fea0003800000 */
[----:B------:R-:W-:Y:S02]  /*1aaf0*/  IABS R25, R36 ;  /* 0x0000002400197213 */ /* 0x000fe40000000000 */
[----:B------:R-:W-:Y:S02]  /*1ab00*/  IABS R28, R23 ;  /* 0x00000017001c7213 */ /* 0x000fe40000000000 */
[----:B------:R-:W1:Y:S01]  /*1ab10*/  I2F.RP R24, R25 ;  /* 0x0000001900187306 */ /* 0x000e620000209400 */
[----:B------:R-:W-:Y:S02]  /*1ab20*/  ISETP.GE.AND P1, PT, R23, RZ, PT ;  /* 0x000000ff1700720c */ /* 0x000fe40003f26270 */
[----:B------:R-:W-:Y:S01]  /*1ab30*/  ISETP.NE.AND P2, PT, R36, RZ, PT ;  /* 0x000000ff2400720c */ /* 0x000fe20003f45270 */
[----:B------:R3:W4:Y:S04]  /*1ab40*/  LDS R23, [R22+-0x8] ;  /* 0xfffff80016177984 */ /* 0x0007280000000800 */
        /* <DEDUP_REMOVED lines=19> */
[----:B------:R3:W5:Y:S01]  /*1ac80*/  LDG.E.128 R24, desc[UR36][R16.64] ;  /* 0x0000002410187981 */ /* 0x000762000c1e1d00 */
[----:B------:R-:W-:-:S09]  /*1ac90*/  UISETP.NE.AND UP0, UPT, UR9, URZ, UPT ;  /* 0x000000ff0900728c */ /* 0x000fd2000bf05270 */
[----:B---34-:R-:W-:Y:S05]  /*1aca0*/  BRA.U UP0, `(.L_x_2696) ;  /* 0x0000000100487547 */ /* 0x018fea000b800000 */
[----:B------:R-:W-:Y:S01]  /*1acb0*/  UISETP.NE.AND UP0, UPT, UR43, URZ, UPT ;  /* 0x000000ff2b00728c */ /* 0x000fe2000bf05270 */
[----:B--2---:R-:W1:Y:S05]  /*1acc0*/  LDS.128 R28, [R15+UR5] ;  /* 0x000000050f1c7984 */ /* 0x004e6a0008000c00 */
        /* <DEDUP_REMOVED lines=16> */
.L_x_2696:
[C---:B-----5:R-:W-:Y:S01]  /*1add0*/  FFMA.FTZ R8, R23.reuse, R24, R8 ;  /* 0x0000001817087223 */ /* 0x060fe20000010008 */
[C---:B------:R-:W-:Y:S01]  /*1ade0*/  FFMA.FTZ R9, R23.reuse, R25, R9 ;  /* 0x0000001917097223 */ /* 0x040fe20000010009 */
[C---:B------:R-:W-:Y:S01]  /*1adf0*/  FFMA.FTZ R10, R23.reuse, R26, R10 ;  /* 0x0000001a170a7223 */ /* 0x040fe2000001000a */
[----:B------:R-:W-:-:S07]  /*1ae00*/  FFMA.FTZ R11, R23, R27, R11 ;  /* 0x0000001b170b7223 */ /* 0x000fce000001000b */
.L_x_2695:
[----:B------:R-:W-:Y:S05]  /*1ae10*/  BSYNC.RECONVERGENT B1 ;  /* 0x0000000000017941 */ /* 0x000fea0003800200 */
.L_x_2694:
[----:B------:R-:W-:Y:S01]  /*1ae20*/  ISETP.GE.AND P0, PT, R20, R36, PT ;  /* 0x000000241400720c */ /* 0x000fe20003f06270 */
[----:B------:R-:W-:-:S12]  /*1ae30*/  BSSY.RECONVERGENT B1, `(.L_x_2697) ;  /* 0x0000035000017945 */ /* 0x000fd80003800200 */
[----:B------:R-:W-:Y:S05]  /*1ae40*/  @!P0 BRA `(.L_x_2698) ;  /* 0x0000000000cc8947 */ /* 0x000fea0003800000 */
[----:B------:R-:W-:Y:S02]  /*1ae50*/  IABS R23, R36 ;  /* 0x0000002400177213 */ /* 0x000fe40000000000 */
[----:B-1----:R-:W-:Y:S02]  /*1ae60*/  IABS R26, R20 ;  /* 0x00000014001a7213 */ /* 0x002fe40000000000 */
        /* <DEDUP_REMOVED lines=17> */
[----:B------:R-:W-:Y:S02]  /*1af80*/  @!P0 IADD3 R16, PT, PT, R16, -R23, RZ ;  /* 0x8000001710108210 */ /* 0x000fe40007ffe0ff */
[----:B------:R1:W3:Y:S03]  /*1af90*/  LDS R23, [R22] ;  /* 0x0000000016177984 */ /* 0x0002e60000000800 */
[----:B------:R-:W-:Y:S01]  /*1afa0*/  @!P1 IMAD.MOV R16, RZ, RZ, -R16 ;  /* 0x000000ffff109224 */ /* 0x000fe200078e0a10 */
[----:B------:R-:W-:-:S05]  /*1afb0*/  @!P2 LOP3.LUT R16, RZ, R36, RZ, 0x33, !PT ;  /* 0x00000024ff10a212 */ /* 0x000fca00078e33ff */
[----:B------:R-:W-:-:S04]  /*1afc0*/  IMAD.SHL.U32 R17, R16, 0x100, RZ ;  /* 0x0000010010117824 */ /* 0x000fc800078e00ff */
[----:B------:R-:W-:-:S05]  /*1afd0*/  IMAD.WIDE.U32 R16, R17, 0x4, R12 ;  /* 0x0000000411107825 */ /* 0x000fca00078e000c */
[----:B------:R1:W5:Y:S01]  /*1afe0*/  LDG.E.128 R24, desc[UR36][R16.64] ;  /* 0x0000002410187981 */ /* 0x000362000c1e1d00 */
[----:B------:R-:W-:-:S09]  /*1aff0*/  UISETP.NE.AND UP0, UPT, UR9, URZ, UPT ;  /* 0x000000ff0900728c */ /* 0x000fd2000bf05270 */
[----:B-1----:R-:W-:Y:S05]  /*1b000*/  BRA.U UP0, `(.L_x_2699) ;  /* 0x00000001004c7547 */ /* 0x002fea000b800000 */
[----:B------:R-:W-:Y:S01]  /*1b010*/  UISETP.NE.AND UP0, UPT, UR43, URZ, UPT ;  /* 0x000000ff2b00728c */ /* 0x000fe2000bf05270 */
[----:B------:R-:W1:Y:S05]  /*1b020*/  LDS.128 R32, [R15+UR5] ;  /* 0x000000050f207984 */ /* 0x000e6a0008000c00 */
        /* <DEDUP_REMOVED lines=17> */
.L_x_2699:
[C---:B---3-5:R-:W-:Y:S01]  /*1b140*/  FFMA.FTZ R8, R23.reuse, R24, R8 ;  /* 0x0000001817087223 */ /* 0x068fe20000010008 */
[C---:B------:R-:W-:Y:S01]  /*1b150*/  FFMA.FTZ R9, R23.reuse, R25, R9 ;  /* 0x0000001917097223 */ /* 0x040fe20000010009 */
[C---:B------:R-:W-:Y:S01]  /*1b160*/  FFMA.FTZ R10, R23.reuse, R26, R10 ;  /* 0x0000001a170a7223 */ /* 0x040fe2000001000a */
[----:B------:R-:W-:-:S07]  /*1b170*/  FFMA.FTZ R11, R23, R27, R11 ;  /* 0x0000001b170b7223 */ /* 0x000fce000001000b */
.L_x_2698:
[----:B------:R-:W-:Y:S05]  /*1b180*/  BSYNC.RECONVERGENT B1 ;  /* 0x0000000000017941 */ /* 0x000fea0003800200 */
.L_x_2697:
[C---:B-1----:R-:W-:Y:S01]  /*1b190*/  VIADD R16, R20.reuse, 0x2 ;  /* 0x0000000214107836 */ /* 0x042fe20000000000 */
[----:B------:R-:W-:Y:S01]  /*1b1a0*/  IADD3 R21, PT, PT, R21, 0x400, RZ ;  /* 0x0000040015157810 */ /* 0x000fe20007ffe0ff */
[----:B------:R-:W-:Y:S02]  /*1b1b0*/  VIADD R20, R20, 0x4 ;  /* 0x0000000414147836 */ /* 0x000fe40000000000 */
[----:B------:R-:W-:Y:S01]  /*1b1c0*/  VIADD R22, R22, 0x10 ;  /* 0x0000001016167836 */ /* 0x000fe20000000000 */
[----:B------:R-:W-:-:S13]  /*1b1d0*/  ISETP.GE.AND P0, PT, R16, UR45, PT ;  /* 0x0000002d10007c0c */ /* 0x000fda000bf06270 */
[----:B------:R-:W-:Y:S05]  /*1b1e0*/  @!P0 BRA `(.L_x_2700) ;  /* 0xfffffff8002c8947 */ /* 0x000fea000383ffff */
.L_x_2690:
[----:B---3--:R-:W-:Y:S05]  /*1b1f0*/  BSYNC.RECONVERGENT B0 ;  /* 0x0000000000007941 */ /* 0x008fea0003800200 */
.L_x_2689:
[----:B------:R-:W-:Y:S01]  /*1b200*/  ISETP.NE.AND P0, PT, R14, UR4, PT ;  /* 0x000000040e007c0c */ /* 0x000fe2000bf05270 */
[----:B------:R-:W-:-:S12]  /*1b210*/  BSSY.RECONVERGENT B0, `(.L_x_2701) ;  /* 0x000002d000007945 */ /* 0x000fd80003800200 */
[----:B------:R-:W-:Y:S05]  /*1b220*/  @P0 BRA `(.L_x_2702) ;  /* 0x0000000000ac0947 */ /* 0x000fea0003800000 */
[----:B------:R-:W-:-:S06]  /*1b230*/  USHF.L.U32 UR4, UR45, 0x8, URZ ;  /* 0x000000082d047899 */ /* 0x000fcc00080006ff */
[----:B------:R-:W-:-:S04]  /*1b240*/  IMAD.U32 R13, RZ, RZ, UR4 ;  /* 0x00000004ff0d7e24 */ /* 0x000fc8000f8e00ff */
[----:B------:R-:W-:-:S05]  /*1b250*/  IMAD.WIDE R12, R13, 0x4, R2 ;  /* 0x000000040d0c7825 */ /* 0x000fca00078e0202 */
[----:B-1----:R1:W5:Y:S01]  /*1b260*/  LDG.E.128 R16, desc[UR36][R12.64] ;  /* 0x000000240c107981 */ /* 0x002362000c1e1d00 */
[----:B------:R-:W3:Y:S01]  /*1b270*/  S2UR UR5, SR_CgaCtaId ;  /* 0x00000000000579c3 */ /* 0x000ee20000008800 */
[----:B------:R-:W-:Y:S02]  /*1b280*/  UMOV UR4, 0x400 ;  /* 0x0000040000047882 */ /* 0x000fe40000000000 */
[----:B------:R-:W-:Y:S02]  /*1b290*/  UIADD3 UR6, UPT, UPT, UR4, 0x820, URZ ;  /* 0x0000082004067890 */ /* 0x000fe4000fffe0ff */
[----:B------:R-:W-:Y:S02]  /*1b2a0*/  UIADD3 UR4, UPT, UPT, UR44, -UR13, URZ ;  /* 0x8000000d2c047290 */ /* 0x000fe4000fffe0ff */
[----:B---3--:R-:W-:-:S04]  /*1b2b0*/  ULEA UR5, UR5, UR6, 0x18 ;  /* 0x0000000605057291 */ /* 0x008fc8000f8ec0ff */
[----:B------:R-:W-:-:S09]  /*1b2c0*/  ULEA UR4, UR4, UR5, 0x2 ;  /* 0x0000000504047291 */ /* 0x000fd2000f8e10ff */
[----:B------:R-:W3:Y:S02]  /*1b2d0*/  LDS R21, [UR4+-0x4] ;  /* 0xfffffc04ff157984 */ /* 0x000ee40008000800 */
[----:B------:R-:W4:Y:S02]  /*1b2e0*/  LDCU UR4, c[0x0][0x40c] ;  /* 0x00008180ff0477ac */ /* 0x000f240008000800 */
[----:B----4-:R-:W-:-:S09]  /*1b2f0*/  UISETP.NE.AND UP0, UPT, UR4, URZ, UPT ;  /* 0x000000ff0400728c */ /* 0x010fd2000bf05270 */
[----:B-1----:R-:W-:Y:S05]  /*1b300*/  BRA.U UP0, `(.L_x_2703) ;  /* 0x0000000100647547 */ /* 0x002fea000b800000 */
[----:B------:R-:W1:Y:S02]  /*1b310*/  LDCU.64 UR4, c[0x0][0x460] ;  /* 0x00008c00ff0477ac */ /* 0x000e640008000a00 */
[----:B-1----:R-:W-:-:S04]  /*1b320*/  UISETP.NE.U32.AND UP0, UPT, UR4, URZ, UPT ;  /* 0x000000ff0400728c */ /* 0x002fc8000bf05070 */
[----:B------:R-:W-:-:S06]  /*1b330*/  UISETP.NE.AND.EX UP0, UPT, UR5, URZ, UPT, UP0 ;  /* 0x000000ff0500728c */ /* 0x000fcc000bf05300 */
[----:B------:R-:W-:-:S05]  /*1b340*/  PLOP3.LUT P0, PT, PT, PT, UP0, 0x80, 0x8 ;  /* 0x000000000008781c */ /* 0x000fca0003f0f008 */
[----:B------:R-:W1:Y:S01]  /*1b350*/  @UP0 LDCU UR4, c[0x0][0x3f8] ;  /* 0x00007f00ff0407ac */ /* 0x000e620008000800 */
[----:B------:R-:W4:Y:S01]  /*1b360*/  @UP0 LDCU.64 UR8, c[0x0][0x458] ;  /* 0x00008b00ff0807ac */ /* 0x000f220008000a00 */
[----:B-1----:R-:W-:Y:S01]  /*1b370*/  @UP0 UIMAD UR4, UR38, UR4, UR10 ;  /* 0x00000004260402a4 */ /* 0x002fe2000f8e020a */
[----:B----4-:R-:W-:-:S05]  /*1b380*/  IMAD.U32 R12, RZ, RZ, UR8 ;  /* 0x00000008ff0c7e24 */ /* 0x010fca000f8e00ff */
[----:B0-----:R-:W-:Y:S01]  /*1b390*/  MOV R15, UR4 ;  /* 0x00000004000f7c02 */ /* 0x001fe20008000f00 */
[----:B------:R-:W-:-:S03]  /*1b3a0*/  IMAD.U32 R13, RZ, RZ, UR9 ;  /* 0x00000009ff0d7e24 */ /* 0x000fc6000f8e00ff */
[----:B------:R-:W-:-:S05]  /*1b3b0*/  @P0 LEA R15, R15, R0, 0x8 ;  /* 0x000000000f0f0211 */ /* 0x000fca00078e40ff */
[----:B------:R-:W-:-:S06]  /*1b3c0*/  @P0 IMAD.WIDE R12, R15, 0x4, R12 ;  /* 0x000000040f0c0825 */ /* 0x000fcc00078e020c */
[----:B------:R-:W4:Y:S01]  /*1b3d0*/  @P0 LDG.E.128 R12, desc[UR36][R12.64] ;  /* 0x000000240c0c0981 */ /* 0x000f22000c1e1d00 */
[----:B------:R-:W-:Y:S01]  /*1b3e0*/  USHF.L.U32 UR4, UR40, 0x8, URZ ;  /* 0x0000000828047899 */ /* 0x000fe200080006ff */
[----:B-----5:R-:W-:Y:S01]  /*1b3f0*/  FADD.FTZ R16, R16, R4 ;  /* 0x0000000410107221 */ /* 0x020fe20000010000 */
[----:B------:R-:W-:Y:S01]  /*1b400*/  FADD.FTZ R17, R17, R5 ;  /* 0x0000000511117221 */ /* 0x000fe20000010000 */
[----:B------:R-:W-:Y:S01]  /*1b410*/  FADD.FTZ R18, R18, R6 ;  /* 0x0000000612127221 */ /* 0x000fe20000010000 */
[----:B------:R-:W-:Y:S02]  /*1b420*/  FADD.FTZ R19, R19, R7 ;  /* 0x0000000713137221 */ /* 0x000fe40000010000 */
[----:B------:R-:W-:-:S04]  /*1b430*/  IMAD.U32 R23, RZ, RZ, UR4 ;  /* 0x00000004ff177e24 */ /* 0x000fc8000f8e00ff */
[----:B------:R-:W-:-:S04]  /*1b440*/  IMAD.WIDE R2, R23, 0x4, R2 ;  /* 0x0000000417027825 */ /* 0x000fc800078e0202 */
[----:B----4-:R-:W-:Y:S01]  /*1b450*/  @P0 FMUL.FTZ R16, R16, R12 ;  /* 0x0000000c10100220 */ /* 0x010fe20000410000 */
[----:B------:R-:W-:Y:S01]  /*1b460*/  @P0 FMUL.FTZ R17, R17, R13 ;  /* 0x0000000d11110220 */ /* 0x000fe20000410000 */
[----:B------:R-:W-:Y:S01]  /*1b470*/  @P0 FMUL.FTZ R18, R18, R14 ;  /* 0x0000000e12120220 */ /* 0x000fe20000410000 */
[----:B------:R-:W-:-:S05]  /*1b480*/  @P0 FMUL.FTZ R19, R19, R15 ;  /* 0x0000000f13130220 */ /* 0x000fca0000410000 */
[----:B------:R1:W-:Y:S02]  /*1b490*/  STG.E.128 desc[UR36][R2.64], R16 ;  /* 0x0000001002007986 */ /* 0x0003e4000c101d24 */
.L_x_2703:
[C---:B---3-5:R-:W-:Y:S01]  /*1b4a0*/  FFMA.FTZ R8, R21.reuse, R16, R8 ;  /* 0x0000001015087223 */ /* 0x068fe20000010008 */
[C---:B------:R-:W-:Y:S01]  /*1b4b0*/  FFMA.FTZ R9, R21.reuse, R17, R9 ;  /* 0x0000001115097223 */ /* 0x040fe20000010009 */
[C---:B------:R-:W-:Y:S01]  /*1b4c0*/  FFMA.FTZ R10, R21.reuse, R18, R10 ;  /* 0x00000012150a7223 */ /* 0x040fe2000001000a */
[----:B------:R-:W-:-:S07]  /*1b4d0*/  FFMA.FTZ R11, R21, R19, R11 ;  /* 0x00000013150b7223 */ /* 0x000fce000001000b */
.L_x_2702:
[----:B------:R-:W-:Y:S05]  /*1b4e0*/  BSYNC.RECONVERGENT B0 ;  /* 0x0000000000007941 */ /* 0x000fea0003800200 */
.L_x_2701:
[----:B------:R-:W3:Y:S08]  /*1b4f0*/  S2UR UR5, SR_CgaCtaId ;  /* 0x00000000000579c3 */ /* 0x000ef00000008800 */
[----:B------:R-:W-:Y:S01]  /*1b500*/  BAR.SYNC.DEFER_BLOCKING 0x0 ;  /* 0x0000000000007b1d */ /* 0x000fe20000010000 */
[C---:B-1----:R-:W-:Y:S02]  /*1b510*/  LOP3.LUT R2, R249.reuse, 0x3c0, RZ, 0xc0, !PT ;  /* 0x000003c0f9027812 */ /* 0x042fe400078ec0ff */
[----:B------:R-:W-:-:S02]  /*1b520*/  ISETP.GT.U32.AND P1, PT, R249, 0x3f, PT ;  /* 0x0000003ff900780c */ /* 0x000fc40003f24070 */
[----:B------:R-:W-:Y:S01]  /*1b530*/  ISETP.NE.AND P0, PT, R2, 0x40, PT ;  /* 0x000000400200780c */ /* 0x000fe20003f05270 */
[----:B------:R-:W-:Y:S02]  /*1b540*/  UMOV UR4, 0x400 ;  /* 0x0000040000047882 */ /* 0x000fe40000000000 */
[----:B------:R-:W-:-:S04]  /*1b550*/  UIADD3 UR4, UPT, UPT, UR4, 0x820, URZ ;  /* 0x0000082004047890 */ /* 0x000fc8000fffe0ff */
[----:B---3--:R-:W-:-:S06]  /*1b560*/  ULEA UR4, UR5, UR4, 0x18 ;  /* 0x0000000405047291 */ /* 0x008fcc000f8ec0ff */
[----:B------:R-:W-:-:S05]  /*1b570*/  LEA R2, R0, UR4, 0x2 ;  /* 0x0000000400027c11 */ /* 0x000fca000f8e10ff */
[----:B------:R1:W-:Y:S01]  /*1b580*/  @!P0 STS.128 [R2], R8 ;  /* 0x0000000802008388 */ /* 0x0003e20000000c00 */
[----:B------:R-:W-:Y:S06]  /*1b590*/  BAR.SYNC.DEFER_BLOCKING 0x0 ;  /* 0x0000000000007b1d */ /* 0x000fec0000010000 */
[----:B0-----:R1:W0:Y:S02]  /*1b5a0*/  @!P1 LDS.128 R4, [R2] ;  /* 0x0000000002049984 */ /* 0x0012240000000c00 */
[----:B------:R-:W-:Y:S06]  /*1b5b0*/  BAR.SYNC.DEFER_BLOCKING 0x0 ;  /* 0x0000000000007b1d */ /* 0x000fec0000010000 */
[----:B------:R-:W-:Y:S05]  /*1b5c0*/  @P1 EXIT ;  /* 0x000000000000194d */ /* 0x000fea0003800000 */
[----:B------:R-:W3:Y:S01]  /*1b5d0*/  LDCU UR4, c[0x0][0x478] ;  /* 0x00008f00ff0477ac */ /* 0x000ee20008000800 */
[----:B01----:R-:W-:Y:S01]  /*1b5e0*/  @!P1 FADD.FTZ R8, R8, R4 ;  /* 0x0000000408089221 */ /* 0x003fe20000010000 */
[----:B------:R-:W-:Y:S01]  /*1b5f0*/  @!P1 FADD.FTZ R9, R9, R5 ;  /* 0x0000000509099221 */ /* 0x000fe20000010000 */
[----:B------:R-:W-:Y:S01]  /*1b600*/  @!P1 FADD.FTZ R10, R10, R6 ;  /* 0x000000060a0a9221 */ /* 0x000fe20000010000 */
[----:B------:R-:W-:Y:S01]  /*1b610*/  @!P1 FADD.FTZ R11, R11, R7 ;  /* 0x000000070b0b9221 */ /* 0x000fe20000010000 */
[----:B---3--:R-:W-:-:S09]  /*1b620*/  UISETP.NE.AND UP0, UPT, UR4, 0x2, UPT ;  /* 0x000000020400788c */ /* 0x008fd2000bf05270 */
[----:B------:R-:W-:Y:S05]  /*1b630*/  BRA.U UP0, `(.L_x_2704) ;  /* 0x00000001007c7547 */ /* 0x000fea000b800000 */
[----:B------:R-:W0:Y:S01]  /*1b640*/  LDC.64 R2, c[0x0][0x470] ;  /* 0x00011c00ff027b82 */ /* 0x000e220000000a00 */
[----:B------:R-:W1:Y:S01]  /*1b650*/  LDCU.64 UR4, c[0x0][0x380] ;  /* 0x00007000ff0477ac */ /* 0x000e620008000a00 */
[----:B0-----:R-:W3:Y:S01]  /*1b660*/  LDG.E R2, desc[UR36][R2.64] ;  /* 0x0000002402027981 */ /* 0x001ee2000c1e1900 */
[----:B------:R-:W-:Y:S02]  /*1b670*/  VIADD R6, R0, UR7 ;  /* 0x0000000700067c36 */ /* 0x000fe40008000000 */
[C---:B---3--:R-:W-:Y:S01]  /*1b680*/  FMUL.FTZ R10, R2.reuse, R10 ;  /* 0x0000000a020a7220 */ /* 0x048fe20000410000 */
[C---:B------:R-:W-:Y:S01]  /*1b690*/  FMUL.FTZ R11, R2.reuse, R11 ;  /* 0x0000000b020b7220 */ /* 0x040fe20000410000 */
[C---:B------:R-:W-:Y:S01]  /*1b6a0*/  FMUL.FTZ R9, R2.reuse, R9 ;  /* 0x0000000902097220 */ /* 0x040fe20000410000 */
[----:B------:R-:W-:-:S03]  /*1b6b0*/  FMUL.FTZ R8, R2, R8 ;  /* 0x0000000802087220 */ /* 0x000fc60000410000 */
[----:B------:R-:W0:Y:S08]  /*1b6c0*/  F2I.S8.NTZ R10, R10 ;  /* 0x0000000a000a7305 */ /* 0x000e300000202100 */
[----:B------:R-:W3:Y:S01]  /*1b6d0*/  F2I.S8.NTZ R11, R11 ;  /* 0x0000000b000b7305 */ /* 0x000ee20000202100 */
[----:B0-----:R-:W-:-:S07]  /*1b6e0*/  PRMT R4, R10, 0x8880, RZ ;  /* 0x000088800a047816 */ /* 0x001fce00000000ff */
[----:B------:R-:W0:Y:S01]  /*1b6f0*/  F2I.S8.NTZ R9, R9 ;  /* 0x0000000900097305 */ /* 0x000e220000202100 */
[----:B------:R-:W-:Y:S02]  /*1b700*/  PRMT R2, R4, 0x7710, RZ ;  /* 0x0000771004027816 */ /* 0x000fe400000000ff */
[----:B---3--:R-:W-:-:S05]  /*1b710*/  PRMT R3, R11, 0x8880, RZ ;  /* 0x000088800b037816 */ /* 0x008fca00000000ff */
[----:B------:R-:W3:Y:S01]  /*1b720*/  F2I.S8.NTZ R8, R8 ;  /* 0x0000000800087305 */ /* 0x000ee20000202100 */
[----:B------:R-:W-:Y:S01]  /*1b730*/  IMAD.U32 R2, R2, 0x10000, RZ ;  /* 0x0001000002027824 */ /* 0x000fe200078e00ff */
[----:B------:R-:W-:-:S04]  /*1b740*/  PRMT R3, R3, 0x7710, RZ ;  /* 0x0000771003037816 */ /* 0x000fc800000000ff */
[----:B------:R-:W-:Y:S02]  /*1b750*/  LOP3.LUT R4, R2, 0xff0000, RZ, 0xc0, !PT ;  /* 0x00ff000002047812 */ /* 0x000fe400078ec0ff */
[----:B0-----:R-:W-:Y:S02]  /*1b760*/  PRMT R9, R9, 0x8880, RZ ;  /* 0x0000888009097816 */ /* 0x001fe400000000ff */
[----:B------:R-:W-:Y:S02]  /*1b770*/  LEA R3, R3, R4, 0x18 ;  /* 0x0000000403037211 */ /* 0x000fe400078ec0ff */
[----:B------:R-:W-:Y:S02]  /*1b780*/  PRMT R2, R9, 0x7710, RZ ;  /* 0x0000771009027816 */ /* 0x000fe400000000ff */
[----:B---3--:R-:W-:Y:S02]  /*1b790*/  PRMT R5, R8, 0x8880, RZ ;  /* 0x0000888008057816 */ /* 0x008fe400000000ff */
[----:B------:R-:W-:-:S02]  /*1b7a0*/  LOP3.LUT R4, R2, 0xff, RZ, 0xc0, !PT ;  /* 0x000000ff02047812 */ /* 0x000fc400078ec0ff */
[----:B------:R-:W-:Y:S02]  /*1b7b0*/  PRMT R0, R5, 0x7710, RZ ;  /* 0x0000771005007816 */ /* 0x000fe400000000ff */
[----:B-1----:R-:W-:Y:S01]  /*1b7c0*/  IADD3 R2, P0, PT, R6, UR4, RZ ;  /* 0x0000000406027c10 */ /* 0x002fe2000ff1e0ff */
[----:B------:R-:W-:Y:S01]  /*1b7d0*/  IMAD R4, R4, 0x100, R3 ;  /* 0x0000010004047824 */ /* 0x000fe200078e0203 */
[----:B------:R-:W-:Y:S02]  /*1b7e0*/  LOP3.LUT R5, R0, 0xff, RZ, 0xc0, !PT ;  /* 0x000000ff00057812 */ /* 0x000fe400078ec0ff */
[----:B------:R-:W-:Y:S02]  /*1b7f0*/  LEA.HI.X.SX32 R3, R6, UR5, 0x1, P0 ;  /* 0x0000000506037c11 */ /* 0x000fe400080f0eff */
[----:B------:R-:W-:-:S05]  /*1b800*/  IADD3 R5, PT, PT, R4, R5, RZ ;  /* 0x0000000504057210 */ /* 0x000fca0007ffe0ff */
[----:B------:R-:W-:Y:S01]  /*1b810*/  STG.E desc[UR36][R2.64], R5 ;  /* 0x0000000502007986 */ /* 0x000fe2000c101924 */
[----:B------:R-:W-:Y:S05]  /*1b820*/  EXIT ;  /* 0x000000000000794d */ /* 0x000fea0003800000 */
.L_x_2704:
[----:B------:R-:W0:Y:S01]  /*1b830*/  LDC.64 R2, c[0x0][0x380] ;  /* 0x0000e000ff027b82 */ /* 0x000e220000000a00 */
[----:B------:R-:W-:-:S04]  /*1b840*/  VIADD R5, R0, UR7 ;  /* 0x0000000700057c36 */ /* 0x000fc80008000000 */
[----:B0-----:R-:W-:-:S05]  /*1b850*/  IMAD.WIDE R2, R5, 0x4, R2 ;  /* 0x0000000405027825 */ /* 0x001fca00078e0202 */
[----:B------:R-:W-:Y:S01]  /*1b860*/  STG.E.128 desc[UR36][R2.64], R8 ;  /* 0x0000000802007986 */ /* 0x000fe2000c101d24 */
[----:B------:R-:W-:Y:S05]  /*1b870*/  EXIT ;  /* 0x000000000000794d */ /* 0x000fea0003800000 */
.L_x_2634:
        /* <DEDUP_REMOVED lines=8> */
.L_x_2706:
[----:B------:R-:W-:Y:S05]  /*1b900*/  BSYNC B0 ;  /* 0x0000000000007941 */ /* 0x000fea0003800000 */
.L_x_2705:
[----:B------:R-:W-:Y:S05]  /*1b910*/  BRA `(.L_x_2707) ;  /* 0xffffffa800c47947 */ /* 0x000fea000383ffff */
.L_x_2638:
[----:B-1----:R-:W2:Y:S01]  /*1b920*/  LDL R5, [R1+0x6c] ;  /* 0x00006c0001057983 */ /* 0x002ea20000100800 */
[----:B------:R-:W-:Y:S01]  /*1b930*/  BSSY B0, `(.L_x_2708) ;  /* 0x0000008000007945 */ /* 0x000fe20003800000 */
[----:B------:R-:W-:Y:S01]  /*1b940*/  IMAD.MOV.U32 R12, RZ, RZ, 0x10 ;  /* 0x00000010ff0c7424 */ /* 0x000fe200078e00ff */
[----:B------:R-:W-:Y:S01]  /*1b950*/  MOV R15, 0xffffffff ;  /* 0xffffffff000f7802 */ /* 0x000fe20000000f00 */
[----:B------:R-:W-:Y:S01]  /*1b960*/  IMAD.MOV.U32 R11, RZ, RZ, 0x1f ;  /* 0x0000001fff0b7424 */ /* 0x000fe200078e00ff */
[----:B--2---:R-:W-:-:S07]  /*1b970*/  MOV R13, R5 ;  /* 0x00000005000d7202 */ /* 0x004fce0000000f00 */
[----:B------:R-:W-:Y:S05]  /*1b980*/  WARPSYNC.COLLECTIVE R15, `(.L_x_2709) ;  /* 0x000000000f087348 */ /* 0x000fea0003c00000 */
[----:B------:R0:W1:Y:S02]  /*1b990*/  SHFL.BFLY P6, R14, R13, R12, R11 ;  /* 0x0c00000c0d0e7389 */ /* 0x00006400000c000b */
[----:B01----:R-:W-:Y:S05]  /*1b9a0*/  ENDCOLLECTIVE ;  /* 0x000000000000791b */ /* 0x003fea0003800000 */
.L_x_2709:
[----:B------:R-:W-:Y:S05]  /*1b9b0*/  BSYNC B0 ;  /* 0x0000000000007941 */ /* 0x000fea0003800000 */
.L_x_2708:
[----:B------:R-:W-:Y:S01]  /*1b9c0*/  FMNMX.FTZ R13, R14, R5, !PT ;  /* 0x000000050e0d7209 */ /* 0x000fe20007810000 */
[----:B------:R-:W-:Y:S01]  /*1b9d0*/  IMAD.MOV.U32 R12, RZ, RZ, 0x8 ;  /* 0x00000008ff0c7424 */ /* 0x000fe200078e00ff */
[----:B------:R-:W-:Y:S01]  /*1b9e0*/  MOV R15, 0xffffffff ;  /* 0xffffffff000f7802 */ /* 0x000fe20000000f00 */
[----:B------:R-:W-:-:S07]  /*1b9f0*/  IMAD.MOV.U32 R11, RZ, RZ, 0x1f ;  /* 0x0000001fff0b7424 */ /* 0x000fce00078e00ff */
[----:B------:R-:W-:Y:S05]  /*1ba00*/  WARPSYNC.COLLECTIVE R15, `(.L_x_2710) ;  /* 0x000000000f087348 */ /* 0x000fea0003c00000 */
[----:B------:R0:W1:Y:S02]  /*1ba10*/  SHFL.BFLY P6, R14, R13, R12, R11 ;  /* 0x0c00000c0d0e7389 */ /* 0x00006400000c000b */
[----:B01----:R-:W-:Y:S05]  /*1ba20*/  ENDCOLLECTIVE ;  /* 0x000000000000791b */ /* 0x003fea0003800000 */
.L_x_2710:
[----:B------:R-:W-:Y:S01]  /*1ba30*/  IMAD.MOV.U32 R12, RZ, RZ, 0x4 ;  /* 0x00000004ff0c7424 */ /* 0x000fe200078e00ff */
[----:B------:R-:W-:-:S05]  /*1ba40*/  FMNMX.FTZ R2, R13, R14, !PT ;  /* 0x0000000e0d027209 */ /* 0x000fca0007810000 */
[----:B------:R-:W-:-:S07]  /*1ba50*/  IMAD.MOV.U32 R13, RZ, RZ, R2 ;  /* 0x000000ffff0d7224 */ /* 0x000fce00078e0002 */
[----:B------:R-:W-:Y:S05]  /*1ba60*/  WARPSYNC.COLLECTIVE R15, `(.L_x_2711) ;  /* 0x000000000f087348 */ /* 0x000fea0003c00000 */
[----:B------:R0:W1:Y:S02]  /*1ba70*/  SHFL.BFLY P6, R14, R13, R12, R11 ;  /* 0x0c00000c0d0e7389 */ /* 0x00006400000c000b */
[----:B01----:R-:W-:Y:S05]  /*1ba80*/  ENDCOLLECTIVE ;  /* 0x000000000000791b */ /* 0x003fea0003800000 */
.L_x_2711:
[----:B------:R-:W-:Y:S01]  /*1ba90*/  IMAD.MOV.U32 R12, RZ, RZ, 0x2 ;  /* 0x00000002ff0c7424 */ /* 0x000fe200078e00ff */
[----:B------:R-:W-:-:S04]  /*1baa0*/  FMNMX.FTZ R3, R2, R14, !PT ;  /* 0x0000000e02037209 */ /* 0x000fc80007810000 */
[----:B------:R-:W-:-:S07]  /*1bab0*/  MOV R13, R3 ;  /* 0x00000003000d7202 */ /* 0x000fce0000000f00 */
[----:B------:R-:W-:Y:S05]  /*1bac0*/  WARPSYNC.COLLECTIVE R15, `(.L_x_2712) ;  /* 0x000000000f087348 */ /* 0x000fea0003c00000 */
[----:B------:R0:W1:Y:S02]  /*1bad0*/  SHFL.BFLY P6, R14, R13, R12, R11 ;  /* 0x0c00000c0d0e7389 */ /* 0x00006400000c000b */
[----:B01----:R-:W-:Y:S05]  /*1bae0*/  ENDCOLLECTIVE ;  /* 0x000000000000791b */ /* 0x003fea0003800000 */
.L_x_2712:
[----:B------:R-:W-:Y:S05]  /*1baf0*/  BRA `(.L_x_2713) ;  /* 0xffffffac00387947 */ /* 0x000fea000383ffff */
.L_x_2714:
        /* <DEDUP_REMOVED lines=16> */
.L_x_4648:


//--------------------- .text._ZN4mmha33masked_multihead_attention_kernelIfLi256ELi256ELi4ELi64ELi64ELb1ELb0EEEv26Multihead_attention_paramsIT_XT5_EE --------------------------
	.section	.text._ZN4mmha33masked_multihead_attention_kernelIfLi256ELi256ELi4ELi64ELi64ELb1ELb0EEEv26Multihead_attention_paramsIT_XT5_EE,"ax",@progbits
	.align	128
        .global         _ZN4mmha33masked_multihead_attention_kernelIfLi256ELi256ELi4ELi64ELi64ELb1ELb0EEEv26Multihead_attention_paramsIT_XT5_EE
        .type           _ZN4mmha33masked_multihead_attention_kernelIfLi256ELi256ELi4ELi64ELi64ELb1ELb0EEEv26Multihead_attention_paramsIT_XT5_EE,@function
        .size           _ZN4mmha33masked_multihead_attention_kernelIfLi256ELi256ELi4ELi64ELi64ELb1ELb0EEEv26Multihead_attention_paramsIT_XT5_EE,(.L_x_4649 - _ZN4mmha33masked_multihead_attention_kernelIfLi256ELi256ELi4ELi64ELi64ELb1ELb0EEEv26Multihead_attention_paramsIT_XT5_EE)
        .other          _ZN4mmha33masked_multihead_attention_kernelIfLi256ELi256ELi4ELi64ELi64ELb1ELb0EEEv26Multihead_attention_paramsIT_XT5_EE,@"STO_CUDA_ENTRY STV_DEFAULT"
_ZN4mmha33masked_multihead_attention_kernelIfLi256ELi256ELi4ELi64ELi64ELb1ELb0EEEv26Multihead_attention_paramsIT_XT5_EE:
.text._ZN4mmha33masked_multihead_attention_kernelIfLi256ELi256ELi4ELi64ELi64ELb1ELb0EEEv26Multihead_attention_paramsIT_XT5_EE:
        /* <DEDUP_REMOVED lines=9> */
[----:B------:R-:W-:-:S04]  /*0090*/  IMAD.U32 R2, RZ, RZ, UR4 ;  /* 0x00000004ff027e24 */ /* 0x000fc8000f8e00ff */
[----:B------:R-:W-:-:S05]  /*00a0*/  IMAD.U32 R3, RZ, RZ, UR5 ;  /* 0x00000005ff037e24 */ /* 0x000fca000f8e00ff */
[----:B------:R-:W2:Y:S02]  /*00b0*/  LDG.E.U8 R2, desc[UR36][R2.64] ;  /* 0x0000002402027981 */ /* 0x000ea4000c1e1100 */
[----:B--2---:R-:W-:-:S13]  /*00c0*/  ISETP.NE.AND P0, PT, R2, 0x1, PT ;  /* 0x000000010200780c */ /* 0x004fda0003f05270 */
[----:B------:R-:W-:Y:S05]  /*00d0*/  @!P0 EXIT ;  /* 0x000000000000894d */ /* 0x000fea0003800000 */
.L_x_2715:
[----:B------:R-:W1:Y:S01]  /*00e0*/  LDCU UR7, c[0x0][0x3f0] ;  /* 0x00007e00ff0777ac */ /* 0x000e620008000800 */
[----:B------:R-:W2:Y:S01]  /*00f0*/  S2R R2, SR_CTAID.Y ;  /* 0x0000000000027919 */ /* 0x000ea20000002600 */
[----:B------:R-:W3:Y:S01]  /*0100*/  LDC R14, c[0x0][0x40c] ;  /* 0x00010300ff0e7b82 */ /* 0x000ee20000000800 */
[----:B------:R-:W4:Y:S01]  /*0110*/  LDCU.64 UR4, c[0x0][0x498] ;  /* 0x00009300ff0477ac */ /* 0x000f220008000a00 */
[----:B------:R-:W0:Y:S01]  /*0120*/  LDCU UR8, c[0x0][0x3e8] ;  /* 0x00007d00ff0877ac */ /* 0x000e220008000800 */
[----:B-1----:R-:W-:Y:S01]  /*0130*/  IMAD.U32 R0, RZ, RZ, UR7 ;  /* 0x00000007ff007e24 */ /* 0x002fe2000f8e00ff */
[----:B----4-:R-:W-:-:S04]  /*0140*/  UIMAD.WIDE.U32 UR4, UR43, 0x4, UR4 ;  /* 0x000000042b0478a5 */ /* 0x010fc8000f8e0004 */
[----:B------:R-:W-:-:S04]  /*0150*/  IABS R7, R0 ;  /* 0x0000000000077213 */ /* 0x000fc80000000000 */
[----:B------:R-:W1:Y:S01]  /*0160*/  I2F.RP R0, R7 ;  /* 0x0000000700007306 */ /* 0x000e620000209400 */
[----:B------:R-:W-:-:S07]  /*0170*/  IMAD.U32 R3, RZ, RZ, UR5 ;  /* 0x00000005ff037e24 */ /* 0x000fce000f8e00ff */
[----:B-1----:R-:W1:Y:S02]  /*0180*/  MUFU.RCP R0, R0 ;  /* 0x0000000000007308 */ /* 0x002e640000001000 */
[----:B-1----:R-:W-:Y:S01]  /*0190*/  VIADD R4, R0, 0xffffffe ;  /* 0x0ffffffe00047836 */ /* 0x002fe20000000000 */
[----:B--2---:R-:W-:Y:S01]  /*01a0*/  IABS R0, R2 ;  /* 0x0000000200007213 */ /* 0x004fe20000000000 */
[----:B------:R-:W-:-:S04]  /*01b0*/  IMAD.U32 R2, RZ, RZ, UR4 ;  /* 0x00000004ff027e24 */ /* 0x000fc8000f8e00ff */
[----:B------:R1:W2:Y:S01]  /*01c0*/  F2I.FTZ.U32.TRUNC.NTZ R5, R4 ;  /* 0x0000000400057305 */ /* 0x0002a2000021f000 */
[----:B------:R4:W4:Y:S01]  /*01d0*/  LDG.E R8, desc[UR36][R2.64] ;  /* 0x0000002402087981 */ /* 0x000922000c1e1900 */
[----:B-1----:R-:W-:Y:S01]  /*01e0*/  IMAD.MOV.U32 R4, RZ, RZ, RZ ;  /* 0x000000ffff047224 */ /* 0x002fe200078e00ff */
[----:B--2---:R-:W-:-:S05]  /*01f0*/  IADD3 R6, PT, PT, RZ, -R5, RZ ;  /* 0x80000005ff067210 */ /* 0x004fca0007ffe0ff */
[----:B------:R-:W-:-:S04]  /*0200*/  IMAD R9, R6, R7, RZ ;  /* 0x0000000706097224 */ /* 0x000fc800078e02ff */
[----:B------:R-:W-:-:S06]  /*0210*/  IMAD.HI.U32 R5, R5, R9, R4 ;  /* 0x0000000905057227 */ /* 0x000fcc00078e0004 */
[----:B------:R-:W-:-:S05]  /*0220*/  IMAD.HI.U32 R5, R5, R0, RZ ;  /* 0x0000000005057227 */ /* 0x000fca00078e00ff */
[----:B------:R-:W-:-:S13]  /*0230*/  R2UR UR6, R5 ;  /* 0x00000000050672ca */ /* 0x000fda00000e0000 */
[----:B------:R-:W-:-:S04]  /*0240*/  IMAD R4, RZ, RZ, -UR6 ;  /* 0x80000006ff047e24 */ /* 0x000fc8000f8e02ff */
[C---:B------:R-:W-:Y:S01]  /*0250*/  IMAD R0, R7.reuse, R4, R0 ;  /* 0x0000000407007224 */ /* 0x040fe200078e0200 */
[----:B------:R-:W-:Y:S01]  /*0260*/  MOV R6, UR6 ;  /* 0x0000000600067c02 */ /* 0x000fe20008000f00 */
[----:B------:R-:W-:Y:S01]  /*0270*/  ULOP3.LUT UR4, UR43, UR7, URZ, 0x3c, !UPT ;  /* 0x000000072b047292 */ /* 0x000fe2000f8e3cff */
[----:B------:R-:W1:Y:S02]  /*0280*/  LDC.64 R4, c[0x0][0x460] ;  /* 0x00011800ff047b82 */ /* 0x000e640000000a00 */
[----:B------:R-:W-:-:S13]  /*0290*/  ISETP.GT.U32.AND P0, PT, R7, R0, PT ;  /* 0x000000000700720c */ /* 0x000fda0003f04070 */
[----:B------:R-:W-:Y:S02]  /*02a0*/  @!P0 VIADD R6, R6, 0x1 ;  /* 0x0000000106068836 */ /* 0x000fe40000000000 */
[----:B------:R-:W-:-:S03]  /*02b0*/  @!P0 IMAD.IADD R0, R0, 0x1, -R7 ;  /* 0x0000000100008824 */ /* 0x000fc600078e0a07 */
[----:B------:R-:W-:Y:S02]  /*02c0*/  @!P0 R2UR UR6, R6 ;  /* 0x00000000060682ca */ /* 0x000fe400000e0000 */
[----:B------:R-:W-:-:S11]  /*02d0*/  ISETP.GE.U32.AND P1, PT, R0, R7, PT ;  /* 0x000000070000720c */ /* 0x000fd60003f26070 */
[----:B------:R-:W-:-:S04]  /*02e0*/  IMAD.U32 R0, RZ, RZ, UR6 ;  /* 0x00000006ff007e24 */ /* 0x000fc8000f8e00ff */
[----:B------:R-:W-:Y:S01]  /*02f0*/  @P1 VIADD R0, R0, 0x1 ;  /* 0x0000000100001836 */ /* 0x000fe20000000000 */
[----:B------:R-:W-:-:S04]  /*0300*/  UISETP.GE.AND UP1, UPT, UR4, URZ, UPT ;  /* 0x000000ff0400728c */ /* 0x000fc8000bf26270 */
[----:B------:R-:W-:Y:S01]  /*0310*/  @P1 R2UR UR6, R0 ;  /* 0x00000000000612ca */ /* 0x000fe200000e0000 */
[----:B------:R-:W-:-:S12]  /*0320*/  UISETP.NE.AND UP0, UPT, UR7, URZ, UPT ;  /* 0x000000ff0700728c */ /* 0x000fd8000bf05270 */
[----:B------:R-:W-:Y:S02]  /*0330*/  UMOV UR42, UR6 ;  /* 0x00000006002a7c82 */ /* 0x000fe40008000000 */
[----:B------:R-:W-:Y:S02]  /*0340*/  @!UP1 UIADD3 UR42, UPT, UPT, -UR42, URZ, URZ ;  /* 0x000000ff2a2a9290 */ /* 0x000fe4000fffe1ff */
[----:B------:R-:W-:Y:S01]  /*0350*/  @!UP0 ULOP3.LUT UR42, URZ, UR7, URZ, 0x33, !UPT ;  /* 0x00000007ff2a8292 */ /* 0x000fe2000f8e33ff */
[----:B------:R-:W2:Y:S02]  /*0360*/  LDCU UR7, c[0x0][0x3f4] ;  /* 0x00007e80ff0777ac */ /* 0x000ea40008000800 */
[----:B--2---:R-:W-:-:S05]  /*0370*/  IMAD.U32 R15, RZ, RZ, UR7 ;  /* 0x00000007ff0f7e24 */ /* 0x004fca000f8e00ff */
[----:B------:R-:W-:-:S04]  /*0380*/  IABS R0, R15 ;  /* 0x0000000f00007213 */ /* 0x000fc80000000000 */
[----:B------:R-:W-:Y:S02]  /*0390*/  R2UR UR9, R0 ;  /* 0x00000000000972ca */ /* 0x000fe400000e0000 */
[----:B-1----:R-:W-:-:S04]  /*03a0*/  ISETP.NE.U32.AND P0, PT, R4, RZ, PT ;  /* 0x000000ff0400720c */ /* 0x002fc80003f05070 */
[----:B------:R-:W-:-:S07]  /*03b0*/  ISETP.NE.AND.EX P0, PT, R5, RZ, PT, P0 ;  /* 0x000000ff0500720c */ /* 0x000fce0003f05300 */
[----:B------:R-:W1:Y:S01]  /*03c0*/  I2F.RP R0, UR9 ;  /* 0x0000000900007d06 */ /* 0x000e620008209400 */
[----:B---3--:R-:W-:-:S07]  /*03d0*/  ISETP.EQ.AND P4, PT, R14, RZ, P0 ;  /* 0x000000ff0e00720c */ /* 0x008fce0000782270 */
[----:B-1----:R-:W4:Y:S06]  /*03e0*/  MUFU.RCP R0, R0 ;  /* 0x0000000000007308 */ /* 0x002f2c0000001000 */
[----:B------:R-:W-:-:S05]  /*03f0*/  VOTEU.ANY UP2, P4 ;  /* 0x0000000000ff7886 */ /* 0x000fca0002040100 */
[----:B------:R-:W1:Y:S01]  /*0400*/  @UP2 LDCU.64 UR4, c[0x0][0x460] ;  /* 0x00008c00ff0427ac */ /* 0x000e620008000a00 */
[----:B----4-:R-:W-:-:S06]  /*0410*/  VIADD R3, R0, 0xffffffe ;  /* 0x0ffffffe00037836 */ /* 0x010fcc0000000000 */
[----:B------:R-:W2:Y:S01]  /*0420*/  F2I.FTZ.U32.TRUNC.NTZ R3, R3 ;  /* 0x0000000300037305 */ /* 0x000ea2000021f000 */
[----:B-1----:R-:W-:Y:S01]  /*0430*/  @UP2 UIMAD.WIDE UR4, UR42, 0x4, UR4 ;  /* 0x000000042a0428a5 */ /* 0x002fe2000f8e0204 */
[----:B------:R-:W-:-:S05]  /*0440*/  PLOP3.LUT P0, PT, PT, PT, UP2, 0x80, 0x8 ;  /* 0x000000000008781c */ /* 0x000fca0003f0f028 */
[----:B------:R-:W-:Y:S01]  /*0450*/  IMAD.U32 R5, RZ, RZ, UR5 ;  /* 0x00000005ff057e24 */ /* 0x000fe2000f8e00ff */
[----:B------:R-:W-:Y:S02]  /*0460*/  MOV R4, UR4 ;  /* 0x0000000400047c02 */ /* 0x000fe40008000f00 */
[----:B--2---:R-:W-:-:S05]  /*0470*/  R2UR UR5, R3 ;  /* 0x00000000030572ca */ /* 0x004fca00000e0000 */
[----:B------:R1:W5:Y:S01]  /*0480*/  @P0 LDG.E R10, desc[UR36][R4.64] ;  /* 0x00000024040a0981 */ /* 0x000362000c1e1900 */
[----:B------:R-:W-:-:S07]  /*0490*/  UMOV UR4, URZ ;  /* 0x000000ff00047c82 */ /* 0x000fce0008000000 */
[----:B------:R-:W-:-:S04]  /*04a0*/  UIADD3 UR6, UPT, UPT, URZ, -UR5, URZ ;  /* 0x80000005ff067290 */ /* 0x000fc8000fffe0ff */
[----:B------:R-:W-:Y:S01]  /*04b0*/  UIMAD UR6, UR6, UR9, URZ ;  /* 0x00000009060672a4 */ /* 0x000fe2000f8e02ff */
[----:B------:R-:W2:Y:S03]  /*04c0*/  S2R R22, SR_TID.X ;  /* 0x0000000000167919 */ /* 0x000ea60000002100 */
[----:B------:R-:W-:Y:S01]  /*04d0*/  UIMAD.WIDE.U32 UR4, UR5, UR6, UR4 ;  /* 0x00000006050472a5 */ /* 0x000fe2000f8e0004 */
[----:B------:R-:W3:Y:S06]  /*04e0*/  S2UR UR47, SR_CTAID.X ;  /* 0x00000000002f79c3 */ /* 0x000eec0000002500 */
[----:B------:R-:W3:Y:S01]  /*04f0*/  LDCU UR6, c[0x0][0x3f8] ;  /* 0x00007f00ff0677ac */ /* 0x000ee20008000800 */
[----:B------:R-:W-:-:S13]  /*0500*/  R2UR UR45, R8 ;  /* 0x00000000082d72ca */ /* 0x000fda00000e0000 */
[----:B------:R-:W-:-:S06]  /*0510*/  UIADD3 UR46, UPT, UPT, UR45, -0x1, URZ ;  /* 0xffffffff2d2e7890 */ /* 0x000fcc000fffe0ff */
[----:B------:R-:W-:-:S05]  /*0520*/  IMAD.U32 R17, RZ, RZ, UR46 ;  /* 0x0000002eff117e24 */ /* 0x000fca000f8e00ff */
[----:B-1----:R-:W-:-:S04]  /*0530*/  IABS R4, R17 ;  /* 0x0000001100047213 */ /* 0x002fc80000000000 */
[----:B------:R-:W-:-:S13]  /*0540*/  R2UR UR41, R4 ;  /* 0x00000000042972ca */ /* 0x000fda00000e0000 */
[----:B------:R-:W-:-:S04]  /*0550*/  UIMAD.WIDE.U32 UR4, UR5, UR41, URZ ;  /* 0x00000029050472a5 */ /* 0x000fc8000f8e00ff */
[----:B------:R-:W-:-:S04]  /*0560*/  UIADD3 UR5, UPT, UPT, -UR5, URZ, URZ ;  /* 0x000000ff05057290 */ /* 0x000fc8000fffe1ff */
[----:B------:R-:W-:-:S04]  /*0570*/  UIMAD UR41, UR9, UR5, UR41 ;  /* 0x00000005092972a4 */ /* 0x000fc8000f8e0229 */
[----:B------:R-:W-:Y:S02]  /*0580*/  UISETP.GT.U32.AND UP0, UPT, UR9, UR41, UPT ;  /* 0x000000290900728c */ /* 0x000fe4000bf04070 */
[----:B------:R-:W-:Y:S02]  /*0590*/  UP2UR UR44, UPR, URZ, 0x4 ;  /* 0x00000004ff2c7883 */ /* 0x000fe40008000000 */
[----:B0-----:R-:W-:-:S07]  /*05a0*/  UISETP.NE.AND UP1, UPT, UR8, URZ, UPT ;  /* 0x000000ff0800728c */ /* 0x001fce000bf25270 */
[----:B------:R-:W-:-:S04]  /*05b0*/  @!UP0 UIADD3 UR41, UPT, UPT, UR41, -UR9, URZ ;  /* 0x8000000929298290 */ /* 0x000fc8000fffe0ff */
[----:B------:R-:W-:Y:S01]  /*05c0*/  UISETP.GT.U32.AND UP2, UPT, UR9, UR41, UPT ;  /* 0x000000290900728c */ /* 0x000fe2000bf44070 */
[----:B--2---:R-:W-:Y:S01]  /*05d0*/  ISETP.GT.U32.AND P3, PT, R22, 0x3f, PT ;  /* 0x0000003f1600780c */ /* 0x004fe20003f64070 */
[----:B------:R-:W-:Y:S02]  /*05e0*/  UISETP.GE.AND UP3, UPT, UR46, URZ, UPT ;  /* 0x000000ff2e00728c */ /* 0x000fe4000bf66270 */
[----:B------:R-:W-:Y:S02]  /*05f0*/  UISETP.NE.AND UP0, UPT, UR7, URZ, UPT ;  /* 0x000000ff0700728c */ /* 0x000fe4000bf05270 */
[----:B---3--:R-:W-:Y:S02]  /*0600*/  UIMAD UR40, UR43, UR6, UR47 ;  /* 0x000000062b2872a4 */ /* 0x008fe4000f8e022f */
[----:B------:R-:W-:-:S03]  /*0610*/  @UP1 USHF.L.U32 UR5, UR47, 0x8, URZ ;  /* 0x000000082f051899 */ /* 0x000fc600080006ff */
[----:B------:R-:W-:Y:S01]  /*0620*/  @!UP2 UIADD3 UR41, UPT, UPT, UR41, -UR9, URZ ;  /* 0x800000092929a290 */ /* 0x000fe2000fffe0ff */
[----:B------:R-:W-:Y:S01]  /*0630*/  BSSY.RECONVERGENT B0, `(.L_x_2716) ;  /* 0x0000020000007945 */ /* 0x000fe20003800200 */
[----:B------:R-:W-:Y:S02]  /*0640*/  @!UP1 USHF.L.U32 UR4, UR40, 0x8, URZ ;  /* 0x0000000828049899 */ /* 0x000fe400080006ff */
[----:B------:R-:W-:Y:S01]  /*0650*/  @!UP3 UIADD3 UR41, UPT, UPT, -UR41, URZ, URZ ;  /* 0x000000ff2929b290 */ /* 0x000fe2000fffe1ff */
[----:B------:R-:W-:Y:S01]  /*0660*/  UMOV UR38, URZ ;  /* 0x000000ff00267c82 */ /* 0x000fe20008000000 */
[----:B------:R-:W-:Y:S02]  /*0670*/  @UP1 UIMAD UR4, UR43, UR8, UR5 ;  /* 0x000000082b0412a4 */ /* 0x000fe4000f8e0205 */
[----:B------:R-:W-:Y:S02]  /*0680*/  UIMAD UR42, UR42, UR6, URZ ;  /* 0x000000062a2a72a4 */ /* 0x000fe4000f8e02ff */
[----:B------:R-:W-:Y:S01]  /*0690*/  @!UP0 ULOP3.LUT UR41, URZ, UR7, URZ, 0x33, !UPT ;  /* 0x00000007ff298292 */ /* 0x000fe2000f8e33ff */
[----:B------:R-:W-:-:S02]  /*06a0*/  P2R R2, PR, RZ, 0x10 ;  /* 0x00000010ff027803 */ /* 0x000fc40000000000 */
        /* <DEDUP_REMOVED lines=24> */
.L_x_2717:
[----:B------:R-:W-:Y:S05]  /*0830*/  BSYNC.RECONVERGENT B0 ;  /* 0x0000000000007941 */ /* 0x000fea0003800200 */
.L_x_2716:
[----:B------:R-:W1:Y:S01]  /*0840*/  LDCU.64 UR8, c[0x0][0x3a0] ;  /* 0x00007400ff0877ac */ /* 0x000e620008000a00 */
[----:B------:R-:W2:Y:S01]  /*0850*/  @!P3 LDC.64 R4, c[0x0][0x3b8] ;  /* 0x0000ee00ff04bb82 */ /* 0x000ea20000000a00 */
[----:B------:R-:W-:Y:S01]  /*0860*/  @!P3 IMAD R0, R22, UR7, R17 ;  /* 0x000000071600bc24 */ /* 0x000fe2000f8e0211 */
[----:B------:R-:W-:Y:S01]  /*0870*/  CS2R R34, SRZ ;  /* 0x0000000000227805 */ /* 0x000fe2000001ff00 */
[----:B------:R-:W3:Y:S01]  /*0880*/  LDCU.64 UR4, c[0x0][0x390] ;  /* 0x00007200ff0477ac */ /* 0x000ee20008000a00 */
[----:B------:R-:W-:Y:S01]  /*0890*/  CS2R R32, SRZ ;  /* 0x0000000000207805 */ /* 0x000fe2000001ff00 */
[----:B------:R-:W-:Y:S01]  /*08a0*/  @!P3 IMAD.SHL.U32 R0, R0, 0x4, RZ ;  /* 0x000000040000b824 */ /* 0x000fe200078e00ff */
[----:B------:R-:W4:Y:S01]  /*08b0*/  LDCU.64 UR10, c[0x0][0x418] ;  /* 0x00008300ff0a77ac */ /* 0x000f220008000a00 */
[----:B------:R-:W-:Y:S01]  /*08c0*/  VOTEU.ANY UP0, P4 ;  /* 0x0000000000ff7886 */ /* 0x000fe20002000100 */
[----:B------:R-:W-:Y:S01]  /*08d0*/  PLOP3.LUT P4, PT, PT, PT, UP0, 0x80, 0x8 ;  /* 0x000000000008781c */ /* 0x000fe20003f8f008 */
[----:B------:R-:W-:Y:S01]  /*08e0*/  USHF.L.U32 UR48, UR40, 0x8, URZ ;  /* 0x0000000828307899 */ /* 0x000fe200080006ff */
[----:B------:R-:W-:-:S02]  /*08f0*/  PLOP3.LUT P0, PT, PT, PT, UP0, 0x40, 0x4 ;  /* 0x000000000004781c */ /* 0x000fc40003f0e808 */
[----:B-1----:R-:W-:Y:S02]  /*0900*/  ISETP.NE.U32.AND P2, PT, RZ, UR8, PT ;  /* 0x00000008ff007c0c */ /* 0x002fe4000bf45070 */
[C---:B------:R-:W-:Y:S01]  /*0910*/  ISETP.GT.U32.OR P0, PT, R22.reuse, 0x3f, P0 ;  /* 0x0000003f1600780c */ /* 0x040fe20000704470 */
[----:B------:R-:W-:Y:S01]  /*0920*/  @!P3 IMAD R13, R15, UR48, R0 ;  /* 0x000000300f0dbc24 */ /* 0x000fe2000f8e0200 */
[----:B---3--:R-:W-:Y:S01]  /*0930*/  ISETP.NE.U32.AND P1, PT, RZ, UR4, PT ;  /* 0x00000004ff007c0c */ /* 0x008fe2000bf25070 */
[----:B------:R-:W-:Y:S01]  /*0940*/  IMAD.U32 R0, RZ, RZ, UR47 ;  /* 0x0000002fff007e24 */ /* 0x000fe2000f8e00ff */
[----:B------:R-:W-:Y:S02]  /*0950*/  ISETP.NE.AND.EX P2, PT, RZ, UR9, PT, P2 ;  /* 0x00000009ff007c0c */ /* 0x000fe4000bf45320 */
[----:B------:R-:W-:Y:S02]  /*0960*/  CS2R R18, SRZ ;  /* 0x0000000000127805 */ /* 0x000fe4000001ff00 */
[----:B------:R-:W-:Y:S01]  /*0970*/  ISETP.NE.AND.EX P1, PT, RZ, UR5, PT, P1 ;  /* 0x00000005ff007c0c */ /* 0x000fe2000bf25310 */
[----:B----4-:R-:W-:Y:S01]  /*0980*/  UISETP.NE.U32.AND UP0, UPT, UR10, URZ, UPT ;  /* 0x000000ff0a00728c */ /* 0x010fe2000bf05070 */
[----:B------:R-:W-:Y:S01]  /*0990*/  ISETP.GT.U32.OR P2, PT, R22, 0x3f, !P2 ;  /* 0x0000003f1600780c */ /* 0x000fe20005744470 */
[----:B------:R-:W-:Y:S01]  /*09a0*/  IMAD R3, R0, 0x100, R23 ;  /* 0x0000010000037824 */ /* 0x000fe200078e0217 */
[----:B------:R-:W-:Y:S01]  /*09b0*/  ISETP.GT.U32.OR P1, PT, R22, 0x3f, !P1 ;  /* 0x0000003f1600780c */ /* 0x000fe20004f24470 */
[----:B------:R-:W-:Y:S01]  /*09c0*/  UISETP.NE.AND.EX UP0, UPT, UR11, URZ, UPT, UP0 ;  /* 0x000000ff0b00728c */ /* 0x000fe2000bf05300 */
[----:B------:R-:W-:Y:S01]  /*09d0*/  ISETP.NE.OR P2, PT, R14, RZ, P2 ;  /* 0x000000ff0e00720c */ /* 0x000fe20001745670 */
[----:B------:R-:W-:Y:S01]  /*09e0*/  VOTEU.ALL UP1, P0 ;  /* 0x0000000000ff7886 */ /* 0x000fe20000020000 */
[----:B-----5:R-:W-:-:S02]  /*09f0*/  @P4 R2UR UR38, R10 ;  /* 0x000000000a2642ca */ /* 0x020fc400000e0000 */
[----:B------:R-:W-:Y:S01]  /*0a00*/  CS2R R16, SRZ ;  /* 0x0000000000107805 */ /* 0x000fe2000001ff00 */
[----:B------:R-:W1:Y:S01]  /*0a10*/  @!P0 LDC.64 R10, c[0x0][0x450] ;  /* 0x00011400ff0a8b82 */ /* 0x000e620000000a00 */
[----:B------:R-:W-:Y:S02]  /*0a20*/  PLOP3.LUT P4, PT, PT, PT, UP0, 0x80, 0x8 ;  /* 0x000000000008781c */ /* 0x000fe40003f8f008 */
[----:B------:R-:W-:Y:S02]  /*0a30*/  CS2R R26, SRZ ;  /* 0x00000000001a7805 */ /* 0x000fe4000001ff00 */
[----:B------:R-:W-:Y:S01]  /*0a40*/  CS2R R24, SRZ ;  /* 0x0000000000187805 */ /* 0x000fe2000001ff00 */
[----:B--2---:R-:W-:Y:S01]  /*0a50*/  @!P3 IMAD.WIDE R4, R13, 0x4, R4 ;  /* 0x000000040d04b825 */ /* 0x004fe200078e0204 */
[----:B------:R-:W2:Y:S01]  /*0a60*/  @UP0 LDCU.64 UR4, c[0x0][0x418] ;  /* 0x00008300ff0407ac */ /* 0x000ea20008000a00 */
[----:B0-----:R-:W0:Y:S03]  /*0a70*/  @!P1 LDC.64 R6, c[0x0][0x390] ;  /* 0x0000e400ff069b82 */ /* 0x001e260000000a00 */
[----:B------:R-:W3:Y:S01]  /*0a80*/  @!P3 LDG.E.128 R16, desc[UR36][R4.64] ;  /* 0x000000240410b981 */ /* 0x000ee2000c1e1d00 */
[----:B------:R-:W-:-:S04]  /*0a90*/  @!UP1 UIMAD UR6, UR38, UR6, URZ ;  /* 0x00000006260692a4 */ /* 0x000fc8000f8e02ff */
[----:B------:R-:W4:Y:S02]  /*0aa0*/  @!P2 LDC.64 R8, c[0x0][0x3a0] ;  /* 0x0000e800ff08ab82 */ /* 0x000f240000000a00 */
[----:B------:R-:W-:-:S05]  /*0ab0*/  MOV R0, UR6 ;  /* 0x0000000600007c02 */ /* 0x000fca0008000f00 */
[----:B------:R-:W-:Y:S01]  /*0ac0*/  @!P0 IMAD R15, R0, 0x100, R3 ;  /* 0x00000100000f8824 */ /* 0x000fe200078e0203 */
[----:B--2---:R-:W-:-:S06]  /*0ad0*/  @UP0 UIMAD.WIDE.U32 UR4, UR43, 0x4, UR4 ;  /* 0x000000042b0408a5 */ /* 0x004fcc000f8e0004 */
[----:B------:R-:W-:Y:S02]  /*0ae0*/  IMAD.U32 R12, RZ, RZ, UR4 ;  /* 0x00000004ff0c7e24 */ /* 0x000fe4000f8e00ff */
[----:B0-----:R-:W-:-:S03]  /*0af0*/  @!P1 IMAD.WIDE.U32 R6, R3, 0x4, R6 ;  /* 0x0000000403069825 */ /* 0x001fc600078e0006 */
[----:B------:R-:W0:Y:S01]  /*0b00*/  LDCU.U8 UR4, c[0x0][0x404] ;  /* 0x00008080ff0477ac */ /* 0x000e220008000000 */
[----:B------:R-:W-:Y:S01]  /*0b10*/  IMAD.U32 R13, RZ, RZ, UR5 ;  /* 0x00000005ff0d7e24 */ /* 0x000fe2000f8e00ff */
[----:B------:R1:W2:Y:S01]  /*0b20*/  @!P1 LDG.E.128 R32, desc[UR36][R6.64] ;  /* 0x0000002406209981 */ /* 0x0002a2000c1e1d00 */
[----:B----4-:R-:W-:-:S03]  /*0b30*/  @!P2 IMAD.WIDE.U32 R8, R3, 0x4, R8 ;  /* 0x000000040308a825 */ /* 0x010fc600078e0008 */
[----:B------:R-:W4:Y:S04]  /*0b40*/  @P4 LDG.E R12, desc[UR36][R12.64] ;  /* 0x000000240c0c4981 */ /* 0x000f28000c1e1900 */
[----:B------:R-:W3:Y:S01]  /*0b50*/  @!P2 LDG.E.128 R24, desc[UR36][R8.64] ;  /* 0x000000240818a981 */ /* 0x000ee2000c1e1d00 */
[----:B-1----:R-:W-:Y:S02]  /*0b60*/  @!P0 IMAD.WIDE R6, R15, 0x4, R10 ;  /* 0x000000040f068825 */ /* 0x002fe400078e020a */
[----:B------:R-:W1:Y:S03]  /*0b70*/  LDC R10, c[0x0][0x400] ;  /* 0x00010000ff0a7b82 */ /* 0x000e660000000800 */
[----:B------:R-:W3:Y:S01]  /*0b80*/  @!P0 LDG.E.128 R36, desc[UR36][R6.64] ;  /* 0x0000002406248981 */ /* 0x000ee2000c1e1d00 */
[----:B0-----:R-:W-:-:S02]  /*0b90*/  ISETP.NE.AND P1, PT, RZ, UR4, PT ;  /* 0x00000004ff007c0c */ /* 0x001fc4000bf25270 */
[----:B------:R-:W-:Y:S01]  /*0ba0*/  ISETP.NE.AND P2, PT, R14, RZ, PT ;  /* 0x000000ff0e00720c */ /* 0x000fe20003f45270 */
[----:B------:R-:W-:Y:S01]  /*0bb0*/  UIMAD UR43, UR43, UR7, URZ ;  /* 0x000000072b2b72a4 */ /* 0x000fe2000f8e02ff */
[----:B------:R-:W-:Y:S01]  /*0bc0*/  BSSY.RECONVERGENT B6, `(.L_x_2718) ;  /* 0x0000122000067945 */ /* 0x000fe20003800200 */
[----:B------:R-:W-:Y:S02]  /*0bd0*/  UMOV UR39, URZ ;  /* 0x000000ff00277c82 */ /* 0x000fe40008000000 */
[----:B------:R-:W-:Y:S01]  /*0be0*/  USHF.R.S32.HI UR49, URZ, 0x1f, UR43 ;  /* 0x0000001fff317899 */ /* 0x000fe2000801142b */
[----:B-1----:R-:W-:Y:S01]  /*0bf0*/  ISETP.LT.OR P1, PT, R10, 0x1, P1 ;  /* 0x000000010a00780c */ /* 0x002fe20000f21670 */
[----:B--2---:R-:W-:Y:S01]  /*0c00*/  FADD.FTZ R28, R32, R28 ;  /* 0x0000001c201c7221 */ /* 0x004fe20000010000 */
[----:B------:R-:W-:Y:S01]  /*0c10*/  FADD.FTZ R29, R33, R29 ;  /* 0x0000001d211d7221 */ /* 0x000fe20000010000 */
[----:B----4-:R-:W-:-:S04]  /*0c20*/  @P4 R2UR UR39, R12 ;  /* 0x000000000c2742ca */ /* 0x010fc800000e0000 */
[----:B---3--:R-:W-:Y:S01]  /*0c30*/  @!P2 FADD.FTZ R16, R16, R24 ;  /* 0x000000181010a221 */ /* 0x008fe20000010000 */
[----:B------:R-:W-:Y:S01]  /*0c40*/  @!P2 FADD.FTZ R17, R17, R25 ;  /* 0x000000191111a221 */ /* 0x000fe20000010000 */
[----:B------:R-:W-:Y:S01]  /*0c50*/  @!P2 FADD.FTZ R18, R18, R26 ;  /* 0x0000001a1212a221 */ /* 0x000fe20000010000 */
[----:B------:R-:W-:Y:S01]  /*0c60*/  @!P2 FADD.FTZ R19, R19, R27 ;  /* 0x0000001b1313a221 */ /* 0x000fe20000010000 */
[----:B------:R-:W-:Y:S01]  /*0c70*/  FADD.FTZ R30, R34, R30 ;  /* 0x0000001e221e7221 */ /* 0x000fe20000010000 */
[----:B------:R-:W-:Y:S01]  /*0c80*/  FADD.FTZ R31, R35, R31 ;  /* 0x0000001f231f7221 */ /* 0x000fe20000010000 */
[----:B------:R-:W-:Y:S01]  /*0c90*/  @!P0 FMUL.FTZ R16, R16, R36 ;  /* 0x0000002410108220 */ /* 0x000fe20000410000 */
        /* <DEDUP_REMOVED lines=15> */
[----:B------:R-:W-:-:S03]  /*0d90*/  IADD3 R0, PT, PT, R14, -UR39, RZ ;  /* 0x800000270e007c10 */ /* 0x000fc6000fffe0ff */
        /* <DEDUP_REMOVED lines=31> */
.L_x_2720:
[----:B------:R-:W-:-:S13]  /*0f90*/  ISETP.GE.AND P0, PT, R23, R10, PT ;  /* 0x0000000a1700720c */ /* 0x000fda0003f06270 */
[----:B------:R-:W-:Y:S05]  /*0fa0*/  @P0 BRA `(.L_x_2721) ;  /* 0x0000000c008c0947 */ /* 0x000fea0003800000 */
[----:B------:R-:W-:Y:S01]  /*0fb0*/  I2FP.F32.U32 R10, R10 ;  /* 0x0000000a000a7245 */ /* 0x000fe20000201000 */
[----:B------:R-:W-:Y:S02]  /*0fc0*/  VIADD R0, R23, 0x2 ;  /* 0x0000000217007836 */ /* 0x000fe40000000000 */
[----:B------:R-:W-:Y:S01]  /*0fd0*/  VIADD R14, R14, -UR39 ;  /* 0x800000270e0e7c36 */ /* 0x000fe20008000000 */
[----:B------:R-:W0:Y:S02]  /*0fe0*/  MUFU.RCP R3, R10 ;  /* 0x0000000a00037308 */ /* 0x000e240000001000 */
[----:B------:R-:W-:Y:S02]  /*0ff0*/  I2FP.F32.U32 R0, R0 ;  /* 0x0000000000007245 */ /* 0x000fe40000201000 */
[----:B------:R-:W-:-:S03]  /*1000*/  I2FP.F32.S32 R14, R14 ;  /* 0x0000000e000e7245 */ /* 0x000fc60000201400 */
[----:B0-----:R-:W-:Y:S01]  /*1010*/  FMUL.FTZ R4, R0, R3 ;  /* 0x0000000300047220 */ /* 0x001fe20000410000 */
[----:B------:R-:W-:-:S03]  /*1020*/  I2FP.F32.U32 R0, R23 ;  /* 0x0000001700007245 */ /* 0x000fc60000201000 */
[----:B------:R-:W-:Y:S02]  /*1030*/  FMUL.FTZ R4, R4, 13.28771209716796875 ;  /* 0x41549a7804047820 */ /* 0x000fe40000410000 */
[----:B------:R-:W-:Y:S02]  /*1040*/  FMUL.FTZ R0, R0, R3 ;  /* 0x0000000300007220 */ /* 0x000fe40000410000 */
[----:B------:R-:W0:Y:S02]  /*1050*/  MUFU.EX2 R5, -R4 ;  /* 0x8000000400057308 */ /* 0x000e240000000800 */
[----:B------:R-:W-:-:S04]  /*1060*/  FMUL.FTZ R0, R0, 13.28771209716796875 ;  /* 0x41549a7800007820 */ /* 0x000fc80000410000 */
        /* <DEDUP_REMOVED lines=18> */
.L_x_2719:
        /* <DEDUP_REMOVED lines=53> */
[----:B--2---:R-:W-:Y:S05]  /*14e0*/  CALL.ABS.NOINC R14 ;  /* 0x000000000e007343 */ /* 0x004fea0003c00000 */
.L_x_2722:
        /* <DEDUP_REMOVED lines=15> */
.L_x_2723:
        /* <DEDUP_REMOVED lines=36> */
[----:B------:R-:W-:-:S05]  /*1820*/  I2FP.F32.S32 R4, R4 ;  /* 0x0000000400047245 */ /* 0x000fca0000201400 */
[----:B0-----:R-:W-:Y:S01]  /*1830*/  FMUL.FTZ R6, R4, R5 ;  /* 0x0000000504067220 */ /* 0x001fe20000410000 */
[----:B------:R-:W-:Y:S02]  /*1840*/  I2FP.F32.S32 R4, R7 ;  /* 0x0000000700047245 */ /* 0x000fe40000201400 */
[----:B------:R-:W-:Y:S01]  /*1850*/  I2FP.F32.S32 R7, R8 ;  /* 0x0000000800077245 */ /* 0x000fe20000201400 */
        /* <DEDUP_REMOVED lines=10> */
[----:B------:R-:W5:Y:S08]  /*1900*/  MUFU.COS R8, R15 ;  /* 0x0000000f00087308 */ /* 0x000f700000000000 */
[----:B------:R-:W1:Y:S01]  /*1910*/  MUFU.SIN R6, R13 ;  /* 0x0000000d00067308 */ /* 0x000e620000000400 */
[-C--:B0-----:R-:W-:Y:S01]  /*1920*/  FMUL.FTZ R7, R31, R9.reuse ;  /* 0x000000091f077220 */ /* 0x081fe20000410000 */
[-C--:B----4-:R-:W-:Y:S01]  /*1930*/  FMUL.FTZ R11, R19, R9.reuse ;  /* 0x00000009130b7220 */ /* 0x090fe20000410000 */
[-C--:B------:R-:W-:Y:S01]  /*1940*/  FMUL.FTZ R12, R30, R9.reuse ;  /* 0x000000091e0c7220 */ /* 0x080fe20000410000 */
[----:B--2---:R-:W-:-:S04]  /*1950*/  FMUL.FTZ R14, R18, R9 ;  /* 0x00000009120e7220 */ /* 0x004fc80000410000 */
[----:B------:R-:W0:Y:S01]  /*1960*/  MUFU.COS R5, R13 ;  /* 0x0000000d00057308 */ /* 0x000e220000000000 */
[-C--:B-----5:R-:W-:Y:S01]  /*1970*/  FFMA.FTZ R10, R30, R8.reuse, -R7 ;  /* 0x000000081e0a7223 */ /* 0x0a0fe20000010807 */
[-C--:B------:R-:W-:Y:S01]  /*1980*/  FFMA.FTZ R18, R18, R8.reuse, -R11 ;  /* 0x0000000812127223 */ /* 0x080fe2000001080b */
[-C--:B------:R-:W-:Y:S01]  /*1990*/  FFMA.FTZ R31, R31, R8.reuse, R12 ;  /* 0x000000081f1f7223 */ /* 0x080fe2000001000c */
[----:B------:R-:W-:Y:S01]  /*19a0*/  FFMA.FTZ R19, R19, R8, R14 ;  /* 0x0000000813137223 */ /* 0x000fe2000001000e */
[----:B------:R-:W-:Y:S02]  /*19b0*/  IMAD.MOV.U32 R30, RZ, RZ, R10 ;  /* 0x000000ffff1e7224 */ /* 0x000fe400078e000a */
[-C--:B-1----:R-:W-:Y:S01]  /*19c0*/  FMUL.FTZ R7, R29, R6.reuse ;  /* 0x000000061d077220 */ /* 0x082fe20000410000 */
[-C--:B---3--:R-:W-:Y:S01]  /*19d0*/  FMUL.FTZ R9, R17, R6.reuse ;  /* 0x0000000611097220 */ /* 0x088fe20000410000 */
[-C--:B------:R-:W-:Y:S01]  /*19e0*/  FMUL.FTZ R4, R28, R6.reuse ;  /* 0x000000061c047220 */ /* 0x080fe20000410000 */
[----:B------:R-:W-:Y:S01]  /*19f0*/  FMUL.FTZ R6, R16, R6 ;  /* 0x0000000610067220 */ /* 0x000fe20000410000 */
[-C--:B0-----:R-:W-:Y:S01]  /*1a00*/  FFMA.FTZ R7, R28, R5.reuse, -R7 ;  /* 0x000000051c077223 */ /* 0x081fe20000010807 */
[-C--:B------:R-:W-:Y:S01]  /*1a10*/  FFMA.FTZ R16, R16, R5.reuse, -R9 ;  /* 0x0000000510107223 */ /* 0x080fe20000010809 */
[-C--:B------:R-:W-:Y:S01]  /*1a20*/  FFMA.FTZ R29, R29, R5.reuse, R4 ;  /* 0x000000051d1d7223 */ /* 0x080fe20000010004 */
[----:B------:R-:W-:Y:S01]  /*1a30*/  FFMA.FTZ R17, R17, R5, R6 ;  /* 0x0000000511117223 */ /* 0x000fe20000010006 */
[----:B------:R-:W-:-:S07]  /*1a40*/  IMAD.MOV.U32 R28, RZ, RZ, R7 ;  /* 0x000000ffff1c7224 */ /* 0x000fce00078e0007 */
.L_x_2729:
[----:B------:R-:W-:Y:S05]  /*1a50*/  BSYNC.RECONVERGENT B2 ;  /* 0x0000000000027941 */ /* 0x000fea0003800200 */
.L_x_2728:
[----:B-1----:R0:W-:Y:S04]  /*1a60*/  STS [R35], R16 ;  /* 0x0000001023007388 */ /* 0x0021e80000000800 */
[----:B--2---:R0:W-:Y:S04]  /*1a70*/  STS [R35+0x4], R18 ;  /* 0x0000041223007388 */ /* 0x0041e80000000800 */
[----:B---3--:R0:W-:Y:S04]  /*1a80*/  STS [R36], R17 ;  /* 0x0000001124007388 */ /* 0x0081e80000000800 */
[----:B----4-:R0:W-:Y:S01]  /*1a90*/  STS [R36+0x4], R19 ;  /* 0x0000041324007388 */ /* 0x0101e20000000800 */
[----:B------:R-:W-:Y:S05]  /*1aa0*/  BRA `(.L_x_2730) ;  /* 0x0000000000847947 */ /* 0x000fea0003800000 */
.L_x_2727:
        /* <DEDUP_REMOVED lines=33> */
.L_x_2730:
[----:B------:R-:W-:Y:S05]  /*1cc0*/  BSYNC.RECONVERGENT B1 ;  /* 0x0000000000017941 */ /* 0x000fea0003800200 */
.L_x_2726:
[----:B------:R1:W-:Y:S04]  /*1cd0*/  STS [R21], R28 ;  /* 0x0000001c15007388 */ /* 0x0003e80000000800 */
[----:B------:R1:W-:Y:S04]  /*1ce0*/  STS [R21+0x4], R30 ;  /* 0x0000041e15007388 */ /* 0x0003e80000000800 */
[----:B------:R1:W-:Y:S04]  /*1cf0*/  STS [R20], R29 ;  /* 0x0000001d14007388 */ /* 0x0003e80000000800 */
[----:B------:R1:W-:Y:S02]  /*1d00*/  STS [R20+0x4], R31 ;  /* 0x0000041f14007388 */ /* 0x0003e40000000800 */
.L_x_2725:
[----:B------:R-:W-:Y:S05]  /*1d10*/  BSYNC.RECONVERGENT B0 ;  /* 0x0000000000007941 */ /* 0x000fea0003800200 */
.L_x_2724:
        /* <DEDUP_REMOVED lines=10> */
.L_x_2732:
[----:B------:R-:W-:Y:S05]  /*1dc0*/  BSYNC.RECONVERGENT B0 ;  /* 0x0000000000007941 */ /* 0x000fea0003800200 */
.L_x_2731:
[----:B------:R-:W-:Y:S06]  /*1dd0*/  BAR.SYNC.DEFER_BLOCKING 0x0 ;  /* 0x0000000000007b1d */ /* 0x000fec0000010000 */
.L_x_2721:
[----:B------:R-:W-:Y:S05]  /*1de0*/  BSYNC.RECONVERGENT B6 ;  /* 0x0000000000067941 */ /* 0x000fea0003800200 */
.L_x_2718:
[----:B------:R-:W-:Y:S01]  /*1df0*/  ISETP.GT.U32.AND P0, PT, R22, 0x3f, PT ;  /* 0x0000003f1600780c */ /* 0x000fe20003f04070 */
[----:B------:R-:W-:Y:S01]  /*1e00*/  BSSY.RECONVERGENT B0, `(.L_x_2733) ;  /* 0x000001c000007945 */ /* 0x000fe20003800200 */
[----:B---3--:R-:W-:-:S11]  /*1e10*/  IMAD.MOV.U32 R0, RZ, RZ, RZ ;  /* 0x000000ffff007224 */ /* 0x008fd600078e00ff */
[----:B------:R-:W-:Y:S05]  /*1e20*/  @P0 BRA `(.L_x_2734) ;  /* 0x0000000000640947 */ /* 0x000fea0003800000 */
[----:B------:R-:W3:Y:S01]  /*1e30*/  S2UR UR6, SR_CgaCtaId ;  /* 0x00000000000679c3 */ /* 0x000ee20000008800 */
[----:B------:R-:W-:Y:S01]  /*1e40*/  UMOV UR5, 0x400 ;  /* 0x0000040000057882 */ /* 0x000fe20000000000 */
[----:B------:R-:W5:Y:S01]  /*1e50*/  LDCU UR7, c[0x0][0x40c] ;  /* 0x00008180ff0777ac */ /* 0x000f620008000800 */
[----:B-12-4-:R-:W-:Y:S01]  /*1e60*/  FMUL.FTZ R4, R28, R16 ;  /* 0x000000101c047220 */ /* 0x016fe20000410000 */
[----:B------:R-:W-:-:S03]  /*1e70*/  UIADD3 UR4, UPT, UPT, UR5, 0x10, URZ ;  /* 0x0000001005047890 */ /* 0x000fc6000fffe0ff */
[----:B------:R-:W-:-:S04]  /*1e80*/  FFMA.FTZ R3, R29, R17, R4 ;  /* 0x000000111d037223 */ /* 0x000fc80000010004 */
        /* <DEDUP_REMOVED lines=18> */
.L_x_2735:
[----:B-12---:R-:W-:-:S07]  /*1fb0*/  FFMA.FTZ R0, R31, R19, R6 ;  /* 0x000000131f007223 */ /* 0x006fce0000010006 */
.L_x_2734:
[----:B------:R-:W-:Y:S05]  /*1fc0*/  BSYNC.RECONVERGENT B0 ;  /* 0x0000000000007941 */ /* 0x000fea0003800200 */
.L_x_2733:
[----:B------:R-:W1:Y:S01]  /*1fd0*/  SHFL.BFLY PT, R3, R0, 0x10, 0x1f ;  /* 0x0e001f0000037f89 */ /* 0x000e6200000e0000 */
[----:B------:R-:W3:Y:S01]  /*1fe0*/  S2UR UR10, SR_CgaCtaId ;  /* 0x00000000000a79c3 */ /* 0x000ee20000008800 */
[----:B------:R-:W-:Y:S01]  /*1ff0*/  UMOV UR9, 0x400 ;  /* 0x0000040000097882 */ /* 0x000fe20000000000 */
[----:B------:R-:W-:Y:S01]  /*2000*/  BSSY.RECONVERGENT B0, `(.L_x_2736) ;  /* 0x0000033000007945 */ /* 0x000fe20003800200 */
[----:B------:R-:W-:-:S05]  /*2010*/  IMAD.MOV.U32 R220, RZ, RZ, -0x800001 ;  /* 0xff7fffffffdc7424 */ /* 0x000fca00078e00ff */
[----:B------:R-:W5:Y:S01]  /*2020*/  LDC R12, c[0x0][0x3f4] ;  /* 0x0000fd00ff0c7b82 */ /* 0x000f620000000800 */
[----:B-1----:R-:W-:Y:S01]  /*2030*/  FADD.FTZ R4, R3, R0 ;  /* 0x0000000003047221 */ /* 0x002fe20000010000 */
[----:B------:R-:W-:Y:S01]  /*2040*/  SHF.R.U32.HI R0, RZ, 0x3, R22 ;  /* 0x00000003ff007819 */ /* 0x000fe20000011616 */
[----:B---3--:R-:W-:-:S03]  /*2050*/  ULEA UR4, UR10, UR9, 0x18 ;  /* 0x000000090a047291 */ /* 0x008fc6000f8ec0ff */
[----:B------:R-:W1:Y:S01]  /*2060*/  SHFL.BFLY PT, R3, R4, 0x8, 0x1f ;  /* 0x0d001f0004037f89 */ /* 0x000e6200000e0000 */
[----:B------:R-:W-:Y:S01]  /*2070*/  LOP3.LUT R0, R0, 0x7c, RZ, 0xc0, !PT ;  /* 0x0000007c00007812 */ /* 0x000fe200078ec0ff */
[----:B-1----:R-:W-:-:S05]  /*2080*/  FADD.FTZ R5, R4, R3 ;  /* 0x0000000304057221 */ /* 0x002fca0000010000 */
[----:B------:R-:W1:Y:S02]  /*2090*/  SHFL.BFLY PT, R6, R5, 0x4, 0x1f ;  /* 0x0c801f0005067f89 */ /* 0x000e6400000e0000 */
[----:B-1----:R-:W-:-:S05]  /*20a0*/  FADD.FTZ R6, R5, R6 ;  /* 0x0000000605067221 */ /* 0x002fca0000010000 */
[----:B------:R-:W1:Y:S02]  /*20b0*/  SHFL.BFLY PT, R3, R6, 0x2, 0x1f ;  /* 0x0c401f0006037f89 */ /* 0x000e6400000e0000 */
[----:B-1----:R-:W-:Y:S01]  /*20c0*/  FADD.FTZ R7, R6, R3 ;  /* 0x0000000306077221 */ /* 0x002fe20000010000 */
[----:B------:R-:W-:Y:S02]  /*20d0*/  LOP3.LUT P0, R3, R22, 0x1f, RZ, 0xc0, !PT ;  /* 0x0000001f16037812 */ /* 0x000fe4000780c0ff */
[----:B-----5:R-:W-:Y:S02]  /*20e0*/  IADD3 R6, PT, PT, RZ, -R12, RZ ;  /* 0x8000000cff067210 */ /* 0x020fe40007ffe0ff */
[----:B------:R-:W1:Y:S01]  /*20f0*/  SHFL.BFLY PT, R8, R7, 0x1, 0x1f ;  /* 0x0c201f0007087f89 */ /* 0x000e6200000e0000 */
[C---:B------:R-:W-:Y:S02]  /*2100*/  ISETP.GT.U32.AND P1, PT, R3.reuse, 0x1, PT ;  /* 0x000000010300780c */ /* 0x040fe40003f24070 */
[----:B------:R-:W-:-:S02]  /*2110*/  LEA R3, R3, UR4, 0x2 ;  /* 0x0000000403037c11 */ /* 0x000fc4000f8e10ff */
[----:B------:R-:W-:-:S04]  /*2120*/  VIADDMNMX R6, R6, UR45, RZ, !PT ;  /* 0x0000002d06067c46 */ /* 0x000fc8000f8001ff */
[----:B------:R-:W-:-:S13]  /*2130*/  R2UR UR18, R6 ;  /* 0x00000000061272ca */ /* 0x000fda00000e0000 */
[----:B------:R-:W-:Y:S01]  /*2140*/  UIADD3 UR5, UPT, UPT, UR45, -UR18, URZ ;  /* 0x800000122d057290 */ /* 0x000fe2000fffe0ff */
[----:B-1----:R-:W-:-:S05]  /*2150*/  FADD.FTZ R5, R7, R8 ;  /* 0x0000000807057221 */ /* 0x002fca0000010000 */
[----:B------:R-:W-:Y:S01]  /*2160*/  @!P0 STS [R0+UR4+0x8], R5 ;  /* 0x0000080500008988 */ /* 0x000fe20008000804 */
[----:B------:R-:W-:Y:S01]  /*2170*/  BAR.SYNC.DEFER_BLOCKING 0x0 ;  /* 0x0000000000007b1d */ /* 0x000fe20000010000 */
[----:B------:R-:W-:Y:S01]  /*2180*/  ISETP.NE.AND P0, PT, R22, RZ, PT ;  /* 0x000000ff1600720c */ /* 0x000fe20003f05270 */
[----:B------:R-:W-:-:S04]  /*2190*/  UIADD3 UR4, UPT, UPT, UR9, 0x810, URZ ;  /* 0x0000081009047890 */ /* 0x000fc8000fffe0ff */
[----:B------:R-:W-:Y:S01]  /*21a0*/  ULEA UR11, UR10, UR4, 0x18 ;  /* 0x000000040a0b7291 */ /* 0x000fe2000f8ec0ff */
[----:B------:R1:W3:Y:S02]  /*21b0*/  @!P1 LDS R5, [R3+0x8] ;  /* 0x0000080003059984 */ /* 0x0002e40000000800 */
[----:B-1----:R-:W-:-:S05]  /*21c0*/  IMAD.U32 R3, RZ, RZ, UR5 ;  /* 0x00000005ff037e24 */ /* 0x002fca000f8e00ff */
[----:B------:R-:W-:Y:S01]  /*21d0*/  LEA R3, R3, UR11, 0x2 ;  /* 0x0000000b03037c11 */ /* 0x000fe2000f8e10ff */
[----:B---3--:R-:W1:Y:S02]  /*21e0*/  SHFL.BFLY PT, R4, R5, 0x1, 0x1f ;  /* 0x0c201f0005047f89 */ /* 0x008e6400000e0000 */
[----:B-1----:R-:W-:-:S06]  /*21f0*/  FADD.FTZ R4, R4, R5 ;  /* 0x0000000504047221 */ /* 0x002fcc0000010000 */
[----:B------:R-:W1:Y:S01]  /*2200*/  SHFL.IDX PT, R4, R4, RZ, 0x1f ;  /* 0x00001fff04047589 */ /* 0x000e6200000e0000 */
[----:B------:R-:W-:Y:S05]  /*2210*/  @P0 BRA `(.L_x_2737) ;  /* 0x0000000000440947 */ /* 0x000fea0003800000 */
[----:B------:R-:W3:Y:S01]  /*2220*/  LDCU.64 UR6, c[0x0][0x438] ;  /* 0x00008700ff0677ac */ /* 0x000ee20008000a00 */
[----:B------:R-:W1:Y:S01]  /*2230*/  LDCU UR4, c[0x0][0x410] ;  /* 0x00008200ff0477ac */ /* 0x000e620008000800 */
[----:B---3--:R-:W-:-:S04]  /*2240*/  UISETP.NE.U32.AND UP0, UPT, UR6, URZ, UPT ;  /* 0x000000ff0600728c */ /* 0x008fc8000bf05070 */
[----:B------:R-:W-:Y:S01]  /*2250*/  UISETP.NE.AND.EX UP0, UPT, UR7, URZ, UPT, UP0 ;  /* 0x000000ff0700728c */ /* 0x000fe2000bf05300 */
[----:B-1----:R-:W-:-:S08]  /*2260*/  FMUL.FTZ R220, R4, UR4 ;  /* 0x0000000404dc7c20 */ /* 0x002fd00008410000 */
[----:B------:R-:W-:Y:S05]  /*2270*/  BRA.U !UP0, `(.L_x_2738) ;  /* 0x0000000108287547 */ /* 0x000fea000b800000 */
[----:B------:R-:W1:Y:S01]  /*2280*/  LDCU UR8, c[0x0][0x440] ;  /* 0x00008800ff0877ac */ /* 0x000e620008000800 */
        /* <DEDUP_REMOVED lines=8> */
[----:B---3--:R-:W-:-:S07]  /*2310*/  FADD.FTZ R220, R220, R5 ;  /* 0x00000005dcdc7221 */ /* 0x008fce0000010000 */
.L_x_2738:
[----:B------:R3:W-:Y:S02]  /*2320*/  STS [R3+-0x4], R220 ;  /* 0xfffffcdc03007388 */ /* 0x0007e40000000800 */
.L_x_2737:
[----:B------:R-:W-:Y:S05]  /*2330*/  BSYNC.RECONVERGENT B0 ;  /* 0x0000000000007941 */ /* 0x000fea0003800200 */
.L_x_2736:
[----:B------:R-:W-:Y:S01]  /*2340*/  BAR.SYNC.DEFER_BLOCKING 0x0 ;  /* 0x0000000000007b1d */ /* 0x000fe20000010000 */
[----:B------:R-:W-:Y:S01]  /*2350*/  UIADD3 UR4, UPT, UPT, UR9, 0x10, URZ ;  /* 0x0000001009047890 */ /* 0x000fe2000fffe0ff */
[----:B------:R-:W-:Y:S02]  /*2360*/  LOP3.LUT R23, R23, 0xc, RZ, 0xc0, !PT ;  /* 0x0000000c17177812 */ /* 0x000fe400078ec0ff */
[----:B------:R-:W-:Y:S01]  /*2370*/  SHF.R.U32.HI R54, RZ, 0x2, R22 ;  /* 0x00000002ff367819 */ /* 0x000fe20000011616 */
[----:B------:R-:W-:Y:S01]  /*2380*/  ULEA UR4, UR10, UR4, 0x18 ;  /* 0x000000040a047291 */ /* 0x000fe2000f8ec0ff */
[----:B------:R-:W-:Y:S01]  /*2390*/  LOP3.LUT R53, R22, 0x3, RZ, 0xc0, !PT ;  /* 0x0000000316357812 */ /* 0x000fe200078ec0ff */
[----:B------:R-:W5:Y:S01]  /*23a0*/  LDCU UR7, c[0x0][0x40c] ;  /* 0x00008180ff0777ac */ /* 0x000f620008000800 */
[----:B------:R-:W0:Y:S01]  /*23b0*/  LDCU UR6, c[0x0][0x3f0] ;  /* 0x00007e00ff0677ac */ /* 0x000e220008000800 */
[----:B------:R-:W0:Y:S01]  /*23c0*/  LDCU UR19, c[0x0][0x40c] ;  /* 0x00008180ff1377ac */ /* 0x000e220008000800 */
[----:B------:R-:W0:Y:S01]  /*23d0*/  LDCU UR23, c[0x0][0x3f4] ;  /* 0x00007e80ff1777ac */ /* 0x000e220008000800 */
[----:B------:R-:W0:Y:S03]  /*23e0*/  LDCU UR20, c[0x0][0x410] ;  /* 0x00008200ff1477ac */ /* 0x000e260008000800 */
[----:B------:R0:W1:Y:S01]  /*23f0*/  LDS R221, [R23+UR4] ;  /* 0x0000000417dd7984 */ /* 0x0000620008000800 */
[----:B-----5:R-:W-:-:S03]  /*2400*/  UISETP.NE.AND UP0, UPT, UR7, URZ, UPT ;  /* 0x000000ff0700728c */ /* 0x020fc6000bf05270 */
[----:B------:R1:W1:Y:S01]  /*2410*/  LDS R218, [R23+UR4+0x10] ;  /* 0x0000100417da7984 */ /* 0x0002620008000800 */
[----:B0-----:R-:W-:Y:S01]  /*2420*/  UIMAD UR6, UR42, UR6, UR47 ;  /* 0x000000062a0672a4 */ /* 0x001fe2000f8e022f */
[----:B------:R-:W0:Y:S02]  /*2430*/  LDCU UR21, c[0x0][0x408] ;  /* 0x00008100ff1577ac */ /* 0x000e240008000800 */
[----:B------:R0:W0:Y:S01]  /*2440*/  LDS R219, [R23+UR4+0x20] ;  /* 0x0000200417db7984 */ /* 0x0000220008000800 */
[----:B------:R-:W0:Y:S03]  /*2450*/  LDCU UR22, c[0x0][0x430] ;  /* 0x00008600ff1677ac */ /* 0x000e260008000800 */
[----:B------:R0:W0:Y:S01]  /*2460*/  LDS R216, [R23+UR4+0x30] ;  /* 0x0000300417d87984 */ /* 0x0000220008000800 */
[----:B------:R-:W0:Y:S03]  /*2470*/  LDCU.64 UR12, c[0x0][0x3b8] ;  /* 0x00007700ff0c77ac */ /* 0x000e260008000a00 */
[----:B------:R0:W0:Y:S01]  /*2480*/  LDS R217, [R23+UR4+0x40] ;  /* 0x0000400417d97984 */ /* 0x0000220008000800 */
[----:B------:R-:W0:Y:S03]  /*2490*/  LDCU.64 UR14, c[0x0][0x438] ;  /* 0x00008700ff0e77ac */ /* 0x000e260008000a00 */
[----:B------:R0:W0:Y:S01]  /*24a0*/  LDS R214, [R23+UR4+0x50] ;  /* 0x0000500417d67984 */ /* 0x0000220008000800 */
[----:B------:R-:W0:Y:S03]  /*24b0*/  LDCU.64 UR16, c[0x0][0x448] ;  /* 0x00008900ff1077ac */ /* 0x000e260008000a00 */
[----:B------:R0:W0:Y:S01]  /*24c0*/  LDS R215, [R23+UR4+0x60] ;  /* 0x0000600417d77984 */ /* 0x0000220008000800 */
[----:B------:R-:W-:-:S03]  /*24d0*/  USHF.L.U32 UR6, UR6, 0x8, URZ ;  /* 0x0000000806067899 */ /* 0x000fc600080006ff */
        /* <DEDUP_REMOVED lines=57> */
[----:B------:R-:W-:-:S04]  /*2870*/  UIADD3 UR4, UPT, UPT, UR46, 0x7, -UR18 ;  /* 0x000000072e047890 */ /* 0x000fc8000fffe812 */
[----:B------:R-:W-:-:S06]  /*2880*/  USHF.R.S32.HI UR5, URZ, 0x1f, UR4 ;  /* 0x0000001fff057899 */ /* 0x000fcc0008011404 */
[----:B------:R-:W-:-:S04]  /*2890*/  MOV R0, UR5 ;  /* 0x0000000500007c02 */ /* 0x000fc80008000f00 */
[----:B------:R-:W-:-:S04]  /*28a0*/  LEA.HI R0, R0, UR4, RZ, 0x3 ;  /* 0x0000000400007c11 */ /* 0x000fc8000f8f18ff */
[----:B---3--:R-:W-:-:S04]  /*28b0*/  LOP3.LUT R3, R0, 0xfffffff8, RZ, 0xc0, !PT ;  /* 0xfffffff800037812 */ /* 0x008fc800078ec0ff */
[----:B------:R-:W-:Y:S01]  /*28c0*/  ISETP.GE.AND P0, PT, R54, R3, PT ;  /* 0x000000033600720c */ /* 0x000fe20003f06270 */
[----:B-1----:R-:W-:-:S12]  /*28d0*/  BRA.U UP0, `(.L_x_2739) ;  /* 0x00000005000c7547 */ /* 0x002fd8000b800000 */
[----:B------:R-:W-:-:S04]  /*28e0*/  UIADD3 UR9, UPT, UPT, UR9, 0x410, URZ ;  /* 0x0000041009097890 */ /* 0x000fc8000fffe0ff */
[----:B------:R-:W-:-:S06]  /*28f0*/  ULEA UR9, UR10, UR9, 0x18 ;  /* 0x000000090a097291 */ /* 0x000fcc000f8ec0ff */
[----:B------:R-:W-:-:S05]  /*2900*/  LEA R0, R53, UR9, 0x2 ;  /* 0x0000000935007c11 */ /* 0x000fca000f8e10ff */
[----:B------:R1:W3:Y:S04]  /*2910*/  LDS R156, [R0] ;  /* 0x00000000009c7984 */ /* 0x0002e80000000800 */
        /* <DEDUP_REMOVED lines=27> */
[----:B--2---:R2:W1:Y:S04]  /*2ad0*/  LDS R16, [R0+0x1c0] ;  /* 0x0001c00000107984 */ /* 0x0044680000000800 */
        /* <DEDUP_REMOVED lines=11> */
[----:B----4-:R2:W4:Y:S04]  /*2b90*/  LDS R28, [R0+0x280] ;  /* 0x00028000001c7984 */ /* 0x0105280000000800 */
        /* <DEDUP_REMOVED lines=22> */
[----:B-1-34-:R2:W0:Y:S02]  /*2d00*/  LDS R51, [R0+0x3f0] ;  /* 0x0003f00000337984 */ /* 0x01a4240000000800 */
.L_x_2739:
[----:B------:R-:W-:Y:S04]  /*2d10*/  BSSY B1, `(.L_x_2740) ;  /* 0x0000bf1000017945 */ /* 0x000fe80003800000 */
[----:B------:R-:W-:Y:S05]  /*2d20*/  @P0 BRA `(.L_x_2741) ;  /* 0x000000bc00bc0947 */ /* 0x000fea0003800000 */
[----:B------:R-:W1:Y:S01]  /*2d30*/  LDCU UR4, c[0x0][0x3f8] ;  /* 0x00007f00ff0477ac */ /* 0x000e620008000800 */
[----:B------:R-:W3:Y:S01]  /*2d40*/  LDC.64 R222, c[0x0][0x450] ;  /* 0x00011400ffde7b82 */ /* 0x000ee20000000a00 */
[----:B------:R-:W-:Y:S01]  /*2d50*/  IADD3 R62, PT, PT, R54, UR18, RZ ;  /* 0x00000012363e7c10 */ /* 0x000fe2000fffe0ff */
[----:B------:R-:W-:Y:S01]  /*2d60*/  IMAD R52, R12, UR48, R53 ;  /* 0x000000300c347c24 */ /* 0x000fe2000f8e0235 */
[----:B------:R-:W5:Y:S01]  /*2d70*/  LDCU.64 UR8, c[0x0][0x420] ;  /* 0x00008400ff0877ac */ /* 0x000f620008000a00 */
[----:B------:R-:W-:Y:S01]  /*2d80*/  LEA R54, R54, UR11, 0x2 ;  /* 0x0000000b36367c11 */ /* 0x000fe2000f8e10ff */
[C---:B------:R-:W-:Y:S01]  /*2d90*/  IMAD.SHL.U32 R55, R12.reuse, 0x8, RZ ;  /* 0x000000080c377824 */ /* 0x040fe200078e00ff */
[C---:B------:R-:W-:Y:S01]  /*2da0*/  SHF.L.U32 R58, R12.reuse, 0x6, RZ ;  /* 0x000000060c3a7819 */ /* 0x040fe200000006ff */
[----:B------:R-:W4:Y:S01]  /*2db0*/  LDCU UR5, c[0x0][0x440] ;  /* 0x00008800ff0577ac */ /* 0x000f220008000800 */
[C---:B------:R-:W-:Y:S01]  /*2dc0*/  IMAD.SHL.U32 R56, R12.reuse, 0x10, RZ ;  /* 0x000000100c387824 */ /* 0x040fe200078e00ff */
[----:B------:R-:W-:Y:S01]  /*2dd0*/  SHF.R.S32.HI R63, RZ, 0x1f, R52 ;  /* 0x0000001fff3f7819 */ /* 0x000fe20000011434 */
[----:B------:R-:W-:-:S02]  /*2de0*/  IMAD.SHL.U32 R57, R12, 0x20, RZ ;  /* 0x000000200c397824 */ /* 0x000fc400078e00ff */
[----:B------:R-:W-:Y:S01]  /*2df0*/  IMAD.SHL.U32 R59, R12, 0x80, RZ ;  /* 0x000000800c3b7824 */ /* 0x000fe200078e00ff */
[----:B-1----:R-:W-:Y:S01]  /*2e00*/  UIMAD UR4, UR38, UR4, UR47 ;  /* 0x00000004260472a4 */ /* 0x002fe2000f8e022f */
[----:B-----5:R-:W-:Y:S01]  /*2e10*/  IMAD.U32 R65, RZ, RZ, UR9 ;  /* 0x00000009ff417e24 */ /* 0x020fe2000f8e00ff */
[----:B------:R-:W-:-:S04]  /*2e20*/  ISETP.NE.U32.AND P0, PT, RZ, UR8, PT ;  /* 0x00000008ff007c0c */ /* 0x000fc8000bf05070 */
[----:B--2---:R-:W-:Y:S01]  /*2e30*/  IMAD.U32 R0, RZ, RZ, UR4 ;  /* 0x00000004ff007e24 */ /* 0x004fe2000f8e00ff */
[----:B----4-:R-:W-:Y:S02]  /*2e40*/  UIMAD UR4, UR47, UR5, UR46 ;  /* 0x000000052f0472a4 */ /* 0x010fe4000f8e022e */
[----:B------:R-:W-:Y:S01]  /*2e50*/  IMAD.U32 R61, RZ, RZ, UR5 ;  /* 0x00000005ff3d7e24 */ /* 0x000fe2000f8e00ff */
[----:B------:R-:W-:Y:S01]  /*2e60*/  ISETP.NE.AND.EX P0, PT, RZ, UR9, PT, P0 ;  /* 0x00000009ff007c0c */ /* 0x000fe2000bf05300 */
[--C-:B------:R-:W-:Y:S02]  /*2e70*/  IMAD R11, R0, 0x100, R53.reuse ;  /* 0x00000100000b7824 */ /* 0x100fe400078e0235 */
[----:B------:R-:W-:Y:S02]  /*2e80*/  IMAD R53, R12, UR6, R53 ;  /* 0x000000060c357c24 */ /* 0x000fe4000f8e0235 */
[----:B---3--:R-:W-:-:S03]  /*2e90*/  IMAD.WIDE R222, R11, 0x4, R222 ;  /* 0x000000040bde7825 */ /* 0x008fc600078e02de */
[----:B------:R-:W-:Y:S01]  /*2ea0*/  SHF.R.S32.HI R64, RZ, 0x1f, R53 ;  /* 0x0000001fff407819 */ /* 0x000fe20000011435 */
[----:B------:R-:W-:Y:S02]  /*2eb0*/  IMAD.U32 R11, RZ, RZ, UR8 ;  /* 0x00000008ff0b7e24 */ /* 0x000fe4000f8e00ff */
[----:B------:R-:W-:-:S03]  /*2ec0*/  IMAD R61, R61, UR4, R62 ;  /* 0x000000043d3d7c24 */ /* 0x000fc6000f8e023e */
[----:B------:R-:W-:Y:S01]  /*2ed0*/  IADD3 R60, P1, P2, R11, UR43, R62 ;  /* 0x0000002b0b3c7c10 */ /* 0x000fe2000fa3e03e */
[----:B------:R-:W-:-:S03]  /*2ee0*/  VIADD R62, R62, 0x1 ;  /* 0x000000013e3e7836 */ /* 0x000fc60000000000 */
[----:B------:R-:W-:-:S09]  /*2ef0*/  IADD3.X R65, PT, PT, R65, UR49, RZ, P1, P2 ;  /* 0x0000003141417c10 */ /* 0x000fd20008fe44ff */
.L_x_2769:
[----:B------:R-:W-:Y:S01]  /*2f00*/  @P0 IMAD.MOV.U32 R14, RZ, RZ, R60 ;  /* 0x000000ffff0e0224 */ /* 0x000fe200078e003c */
[----:B------:R-:W1:Y:S01]  /*2f10*/  LDC R11, c[0x0][0x3f4] ;  /* 0x0000fd00ff0b7b82 */ /* 0x000e620000000800 */
[----:B------:R-:W-:-:S05]  /*2f20*/  @P0 IMAD.MOV.U32 R15, RZ, RZ, R65 ;  /* 0x000000ffff0f0224 */ /* 0x000fca00078e0041 */
[----:B------:R2:W3:Y:S01]  /*2f30*/  @P0 LDG.E.U8 R130, desc[UR36][R14.64] ;  /* 0x000000240e820981 */ /* 0x0004e2000c1e1100 */
[----:B------:R-:W-:Y:S01]  /*2f40*/  UISETP.NE.AND UP0, UPT, UR19, URZ, UPT ;  /* 0x000000ff1300728c */ /* 0x000fe2000bf05270 */
[----:B------:R-:W-:Y:S01]  /*2f50*/  BSSY.RECONVERGENT B0, `(.L_x_2742) ;  /* 0x0000b56000007945 */ /* 0x000fe20003800200 */
[----:B--2---:R-:W-:-:S05]  /*2f60*/  VIADD R14, R62, 0xffffffff ;  /* 0xffffffff3e0e7836 */ /* 0x004fca0000000000 */
[----:B------:R-:W-:Y:S02]  /*2f70*/  IABS R129, R14 ;  /* 0x0000000e00817213 */ /* 0x000fe40000000000 */
[----:B------:R-:W-:Y:S02]  /*2f80*/  ISETP.GE.AND P3, PT, R14, RZ, PT ;  /* 0x000000ff0e00720c */ /* 0x000fe40003f66270 */
[----:B-1----:R-:W-:Y:S02]  /*2f90*/  IABS R127, R11 ;  /* 0x0000000b007f7213 */ /* 0x002fe40000000000 */
[----:B------:R-:W1:Y:S02]  /*2fa0*/  LDC R11, c[0x0][0x3f4] ;  /* 0x0000fd00ff0b7b82 */ /* 0x000e640000000800 */
[----:B------:R-:W2:Y:S08]  /*2fb0*/  I2F.RP R126, R127 ;  /* 0x0000007f007e7306 */ /* 0x000eb00000209400 */
[----:B--2---:R-:W2:Y:S01]  /*2fc0*/  MUFU.RCP R126, R126 ;  /* 0x0000007e007e7308 */ /* 0x004ea20000001000 */
[----:B-1----:R-:W-:-:S02]  /*2fd0*/  ISETP.NE.AND P4, PT, R11, RZ, PT ;  /* 0x000000ff0b00720c */ /* 0x002fc40003f85270 */
[----:B--2---:R-:W-:-:S05]  /*2fe0*/  IADD3 R12, PT, PT, R126, 0xffffffe, RZ ;  /* 0x0ffffffe7e0c7810 */ /* 0x004fca0007ffe0ff */
[----:B------:R1:W2:Y:S02]  /*2ff0*/  F2I.FTZ.U32.TRUNC.NTZ R13, R12 ;  /* 0x0000000c000d7305 */ /* 0x0002a4000021f000 */
[----:B-1----:R-:W-:Y:S02]  /*3000*/  IMAD.MOV.U32 R12, RZ, RZ, RZ ;  /* 0x000000ffff0c7224 */ /* 0x002fe400078e00ff */
[----:B--2---:R-:W-:-:S04]  /*3010*/  IMAD.MOV R128, RZ, RZ, -R13 ;  /* 0x000000ffff807224 */ /* 0x004fc800078e0a0d */
[----:B------:R-:W-:-:S04]  /*3020*/  IMAD R15, R128, R127, RZ ;  /* 0x0000007f800f7224 */ /* 0x000fc800078e02ff */
[----:B------:R-:W-:Y:S01]  /*3030*/  IMAD.HI.U32 R128, R13, R15, R12 ;  /* 0x0000000f0d807227 */ /* 0x000fe200078e000c */
[----:B------:R-:W-:-:S03]  /*3040*/  IABS R15, R11 ;  /* 0x0000000b000f7213 */ /* 0x000fc60000000000 */
        /* <DEDUP_REMOVED lines=9> */
[----:B------:R-:W-:Y:S02]  /*30e0*/  @!P4 LOP3.LUT R12, RZ, R11, RZ, 0x33, !PT ;  /* 0x0000000bff0cc212 */ /* 0x000fe400078e33ff */
[----:B---3--:R-:W-:Y:S01]  /*30f0*/  ISETP.NE.AND P2, PT, R130, RZ, P0 ;  /* 0x000000ff8200720c */ /* 0x008fe20000745270 */
[----:B------:R-:W-:-:S12]  /*3100*/  BRA.U UP0, `(.L_x_2743) ;  /* 0x0000008d00407547 */ /* 0x000fd8000b800000 */
[----:B------:R-:W-:-:S13]  /*3110*/  ISETP.NE.AND P5, PT, R2, RZ, PT ;  /* 0x000000ff0200720c */ /* 0x000fda0003fa5270 */
[----:B------:R-:W-:Y:S02]  /*3120*/  VOTEU.ANY UP0, P5 ;  /* 0x0000000000ff7886 */ /* 0x000fe40002800100 */
[----:B------:R-:W-:Y:S05]  /*3130*/  BRA.U !UP0, `(.L_x_2744) ;  /* 0x0000004908a07547 */ /* 0x000fea000b800000 */
[----:B------:R-:W-:-:S06]  /*3140*/  UIADD3 UR4, UPT, UPT, UR45, -0x1, URZ ;  /* 0xffffffff2d047890 */ /* 0x000fcc000fffe0ff */
[----:B------:R-:W-:-:S13]  /*3150*/  ISETP.GE.AND P1, PT, R14, UR4, PT ;  /* 0x000000040e007c0c */ /* 0x000fda000bf26270 */
[----:B------:R-:W1:Y:S01]  /*3160*/  @!P1 LDC.64 R14, c[0x0][0x3b8] ;  /* 0x0000ee00ff0e9b82 */ /* 0x000e620000000a00 */
[----:B------:R-:W-:Y:S01]  /*3170*/  @!P1 IMAD.SHL.U32 R130, R12, 0x4, RZ ;  /* 0x000000040c829824 */ /* 0x000fe200078e00ff */
[----:B------:R-:W2:Y:S04]  /*3180*/  @!P1 LDG.E R132, desc[UR36][R222.64] ;  /* 0x00000024de849981 */ /* 0x000ea8000c1e1900 */
[----:B------:R-:W-:-:S04]  /*3190*/  @!P1 IADD3 R129, P3, PT, R53, R130, RZ ;  /* 0x0000008235819210 */ /* 0x000fc80007f7e0ff */
[----:B------:R-:W-:Y:S02]  /*31a0*/  @!P1 IADD3.X R126, PT, PT, RZ, R64, RZ, P3, !PT ;  /* 0x00000040ff7e9210 */ /* 0x000fe40001ffe4ff */
[----:B-1----:R-:W-:-:S04]  /*31b0*/  @!P1 LEA R128, P3, R129, R14, 0x2 ;  /* 0x0000000e81809211 */ /* 0x002fc800078610ff */
[----:B------:R-:W-:Y:S02]  /*31c0*/  @!P1 LEA.HI.X R129, R129, R15, R126, 0x2, P3 ;  /* 0x0000000f81819211 */ /* 0x000fe400018f147e */
[----:B------:R-:W1:Y:S04]  /*31d0*/  @!P1 LDC.64 R126, c[0x0][0x3b8] ;  /* 0x0000ee00ff7e9b82 */ /* 0x000e680000000a00 */
[----:B------:R1:W3:Y:S01]  /*31e0*/  @!P1 LDG.E R129, desc[UR36][R128.64] ;  /* 0x0000002480819981 */ /* 0x0002e2000c1e1900 */
[----:B------:R-:W-:Y:S01]  /*31f0*/  @!P1 IADD3 R133, P3, PT, R52, R130, RZ ;  /* 0x0000008234859210 */ /* 0x000fe20007f7e0ff */
[----:B------:R-:W-:-:S04]  /*3200*/  IMAD.IADD R226, R12, 0x1, R11 ;  /* 0x000000010ce27824 */ /* 0x000fc800078e020b */
[----:B------:R-:W-:Y:S01]  /*3210*/  @!P1 IMAD.X R228, RZ, RZ, R63, P3 ;  /* 0x000000ffffe49224 */ /* 0x000fe200018e063f */
[----:B------:R-:W-:Y:S01]  /*3220*/  @!P1 LEA R14, P3, R133, R14, 0x2 ;  /* 0x0000000e850e9211 */ /* 0x000fe200078610ff */
[----:B------:R-:W-:-:S03]  /*3230*/  IMAD R224, R11, 0x4, R226 ;  /* 0x000000040be07824 */ /* 0x000fc600078e02e2 */
[----:B------:R-:W-:Y:S01]  /*3240*/  @!P1 LEA.HI.X R15, R133, R15, R228, 0x2, P3 ;  /* 0x0000000f850f9211 */ /* 0x000fe200018f14e4 */
[----:B------:R-:W-:-:S05]  /*3250*/  @!P1 IMAD.SHL.U32 R13, R224, 0x4, RZ ;  /* 0x00000004e00d9824 */ /* 0x000fca00078e00ff */
[----:B------:R-:W-:Y:S02]  /*3260*/  @!P1 SHF.R.S32.HI R225, RZ, 0x1f, R13 ;  /* 0x0000001fffe19819 */ /* 0x000fe4000001140d */
[----:B------:R-:W-:-:S04]  /*3270*/  @!P1 IADD3 R131, P4, PT, R53, R13, RZ ;  /* 0x0000000d35839210 */ /* 0x000fc80007f9e0ff */
[----:B------:R-:W-:Y:S02]  /*3280*/  @!P1 IADD3.X R130, PT, PT, R64, R225, RZ, P4, !PT ;  /* 0x000000e140829210 */ /* 0x000fe400027fe4ff */
[C---:B-1----:R-:W-:Y:S01]  /*3290*/  @!P1 LEA R128, P4, R131.reuse, R126, 0x2 ;  /* 0x0000007e83809211 */ /* 0x042fe200078810ff */
[----:B------:R-:W-:Y:S03]  /*32a0*/  BSSY.RECONVERGENT B2, `(.L_x_2745) ;  /* 0x0000025000027945 */ /* 0x000fe60003800200 */
[----:B------:R-:W-:Y:S01]  /*32b0*/  @!P1 LEA.HI.X R131, R131, R127, R130, 0x2, P4 ;  /* 0x0000007f83839211 */ /* 0x000fe200020f1482 */
[----:B---3--:R-:W-:-:S04]  /*32c0*/  @!P1 FADD.FTZ R129, R156, R129 ;  /* 0x000000819c819221 */ /* 0x008fc80000010000 */
[----:B--2---:R-:W-:-:S05]  /*32d0*/  @!P1 FMUL.FTZ R66, R129, R132 ;  /* 0x0000008481429220 */ /* 0x004fca0000410000 */
[----:B------:R1:W-:Y:S01]  /*32e0*/  @!P1 STG.E desc[UR36][R14.64], R66 ;  /* 0x000000420e009986 */ /* 0x0003e2000c101924 */
[----:B------:R-:W-:Y:S01]  /*32f0*/  @!P1 IMAD.MOV.U32 R129, RZ, RZ, R131 ;  /* 0x000000ffff819224 */ /* 0x000fe200078e0083 */
[----:B------:R-:W-:Y:S06]  /*3300*/  @P1 BRA `(.L_x_2746) ;  /* 0x0000000000781947 */ /* 0x000fec0003800000 */
[----:B------:R-:W-:-:S05]  /*3310*/  IMAD.SHL.U32 R67, R226, 0x4, RZ ;  /* 0x00000004e2437824 */ /* 0x000fca00078e00ff */
[----:B------:R-:W-:Y:S02]  /*3320*/  SHF.R.S32.HI R130, RZ, 0x1f, R67 ;  /* 0x0000001fff827819 */ /* 0x000fe40000011443 */
[----:B-1----:R-:W-:-:S05]  /*3330*/  IADD3 R15, P3, PT, R53, R67, RZ ;  /* 0x00000043350f7210 */ /* 0x002fca0007f7e0ff */
[----:B------:R-:W-:Y:S01]  /*3340*/  IMAD.X R68, R64, 0x1, R130, P3 ;  /* 0x0000000140447824 */ /* 0x000fe200018e0682 */
[----:B0-----:R-:W-:-:S04]  /*3350*/  LEA R14, P3, R15, UR12, 0x2 ;  /* 0x0000000c0f0e7c11 */ /* 0x001fc8000f8610ff */
[----:B------:R-:W-:Y:S02]  /*3360*/  LEA.HI.X R15, R15, UR13, R68, 0x2, P3 ;  /* 0x0000000d0f0f7c11 */ /* 0x000fe400098f1444 */
[----:B------:R-:W2:Y:S04]  /*3370*/  LDG.E R68, desc[UR36][R222.64+0x10] ;  /* 0x00001024de447981 */ /* 0x000ea8000c1e1900 */
[----:B------:R-:W3:Y:S01]  /*3380*/  LDG.E R14, desc[UR36][R14.64] ;  /* 0x000000240e0e7981 */ /* 0x000ee2000c1e1900 */
[----:B------:R-:W-:Y:S01]  /*3390*/  IMAD R227, R12, 0x4, R55 ;  /* 0x000000040ce37824 */ /* 0x000fe200078e0237 */
[----:B------:R-:W-:-:S04]  /*33a0*/  IADD3 R133, P3, PT, R52, R67, RZ ;  /* 0x0000004334857210 */ /* 0x000fc80007f7e0ff */
[----:B------:R-:W-:Y:S02]  /*33b0*/  SHF.R.S32.HI R228, RZ, 0x1f, R227 ;  /* 0x0000001fffe47819 */ /* 0x000fe400000114e3 */
[----:B------:R-:W-:Y:S02]  /*33c0*/  IADD3 R131, P4, PT, R53, R227, RZ ;  /* 0x000000e335837210 */ /* 0x000fe40007f9e0ff */
[----:B------:R-:W-:Y:S02]  /*33d0*/  IADD3.X R232, PT, PT, R63, R130, RZ, P3, !PT ;  /* 0x000000823fe87210 */ /* 0x000fe40001ffe4ff */
[----:B------:R-:W-:Y:S01]  /*33e0*/  LEA R132, P3, R133, UR12, 0x2 ;  /* 0x0000000c85847c11 */ /* 0x000fe2000f8610ff */
[----:B------:R-:W-:Y:S01]  /*33f0*/  IMAD.X R230, R64, 0x1, R228, P4 ;  /* 0x0000000140e67824 */ /* 0x000fe200020e06e4 */
[----:B------:R-:W-:Y:S02]  /*3400*/  LEA R130, P4, R131, UR12, 0x2 ;  /* 0x0000000c83827c11 */ /* 0x000fe4000f8810ff */
[----:B------:R-:W-:-:S02]  /*3410*/  LEA.HI.X R133, R133, UR13, R232, 0x2, P3 ;  /* 0x0000000d85857c11 */ /* 0x000fc400098f14e8 */
[----:B------:R-:W-:Y:S01]  /*3420*/  LEA.HI.X R131, R131, UR13, R230, 0x2, P4 ;  /* 0x0000000d83837c11 */ /* 0x000fe2000a0f14e6 */
[----:B---3--:R-:W-:-:S04]  /*3430*/  FADD.FTZ R67, R155, R14 ;  /* 0x0000000e9b437221 */ /* 0x008fc80000010000 */
[----:B--2---:R-:W-:-:S05]  /*3440*/  FMUL.FTZ R67, R67, R68 ;  /* 0x0000004443437220 */ /* 0x004fca0000410000 */
[----:B------:R2:W-:Y:S04]  /*3450*/  STG.E desc[UR36][R132.64], R67 ;  /* 0x0000004384007986 */ /* 0x0005e8000c101924 */
[----:B------:R-:W3:Y:S04]  /*3460*/  LDG.E R131, desc[UR36][R130.64] ;  /* 0x0000002482837981 */ /* 0x000ee8000c1e1900 */
[----:B------:R-:W4:Y:S01]  /*3470*/  LDG.E R229, desc[UR36][R222.64+0x20] ;  /* 0x00002024dee57981 */ /* 0x000f22000c1e1900 */
[----:B------:R-:W-:-:S05]  /*3480*/  IADD3 R227, P3, PT, R52, R227, RZ ;  /* 0x000000e334e37210 */ /* 0x000fca0007f7e0ff */
[----:B------:R-:W-:Y:S01]  /*3490*/  IMAD.X R228, R63, 0x1, R228, P3 ;  /* 0x000000013fe47824 */ /* 0x000fe200018e06e4 */
[----:B------:R-:W-:-:S04]  /*34a0*/  LEA R14, P3, R227, UR12, 0x2 ;  /* 0x0000000ce30e7c11 */ /* 0x000fc8000f8610ff */
[----:B------:R-:W-:Y:S01]  /*34b0*/  LEA.HI.X R15, R227, UR13, R228, 0x2, P3 ;  /* 0x0000000de30f7c11 */ /* 0x000fe200098f14e4 */
[----:B---3--:R-:W-:-:S04]  /*34c0*/  FADD.FTZ R68, R154, R131 ;  /* 0x000000839a447221 */ /* 0x008fc80000010000 */
[----:B----4-:R-:W-:-:S05]  /*34d0*/  FMUL.FTZ R68, R68, R229 ;  /* 0x000000e544447220 */ /* 0x010fca0000410000 */
[----:B------:R2:W-:Y:S02]  /*34e0*/  STG.E desc[UR36][R14.64], R68 ;  /* 0x000000440e007986 */ /* 0x0005e4000c101924 */
.L_x_2746:
[----:B0-----:R-:W-:Y:S05]  /*34f0*/  BSYNC.RECONVERGENT B2 ;  /* 0x0000000000027941 */ /* 0x001fea0003800200 */
.L_x_2745:
[----:B------:R-:W-:Y:S04]  /*3500*/  BSSY.RECONVERGENT B2, `(.L_x_2747) ;  /* 0x0000020000027945 */ /* 0x000fe80003800200 */
[----:B------:R-:W-:Y:S05]  /*3510*/  @P1 BRA `(.L_x_2748) ;  /* 0x0000000000781947 */ /* 0x000fea0003800000 */
[----:B------:R-:W-:-:S05]  /*3520*/  IMAD R226, R226, 0x4, R55 ;  /* 0x00000004e2e27824 */ /* 0x000fca00078e0237 */
[----:B------:R-:W-:Y:S02]  /*3530*/  SHF.R.S32.HI R69, RZ, 0x1f, R226 ;  /* 0x0000001fff457819 */ /* 0x000fe400000114e2 */
[----:B-12---:R-:W-:-:S05]  /*3540*/  IADD3 R15, P3, PT, R53, R226, RZ ;  /* 0x000000e2350f7210 */ /* 0x006fca0007f7e0ff */
[----:B------:R-:W-:Y:S01]  /*3550*/  IMAD.X R70, R64, 0x1, R69, P3 ;  /* 0x0000000140467824 */ /* 0x000fe200018e0645 */
[----:B------:R-:W-:-:S04]  /*3560*/  LEA R14, P3, R15, UR12, 0x2 ;  /* 0x0000000c0f0e7c11 */ /* 0x000fc8000f8610ff */
[----:B------:R-:W-:Y:S02]  /*3570*/  LEA.HI.X R15, R15, UR13, R70, 0x2, P3 ;  /* 0x0000000d0f0f7c11 */ /* 0x000fe400098f1446 */
[----:B------:R-:W2:Y:S04]  /*3580*/  LDG.E R70, desc[UR36][R222.64+0x30] ;  /* 0x00003024de467981 */ /* 0x000ea8000c1e1900 */
[----:B------:R-:W3:Y:S01]  /*3590*/  LDG.E R14, desc[UR36][R14.64] ;  /* 0x000000240e0e7981 */ /* 0x000ee2000c1e1900 */
[----:B------:R-:W-:Y:S02]  /*35a0*/  LEA R227, R12, R56, 0x2 ;  /* 0x000000380ce37211 */ /* 0x000fe400078e10ff */
[----:B------:R-:W-:Y:S02]  /*35b0*/  IADD3 R133, P3, PT, R52, R226, RZ ;  /* 0x000000e234857210 */ /* 0x000fe40007f7e0ff */
[----:B------:R-:W-:-:S02]  /*35c0*/  SHF.R.S32.HI R226, RZ, 0x1f, R227 ;  /* 0x0000001fffe27819 */ /* 0x000fc400000114e3 */
[----:B------:R-:W-:Y:S01]  /*35d0*/  IADD3 R131, P4, PT, R53, R227, RZ ;  /* 0x000000e335837210 */ /* 0x000fe20007f9e0ff */
[----:B------:R-:W-:Y:S01]  /*35e0*/  IMAD.X R230, R63, 0x1, R69, P3 ;  /* 0x000000013fe67824 */ /* 0x000fe200018e0645 */
[----:B------:R-:W-:-:S03]  /*35f0*/  LEA R132, P3, R133, UR12, 0x2 ;  /* 0x0000000c85847c11 */ /* 0x000fc6000f8610ff */
[----:B------:R-:W-:Y:S01]  /*3600*/  IMAD.X R228, R64, 0x1, R226, P4 ;  /* 0x0000000140e47824 */ /* 0x000fe200020e06e2 */
[----:B------:R-:W-:Y:S02]  /*3610*/  LEA R130, P4, R131, UR12, 0x2 ;  /* 0x0000000c83827c11 */ /* 0x000fe4000f8810ff */
[----:B------:R-:W-:Y:S02]  /*3620*/  LEA.HI.X R133, R133, UR13, R230, 0x2, P3 ;  /* 0x0000000d85857c11 */ /* 0x000fe400098f14e6 */
[----:B------:R-:W-:Y:S01]  /*3630*/  LEA.HI.X R131, R131, UR13, R228, 0x2, P4 ;  /* 0x0000000d83837c11 */ /* 0x000fe2000a0f14e4 */
[----:B---3--:R-:W-:-:S04]  /*3640*/  FADD.FTZ R69, R153, R14 ;  /* 0x0000000e99457221 */ /* 0x008fc80000010000 */
[----:B--2---:R-:W-:-:S05]  /*3650*/  FMUL.FTZ R69, R69, R70 ;  /* 0x0000004645457220 */ /* 0x004fca0000410000 */
[----:B------:R0:W-:Y:S04]  /*3660*/  STG.E desc[UR36][R132.64], R69 ;  /* 0x0000004584007986 */ /* 0x0001e8000c101924 */
[----:B------:R-:W2:Y:S04]  /*3670*/  LDG.E R131, desc[UR36][R130.64] ;  /* 0x0000002482837981 */ /* 0x000ea8000c1e1900 */
[----:B------:R-:W3:Y:S01]  /*3680*/  LDG.E R229, desc[UR36][R222.64+0x40] ;  /* 0x00004024dee57981 */ /* 0x000ee2000c1e1900 */
[----:B------:R-:W-:-:S05]  /*3690*/  IADD3 R227, P3, PT, R52, R227, RZ ;  /* 0x000000e334e37210 */ /* 0x000fca0007f7e0ff */
[----:B------:R-:W-:Y:S01]  /*36a0*/  IMAD.X R226, R63, 0x1, R226, P3 ;  /* 0x000000013fe27824 */ /* 0x000fe200018e06e2 */
[----:B------:R-:W-:-:S04]  /*36b0*/  LEA R14, P3, R227, UR12, 0x2 ;  /* 0x0000000ce30e7c11 */ /* 0x000fc8000f8610ff */
[----:B------:R-:W-:Y:S01]  /*36c0*/  LEA.HI.X R15, R227, UR13, R226, 0x2, P3 ;  /* 0x0000000de30f7c11 */ /* 0x000fe200098f14e2 */
[----:B--2---:R-:W-:-:S04]  /*36d0*/  FADD.FTZ R70, R152, R131 ;  /* 0x0000008398467221 */ /* 0x004fc80000010000 */
[----:B---3--:R-:W-:-:S05]  /*36e0*/  FMUL.FTZ R70, R70, R229 ;  /* 0x000000e546467220 */ /* 0x008fca0000410000 */
[----:B------:R0:W-:Y:S02]  /*36f0*/  STG.E desc[UR36][R14.64], R70 ;  /* 0x000000460e007986 */ /* 0x0001e4000c101924 */
.L_x_2748:
[----:B------:R-:W-:Y:S05]  /*3700*/  BSYNC.RECONVERGENT B2 ;  /* 0x0000000000027941 */ /* 0x000fea0003800200 */
.L_x_2747:
[----:B------:R3:W4:Y:S01]  /*3710*/  @!P1 LDG.E R128, desc[UR36][R128.64] ;  /* 0x0000002480809981 */ /* 0x000722000c1e1900 */
[----:B012---:R-:W0:Y:S03]  /*3720*/  @!P1 LDC.64 R14, c[0x0][0x3b8] ;  /* 0x0000ee00ff0e9b82 */ /* 0x007e260000000a00 */
[----:B------:R-:W2:Y:S01]  /*3730*/  @!P1 LDG.E R131, desc[UR36][R222.64+0x50] ;  /* 0x00005024de839981 */ /* 0x000ea2000c1e1900 */
[----:B------:R-:W-:Y:S01]  /*3740*/  IMAD.IADD R230, R224, 0x1, R11 ;  /* 0x00000001e0e67824 */ /* 0x000fe200078e020b */
[----:B------:R-:W-:-:S04]  /*3750*/  @!P1 IADD3 R226, P3, PT, R52, R13, RZ ;  /* 0x0000000d34e29210 */ /* 0x000fc80007f7e0ff */
[----:B------:R-:W-:Y:S01]  /*3760*/  @!P1 SHF.L.U32 R132, R230, 0x2, RZ ;  /* 0x00000002e6849819 */ /* 0x000fe200000006ff */
[----:B------:R-:W-:Y:S01]  /*3770*/  @!P1 IMAD.X R225, R63, 0x1, R225, P3 ;  /* 0x000000013fe19824 */ /* 0x000fe200018e06e1 */
[C---:B------:R-:W-:Y:S02]  /*3780*/  @!P1 LEA R224, P3, R226.reuse, R126, 0x2 ;  /* 0x0000007ee2e09211 */ /* 0x040fe400078610ff */
[----:B------:R-:W-:Y:S02]  /*3790*/  @!P1 SHF.R.S32.HI R133, RZ, 0x1f, R132 ;  /* 0x0000001fff859819 */ /* 0x000fe40000011484 */
[----:B------:R-:W-:Y:S02]  /*37a0*/  @!P1 IADD3 R130, P4, PT, R53, R132, RZ ;  /* 0x0000008435829210 */ /* 0x000fe40007f9e0ff */
[----:B------:R-:W-:-:S03]  /*37b0*/  @!P1 LEA.HI.X R225, R226, R127, R225, 0x2, P3 ;  /* 0x0000007fe2e19211 */ /* 0x000fc600018f14e1 */
[----:B------:R-:W-:Y:S01]  /*37c0*/  @!P1 IMAD.X R126, R64, 0x1, R133, P4 ;  /* 0x00000001407e9824 */ /* 0x000fe200020e0685 */
[----:B0-----:R-:W-:-:S04]  /*37d0*/  @!P1 LEA R13, P4, R130, R14, 0x2 ;  /* 0x0000000e820d9211 */ /* 0x001fc800078810ff */
[----:B---3--:R-:W-:Y:S01]  /*37e0*/  @!P1 LEA.HI.X R129, R130, R15, R126, 0x2, P4 ;  /* 0x0000000f82819211 */ /* 0x008fe200020f147e */
[----:B------:R-:W-:Y:S01]  /*37f0*/  @!P1 IMAD.MOV.U32 R130, RZ, RZ, R224 ;  /* 0x000000ffff829224 */ /* 0x000fe200078e00e0 */
[----:B------:R-:W0:Y:S01]  /*3800*/  @!P1 LDC.64 R126, c[0x0][0x3b8] ;  /* 0x0000ee00ff7e9b82 */ /* 0x000e220000000a00 */
[----:B----4-:R-:W-:-:S04]  /*3810*/  @!P1 FADD.FTZ R128, R151, R128 ;  /* 0x0000008097809221 */ /* 0x010fc80000010000 */
[----:B--2---:R-:W-:Y:S01]  /*3820*/  @!P1 FMUL.FTZ R71, R128, R131 ;  /* 0x0000008380479220 */ /* 0x004fe20000410000 */
[----:B------:R-:W-:Y:S01]  /*3830*/  @!P1 IMAD.MOV.U32 R131, RZ, RZ, R225 ;  /* 0x000000ffff839224 */ /* 0x000fe200078e00e1 */
[----:B------:R-:W-:-:S04]  /*3840*/  @!P1 MOV R128, R13 ;  /* 0x0000000d00809202 */ /* 0x000fc80000000f00 */
[----:B------:R1:W-:Y:S04]  /*3850*/  @!P1 STG.E desc[UR36][R130.64], R71 ;  /* 0x0000004782009986 */ /* 0x0003e8000c101924 */
[----:B------:R0:W2:Y:S04]  /*3860*/  @!P1 LDG.E R129, desc[UR36][R128.64] ;  /* 0x0000002480819981 */ /* 0x0000a8000c1e1900 */
[----:B------:R-:W3:Y:S01]  /*3870*/  @!P1 LDG.E R228, desc[UR36][R222.64+0x60] ;  /* 0x00006024dee49981 */ /* 0x000ee2000c1e1900 */
[----:B------:R-:W-:Y:S01]  /*3880*/  @!P1 IADD3 R225, P3, PT, R52, R132, RZ ;  /* 0x0000008434e19210 */ /* 0x000fe20007f7e0ff */
[----:B------:R-:W-:Y:S01]  /*3890*/  IMAD.IADD R232, R230, 0x1, R11 ;  /* 0x00000001e6e87824 */ /* 0x000fe200078e020b */
[----:B------:R-:W-:Y:S03]  /*38a0*/  BSSY.RECONVERGENT B2, `(.L_x_2749) ;  /* 0x000002e000027945 */ /* 0x000fe60003800200 */
[----:B------:R-:W-:Y:S01]  /*38b0*/  @!P1 IMAD.X R230, R63, 0x1, R133, P3 ;  /* 0x000000013fe69824 */ /* 0x000fe200018e0685 */
[----:B------:R-:W-:Y:S01]  /*38c0*/  @!P1 LEA R14, P3, R225, R14, 0x2 ;  /* 0x0000000ee10e9211 */ /* 0x000fe200078610ff */
[----:B------:R-:W-:-:S03]  /*38d0*/  IMAD R226, R11, 0x2, R232 ;  /* 0x000000020be27824 */ /* 0x000fc600078e02e8 */
[----:B------:R-:W-:Y:S01]  /*38e0*/  @!P1 LEA.HI.X R15, R225, R15, R230, 0x2, P3 ;  /* 0x0000000fe10f9211 */ /* 0x000fe200018f14e6 */
[----:B------:R-:W-:-:S05]  /*38f0*/  @!P1 IMAD.SHL.U32 R224, R226, 0x4, RZ ;  /* 0x00000004e2e09824 */ /* 0x000fca00078e00ff */
[----:B------:R-:W-:Y:S02]  /*3900*/  @!P1 SHF.R.S32.HI R13, RZ, 0x1f, R224 ;  /* 0x0000001fff0d9819 */ /* 0x000fe400000114e0 */
[----:B------:R-:W-:-:S04]  /*3910*/  @!P1 IADD3 R132, P4, PT, R53, R224, RZ ;  /* 0x000000e035849210 */ /* 0x000fc80007f9e0ff */
[----:B-1----:R-:W-:Y:S02]  /*3920*/  @!P1 IADD3.X R131, PT, PT, R64, R13, RZ, P4, !PT ;  /* 0x0000000d40839210 */ /* 0x002fe400027fe4ff */
[----:B0-----:R-:W-:-:S04]  /*3930*/  @!P1 LEA R128, P4, R132, R126, 0x2 ;  /* 0x0000007e84809211 */ /* 0x001fc800078810ff */
[----:B------:R-:W-:Y:S01]  /*3940*/  @!P1 LEA.HI.X R131, R132, R127, R131, 0x2, P4 ;  /* 0x0000007f84839211 */ /* 0x000fe200020f1483 */
[----:B--2---:R-:W-:-:S04]  /*3950*/  @!P1 FADD.FTZ R129, R150, R129 ;  /* 0x0000008196819221 */ /* 0x004fc80000010000 */
[----:B---3--:R-:W-:Y:S01]  /*3960*/  @!P1 FMUL.FTZ R72, R129, R228 ;  /* 0x000000e481489220 */ /* 0x008fe20000410000 */
[----:B------:R-:W-:-:S04]  /*3970*/  @!P1 IMAD.MOV.U32 R129, RZ, RZ, R131 ;  /* 0x000000ffff819224 */ /* 0x000fc800078e0083 */
[----:B------:R0:W-:Y:S01]  /*3980*/  @!P1 STG.E desc[UR36][R14.64], R72 ;  /* 0x000000480e009986 */ /* 0x0001e2000c101924 */
[----:B------:R-:W-:Y:S05]  /*3990*/  @P1 BRA `(.L_x_2750) ;  /* 0x0000000000781947 */ /* 0x000fea0003800000 */
[----:B------:R-:W-:-:S05]  /*39a0*/  IMAD.SHL.U32 R73, R232, 0x4, RZ ;  /* 0x00000004e8497824 */ /* 0x000fca00078e00ff */
[----:B------:R-:W-:Y:S02]  /*39b0*/  SHF.R.S32.HI R130, RZ, 0x1f, R73 ;  /* 0x0000001fff827819 */ /* 0x000fe40000011449 */
[----:B0-----:R-:W-:-:S05]  /*39c0*/  IADD3 R15, P3, PT, R53, R73, RZ ;  /* 0x00000049350f7210 */ /* 0x001fca0007f7e0ff */
[----:B------:R-:W-:Y:S01]  /*39d0*/  IMAD.X R74, R64, 0x1, R130, P3 ;  /* 0x00000001404a7824 */ /* 0x000fe200018e0682 */
[----:B------:R-:W-:-:S04]  /*39e0*/  LEA R14, P3, R15, UR12, 0x2 ;  /* 0x0000000c0f0e7c11 */ /* 0x000fc8000f8610ff */
        /* <DEDUP_REMOVED lines=25> */
.L_x_2750:
[----:B------:R-:W-:Y:S05]  /*3b80*/  BSYNC.RECONVERGENT B2 ;  /* 0x0000000000027941 */ /* 0x000fea0003800200 */
.L_x_2749:
[----:B------:R2:W3:Y:S01]  /*3b90*/  @!P1 LDG.E R128, desc[UR36][R128.64] ;  /* 0x0000002480809981 */ /* 0x0004e2000c1e1900 */
[----:B01----:R-:W0:Y:S03]  /*3ba0*/  @!P1 LDC.64 R14, c[0x0][0x3b8] ;  /* 0x0000ee00ff0e9b82 */ /* 0x003e260000000a00 */
[----:B------:R-:W4:Y:S01]  /*3bb0*/  @!P1 LDG.E R131, desc[UR36][R222.64+0x90] ;  /* 0x00009024de839981 */ /* 0x000f22000c1e1900 */
[----:B------:R-:W-:Y:S01]  /*3bc0*/  IMAD.IADD R228, R226, 0x1, R11 ;  /* 0x00000001e2e47824 */ /* 0x000fe200078e020b */
[----:B------:R-:W-:-:S03]  /*3bd0*/  @!P1 IADD3 R225, P3, PT, R52, R224, RZ ;  /* 0x000000e034e19210 */ /* 0x000fc60007f7e0ff */
[----:B------:R-:W-:Y:S01]  /*3be0*/  @!P1 IMAD.SHL.U32 R132, R228, 0x4, RZ ;  /* 0x00000004e4849824 */ /* 0x000fe200078e00ff */
[----:B------:R-:W-:Y:S02]  /*3bf0*/  @!P1 IADD3.X R226, PT, PT, R63, R13, RZ, P3, !PT ;  /* 0x0000000d3fe29210 */ /* 0x000fe40001ffe4ff */
[----:B------:R-:W-:Y:S02]  /*3c00*/  @!P1 LEA R224, P3, R225, R126, 0x2 ;  /* 0x0000007ee1e09211 */ /* 0x000fe400078610ff */
[----:B------:R-:W-:Y:S02]  /*3c10*/  @!P1 SHF.R.S32.HI R133, RZ, 0x1f, R132 ;  /* 0x0000001fff859819 */ /* 0x000fe40000011484 */
[----:B------:R-:W-:Y:S02]  /*3c20*/  @!P1 IADD3 R130, P4, PT, R53, R132, RZ ;  /* 0x0000008435829210 */ /* 0x000fe40007f9e0ff */
[----:B------:R-:W-:-:S03]  /*3c30*/  @!P1 LEA.HI.X R225, R225, R127, R226, 0x2, P3 ;  /* 0x0000007fe1e19211 */ /* 0x000fc600018f14e2 */
[----:B------:R-:W-:Y:S01]  /*3c40*/  @!P1 IMAD.X R126, R64, 0x1, R133, P4 ;  /* 0x00000001407e9824 */ /* 0x000fe200020e0685 */
[----:B0-----:R-:W-:-:S04]  /*3c50*/  @!P1 LEA R13, P4, R130, R14, 0x2 ;  /* 0x0000000e820d9211 */ /* 0x001fc800078810ff */
[----:B--2---:R-:W-:Y:S01]  /*3c60*/  @!P1 LEA.HI.X R129, R130, R15, R126, 0x2, P4 ;  /* 0x0000000f82819211 */ /* 0x004fe200020f147e */
[----:B------:R-:W-:Y:S01]  /*3c70*/  @!P1 IMAD.MOV.U32 R130, RZ, RZ, R224 ;  /* 0x000000ffff829224 */ /* 0x000fe200078e00e0 */
[----:B------:R-:W0:Y:S01]  /*3c80*/  @!P1 LDC.64 R126, c[0x0][0x3b8] ;  /* 0x0000ee00ff7e9b82 */ /* 0x000e220000000a00 */
[----:B---3--:R-:W-:-:S04]  /*3c90*/  @!P1 FADD.FTZ R128, R147, R128 ;  /* 0x0000008093809221 */ /* 0x008fc80000010000 */
[----:B----4-:R-:W-:Y:S01]  /*3ca0*/  @!P1 FMUL.FTZ R75, R128, R131 ;  /* 0x00000083804b9220 */ /* 0x010fe20000410000 */
[----:B------:R-:W-:Y:S02]  /*3cb0*/  @!P1 IMAD.MOV.U32 R131, RZ, RZ, R225 ;  /* 0x000000ffff839224 */ /* 0x000fe400078e00e1 */
[----:B------:R-:W-:-:S03]  /*3cc0*/  @!P1 IMAD.MOV.U32 R128, RZ, RZ, R13 ;  /* 0x000000ffff809224 */ /* 0x000fc600078e000d */
[----:B------:R1:W-:Y:S04]  /*3cd0*/  @!P1 STG.E desc[UR36][R130.64], R75 ;  /* 0x0000004b82009986 */ /* 0x0003e8000c101924 */
[----:B------:R0:W2:Y:S04]  /*3ce0*/  @!P1 LDG.E R129, desc[UR36][R128.64] ;  /* 0x0000002480819981 */ /* 0x0000a8000c1e1900 */
[----:B------:R-:W3:Y:S01]  /*3cf0*/  @!P1 LDG.E R224, desc[UR36][R222.64+0xa0] ;  /* 0x0000a024dee09981 */ /* 0x000ee2000c1e1900 */
[----:B------:R-:W-:Y:S02]  /*3d00*/  IADD3 R228, PT, PT, R228, R11, RZ ;  /* 0x0000000be4e47210 */ /* 0x000fe40007ffe0ff */
[----:B------:R-:W-:-:S03]  /*3d10*/  @!P1 IADD3 R226, P3, PT, R52, R132, RZ ;  /* 0x0000008434e29210 */ /* 0x000fc60007f7e0ff */
[----:B------:R-:W-:Y:S02]  /*3d20*/  @!P1 IMAD.SHL.U32 R13, R228, 0x4, RZ ;  /* 0x00000004e40d9824 */ /* 0x000fe400078e00ff */
[----:B------:R-:W-:Y:S01]  /*3d30*/  @!P1 IMAD.X R227, R63, 0x1, R133, P3 ;  /* 0x000000013fe39824 */ /* 0x000fe200018e0685 */
[C---:B------:R-:W-:Y:S02]  /*3d40*/  @!P1 LEA R133, P3, R226.reuse, R14, 0x2 ;  /* 0x0000000ee2859211 */ /* 0x040fe400078610ff */
[----:B------:R-:W-:Y:S02]  /*3d50*/  @!P1 SHF.R.S32.HI R225, RZ, 0x1f, R13 ;  /* 0x0000001fffe19819 */ /* 0x000fe4000001140d */
[----:B------:R-:W-:Y:S01]  /*3d60*/  @!P1 IADD3 R132, P4, PT, R53, R13, RZ ;  /* 0x0000000d35849210 */ /* 0x000fe20007f9e0ff */
[----:B-1----:R-:W-:Y:S01]  /*3d70*/  @!P1 IMAD.MOV.U32 R130, RZ, RZ, R133 ;  /* 0x000000ffff829224 */ /* 0x002fe200078e0085 */
[----:B------:R-:W-:-:S03]  /*3d80*/  @!P1 LEA.HI.X R131, R226, R15, R227, 0x2, P3 ;  /* 0x0000000fe2839211 */ /* 0x000fc600018f14e3 */
[----:B------:R-:W-:Y:S01]  /*3d90*/  @!P1 IMAD.X R14, R64, 0x1, R225, P4 ;  /* 0x00000001400e9824 */ /* 0x000fe200020e06e1 */
[----:B0-----:R-:W-:-:S04]  /*3da0*/  @!P1 LEA R128, P4, R132, R126, 0x2 ;  /* 0x0000007e84809211 */ /* 0x001fc800078810ff */
[----:B------:R-:W-:Y:S01]  /*3db0*/  @!P1 LEA.HI.X R15, R132, R127, R14, 0x2, P4 ;  /* 0x0000007f840f9211 */ /* 0x000fe200020f140e */
[----:B--2---:R-:W-:-:S04]  /*3dc0*/  @!P1 FADD.FTZ R129, R146, R129 ;  /* 0x0000008192819221 */ /* 0x004fc80000010000 */
[----:B---3--:R-:W-:Y:S01]  /*3dd0*/  @!P1 FMUL.FTZ R76, R129, R224 ;  /* 0x000000e0814c9220 */ /* 0x008fe20000410000 */
[----:B------:R-:W-:Y:S02]  /*3de0*/  @!P1 MOV R129, R15 ;  /* 0x0000000f00819202 */ /* 0x000fe40000000f00 */
[----:B------:R-:W0:Y:S02]  /*3df0*/  @!P1 LDC.64 R14, c[0x0][0x3b8] ;  /* 0x0000ee00ff0e9b82 */ /* 0x000e240000000a00 */
[----:B------:R1:W-:Y:S04]  /*3e00*/  @!P1 STG.E desc[UR36][R130.64], R76 ;  /* 0x0000004c82009986 */ /* 0x0003e8000c101924 */
[----:B------:R2:W3:Y:S04]  /*3e10*/  @!P1 LDG.E R128, desc[UR36][R128.64] ;  /* 0x0000002480809981 */ /* 0x0004e8000c1e1900 */
[----:B------:R-:W4:Y:S01]  /*3e20*/  @!P1 LDG.E R133, desc[UR36][R222.64+0xb0] ;  /* 0x0000b024de859981 */ /* 0x000f22000c1e1900 */
[----:B------:R-:W-:Y:S01]  /*3e30*/  IMAD.IADD R230, R228, 0x1, R11 ;  /* 0x00000001e4e67824 */ /* 0x000fe200078e020b */
[----:B------:R-:W-:-:S03]  /*3e40*/  @!P1 IADD3 R227, P3, PT, R52, R13, RZ ;  /* 0x0000000d34e39210 */ /* 0x000fc60007f7e0ff */
[----:B------:R-:W-:Y:S02]  /*3e50*/  @!P1 IMAD.SHL.U32 R132, R230, 0x4, RZ ;  /* 0x00000004e6849824 */ /* 0x000fe400078e00ff */
[----:B------:R-:W-:Y:S01]  /*3e60*/  @!P1 IMAD.X R228, R63, 0x1, R225, P3 ;  /* 0x000000013fe49824 */ /* 0x000fe200018e06e1 */
[----:B------:R-:W-:Y:S02]  /*3e70*/  @!P1 LEA R225, P3, R227, R126, 0x2 ;  /* 0x0000007ee3e19211 */ /* 0x000fe400078610ff */
[----:B------:R-:W-:Y:S02]  /*3e80*/  @!P1 SHF.R.S32.HI R226, RZ, 0x1f, R132 ;  /* 0x0000001fffe29819 */ /* 0x000fe40000011484 */
[----:B------:R-:W-:Y:S02]  /*3e90*/  @!P1 IADD3 R224, P4, PT, R53, R132, RZ ;  /* 0x0000008435e09210 */ /* 0x000fe40007f9e0ff */
[----:B-1----:R-:W-:Y:S02]  /*3ea0*/  @!P1 LEA.HI.X R131, R227, R127, R228, 0x2, P3 ;  /* 0x0000007fe3839211 */ /* 0x002fe400018f14e4 */
[----:B------:R-:W-:Y:S01]  /*3eb0*/  @!P1 MOV R130, R225 ;  /* 0x000000e100829202 */ /* 0x000fe20000000f00 */
[----:B------:R-:W-:Y:S01]  /*3ec0*/  @!P1 IMAD.X R126, R64, 0x1, R226, P4 ;  /* 0x00000001407e9824 */ /* 0x000fe200020e06e2 */
[----:B0-----:R-:W-:-:S04]  /*3ed0*/  @!P1 LEA R13, P4, R224, R14, 0x2 ;  /* 0x0000000ee00d9211 */ /* 0x001fc800078810ff */
[----:B--2---:R-:W-:Y:S02]  /*3ee0*/  @!P1 LEA.HI.X R129, R224, R15, R126, 0x2, P4 ;  /* 0x0000000fe0819211 */ /* 0x004fe400020f147e */
[----:B------:R-:W0:Y:S01]  /*3ef0*/  @!P1 LDC.64 R126, c[0x0][0x3b8] ;  /* 0x0000ee00ff7e9b82 */ /* 0x000e220000000a00 */
[----:B---3--:R-:W-:-:S04]  /*3f00*/  @!P1 FADD.FTZ R128, R145, R128 ;  /* 0x0000008091809221 */ /* 0x008fc80000010000 */
[----:B----4-:R-:W-:Y:S01]  /*3f10*/  @!P1 FMUL.FTZ R77, R128, R133 ;  /* 0x00000085804d9220 */ /* 0x010fe20000410000 */
[----:B------:R-:W-:-:S04]  /*3f20*/  @!P1 IMAD.MOV.U32 R128, RZ, RZ, R13 ;  /* 0x000000ffff809224 */ /* 0x000fc800078e000d */
[----:B------:R1:W-:Y:S04]  /*3f30*/  @!P1 STG.E desc[UR36][R130.64], R77 ;  /* 0x0000004d82009986 */ /* 0x0003e8000c101924 */
[----:B------:R0:W2:Y:S04]  /*3f40*/  @!P1 LDG.E R129, desc[UR36][R128.64] ;  /* 0x0000002480819981 */ /* 0x0000a8000c1e1900 */
[----:B------:R-:W3:Y:S01]  /*3f50*/  @!P1 LDG.E R224, desc[UR36][R222.64+0xc0] ;  /* 0x0000c024dee09981 */ /* 0x000ee2000c1e1900 */
[----:B------:R-:W-:Y:S01]  /*3f60*/  IMAD.IADD R230, R230, 0x1, R11 ;  /* 0x00000001e6e67824 */ /* 0x000fe200078e020b */
[----:B------:R-:W-:-:S03]  /*3f70*/  @!P1 IADD3 R227, P3, PT, R52, R132, RZ ;  /* 0x0000008434e39210 */ /* 0x000fc60007f7e0ff */
[----:B------:R-:W-:Y:S02]  /*3f80*/  @!P1 IMAD.SHL.U32 R13, R230, 0x4, RZ ;  /* 0x00000004e60d9824 */ /* 0x000fe400078e00ff */
[----:B------:R-:W-:Y:S01]  /*3f90*/  @!P1 IMAD.X R226, R63, 0x1, R226, P3 ;  /* 0x000000013fe29824 */ /* 0x000fe200018e06e2 */
[----:B------:R-:W-:Y:S02]  /*3fa0*/  @!P1 LEA R133, P3, R227, R14, 0x2 ;  /* 0x0000000ee3859211 */ /* 0x000fe400078610ff */
[----:B------:R-:W-:Y:S02]  /*3fb0*/  @!P1 SHF.R.S32.HI R225, RZ, 0x1f, R13 ;  /* 0x0000001fffe19819 */ /* 0x000fe4000001140d */
[----:B------:R-:W-:Y:S01]  /*3fc0*/  @!P1 IADD3 R132, P4, PT, R53, R13, RZ ;  /* 0x0000000d35849210 */ /* 0x000fe20007f9e0ff */
[----:B-1----:R-:W-:Y:S01]  /*3fd0*/  @!P1 IMAD.MOV.U32 R130, RZ, RZ, R133 ;  /* 0x000000ffff829224 */ /* 0x002fe200078e0085 */
[----:B------:R-:W-:Y:S02]  /*3fe0*/  @!P1 LEA.HI.X R131, R227, R15, R226, 0x2, P3 ;  /* 0x0000000fe3839211 */ /* 0x000fe400018f14e2 */
[----:B------:R-:W-:-:S02]  /*3ff0*/  @!P1 IADD3.X R14, PT, PT, R64, R225, RZ, P4, !PT ;  /* 0x000000e1400e9210 */ /* 0x000fc400027fe4ff */
[----:B0-----:R-:W-:-:S04]  /*4000*/  @!P1 LEA R128, P4, R132, R126, 0x2 ;  /* 0x0000007e84809211 */ /* 0x001fc800078810ff */
[----:B------:R-:W-:Y:S01]  /*4010*/  @!P1 LEA.HI.X R15, R132, R127, R14, 0x2, P4 ;  /* 0x0000007f840f9211 */ /* 0x000fe200020f140e */
[----:B--2---:R-:W-:-:S04]  /*4020*/  @!P1 FADD.FTZ R129, R144, R129 ;  /* 0x0000008190819221 */ /* 0x004fc80000010000 */
[----:B---3--:R-:W-:Y:S01]  /*4030*/  @!P1 FMUL.FTZ R78, R129, R224 ;  /* 0x000000e0814e9220 */ /* 0x008fe20000410000 */
[----:B------:R-:W-:Y:S02]  /*4040*/  @!P1 IMAD.MOV.U32 R129, RZ, RZ, R15 ;  /* 0x000000ffff819224 */ /* 0x000fe400078e000f */
[----:B------:R-:W0:Y:S02]  /*4050*/  @!P1 LDC.64 R14, c[0x0][0x3b8] ;  /* 0x0000ee00ff0e9b82 */ /* 0x000e240000000a00 */
[----:B------:R1:W-:Y:S04]  /*4060*/  @!P1 STG.E desc[UR36][R130.64], R78 ;  /* 0x0000004e82009986 */ /* 0x0003e8000c101924 */
[----:B------:R2:W3:Y:S04]  /*4070*/  @!P1 LDG.E R128, desc[UR36][R128.64] ;  /* 0x0000002480809981 */ /* 0x0004e8000c1e1900 */
[----:B------:R-:W4:Y:S01]  /*4080*/  @!P1 LDG.E R133, desc[UR36][R222.64+0xd0] ;  /* 0x0000d024de859981 */ /* 0x000f22000c1e1900 */
[----:B------:R-:W-:Y:S01]  /*4090*/  IMAD.IADD R230, R230, 0x1, R11 ;  /* 0x00000001e6e67824 */ /* 0x000fe200078e020b */
[----:B------:R-:W-:-:S03]  /*40a0*/  @!P1 IADD3 R226, P3, PT, R52, R13, RZ ;  /* 0x0000000d34e29210 */ /* 0x000fc60007f7e0ff */
[----:B------:R-:W-:Y:S01]  /*40b0*/  @!P1 IMAD.SHL.U32 R132, R230, 0x4, RZ ;  /* 0x00000004e6849824 */ /* 0x000fe200078e00ff */
[----:B------:R-:W-:Y:S02]  /*40c0*/  @!P1 IADD3.X R228, PT, PT, R63, R225, RZ, P3, !PT ;  /* 0x000000e13fe49210 */ /* 0x000fe40001ffe4ff */
[C---:B------:R-:W-:Y:S02]  /*40d0*/  @!P1 LEA R225, P3, R226.reuse, R126, 0x2 ;  /* 0x0000007ee2e19211 */ /* 0x040fe400078610ff */
[----:B------:R-:W-:Y:S02]  /*40e0*/  @!P1 SHF.R.S32.HI R227, RZ, 0x1f, R132 ;  /* 0x0000001fffe39819 */ /* 0x000fe40000011484 */
[----:B------:R-:W-:Y:S01]  /*40f0*/  @!P1 IADD3 R224, P4, PT, R53, R132, RZ ;  /* 0x0000008435e09210 */ /* 0x000fe20007f9e0ff */
[----:B-1----:R-:W-:Y:S01]  /*4100*/  @!P1 IMAD.MOV.U32 R130, RZ, RZ, R225 ;  /* 0x000000ffff829224 */ /* 0x002fe200078e00e1 */
[----:B------:R-:W-:-:S03]  /*4110*/  @!P1 LEA.HI.X R131, R226, R127, R228, 0x2, P3 ;  /* 0x0000007fe2839211 */ /* 0x000fc600018f14e4 */
        /* <DEDUP_REMOVED lines=10> */
[----:B------:R-:W-:Y:S01]  /*41c0*/  @!P1 IADD3 R133, P3, PT, R52, R132, RZ ;  /* 0x0000008434859210 */ /* 0x000fe20007f7e0ff */
[----:B------:R-:W-:Y:S01]  /*41d0*/  IMAD.IADD R232, R230, 0x1, R11 ;  /* 0x00000001e6e87824 */ /* 0x000fe200078e020b */
[----:B------:R-:W-:Y:S03]  /*41e0*/  BSSY.RECONVERGENT B2, `(.L_x_2751) ;  /* 0x000002e000027945 */ /* 0x000fe60003800200 */
[----:B------:R-:W-:Y:S01]  /*41f0*/  @!P1 IMAD.X R230, R63, 0x1, R227, P3 ;  /* 0x000000013fe69824 */ /* 0x000fe200018e06e3 */
[----:B------:R-:W-:-:S02]  /*4200*/  @!P1 LEA R14, P3, R133, R14, 0x2 ;  /* 0x0000000e850e9211 */ /* 0x000fc400078610ff */
[----:B------:R-:W-:Y:S02]  /*4210*/  LEA R226, R11, R232, 0x1 ;  /* 0x000000e80be27211 */ /* 0x000fe400078e08ff */
[----:B------:R-:W-:-:S03]  /*4220*/  @!P1 LEA.HI.X R15, R133, R15, R230, 0x2, P3 ;  /* 0x0000000f850f9211 */ /* 0x000fc600018f14e6 */
[----:B------:R-:W-:-:S05]  /*4230*/  @!P1 IMAD.SHL.U32 R224, R226, 0x4, RZ ;  /* 0x00000004e2e09824 */ /* 0x000fca00078e00ff */
[----:B------:R-:W-:Y:S02]  /*4240*/  @!P1 SHF.R.S32.HI R13, RZ, 0x1f, R224 ;  /* 0x0000001fff0d9819 */ /* 0x000fe400000114e0 */
[----:B------:R-:W-:-:S05]  /*4250*/  @!P1 IADD3 R132, P4, PT, R53, R224, RZ ;  /* 0x000000e035849210 */ /* 0x000fca0007f9e0ff */
[----:B-1----:R-:W-:Y:S01]  /*4260*/  @!P1 IMAD.X R131, R64, 0x1, R13, P4 ;  /* 0x0000000140839824 */ /* 0x002fe200020e060d */
[----:B0-----:R-:W-:-:S04]  /*4270*/  @!P1 LEA R128, P4, R132, R126, 0x2 ;  /* 0x0000007e84809211 */ /* 0x001fc800078810ff */
[----:B------:R-:W-:Y:S01]  /*4280*/  @!P1 LEA.HI.X R131, R132, R127, R131, 0x2, P4 ;  /* 0x0000007f84839211 */ /* 0x000fe200020f1483 */
[----:B--2---:R-:W-:-:S04]  /*4290*/  @!P1 FADD.FTZ R129, R142, R129 ;  /* 0x000000818e819221 */ /* 0x004fc80000010000 */
[----:B---3--:R-:W-:Y:S01]  /*42a0*/  @!P1 FMUL.FTZ R80, R129, R228 ;  /* 0x000000e481509220 */ /* 0x008fe20000410000 */
[----:B------:R-:W-:-:S04]  /*42b0*/  @!P1 IMAD.MOV.U32 R129, RZ, RZ, R131 ;  /* 0x000000ffff819224 */ /* 0x000fc800078e0083 */
[----:B------:R0:W-:Y:S01]  /*42c0*/  @!P1 STG.E desc[UR36][R14.64], R80 ;  /* 0x000000500e009986 */ /* 0x0001e2000c101924 */
[----:B------:R-:W-:Y:S05]  /*42d0*/  @P1 BRA `(.L_x_2752) ;  /* 0x0000000000781947 */ /* 0x000fea0003800000 */
[----:B------:R-:W-:-:S04]  /*42e0*/  SHF.L.U32 R81, R232, 0x2, RZ ;  /* 0x00000002e8517819 */ /* 0x000fc800000006ff */
        /* <DEDUP_REMOVED lines=22> */
[----:B------:R-:W-:-:S04]  /*4450*/  IADD3 R225, P3, PT, R52, R225, RZ ;  /* 0x000000e134e17210 */ /* 0x000fc80007f7e0ff */
[----:B------:R-:W-:Y:S02]  /*4460*/  IADD3.X R228, PT, PT, R63, R228, RZ, P3, !PT ;  /* 0x000000e43fe47210 */ /* 0x000fe40001ffe4ff */
[----:B------:R-:W-:-:S04]  /*4470*/  LEA R14, P3, R225, UR12, 0x2 ;  /* 0x0000000ce10e7c11 */ /* 0x000fc8000f8610ff */
[----:B------:R-:W-:Y:S01]  /*4480*/  LEA.HI.X R15, R225, UR13, R228, 0x2, P3 ;  /* 0x0000000de10f7c11 */ /* 0x000fe200098f14e4 */
[----:B--2---:R-:W-:-:S04]  /*4490*/  FADD.FTZ R82, R140, R131 ;  /* 0x000000838c527221 */ /* 0x004fc80000010000 */
[----:B---3--:R-:W-:-:S05]  /*44a0*/  FMUL.FTZ R82, R82, R227 ;  /* 0x000000e352527220 */ /* 0x008fca0000410000 */
[----:B------:R1:W-:Y:S02]  /*44b0*/  STG.E desc[UR36][R14.64], R82 ;  /* 0x000000520e007986 */ /* 0x0003e4000c101924 */
.L_x_2752:
[----:B------:R-:W-:Y:S05]  /*44c0*/  BSYNC.RECONVERGENT B2 ;  /* 0x0000000000027941 */ /* 0x000fea0003800200 */
.L_x_2751:
[----:B------:R2:W3:Y:S01]  /*44d0*/  @!P1 LDG.E R128, desc[UR36][R128.64] ;  /* 0x0000002480809981 */ /* 0x0004e2000c1e1900 */
[----:B01----:R-:W0:Y:S03]  /*44e0*/  @!P1 LDC.64 R14, c[0x0][0x3b8] ;  /* 0x0000ee00ff0e9b82 */ /* 0x003e260000000a00 */
        /* <DEDUP_REMOVED lines=8> */
[----:B------:R-:W-:-:S03]  /*4570*/  @!P1 LEA.HI.X R225, R225, R127, R226, 0x2, P3 ;  /* 0x0000007fe1e19211 */ /* 0x000fc600018f14e2 */
[----:B------:R-:W-:Y:S01]  /*4580*/  @!P1 IMAD.X R126, R64, 0x1, R133, P4 ;  /* 0x00000001407e9824 */ /* 0x000fe200020e0685 */
[----:B0-----:R-:W-:-:S04]  /*4590*/  @!P1 LEA R13, P4, R130, R14, 0x2 ;  /* 0x0000000e820d9211 */ /* 0x001fc800078810ff */
[----:B--2---:R-:W-:Y:S02]  /*45a0*/  @!P1 LEA.HI.X R129, R130, R15, R126, 0x2, P4 ;  /* 0x0000000f82819211 */ /* 0x004fe400020f147e */
[----:B------:R-:W-:Y:S01]  /*45b0*/  @!P1 MOV R130, R224 ;  /* 0x000000e000829202 */ /* 0x000fe20000000f00 */
        /* <DEDUP_REMOVED lines=28> */
[----:B------:R-:W-:-:S04]  /*4780*/  @!P1 IADD3 R227, P3, PT, R52, R13, RZ ;  /* 0x0000000d34e39210 */ /* 0x000fc80007f7e0ff */
[----:B------:R-:W-:Y:S01]  /*4790*/  @!P1 SHF.L.U32 R132, R230, 0x2, RZ ;  /* 0x00000002e6849819 */ /* 0x000fe200000006ff */
[----:B------:R-:W-:Y:S01]  /*47a0*/  @!P1 IMAD.X R228, R63, 0x1, R225, P3 ;  /* 0x000000013fe49824 */ /* 0x000fe200018e06e1 */
[----:B------:R-:W-:Y:S02]  /*47b0*/  @!P1 LEA R225, P3, R227, R126, 0x2 ;  /* 0x0000007ee3e19211 */ /* 0x000fe400078610ff */
        /* <DEDUP_REMOVED lines=12> */
[----:B------:R2:W3:Y:S04]  /*4880*/  @!P1 LDG.E R128, desc[UR36][R128.64] ;  /* 0x0000002480809981 */ /* 0x0004e8000c1e1900 */
[----:B------:R-:W4:Y:S01]  /*4890*/  @!P1 LDG.E R13, desc[UR36][R222.64+0x140] ;  /* 0x00014024de0d9981 */ /* 0x000f22000c1e1900 */
[----:B------:R-:W-:Y:S02]  /*48a0*/  IADD3 R230, PT, PT, R230, R11, RZ ;  /* 0x0000000be6e67210 */ /* 0x000fe40007ffe0ff */
[----:B------:R-:W-:-:S03]  /*48b0*/  @!P1 IADD3 R226, P3, PT, R52, R132, RZ ;  /* 0x0000008434e29210 */ /* 0x000fc60007f7e0ff */
[----:B------:R-:W-:Y:S02]  /*48c0*/  @!P1 IMAD.SHL.U32 R133, R230, 0x4, RZ ;  /* 0x00000004e6859824 */ /* 0x000fe400078e00ff */
[----:B------:R-:W-:Y:S01]  /*48d0*/  @!P1 IMAD.X R227, R63, 0x1, R224, P3 ;  /* 0x000000013fe39824 */ /* 0x000fe200018e06e0 */
[C---:B------:R-:W-:Y:S02]  /*48e0*/  @!P1 LEA R224, P3, R226.reuse, R14, 0x2 ;  /* 0x0000000ee2e09211 */ /* 0x040fe400078610ff */
[----:B------:R-:W-:Y:S02]  /*48f0*/  @!P1 SHF.R.S32.HI R225, RZ, 0x1f, R133 ;  /* 0x0000001fffe19819 */ /* 0x000fe40000011485 */
[----:B------:R-:W-:Y:S02]  /*4900*/  @!P1 IADD3 R132, P4, PT, R53, R133, RZ ;  /* 0x0000008535849210 */ /* 0x000fe40007f9e0ff */
[----:B-1----:R-:W-:-:S03]  /*4910*/  @!P1 LEA.HI.X R131, R226, R15, R227, 0x2, P3 ;  /* 0x0000000fe2839211 */ /* 0x002fc600018f14e3 */
[----:B------:R-:W-:Y:S01]  /*4920*/  @!P1 IMAD.X R130, R64, 0x1, R225, P4 ;  /* 0x0000000140829824 */ /* 0x000fe200020e06e1 */
[----:B0-----:R-:W-:-:S04]  /*4930*/  @!P1 LEA R14, P4, R132, R126, 0x2 ;  /* 0x0000007e840e9211 */ /* 0x001fc800078810ff */
[----:B--2---:R-:W-:Y:S01]  /*4940*/  @!P1 LEA.HI.X R129, R132, R127, R130, 0x2, P4 ;  /* 0x0000007f84819211 */ /* 0x004fe200020f1482 */
[----:B------:R-:W-:Y:S02]  /*4950*/  @!P1 IMAD.MOV.U32 R130, RZ, RZ, R224 ;  /* 0x000000ffff829224 */ /* 0x000fe400078e00e0 */
[----:B---3--:R-:W-:-:S04]  /*4960*/  @!P1 FADD.FTZ R128, R3, R128 ;  /* 0x0000008003809221 */ /* 0x008fc80000010000 */
[----:B----4-:R-:W-:Y:S01]  /*4970*/  @!P1 FMUL.FTZ R86, R128, R13 ;  /* 0x0000000d80569220 */ /* 0x010fe20000410000 */
[----:B------:R-:W-:Y:S02]  /*4980*/  @!P1 MOV R128, R14 ;  /* 0x0000000e00809202 */ /* 0x000fe40000000f00 */
[----:B------:R-:W0:Y:S02]  /*4990*/  @!P1 LDC.64 R14, c[0x0][0x3b8] ;  /* 0x0000ee00ff0e9b82 */ /* 0x000e240000000a00 */
[----:B------:R1:W-:Y:S04]  /*49a0*/  @!P1 STG.E desc[UR36][R130.64], R86 ;  /* 0x0000005682009986 */ /* 0x0003e8000c101924 */
[----:B------:R0:W2:Y:S04]  /*49b0*/  @!P1 LDG.E R129, desc[UR36][R128.64] ;  /* 0x0000002480819981 */ /* 0x0000a8000c1e1900 */
[----:B------:R-:W3:Y:S01]  /*49c0*/  @!P1 LDG.E R132, desc[UR36][R222.64+0x150] ;  /* 0x00015024de849981 */ /* 0x000ee2000c1e1900 */
[----:B------:R-:W-:Y:S01]  /*49d0*/  IMAD.IADD R230, R230, 0x1, R11 ;  /* 0x00000001e6e67824 */ /* 0x000fe200078e020b */
[----:B------:R-:W-:-:S03]  /*49e0*/  @!P1 IADD3 R226, P3, PT, R52, R133, RZ ;  /* 0x0000008534e29210 */ /* 0x000fc60007f7e0ff */
[----:B------:R-:W-:Y:S02]  /*49f0*/  @!P1 IMAD.SHL.U32 R13, R230, 0x4, RZ ;  /* 0x00000004e60d9824 */ /* 0x000fe400078e00ff */
[----:B------:R-:W-:Y:S01]  /*4a00*/  @!P1 IMAD.X R227, R63, 0x1, R225, P3 ;  /* 0x000000013fe39824 */ /* 0x000fe200018e06e1 */
[C---:B------:R-:W-:Y:S02]  /*4a10*/  @!P1 LEA R225, P3, R226.reuse, R126, 0x2 ;  /* 0x0000007ee2e19211 */ /* 0x040fe400078610ff */
[----:B------:R-:W-:Y:S02]  /*4a20*/  @!P1 SHF.R.S32.HI R224, RZ, 0x1f, R13 ;  /* 0x0000001fffe09819 */ /* 0x000fe4000001140d */
[----:B------:R-:W-:Y:S02]  /*4a30*/  @!P1 IADD3 R133, P4, PT, R53, R13, RZ ;  /* 0x0000000d35859210 */ /* 0x000fe40007f9e0ff */
[----:B-1----:R-:W-:Y:S02]  /*4a40*/  @!P1 LEA.HI.X R131, R226, R127, R227, 0x2, P3 ;  /* 0x0000007fe2839211 */ /* 0x002fe400018f14e3 */
[----:B------:R-:W-:Y:S01]  /*4a50*/  @!P1 MOV R130, R225 ;  /* 0x000000e100829202 */ /* 0x000fe20000000f00 */
        /* <DEDUP_REMOVED lines=31> */
[----:B------:R-:W-:Y:S01]  /*4c50*/  @!P1 IMAD.SHL.U32 R13, R230, 0x4, RZ ;  /* 0x00000004e60d9824 */ /* 0x000fe200078e00ff */
[----:B------:R-:W-:Y:S02]  /*4c60*/  @!P1 IADD3.X R228, PT, PT, R63, R225, RZ, P3, !PT ;  /* 0x000000e13fe49210 */ /* 0x000fe40001ffe4ff */
[----:B------:R-:W-:Y:S02]  /*4c70*/  @!P1 LEA R133, P3, R227, R126, 0x2 ;  /* 0x0000007ee3859211 */ /* 0x000fe400078610ff */
        /* <DEDUP_REMOVED lines=33> */
[----:B------:R-:W-:Y:S02]  /*4e90*/  IADD3 R230, PT, PT, R230, R11, RZ ;  /* 0x0000000be6e67210 */ /* 0x000fe40007ffe0ff */
[----:B------:R-:W-:-:S03]  /*4ea0*/  @!P1 IADD3 R227, P3, PT, R52, R132, RZ ;  /* 0x0000008434e39210 */ /* 0x000fc60007f7e0ff */
[----:B------:R-:W-:Y:S02]  /*4eb0*/  @!P1 IMAD.SHL.U32 R13, R230, 0x4, RZ ;  /* 0x00000004e60d9824 */ /* 0x000fe400078e00ff */
        /* <DEDUP_REMOVED lines=65> */
[----:B------:R-:W-:Y:S02]  /*52d0*/  @!P1 LEA.HI.X R13, R13, R127, R14, 0x2, P4 ;  /* 0x0000007f0d0d9211 */ /* 0x000fe400020f140e */
[----:B------:R-:W0:Y:S01]  /*52e0*/  @!P1 LDC.64 R14, c[0x0][0x3b8] ;  /* 0x0000ee00ff0e9b82 */ /* 0x000e220000000a00 */
[----:B--2---:R-:W-:-:S04]  /*52f0*/  @!P1 FADD.FTZ R129, R16, R129 ;  /* 0x0000008110819221 */ /* 0x004fc80000010000 */
[----:B---3--:R-:W-:Y:S01]  /*5300*/  @!P1 FMUL.FTZ R94, R129, R132 ;  /* 0x00000084815e9220 */ /* 0x008fe20000410000 */
[----:B------:R-:W-:-:S04]  /*5310*/  @!P1 IMAD.MOV.U32 R129, RZ, RZ, R13 ;  /* 0x000000ffff819224 */ /* 0x000fc800078e000d */
[----:B------:R1:W-:Y:S04]  /*5320*/  @!P1 STG.E desc[UR36][R130.64], R94 ;  /* 0x0000005e82009986 */ /* 0x0003e8000c101924 */
[----:B------:R2:W3:Y:S04]  /*5330*/  @!P1 LDG.E R128, desc[UR36][R128.64] ;  /* 0x0000002480809981 */ /* 0x0004e8000c1e1900 */
[----:B------:R-:W4:Y:S01]  /*5340*/  @!P1 LDG.E R13, desc[UR36][R222.64+0x1d0] ;  /* 0x0001d024de0d9981 */ /* 0x000f22000c1e1900 */
[----:B------:R-:W-:Y:S01]  /*5350*/  IMAD.IADD R230, R230, 0x1, R11 ;  /* 0x00000001e6e67824 */ /* 0x000fe200078e020b */
[----:B------:R-:W-:-:S04]  /*5360*/  @!P1 IADD3 R226, P3, PT, R52, R133, RZ ;  /* 0x0000008534e29210 */ /* 0x000fc80007f7e0ff */
[----:B------:R-:W-:Y:S01]  /*5370*/  @!P1 SHF.L.U32 R132, R230, 0x2, RZ ;  /* 0x00000002e6849819 */ /* 0x000fe200000006ff */
        /* <DEDUP_REMOVED lines=11> */
[----:B------:R-:W-:Y:S02]  /*5430*/  @!P1 IMAD.MOV.U32 R128, RZ, RZ, R126 ;  /* 0x000000ffff809224 */ /* 0x000fe400078e007e */
[----:B------:R-:W0:Y:S02]  /*5440*/  @!P1 LDC.64 R126, c[0x0][0x3b8] ;  /* 0x0000ee00ff7e9b82 */ /* 0x000e240000000a00 */
[----:B------:R1:W-:Y:S04]  /*5450*/  @!P1 STG.E desc[UR36][R130.64], R95 ;  /* 0x0000005f82009986 */ /* 0x0003e8000c101924 */
[----:B------:R0:W2:Y:S04]  /*5460*/  @!P1 LDG.E R129, desc[UR36][R128.64] ;  /* 0x0000002480819981 */ /* 0x0000a8000c1e1900 */
[----:B------:R-:W3:Y:S01]  /*5470*/  @!P1 LDG.E R228, desc[UR36][R222.64+0x1e0] ;  /* 0x0001e024dee49981 */ /* 0x000ee2000c1e1900 */
[----:B------:R-:W-:Y:S01]  /*5480*/  IADD3 R230, PT, PT, R230, R11, RZ ;  /* 0x0000000be6e67210 */ /* 0x000fe20007ffe0ff */
[----:B------:R-:W-:Y:S01]  /*5490*/  BSSY.RECONVERGENT B2, `(.L_x_2753) ;  /* 0x0000030000027945 */ /* 0x000fe20003800200 */
[----:B------:R-:W-:-:S03]  /*54a0*/  @!P1 IADD3 R132, P3, PT, R52, R132, RZ ;  /* 0x0000008434849210 */ /* 0x000fc60007f7e0ff */
[----:B------:R-:W-:Y:S02]  /*54b0*/  IMAD R226, R11, 0x2, R230 ;  /* 0x000000020be27824 */ /* 0x000fe400078e02e6 */
[----:B------:R-:W-:Y:S01]  /*54c0*/  @!P1 IMAD.X R133, R63, 0x1, R133, P3 ;  /* 0x000000013f859824 */ /* 0x000fe200018e0685 */
[----:B-1----:R-:W-:Y:S01]  /*54d0*/  @!P1 LEA R130, P3, R132, R14, 0x2 ;  /* 0x0000000e84829211 */ /* 0x002fe200078610ff */
[----:B------:R-:W-:-:S03]  /*54e0*/  @!P1 IMAD.SHL.U32 R225, R226, 0x4, RZ ;  /* 0x00000004e2e19824 */ /* 0x000fc600078e00ff */
[----:B------:R-:W-:Y:S02]  /*54f0*/  @!P1 LEA.HI.X R15, R132, R15, R133, 0x2, P3 ;  /* 0x0000000f840f9211 */ /* 0x000fe400018f1485 */
[----:B------:R-:W-:Y:S02]  /*5500*/  @!P1 SHF.R.S32.HI R224, RZ, 0x1f, R225 ;  /* 0x0000001fffe09819 */ /* 0x000fe400000114e1 */
[----:B------:R-:W-:-:S05]  /*5510*/  @!P1 IADD3 R13, P4, PT, R53, R225, RZ ;  /* 0x000000e1350d9210 */ /* 0x000fca0007f9e0ff */
[----:B------:R-:W-:Y:S01]  /*5520*/  @!P1 IMAD.X R14, R64, 0x1, R224, P4 ;  /* 0x00000001400e9824 */ /* 0x000fe200020e06e0 */
[----:B0-----:R-:W-:-:S04]  /*5530*/  @!P1 LEA R128, P4, R13, R126, 0x2 ;  /* 0x0000007e0d809211 */ /* 0x001fc800078810ff */
[----:B------:R-:W-:Y:S02]  /*5540*/  @!P1 LEA.HI.X R13, R13, R127, R14, 0x2, P4 ;  /* 0x0000007f0d0d9211 */ /* 0x000fe400020f140e */
[----:B------:R-:W-:Y:S01]  /*5550*/  @!P1 MOV R14, R130 ;  /* 0x00000082000e9202 */ /* 0x000fe20000000f00 */
[----:B--2---:R-:W-:-:S04]  /*5560*/  @!P1 FADD.FTZ R129, R18, R129 ;  /* 0x0000008112819221 */ /* 0x004fc80000010000 */
[----:B---3--:R-:W-:Y:S01]  /*5570*/  @!P1 FMUL.FTZ R96, R129, R228 ;  /* 0x000000e481609220 */ /* 0x008fe20000410000 */
[----:B------:R-:W-:-:S04]  /*5580*/  @!P1 IMAD.MOV.U32 R129, RZ, RZ, R13 ;  /* 0x000000ffff819224 */ /* 0x000fc800078e000d */
[----:B------:R0:W-:Y:S01]  /*5590*/  @!P1 STG.E desc[UR36][R14.64], R96 ;  /* 0x000000600e009986 */ /* 0x0001e2000c101924 */
[----:B------:R-:W-:Y:S05]  /*55a0*/  @P1 BRA `(.L_x_2754) ;  /* 0x0000000000781947 */ /* 0x000fea0003800000 */
[----:B------:R-:W-:-:S05]  /*55b0*/  IMAD.SHL.U32 R13, R230, 0x4, RZ ;  /* 0x00000004e60d7824 */ /* 0x000fca00078e00ff */
[----:B0-----:R-:W-:Y:S02]  /*55c0*/  SHF.R.S32.HI R14, RZ, 0x1f, R13 ;  /* 0x0000001fff0e7819 */ /* 0x001fe4000001140d */
[----:B------:R-:W-:-:S05]  /*55d0*/  IADD3 R15, P3, PT, R53, R13, RZ ;  /* 0x0000000d350f7210 */ /* 0x000fca0007f7e0ff */
        /* <DEDUP_REMOVED lines=27> */
.L_x_2754:
[----:B------:R-:W-:Y:S05]  /*5790*/  BSYNC.RECONVERGENT B2 ;  /* 0x0000000000027941 */ /* 0x000fea0003800200 */
.L_x_2753:
[----:B------:R2:W3:Y:S01]  /*57a0*/  @!P1 LDG.E R128, desc[UR36][R128.64] ;  /* 0x0000002480809981 */ /* 0x0004e2000c1e1900 */
[----:B0-----:R-:W0:Y:S03]  /*57b0*/  @!P1 LDC.64 R14, c[0x0][0x3b8] ;  /* 0x0000ee00ff0e9b82 */ /* 0x001e260000000a00 */
[----:B-1----:R-:W4:Y:S01]  /*57c0*/  @!P1 LDG.E R13, desc[UR36][R222.64+0x210] ;  /* 0x00021024de0d9981 */ /* 0x002f22000c1e1900 */
[----:B------:R-:W-:Y:S01]  /*57d0*/  IMAD.IADD R226, R226, 0x1, R11 ;  /* 0x00000001e2e27824 */ /* 0x000fe200078e020b */
[----:B------:R-:W-:-:S03]  /*57e0*/  @!P1 IADD3 R225, P3, PT, R52, R225, RZ ;  /* 0x000000e134e19210 */ /* 0x000fc60007f7e0ff */
[----:B------:R-:W-:Y:S01]  /*57f0*/  @!P1 IMAD.SHL.U32 R130, R226, 0x4, RZ ;  /* 0x00000004e2829824 */ /* 0x000fe200078e00ff */
[----:B------:R-:W-:Y:S02]  /*5800*/  @!P1 IADD3.X R224, PT, PT, R63, R224, RZ, P3, !PT ;  /* 0x000000e03fe09210 */ /* 0x000fe40001ffe4ff */
[----:B------:R-:W-:Y:S02]  /*5810*/  @!P1 LEA R132, P3, R225, R126, 0x2 ;  /* 0x0000007ee1849211 */ /* 0x000fe400078610ff */
[----:B------:R-:W-:Y:S02]  /*5820*/  @!P1 SHF.R.S32.HI R133, RZ, 0x1f, R130 ;  /* 0x0000001fff859819 */ /* 0x000fe40000011482 */
[----:B------:R-:W-:Y:S02]  /*5830*/  @!P1 IADD3 R131, P4, PT, R53, R130, RZ ;  /* 0x0000008235839210 */ /* 0x000fe40007f9e0ff */
[----:B--2---:R-:W-:-:S03]  /*5840*/  @!P1 LEA.HI.X R129, R225, R127, R224, 0x2, P3 ;  /* 0x0000007fe1819211 */ /* 0x004fc600018f14e0 */
[----:B------:R-:W-:Y:S01]  /*5850*/  @!P1 IMAD.X R126, R64, 0x1, R133, P4 ;  /* 0x00000001407e9824 */ /* 0x000fe200020e0685 */
[----:B0-----:R-:W-:-:S04]  /*5860*/  @!P1 LEA R12, P4, R131, R14, 0x2 ;  /* 0x0000000e830c9211 */ /* 0x001fc800078810ff */
[----:B------:R-:W-:Y:S01]  /*5870*/  @!P1 LEA.HI.X R127, R131, R15, R126, 0x2, P4 ;  /* 0x0000000f837f9211 */ /* 0x000fe200020f147e */
[----:B---3--:R-:W-:-:S04]  /*5880*/  @!P1 FADD.FTZ R128, R21, R128 ;  /* 0x0000008015809221 */ /* 0x008fc80000010000 */
[----:B----4-:R-:W-:Y:S01]  /*5890*/  @!P1 FMUL.FTZ R99, R128, R13 ;  /* 0x0000000d80639220 */ /* 0x010fe20000410000 */
[----:B------:R-:W-:Y:S02]  /*58a0*/  @!P1 IMAD.MOV.U32 R128, RZ, RZ, R132 ;  /* 0x000000ffff809224 */ /* 0x000fe400078e0084 */
[----:B------:R-:W-:Y:S02]  /*58b0*/  @!P1 IMAD.MOV.U32 R13, RZ, RZ, R127 ;  /* 0x000000ffff0d9224 */ /* 0x000fe400078e007f */
[----:B------:R-:W0:Y:S01]  /*58c0*/  @!P1 LDC.64 R126, c[0x0][0x3b8] ;  /* 0x0000ee00ff7e9b82 */ /* 0x000e220000000a00 */
[----:B------:R1:W-:Y:S04]  /*58d0*/  @!P1 STG.E desc[UR36][R128.64], R99 ;  /* 0x0000006380009986 */ /* 0x0003e8000c101924 */
[----:B------:R0:W2:Y:S04]  /*58e0*/  @!P1 LDG.E R13, desc[UR36][R12.64] ;  /* 0x000000240c0d9981 */ /* 0x0000a8000c1e1900 */
[----:B------:R-:W3:Y:S01]  /*58f0*/  @!P1 LDG.E R132, desc[UR36][R222.64+0x220] ;  /* 0x00022024de849981 */ /* 0x000ee2000c1e1900 */
        /* <DEDUP_REMOVED lines=19> */
[----:B------:R-:W-:-:S02]  /*5a30*/  IADD3 R228, PT, PT, R228, R11, RZ ;  /* 0x0000000be4e47210 */ /* 0x000fc40007ffe0ff */
        /* <DEDUP_REMOVED lines=45> */
[----:B------:R-:W-:-:S02]  /*5d10*/  @!P1 IADD3.X R128, PT, PT, R64, R225, RZ, P4, !PT ;  /* 0x000000e140809210 */ /* 0x000fc400027fe4ff */
        /* <DEDUP_REMOVED lines=48> */
[----:B------:R-:W-:-:S02]  /*6020*/  IADD3 R228, PT, PT, R228, R11, RZ ;  /* 0x0000000be4e47210 */ /* 0x000fc40007ffe0ff */
        /* <DEDUP_REMOVED lines=28> */
[----:B--2---:R-:W-:Y:S02]  /*61f0*/  @!P1 LEA.HI.X R13, R131, R15, R128, 0x2, P4 ;  /* 0x0000000f830d9211 */ /* 0x004fe400020f1480 */
[----:B------:R-:W-:Y:S01]  /*6200*/  @!P1 MOV R128, R132 ;  /* 0x0000008400809202 */ /* 0x000fe20000000f00 */
        /* <DEDUP_REMOVED lines=46> */
[----:B------:R-:W-:-:S04]  /*64f0*/  @!P1 IADD3 R226, P3, PT, R52, R130, RZ ;  /* 0x0000008234e29210 */ /* 0x000fc80007f7e0ff */
[----:B------:R-:W-:Y:S01]  /*6500*/  @!P1 SHF.L.U32 R131, R228, 0x2, RZ ;  /* 0x00000002e4839819 */ /* 0x000fe200000006ff */
        /* <DEDUP_REMOVED lines=330> */
[----:B-1----:R-:W-:Y:S02]  /*79b0*/  @!P1 LEA.HI.X R13, R132, R15, R126, 0x2, P4 ;  /* 0x0000000f840d9211 */ /* 0x002fe400020f147e */
[----:B------:R-:W-:Y:S01]  /*79c0*/  @!P1 MOV R126, R224 ;  /* 0x000000e0007e9202 */ /* 0x000fe20000000f00 */
[----:B--2---:R-:W-:-:S04]  /*79d0*/  @!P1 FADD.FTZ R12, R49, R12 ;  /* 0x0000000c310c9221 */ /* 0x004fc80000010000 */
[----:B---3--:R-:W-:Y:S01]  /*79e0*/  @!P1 FMUL.FTZ R134, R12, R133 ;  /* 0x000000850c869220 */ /* 0x008fe20000410000 */
[----:B------:R-:W-:-:S04]  /*79f0*/  @!P1 IMAD.MOV.U32 R12, RZ, RZ, R128 ;  /* 0x000000ffff0c9224 */ /* 0x000fc800078e0080 */
[----:B------:R0:W-:Y:S04]  /*7a00*/  @!P1 STG.E desc[UR36][R126.64], R134 ;  /* 0x000000867e009986 */ /* 0x0001e8000c101924 */
[----:B------:R1:W2:Y:S04]  /*7a10*/  @!P1 LDG.E R13, desc[UR36][R12.64] ;  /* 0x000000240c0d9981 */ /* 0x0002a8000c1e1900 */
[----:B------:R-:W3:Y:S01]  /*7a20*/  @!P1 LDG.E R129, desc[UR36][R222.64+0x3e0] ;  /* 0x0003e024de819981 */ /* 0x000ee2000c1e1900 */
[----:B------:R-:W-:-:S05]  /*7a30*/  @!P1 IADD3 R130, P3, PT, R52, R130, RZ ;  /* 0x0000008234829210 */ /* 0x000fca0007f7e0ff */
[----:B------:R-:W-:Y:S01]  /*7a40*/  @!P1 IMAD.X R131, R63, 0x1, R131, P3 ;  /* 0x000000013f839824 */ /* 0x000fe200018e0683 */
[----:B-1----:R-:W-:Y:S01]  /*7a50*/  @!P1 LEA R12, P3, R130, R14, 0x2 ;  /* 0x0000000e820c9211 */ /* 0x002fe200078610ff */
[----:B--2---:R-:W-:-:S03]  /*7a60*/  @!P1 FADD.FTZ R14, R50, R13 ;  /* 0x0000000d320e9221 */ /* 0x004fc60000010000 */
[----:B------:R-:W-:Y:S01]  /*7a70*/  @!P1 LEA.HI.X R13, R130, R15, R131, 0x2, P3 ;  /* 0x0000000f820d9211 */ /* 0x000fe200018f1483 */
[----:B---3--:R-:W-:-:S05]  /*7a80*/  @!P1 FMUL.FTZ R135, R14, R129 ;  /* 0x000000810e879220 */ /* 0x008fca0000410000 */
[----:B------:R0:W-:Y:S01]  /*7a90*/  @!P1 STG.E desc[UR36][R12.64], R135 ;  /* 0x000000870c009986 */ /* 0x0001e2000c101924 */
[----:B------:R-:W-:Y:S05]  /*7aa0*/  @P1 BRA `(.L_x_2755) ;  /* 0x0000006800801947 */ /* 0x000fea0003800000 */
[----:B------:R-:W-:Y:S01]  /*7ab0*/  IMAD.IADD R11, R228, 0x1, R11 ;  /* 0x00000001e40b7824 */ /* 0x000fe200078e020b */
[----:B0-----:R-:W2:Y:S03]  /*7ac0*/  LDG.E R127, desc[UR36][R222.64+0x3f0] ;  /* 0x0003f024de7f7981 */ /* 0x001ea6000c1e1900 */
[----:B------:R-:W-:-:S05]  /*7ad0*/  IMAD.SHL.U32 R11, R11, 0x4, RZ ;  /* 0x000000040b0b7824 */ /* 0x000fca00078e00ff */
[----:B------:R-:W-:Y:S02]  /*7ae0*/  SHF.R.S32.HI R12, RZ, 0x1f, R11 ;  /* 0x0000001fff0c7819 */ /* 0x000fe4000001140b */
[----:B------:R-:W-:-:S04]  /*7af0*/  IADD3 R13, P3, PT, R53, R11, RZ ;  /* 0x0000000b350d7210 */ /* 0x000fc80007f7e0ff */
[----:B------:R-:W-:Y:S02]  /*7b00*/  IADD3.X R126, PT, PT, R64, R12, RZ, P3, !PT ;  /* 0x0000000c407e7210 */ /* 0x000fe40001ffe4ff */
[----:B------:R-:W-:-:S04]  /*7b10*/  LEA R14, P3, R13, UR12, 0x2 ;  /* 0x0000000c0d0e7c11 */ /* 0x000fc8000f8610ff */
[----:B------:R-:W-:-:S05]  /*7b20*/  LEA.HI.X R15, R13, UR13, R126, 0x2, P3 ;  /* 0x0000000d0d0f7c11 */ /* 0x000fca00098f147e */
[----:B------:R-:W3:Y:S01]  /*7b30*/  LDG.E R14, desc[UR36][R14.64] ;  /* 0x000000240e0e7981 */ /* 0x000ee2000c1e1900 */
[----:B------:R-:W-:-:S05]  /*7b40*/  IADD3 R11, P3, PT, R52, R11, RZ ;  /* 0x0000000b340b7210 */ /* 0x000fca0007f7e0ff */
[----:B------:R-:W-:Y:S01]  /*7b50*/  IMAD.X R126, R63, 0x1, R12, P3 ;  /* 0x000000013f7e7824 */ /* 0x000fe200018e060c */
[----:B------:R-:W-:-:S04]  /*7b60*/  LEA R12, P3, R11, UR12, 0x2 ;  /* 0x0000000c0b0c7c11 */ /* 0x000fc8000f8610ff */
[----:B------:R-:W-:Y:S01]  /*7b70*/  LEA.HI.X R13, R11, UR13, R126, 0x2, P3 ;  /* 0x0000000d0b0d7c11 */ /* 0x000fe200098f147e */
[----:B---3--:R-:W-:-:S04]  /*7b80*/  FADD.FTZ R136, R51, R14 ;  /* 0x0000000e33887221 */ /* 0x008fc80000010000 */
[----:B--2---:R-:W-:-:S05]  /*7b90*/  FMUL.FTZ R136, R136, R127 ;  /* 0x0000007f88887220 */ /* 0x004fca0000410000 */
[----:B------:R1:W-:Y:S01]  /*7ba0*/  STG.E desc[UR36][R12.64], R136 ;  /* 0x000000880c007986 */ /* 0x0003e2000c101924 */
[----:B------:R-:W-:Y:S05]  /*7bb0*/  BRA `(.L_x_2755) ;  /* 0x00000068003c7947 */ /* 0x000fea0003800000 */
.L_x_2744:
[----:B------:R-:W-:Y:S01]  /*7bc0*/  UIADD3 UR4, UPT, UPT, UR45, -0x1, URZ ;  /* 0xffffffff2d047890 */ /* 0x000fe2000fffe0ff */
[----:B------:R-:W-:-:S05]  /*7bd0*/  VIADD R13, R62, 0xffffffff ;  /* 0xffffffff3e0d7836 */ /* 0x000fca0000000000 */
[----:B------:R-:W-:-:S13]  /*7be0*/  ISETP.GE.AND P1, PT, R13, UR4, PT ;  /* 0x000000040d007c0c */ /* 0x000fda000bf26270 */
[----:B------:R-:W1:Y:S01]  /*7bf0*/  @!P1 LDC.64 R14, c[0x0][0x3b8] ;  /* 0x0000ee00ff0e9b82 */ /* 0x000e620000000a00 */
[----:B------:R-:W-:-:S05]  /*7c00*/  @!P1 IMAD.SHL.U32 R130, R12, 0x4, RZ ;  /* 0x000000040c829824 */ /* 0x000fca00078e00ff */
[----:B------:R-:W-:-:S05]  /*7c10*/  @!P1 IADD3 R13, P3, PT, R53, R130, RZ ;  /* 0x00000082350d9210 */ /* 0x000fca0007f7e0ff */
[----:B------:R-:W-:Y:S01]  /*7c20*/  @!P1 IMAD.X R126, RZ, RZ, R64, P3 ;  /* 0x000000ffff7e9224 */ /* 0x000fe200018e0640 */
[----:B-1----:R-:W-:-:S04]  /*7c30*/  @!P1 LEA R128, P3, R13, R14, 0x2 ;  /* 0x0000000e0d809211 */ /* 0x002fc800078610ff */
[----:B------:R-:W-:Y:S02]  /*7c40*/  @!P1 LEA.HI.X R129, R13, R15, R126, 0x2, P3 ;  /* 0x0000000f0d819211 */ /* 0x000fe400018f147e */
[----:B------:R-:W-:Y:S01]  /*7c50*/  @!P1 IADD3 R132, P4, PT, R52, R130, RZ ;  /* 0x0000008234849210 */ /* 0x000fe20007f9e0ff */
[----:B------:R-:W1:Y:S03]  /*7c60*/  @!P1 LDC.64 R126, c[0x0][0x3b8] ;  /* 0x0000ee00ff7e9b82 */ /* 0x000e660000000a00 */
[----:B------:R1:W2:Y:S01]  /*7c70*/  @!P1 LDG.E R129, desc[UR36][R128.64] ;  /* 0x0000002480819981 */ /* 0x0002a2000c1e1900 */
[----:B------:R-:W-:Y:S01]  /*7c80*/  @!P1 IMAD.X R133, RZ, RZ, R63, P4 ;  /* 0x000000ffff859224 */ /* 0x000fe200020e063f */
[----:B------:R-:W-:Y:S01]  /*7c90*/  @!P1 LEA R14, P4, R132, R14, 0x2 ;  /* 0x0000000e840e9211 */ /* 0x000fe200078810ff */
[----:B------:R-:W-:Y:S01]  /*7ca0*/  BSSY.RECONVERGENT B2, `(.L_x_2756) ;  /* 0x0000028000027945 */ /* 0x000fe20003800200 */
[----:B------:R-:W-:-:S02]  /*7cb0*/  IADD3 R228, PT, PT, R12, R11, RZ ;  /* 0x0000000b0ce47210 */ /* 0x000fc40007ffe0ff */
[----:B------:R-:W-:-:S03]  /*7cc0*/  @!P1 LEA.HI.X R15, R132, R15, R133, 0x2, P4 ;  /* 0x0000000f840f9211 */ /* 0x000fc600020f1485 */
[----:B------:R-:W-:-:S04]  /*7cd0*/  IMAD R226, R11, 0x4, R228 ;  /* 0x000000040be27824 */ /* 0x000fc800078e02e4 */
[----:B------:R-:W-:-:S05]  /*7ce0*/  @!P1 IMAD.SHL.U32 R13, R226, 0x4, RZ ;  /* 0x00000004e20d9824 */ /* 0x000fca00078e00ff */
[----:B------:R-:W-:Y:S02]  /*7cf0*/  @!P1 SHF.R.S32.HI R224, RZ, 0x1f, R13 ;  /* 0x0000001fffe09819 */ /* 0x000fe4000001140d */
[----:B------:R-:W-:-:S05]  /*7d00*/  @!P1 IADD3 R131, P3, PT, R53, R13, RZ ;  /* 0x0000000d35839210 */ /* 0x000fca0007f7e0ff */
[----:B------:R-:W-:Y:S01]  /*7d10*/  @!P1 IMAD.X R130, R64, 0x1, R224, P3 ;  /* 0x0000000140829824 */ /* 0x000fe200018e06e0 */
[----:B-1----:R-:W-:-:S04]  /*7d20*/  @!P1 LEA R128, P3, R131, R126, 0x2 ;  /* 0x0000007e83809211 */ /* 0x002fc800078610ff */
[----:B------:R-:W-:Y:S01]  /*7d30*/  @!P1 LEA.HI.X R131, R131, R127, R130, 0x2, P3 ;  /* 0x0000007f83839211 */ /* 0x000fe200018f1482 */
[----:B--2---:R-:W-:-:S03]  /*7d40*/  @!P1 FADD.FTZ R66, R156, R129 ;  /* 0x000000819c429221 */ /* 0x004fc60000010000 */
[----:B------:R-:W-:Y:S02]  /*7d50*/  @!P1 MOV R129, R131 ;  /* 0x0000008300819202 */ /* 0x000fe40000000f00 */
[----:B------:R1:W-:Y:S01]  /*7d60*/  @!P1 STG.E desc[UR36][R14.64], R66 ;  /* 0x000000420e009986 */ /* 0x0003e2000c101924 */
[----:B------:R-:W-:Y:S05]  /*7d70*/  @P1 BRA `(.L_x_2757) ;  /* 0x0000000000681947 */ /* 0x000fea0003800000 */
[----:B------:R-:W-:-:S05]  /*7d80*/  IMAD.SHL.U32 R67, R228, 0x4, RZ ;  /* 0x00000004e4437824 */ /* 0x000fca00078e00ff */
[----:B------:R-:W-:Y:S02]  /*7d90*/  SHF.R.S32.HI R68, RZ, 0x1f, R67 ;  /* 0x0000001fff447819 */ /* 0x000fe40000011443 */
[----:B-1----:R-:W-:-:S05]  /*7da0*/  IADD3 R15, P3, PT, R53, R67, RZ ;  /* 0x00000043350f7210 */ /* 0x002fca0007f7e0ff */
[----:B------:R-:W-:Y:S01]  /*7db0*/  IMAD.X R130, R64, 0x1, R68, P3 ;  /* 0x0000000140827824 */ /* 0x000fe200018e0644 */
[----:B0-----:R-:W-:-:S04]  /*7dc0*/  LEA R14, P3, R15, UR12, 0x2 ;  /* 0x0000000c0f0e7c11 */ /* 0x001fc8000f8610ff */
[----:B------:R-:W-:-:S05]  /*7dd0*/  LEA.HI.X R15, R15, UR13, R130, 0x2, P3 ;  /* 0x0000000d0f0f7c11 */ /* 0x000fca00098f1482 */
[----:B------:R-:W2:Y:S01]  /*7de0*/  LDG.E R14, desc[UR36][R14.64] ;  /* 0x000000240e0e7981 */ /* 0x000ea2000c1e1900 */
[----:B------:R-:W-:Y:S01]  /*7df0*/  IMAD R225, R12, 0x4, R55 ;  /* 0x000000040ce17824 */ /* 0x000fe200078e0237 */
[----:B------:R-:W-:-:S04]  /*7e00*/  IADD3 R67, P3, PT, R52, R67, RZ ;  /* 0x0000004334437210 */ /* 0x000fc80007f7e0ff */
[----:B------:R-:W-:Y:S01]  /*7e10*/  SHF.R.S32.HI R227, RZ, 0x1f, R225 ;  /* 0x0000001fffe37819 */ /* 0x000fe200000114e1 */
[----:B------:R-:W-:Y:S01]  /*7e20*/  IMAD.X R68, R63, 0x1, R68, P3 ;  /* 0x000000013f447824 */ /* 0x000fe200018e0644 */
[----:B------:R-:W-:Y:S02]  /*7e30*/  IADD3 R131, P4, PT, R53, R225, RZ ;  /* 0x000000e135837210 */ /* 0x000fe40007f9e0ff */
[----:B------:R-:W-:Y:S02]  /*7e40*/  LEA R132, P3, R67, UR12, 0x2 ;  /* 0x0000000c43847c11 */ /* 0x000fe4000f8610ff */
[----:B------:R-:W-:Y:S02]  /*7e50*/  IADD3.X R230, PT, PT, R64, R227, RZ, P4, !PT ;  /* 0x000000e340e67210 */ /* 0x000fe400027fe4ff */
[----:B------:R-:W-:Y:S02]  /*7e60*/  LEA R130, P4, R131, UR12, 0x2 ;  /* 0x0000000c83827c11 */ /* 0x000fe4000f8810ff */
[----:B------:R-:W-:-:S02]  /*7e70*/  LEA.HI.X R133, R67, UR13, R68, 0x2, P3 ;  /* 0x0000000d43857c11 */ /* 0x000fc400098f1444 */
[----:B------:R-:W-:Y:S01]  /*7e80*/  LEA.HI.X R131, R131, UR13, R230, 0x2, P4 ;  /* 0x0000000d83837c11 */ /* 0x000fe2000a0f14e6 */
[----:B--2---:R-:W-:-:S05]  /*7e90*/  FADD.FTZ R67, R155, R14 ;  /* 0x0000000e9b437221 */ /* 0x004fca0000010000 */
[----:B------:R2:W-:Y:S04]  /*7ea0*/  STG.E desc[UR36][R132.64], R67 ;  /* 0x0000004384007986 */ /* 0x0005e8000c101924 */
[----:B------:R-:W3:Y:S01]  /*7eb0*/  LDG.E R131, desc[UR36][R130.64] ;  /* 0x0000002482837981 */ /* 0x000ee2000c1e1900 */
[----:B------:R-:W-:-:S05]  /*7ec0*/  IADD3 R225, P3, PT, R52, R225, RZ ;  /* 0x000000e134e17210 */ /* 0x000fca0007f7e0ff */
[----:B------:R-:W-:Y:S01]  /*7ed0*/  IMAD.X R68, R63, 0x1, R227, P3 ;  /* 0x000000013f447824 */ /* 0x000fe200018e06e3 */
[----:B------:R-:W-:-:S04]  /*7ee0*/  LEA R14, P3, R225, UR12, 0x2 ;  /* 0x0000000ce10e7c11 */ /* 0x000fc8000f8610ff */
[----:B------:R-:W-:Y:S01]  /*7ef0*/  LEA.HI.X R15, R225, UR13, R68, 0x2, P3 ;  /* 0x0000000de10f7c11 */ /* 0x000fe200098f1444 */
[----:B---3--:R-:W-:-:S05]  /*7f00*/  FADD.FTZ R68, R154, R131 ;  /* 0x000000839a447221 */ /* 0x008fca0000010000 */
[----:B------:R2:W-:Y:S03]  /*7f10*/  STG.E desc[UR36][R14.64], R68 ;  /* 0x000000440e007986 */ /* 0x0005e6000c101924 */
.L_x_2757:
[----:B0-----:R-:W-:Y:S05]  /*7f20*/  BSYNC.RECONVERGENT B2 ;  /* 0x0000000000027941 */ /* 0x001fea0003800200 */
.L_x_2756:
[----:B------:R-:W-:Y:S04]  /*7f30*/  BSSY.RECONVERGENT B2, `(.L_x_2758) ;  /* 0x000001c000027945 */ /* 0x000fe80003800200 */
[----:B------:R-:W-:Y:S05]  /*7f40*/  @P1 BRA `(.L_x_2759) ;  /* 0x0000000000681947 */ /* 0x000fea0003800000 */
[----:B------:R-:W-:-:S05]  /*7f50*/  IMAD R228, R228, 0x4, R55 ;  /* 0x00000004e4e47824 */ /* 0x000fca00078e0237 */
[----:B------:R-:W-:Y:S02]  /*7f60*/  SHF.R.S32.HI R69, RZ, 0x1f, R228 ;  /* 0x0000001fff457819 */ /* 0x000fe400000114e4 */
[----:B-12---:R-:W-:-:S05]  /*7f70*/  IADD3 R15, P3, PT, R53, R228, RZ ;  /* 0x000000e4350f7210 */ /* 0x006fca0007f7e0ff */
[----:B------:R-:W-:Y:S01]  /*7f80*/  IMAD.X R70, R64, 0x1, R69, P3 ;  /* 0x0000000140467824 */ /* 0x000fe200018e0645 */
[----:B------:R-:W-:-:S04]  /*7f90*/  LEA R14, P3, R15, UR12, 0x2 ;  /* 0x0000000c0f0e7c11 */ /* 0x000fc8000f8610ff */
[----:B------:R-:W-:-:S05]  /*7fa0*/  LEA.HI.X R15, R15, UR13, R70, 0x2, P3 ;  /* 0x0000000d0f0f7c11 */ /* 0x000fca00098f1446 */
[----:B------:R-:W2:Y:S01]  /*7fb0*/  LDG.E R14, desc[UR36][R14.64] ;  /* 0x000000240e0e7981 */ /* 0x000ea2000c1e1900 */
        /* <DEDUP_REMOVED lines=10> */
[----:B--2---:R-:W-:-:S05]  /*8060*/  FADD.FTZ R69, R153, R14 ;  /* 0x0000000e99457221 */ /* 0x004fca0000010000 */
[----:B------:R0:W-:Y:S04]  /*8070*/  STG.E desc[UR36][R132.64], R69 ;  /* 0x0000004584007986 */ /* 0x0001e8000c101924 */
[----:B------:R-:W2:Y:S01]  /*8080*/  LDG.E R131, desc[UR36][R130.64] ;  /* 0x0000002482837981 */ /* 0x000ea2000c1e1900 */
[----:B------:R-:W-:-:S05]  /*8090*/  IADD3 R70, P3, PT, R52, R70, RZ ;  /* 0x0000004634467210 */ /* 0x000fca0007f7e0ff */
[----:B------:R-:W-:Y:S01]  /*80a0*/  IMAD.X R225, R63, 0x1, R225, P3 ;  /* 0x000000013fe17824 */ /* 0x000fe200018e06e1 */
[----:B------:R-:W-:-:S04]  /*80b0*/  LEA R14, P3, R70, UR12, 0x2 ;  /* 0x0000000c460e7c11 */ /* 0x000fc8000f8610ff */
[----:B------:R-:W-:Y:S01]  /*80c0*/  LEA.HI.X R15, R70, UR13, R225, 0x2, P3 ;  /* 0x0000000d460f7c11 */ /* 0x000fe200098f14e1 */
[----:B--2---:R-:W-:-:S05]  /*80d0*/  FADD.FTZ R70, R152, R131 ;  /* 0x0000008398467221 */ /* 0x004fca0000010000 */
[----:B------:R0:W-:Y:S03]  /*80e0*/  STG.E desc[UR36][R14.64], R70 ;  /* 0x000000460e007986 */ /* 0x0001e6000c101924 */
.L_x_2759:
[----:B------:R-:W-:Y:S05]  /*80f0*/  BSYNC.RECONVERGENT B2 ;  /* 0x0000000000027941 */ /* 0x000fea0003800200 */
.L_x_2758:
[----:B------:R3:W4:Y:S01]  /*8100*/  @!P1 LDG.E R128, desc[UR36][R128.64] ;  /* 0x0000002480809981 */ /* 0x000722000c1e1900 */
[----:B012---:R-:W0:Y:S01]  /*8110*/  @!P1 LDC.64 R14, c[0x0][0x3b8] ;  /* 0x0000ee00ff0e9b82 */ /* 0x007e220000000a00 */
        /* <DEDUP_REMOVED lines=10> */
[----:B---3--:R-:W-:Y:S01]  /*81c0*/  @!P1 LEA.HI.X R129, R130, R15, R126, 0x2, P4 ;  /* 0x0000000f82819211 */ /* 0x008fe200020f147e */
[----:B------:R-:W-:Y:S02]  /*81d0*/  @!P1 IMAD.MOV.U32 R130, RZ, RZ, R224 ;  /* 0x000000ffff829224 */ /* 0x000fe400078e00e0 */
[----:B----4-:R-:W-:Y:S01]  /*81e0*/  @!P1 FADD.FTZ R71, R151, R128 ;  /* 0x0000008097479221 */ /* 0x010fe20000010000 */
[----:B------:R-:W-:Y:S01]  /*81f0*/  @!P1 IMAD.MOV.U32 R128, RZ, RZ, R13 ;  /* 0x000000ffff809224 */ /* 0x000fe200078e000d */
[----:B------:R-:W-:Y:S01]  /*8200*/  @!P1 IADD3 R225, P3, PT, R52, R132, RZ ;  /* 0x0000008434e19210 */ /* 0x000fe20007f7e0ff */
[----:B------:R-:W0:Y:S02]  /*8210*/  @!P1 LDC.64 R126, c[0x0][0x3b8] ;  /* 0x0000ee00ff7e9b82 */ /* 0x000e240000000a00 */
[----:B------:R1:W-:Y:S04]  /*8220*/  @!P1 STG.E desc[UR36][R130.64], R71 ;  /* 0x0000004782009986 */ /* 0x0003e8000c101924 */
[----:B------:R0:W2:Y:S01]  /*8230*/  @!P1 LDG.E R129, desc[UR36][R128.64] ;  /* 0x0000002480819981 */ /* 0x0000a2000c1e1900 */
[----:B------:R-:W-:Y:S01]  /*8240*/  IMAD.IADD R230, R228, 0x1, R11 ;  /* 0x00000001e4e67824 */ /* 0x000fe200078e020b */
[----:B------:R-:W-:Y:S01]  /*8250*/  BSSY.RECONVERGENT B2, `(.L_x_2760) ;  /* 0x0000029000027945 */ /* 0x000fe20003800200 */
        /* <DEDUP_REMOVED lines=11> */
[----:B------:R-:W-:Y:S01]  /*8310*/  @!P1 IMAD.MOV.U32 R129, RZ, RZ, R131 ;  /* 0x000000ffff819224 */ /* 0x000fe200078e0083 */
[----:B------:R0:W-:Y:S01]  /*8320*/  @!P1 STG.E desc[UR36][R14.64], R72 ;  /* 0x000000480e009986 */ /* 0x0001e2000c101924 */
[----:B------:R-:W-:Y:S05]  /*8330*/  @P1 BRA `(.L_x_2761) ;  /* 0x0000000000681947 */ /* 0x000fea0003800000 */
[----:B------:R-:W-:-:S04]  /*8340*/  SHF.L.U32 R73, R230, 0x2, RZ ;  /* 0x00000002e6497819 */ /* 0x000fc800000006ff */
[----:B------:R-:W-:Y:S02]  /*8350*/  SHF.R.S32.HI R74, RZ, 0x1f, R73 ;  /* 0x0000001fff4a7819 */ /* 0x000fe40000011449 */
[----:B0-----:R-:W-:-:S05]  /*8360*/  IADD3 R15, P3, PT, R53, R73, RZ ;  /* 0x00000049350f7210 */ /* 0x001fca0007f7e0ff */
[----:B------:R-:W-:Y:S01]  /*8370*/  IMAD.X R130, R64, 0x1, R74, P3 ;  /* 0x0000000140827824 */ /* 0x000fe200018e064a */
[----:B------:R-:W-:-:S04]  /*8380*/  LEA R14, P3, R15, UR12, 0x2 ;  /* 0x0000000c0f0e7c11 */ /* 0x000fc8000f8610ff */
[----:B------:R-:W-:-:S05]  /*8390*/  LEA.HI.X R15, R15, UR13, R130, 0x2, P3 ;  /* 0x0000000d0f0f7c11 */ /* 0x000fca00098f1482 */
[----:B------:R-:W2:Y:S01]  /*83a0*/  LDG.E R14, desc[UR36][R14.64] ;  /* 0x000000240e0e7981 */ /* 0x000ea2000c1e1900 */
[----:B------:R-:W-:Y:S01]  /*83b0*/  IMAD R225, R12, 0x4, R57 ;  /* 0x000000040ce17824 */ /* 0x000fe200078e0239 */
[----:B------:R-:W-:-:S04]  /*83c0*/  IADD3 R73, P3, PT, R52, R73, RZ ;  /* 0x0000004934497210 */ /* 0x000fc80007f7e0ff */
[----:B------:R-:W-:Y:S01]  /*83d0*/  SHF.R.S32.HI R227, RZ, 0x1f, R225 ;  /* 0x0000001fffe37819 */ /* 0x000fe200000114e1 */
[----:B------:R-:W-:Y:S01]  /*83e0*/  IMAD.X R74, R63, 0x1, R74, P3 ;  /* 0x000000013f4a7824 */ /* 0x000fe200018e064a */
[----:B------:R-:W-:Y:S02]  /*83f0*/  IADD3 R131, P4, PT, R53, R225, RZ ;  /* 0x000000e135837210 */ /* 0x000fe40007f9e0ff */
[----:B------:R-:W-:-:S03]  /*8400*/  LEA R132, P3, R73, UR12, 0x2 ;  /* 0x0000000c49847c11 */ /* 0x000fc6000f8610ff */
[----:B------:R-:W-:Y:S01]  /*8410*/  IMAD.X R228, R64, 0x1, R227, P4 ;  /* 0x0000000140e47824 */ /* 0x000fe200020e06e3 */
[----:B------:R-:W-:Y:S02]  /*8420*/  LEA R130, P4, R131, UR12, 0x2 ;  /* 0x0000000c83827c11 */ /* 0x000fe4000f8810ff */
[----:B------:R-:W-:Y:S02]  /*8430*/  LEA.HI.X R133, R73, UR13, R74, 0x2, P3 ;  /* 0x0000000d49857c11 */ /* 0x000fe400098f144a */
[----:B------:R-:W-:Y:S01]  /*8440*/  LEA.HI.X R131, R131, UR13, R228, 0x2, P4 ;  /* 0x0000000d83837c11 */ /* 0x000fe2000a0f14e4 */
[----:B--2---:R-:W-:-:S05]  /*8450*/  FADD.FTZ R73, R149, R14 ;  /* 0x0000000e95497221 */ /* 0x004fca0000010000 */
[----:B------:R1:W-:Y:S04]  /*8460*/  STG.E desc[UR36][R132.64], R73 ;  /* 0x0000004984007986 */ /* 0x0003e8000c101924 */
[----:B------:R-:W2:Y:S01]  /*8470*/  LDG.E R131, desc[UR36][R130.64] ;  /* 0x0000002482837981 */ /* 0x000ea2000c1e1900 */
[----:B------:R-:W-:-:S04]  /*8480*/  IADD3 R225, P3, PT, R52, R225, RZ ;  /* 0x000000e134e17210 */ /* 0x000fc80007f7e0ff */
[----:B------:R-:W-:Y:S02]  /*8490*/  IADD3.X R74, PT, PT, R63, R227, RZ, P3, !PT ;  /* 0x000000e33f4a7210 */ /* 0x000fe40001ffe4ff */
[----:B------:R-:W-:-:S04]  /*84a0*/  LEA R14, P3, R225, UR12, 0x2 ;  /* 0x0000000ce10e7c11 */ /* 0x000fc8000f8610ff */
[----:B------:R-:W-:Y:S01]  /*84b0*/  LEA.HI.X R15, R225, UR13, R74, 0x2, P3 ;  /* 0x0000000de10f7c11 */ /* 0x000fe200098f144a */
[----:B--2---:R-:W-:-:S05]  /*84c0*/  FADD.FTZ R74, R148, R131 ;  /* 0x00000083944a7221 */ /* 0x004fca0000010000 */
[----:B------:R1:W-:Y:S03]  /*84d0*/  STG.E desc[UR36][R14.64], R74 ;  /* 0x0000004a0e007986 */ /* 0x0003e6000c101924 */
.L_x_2761:
[----:B------:R-:W-:Y:S05]  /*84e0*/  BSYNC.RECONVERGENT B2 ;  /* 0x0000000000027941 */ /* 0x000fea0003800200 */
.L_x_2760:
[----:B------:R2:W3:Y:S01]  /*84f0*/  @!P1 LDG.E R128, desc[UR36][R128.64] ;  /* 0x0000002480809981 */ /* 0x0004e2000c1e1900 */
[----:B01----:R-:W0:Y:S01]  /*8500*/  @!P1 LDC.64 R14, c[0x0][0x3b8] ;  /* 0x0000ee00ff0e9b82 */ /* 0x003e220000000a00 */
        /* <DEDUP_REMOVED lines=13> */
[----:B---3--:R-:W-:Y:S01]  /*85e0*/  @!P1 FADD.FTZ R75, R147, R128 ;  /* 0x00000080934b9221 */ /* 0x008fe20000010000 */
[----:B------:R-:W-:-:S04]  /*85f0*/  @!P1 IMAD.MOV.U32 R128, RZ, RZ, R13 ;  /* 0x000000ffff809224 */ /* 0x000fc800078e000d */
[----:B------:R1:W-:Y:S04]  /*8600*/  @!P1 STG.E desc[UR36][R130.64], R75 ;  /* 0x0000004b82009986 */ /* 0x0003e8000c101924 */
[----:B------:R0:W2:Y:S01]  /*8610*/  @!P1 LDG.E R129, desc[UR36][R128.64] ;  /* 0x0000002480819981 */ /* 0x0000a2000c1e1900 */
        /* <DEDUP_REMOVED lines=13> */
[----:B------:R-:W-:Y:S02]  /*86f0*/  @!P1 IMAD.MOV.U32 R129, RZ, RZ, R15 ;  /* 0x000000ffff819224 */ /* 0x000fe400078e000f */
[----:B------:R-:W0:Y:S01]  /*8700*/  @!P1 LDC.64 R14, c[0x0][0x3b8] ;  /* 0x0000ee00ff0e9b82 */ /* 0x000e220000000a00 */
[----:B------:R1:W-:Y:S04]  /*8710*/  @!P1 STG.E desc[UR36][R130.64], R76 ;  /* 0x0000004c82009986 */ /* 0x0003e8000c101924 */
[----:B------:R2:W3:Y:S01]  /*8720*/  @!P1 LDG.E R128, desc[UR36][R128.64] ;  /* 0x0000002480809981 */ /* 0x0004e2000c1e1900 */
        /* <DEDUP_REMOVED lines=13> */
[----:B---3--:R-:W-:Y:S01]  /*8800*/  @!P1 FADD.FTZ R77, R145, R128 ;  /* 0x00000080914d9221 */ /* 0x008fe20000010000 */
[----:B------:R-:W-:-:S04]  /*8810*/  @!P1 IMAD.MOV.U32 R128, RZ, RZ, R13 ;  /* 0x000000ffff809224 */ /* 0x000fc800078e000d */
[----:B------:R1:W-:Y:S04]  /*8820*/  @!P1 STG.E desc[UR36][R130.64], R77 ;  /* 0x0000004d82009986 */ /* 0x0003e8000c101924 */
[----:B------:R0:W2:Y:S01]  /*8830*/  @!P1 LDG.E R129, desc[UR36][R128.64] ;  /* 0x0000002480819981 */ /* 0x0000a2000c1e1900 */
        /* <DEDUP_REMOVED lines=13> */
[----:B------:R-:W-:Y:S02]  /*8910*/  @!P1 IMAD.MOV.U32 R129, RZ, RZ, R15 ;  /* 0x000000ffff819224 */ /* 0x000fe400078e000f */
[----:B------:R-:W0:Y:S01]  /*8920*/  @!P1 LDC.64 R14, c[0x0][0x3b8] ;  /* 0x0000ee00ff0e9b82 */ /* 0x000e220000000a00 */
[----:B------:R1:W-:Y:S04]  /*8930*/  @!P1 STG.E desc[UR36][R130.64], R78 ;  /* 0x0000004e82009986 */ /* 0x0003e8000c101924 */
[----:B------:R2:W3:Y:S01]  /*8940*/  @!P1 LDG.E R128, desc[UR36][R128.64] ;  /* 0x0000002480809981 */ /* 0x0004e2000c1e1900 */
        /* <DEDUP_REMOVED lines=11> */
[----:B--2---:R-:W-:Y:S01]  /*8a00*/  @!P1 LEA.HI.X R129, R225, R15, R126, 0x2, P4 ;  /* 0x0000000fe1819211 */ /* 0x004fe200020f147e */
[----:B---3--:R-:W-:Y:S01]  /*8a10*/  @!P1 FADD.FTZ R79, R143, R128 ;  /* 0x000000808f4f9221 */ /* 0x008fe20000010000 */
[----:B------:R-:W-:Y:S01]  /*8a20*/  @!P1 MOV R128, R13 ;  /* 0x0000000d00809202 */ /* 0x000fe20000000f00 */
[----:B------:R-:W0:Y:S03]  /*8a30*/  @!P1 LDC.64 R126, c[0x0][0x3b8] ;  /* 0x0000ee00ff7e9b82 */ /* 0x000e260000000a00 */
[----:B------:R1:W-:Y:S04]  /*8a40*/  @!P1 STG.E desc[UR36][R130.64], R79 ;  /* 0x0000004f82009986 */ /* 0x0003e8000c101924 */
[----:B------:R0:W2:Y:S01]  /*8a50*/  @!P1 LDG.E R129, desc[UR36][R128.64] ;  /* 0x0000002480819981 */ /* 0x0000a2000c1e1900 */
        /* <DEDUP_REMOVED lines=14> */
[----:B------:R-:W-:Y:S01]  /*8b40*/  @!P1 IMAD.MOV.U32 R129, RZ, RZ, R131 ;  /* 0x000000ffff819224 */ /* 0x000fe200078e0083 */
[----:B------:R0:W-:Y:S01]  /*8b50*/  @!P1 STG.E desc[UR36][R14.64], R80 ;  /* 0x000000500e009986 */ /* 0x0001e2000c101924 */
[----:B------:R-:W-:Y:S05]  /*8b60*/  @P1 BRA `(.L_x_2763) ;  /* 0x0000000000681947 */ /* 0x000fea0003800000 */
[----:B------:R-:W-:-:S05]  /*8b70*/  IMAD.SHL.U32 R81, R230, 0x4, RZ ;  /* 0x00000004e6517824 */ /* 0x000fca00078e00ff */
        /* <DEDUP_REMOVED lines=25> */
.L_x_2763:
[----:B------:R-:W-:Y:S05]  /*8d10*/  BSYNC.RECONVERGENT B2 ;  /* 0x0000000000027941 */ /* 0x000fea0003800200 */
.L_x_2762:
[----:B------:R2:W3:Y:S01]  /*8d20*/  @!P1 LDG.E R128, desc[UR36][R128.64] ;  /* 0x0000002480809981 */ /* 0x0004e2000c1e1900 */
[----:B01----:R-:W0:Y:S01]  /*8d30*/  @!P1 LDC.64 R14, c[0x0][0x3b8] ;  /* 0x0000ee00ff0e9b82 */ /* 0x003e220000000a00 */
        /* <DEDUP_REMOVED lines=48> */
[----:B------:R-:W-:-:S04]  /*9040*/  @!P1 MOV R128, R13 ;  /* 0x0000000d00809202 */ /* 0x000fc80000000f00 */
[----:B------:R1:W-:Y:S04]  /*9050*/  @!P1 STG.E desc[UR36][R130.64], R85 ;  /* 0x0000005582009986 */ /* 0x0003e8000c101924 */
[----:B------:R2:W3:Y:S01]  /*9060*/  @!P1 LDG.E R128, desc[UR36][R128.64] ;  /* 0x0000002480809981 */ /* 0x0004e2000c1e1900 */
        /* <DEDUP_REMOVED lines=11> */
[----:B--2---:R-:W-:Y:S01]  /*9120*/  @!P1 LEA.HI.X R129, R132, R127, R133, 0x2, P4 ;  /* 0x0000007f84819211 */ /* 0x004fe200020f1485 */
[----:B---3--:R-:W-:Y:S01]  /*9130*/  @!P1 FADD.FTZ R86, R3, R128 ;  /* 0x0000008003569221 */ /* 0x008fe20000010000 */
[----:B------:R-:W-:Y:S02]  /*9140*/  @!P1 IMAD.MOV.U32 R128, RZ, RZ, R14 ;  /* 0x000000ffff809224 */ /* 0x000fe400078e000e */
[----:B------:R-:W0:Y:S02]  /*9150*/  @!P1 LDC.64 R14, c[0x0][0x3b8] ;  /* 0x0000ee00ff0e9b82 */ /* 0x000e240000000a00 */
        /* <DEDUP_REMOVED lines=13> */
[----:B------:R-:W-:Y:S02]  /*9230*/  @!P1 LEA.HI.X R13, R13, R15, R126, 0x2, P4 ;  /* 0x0000000f0d0d9211 */ /* 0x000fe400020f147e */
[----:B------:R-:W0:Y:S01]  /*9240*/  @!P1 LDC.64 R126, c[0x0][0x3b8] ;  /* 0x0000ee00ff7e9b82 */ /* 0x000e220000000a00 */
[----:B--2---:R-:W-:Y:S02]  /*9250*/  @!P1 FADD.FTZ R87, R4, R129 ;  /* 0x0000008104579221 */ /* 0x004fe40000010000 */
[----:B------:R-:W-:-:S03]  /*9260*/  @!P1 IMAD.MOV.U32 R129, RZ, RZ, R13 ;  /* 0x000000ffff819224 */ /* 0x000fc600078e000d */
        /* <DEDUP_REMOVED lines=32> */
[----:B--2---:R-:W-:Y:S02]  /*9470*/  @!P1 FADD.FTZ R89, R6, R129 ;  /* 0x0000008106599221 */ /* 0x004fe40000010000 */
[----:B------:R-:W-:-:S03]  /*9480*/  @!P1 IMAD.MOV.U32 R129, RZ, RZ, R13 ;  /* 0x000000ffff819224 */ /* 0x000fc600078e000d */
        /* <DEDUP_REMOVED lines=15> */
[----:B------:R-:W-:Y:S02]  /*9580*/  @!P1 MOV R128, R14 ;  /* 0x0000000e00809202 */ /* 0x000fe40000000f00 */
        /* <DEDUP_REMOVED lines=85> */
[----:B------:R-:W-:Y:S01]  /*9ae0*/  @!P1 IADD3 R133, P3, PT, R52, R132, RZ ;  /* 0x0000008434859210 */ /* 0x000fe20007f7e0ff */
[----:B------:R-:W0:Y:S01]  /*9af0*/  @!P1 LDC.64 R126, c[0x0][0x3b8] ;  /* 0x0000ee00ff7e9b82 */ /* 0x000e220000000a00 */
[----:B------:R1:W-:Y:S04]  /*9b00*/  @!P1 STG.E desc[UR36][R130.64], R95 ;  /* 0x0000005f82009986 */ /* 0x0003e8000c101924 */
[----:B------:R0:W2:Y:S01]  /*9b10*/  @!P1 LDG.E R129, desc[UR36][R128.64] ;  /* 0x0000002480819981 */ /* 0x0000a2000c1e1900 */
[----:B------:R-:W-:Y:S01]  /*9b20*/  IMAD.IADD R230, R228, 0x1, R11 ;  /* 0x00000001e4e67824 */ /* 0x000fe200078e020b */
[----:B------:R-:W-:Y:S01]  /*9b30*/  BSSY.RECONVERGENT B2, `(.L_x_2764) ;  /* 0x0000029000027945 */ /* 0x000fe20003800200 */
[----:B------:R-:W-:Y:S01]  /*9b40*/  @!P1 IMAD.X R228, R63, 0x1, R13, P3 ;  /* 0x000000013fe49824 */ /* 0x000fe200018e060d */
[----:B------:R-:W-:Y:S01]  /*9b50*/  @!P1 LEA R14, P3, R133, R14, 0x2 ;  /* 0x0000000e850e9211 */ /* 0x000fe200078610ff */
[----:B------:R-:W-:-:S03]  /*9b60*/  IMAD R226, R11, 0x2, R230 ;  /* 0x000000020be27824 */ /* 0x000fc600078e02e6 */
[----:B------:R-:W-:Y:S01]  /*9b70*/  @!P1 LEA.HI.X R15, R133, R15, R228, 0x2, P3 ;  /* 0x0000000f850f9211 */ /* 0x000fe200018f14e4 */
[----:B------:R-:W-:-:S05]  /*9b80*/  @!P1 IMAD.SHL.U32 R225, R226, 0x4, RZ ;  /* 0x00000004e2e19824 */ /* 0x000fca00078e00ff */
[----:B------:R-:W-:Y:S02]  /*9b90*/  @!P1 SHF.R.S32.HI R224, RZ, 0x1f, R225 ;  /* 0x0000001fffe09819 */ /* 0x000fe400000114e1 */
[----:B------:R-:W-:-:S04]  /*9ba0*/  @!P1 IADD3 R132, P4, PT, R53, R225, RZ ;  /* 0x000000e135849210 */ /* 0x000fc80007f9e0ff */
[----:B------:R-:W-:Y:S02]  /*9bb0*/  @!P1 IADD3.X R13, PT, PT, R64, R224, RZ, P4, !PT ;  /* 0x000000e0400d9210 */ /* 0x000fe400027fe4ff */
[----:B0-----:R-:W-:-:S04]  /*9bc0*/  @!P1 LEA R128, P4, R132, R126, 0x2 ;  /* 0x0000007e84809211 */ /* 0x001fc800078810ff */
[----:B------:R-:W-:Y:S01]  /*9bd0*/  @!P1 LEA.HI.X R13, R132, R127, R13, 0x2, P4 ;  /* 0x0000007f840d9211 */ /* 0x000fe200020f140d */
[----:B--2---:R-:W-:-:S04]  /*9be0*/  @!P1 FADD.FTZ R96, R18, R129 ;  /* 0x0000008112609221 */ /* 0x004fc80000010000 */
[----:B------:R-:W-:Y:S01]  /*9bf0*/  @!P1 IMAD.MOV.U32 R129, RZ, RZ, R13 ;  /* 0x000000ffff819224 */ /* 0x000fe200078e000d */
[----:B------:R1:W-:Y:S01]  /*9c00*/  @!P1 STG.E desc[UR36][R14.64], R96 ;  /* 0x000000600e009986 */ /* 0x0003e2000c101924 */
[----:B------:R-:W-:Y:S05]  /*9c10*/  @P1 BRA `(.L_x_2765) ;  /* 0x0000000000681947 */ /* 0x000fea0003800000 */
[----:B------:R-:W-:-:S05]  /*9c20*/  IMAD.SHL.U32 R13, R230, 0x4, RZ ;  /* 0x00000004e60d7824 */ /* 0x000fca00078e00ff */
[----:B-1----:R-:W-:Y:S02]  /*9c30*/  SHF.R.S32.HI R14, RZ, 0x1f, R13 ;  /* 0x0000001fff0e7819 */ /* 0x002fe4000001140d */
[----:B------:R-:W-:-:S05]  /*9c40*/  IADD3 R15, P3, PT, R53, R13, RZ ;  /* 0x0000000d350f7210 */ /* 0x000fca0007f7e0ff */
        /* <DEDUP_REMOVED lines=23> */
.L_x_2765:
[----:B------:R-:W-:Y:S05]  /*9dc0*/  BSYNC.RECONVERGENT B2 ;  /* 0x0000000000027941 */ /* 0x000fea0003800200 */
.L_x_2764:
[----:B------:R2:W3:Y:S01]  /*9dd0*/  @!P1 LDG.E R128, desc[UR36][R128.64] ;  /* 0x0000002480809981 */ /* 0x0004e2000c1e1900 */
[----:B-1----:R-:W1:Y:S01]  /*9de0*/  @!P1 LDC.64 R14, c[0x0][0x3b8] ;  /* 0x0000ee00ff0e9b82 */ /* 0x002e620000000a00 */
[----:B------:R-:W-:Y:S01]  /*9df0*/  IMAD.IADD R226, R226, 0x1, R11 ;  /* 0x00000001e2e27824 */ /* 0x000fe200078e020b */
[----:B------:R-:W-:-:S03]  /*9e00*/  @!P1 IADD3 R225, P3, PT, R52, R225, RZ ;  /* 0x000000e134e19210 */ /* 0x000fc60007f7e0ff */
[----:B0-----:R-:W-:Y:S01]  /*9e10*/  @!P1 IMAD.SHL.U32 R130, R226, 0x4, RZ ;  /* 0x00000004e2829824 */ /* 0x001fe200078e00ff */
[----:B------:R-:W-:Y:S02]  /*9e20*/  @!P1 IADD3.X R224, PT, PT, R63, R224, RZ, P3, !PT ;  /* 0x000000e03fe09210 */ /* 0x000fe40001ffe4ff */
[----:B------:R-:W-:Y:S02]  /*9e30*/  @!P1 LEA R131, P3, R225, R126, 0x2 ;  /* 0x0000007ee1839211 */ /* 0x000fe400078610ff */
[----:B------:R-:W-:Y:S02]  /*9e40*/  @!P1 SHF.R.S32.HI R132, RZ, 0x1f, R130 ;  /* 0x0000001fff849819 */ /* 0x000fe40000011482 */
[----:B------:R-:W-:Y:S02]  /*9e50*/  @!P1 IADD3 R13, P4, PT, R53, R130, RZ ;  /* 0x00000082350d9210 */ /* 0x000fe40007f9e0ff */
[----:B--2---:R-:W-:-:S03]  /*9e60*/  @!P1 LEA.HI.X R129, R225, R127, R224, 0x2, P3 ;  /* 0x0000007fe1819211 */ /* 0x004fc600018f14e0 */
[----:B------:R-:W-:Y:S01]  /*9e70*/  @!P1 IMAD.X R126, R64, 0x1, R132, P4 ;  /* 0x00000001407e9824 */ /* 0x000fe200020e0684 */
[----:B-1----:R-:W-:-:S04]  /*9e80*/  @!P1 LEA R12, P4, R13, R14, 0x2 ;  /* 0x0000000e0d0c9211 */ /* 0x002fc800078810ff */
[----:B------:R-:W-:Y:S02]  /*9e90*/  @!P1 LEA.HI.X R13, R13, R15, R126, 0x2, P4 ;  /* 0x0000000f0d0d9211 */ /* 0x000fe400020f147e */
[----:B------:R-:W0:Y:S01]  /*9ea0*/  @!P1 LDC.64 R126, c[0x0][0x3b8] ;  /* 0x0000ee00ff7e9b82 */ /* 0x000e220000000a00 */
[----:B---3--:R-:W-:Y:S01]  /*9eb0*/  @!P1 FADD.FTZ R99, R21, R128 ;  /* 0x0000008015639221 */ /* 0x008fe20000010000 */
[----:B------:R-:W-:-:S05]  /*9ec0*/  @!P1 IMAD.MOV.U32 R128, RZ, RZ, R131 ;  /* 0x000000ffff809224 */ /* 0x000fca00078e0083 */
[----:B------:R1:W-:Y:S04]  /*9ed0*/  @!P1 STG.E desc[UR36][R128.64], R99 ;  /* 0x0000006380009986 */ /* 0x0003e8000c101924 */
[----:B------:R0:W2:Y:S01]  /*9ee0*/  @!P1 LDG.E R13, desc[UR36][R12.64] ;  /* 0x000000240c0d9981 */ /* 0x0000a2000c1e1900 */
        /* <DEDUP_REMOVED lines=46> */
[----:B--2---:R-:W-:-:S03]  /*a1d0*/  @!P1 FADD.FTZ R101, R24, R13 ;  /* 0x0000000d18659221 */ /* 0x004fc60000010000 */
[----:B------:R-:W-:Y:S02]  /*a1e0*/  @!P1 MOV R13, R15 ;  /* 0x0000000f000d9202 */ /* 0x000fe40000000f00 */
[----:B------:R-:W0:Y:S01]  /*a1f0*/  @!P1 LDC.64 R14, c[0x0][0x3b8] ;  /* 0x0000ee00ff0e9b82 */ /* 0x000e220000000a00 */
[----:B------:R1:W-:Y:S04]  /*a200*/  @!P1 STG.E desc[UR36][R128.64], R101 ;  /* 0x0000006580009986 */ /* 0x0003e8000c101924 */
[----:B------:R2:W3:Y:S01]  /*a210*/  @!P1 LDG.E R12, desc[UR36][R12.64] ;  /* 0x000000240c0c9981 */ /* 0x0004e2000c1e1900 */
        /* <DEDUP_REMOVED lines=407> */
[----:B------:R1:W2:Y:S01]  /*bb90*/  @!P1 LDG.E R12, desc[UR36][R12.64] ;  /* 0x000000240c0c9981 */ /* 0x0002a2000c1e1900 */
[----:B------:R-:W-:Y:S02]  /*bba0*/  IADD3 R228, PT, PT, R228, R11, RZ ;  /* 0x0000000be4e47210 */ /* 0x000fe40007ffe0ff */
[----:B------:R-:W-:-:S03]  /*bbb0*/  @!P1 IADD3 R224, P3, PT, R52, R131, RZ ;  /* 0x0000008334e09210 */ /* 0x000fc60007f7e0ff */
[----:B------:R-:W-:Y:S02]  /*bbc0*/  @!P1 IMAD.SHL.U32 R130, R228, 0x4, RZ ;  /* 0x00000004e4829824 */ /* 0x000fe400078e00ff */
[----:B------:R-:W-:Y:S01]  /*bbd0*/  @!P1 IMAD.X R225, R63, 0x1, R133, P3 ;  /* 0x000000013fe19824 */ /* 0x000fe200018e0685 */
[C---:B------:R-:W-:Y:S02]  /*bbe0*/  @!P1 LEA R133, P3, R224.reuse, R126, 0x2 ;  /* 0x0000007ee0859211 */ /* 0x040fe400078610ff */
[----:B------:R-:W-:Y:S02]  /*bbf0*/  @!P1 SHF.R.S32.HI R131, RZ, 0x1f, R130 ;  /* 0x0000001fff839819 */ /* 0x000fe40000011482 */
[----:B------:R-:W-:Y:S02]  /*bc00*/  @!P1 IADD3 R132, P4, PT, R53, R130, RZ ;  /* 0x0000008235849210 */ /* 0x000fe40007f9e0ff */
[----:B------:R-:W-:-:S03]  /*bc10*/  @!P1 LEA.HI.X R127, R224, R127, R225, 0x2, P3 ;  /* 0x0000007fe07f9211 */ /* 0x000fc600018f14e1 */
[----:B------:R-:W-:Y:S01]  /*bc20*/  @!P1 IMAD.X R126, R64, 0x1, R131, P4 ;  /* 0x00000001407e9824 */ /* 0x000fe200020e0683 */
[----:B0-----:R-:W-:-:S04]  /*bc30*/  @!P1 LEA R128, P4, R132, R14, 0x2 ;  /* 0x0000000e84809211 */ /* 0x001fc800078810ff */
[----:B-1----:R-:W-:Y:S01]  /*bc40*/  @!P1 LEA.HI.X R13, R132, R15, R126, 0x2, P4 ;  /* 0x0000000f840d9211 */ /* 0x002fe200020f147e */
[----:B------:R-:W-:Y:S02]  /*bc50*/  @!P1 IMAD.MOV.U32 R126, RZ, RZ, R133 ;  /* 0x000000ffff7e9224 */ /* 0x000fe400078e0085 */
[----:B--2---:R-:W-:Y:S01]  /*bc60*/  @!P1 FADD.FTZ R134, R49, R12 ;  /* 0x0000000c31869221 */ /* 0x004fe20000010000 */
[----:B------:R-:W-:-:S04]  /*bc70*/  @!P1 MOV R12, R128 ;  /* 0x00000080000c9202 */ /* 0x000fc80000000f00 */
[----:B------:R2:W-:Y:S04]  /*bc80*/  @!P1 STG.E desc[UR36][R126.64], R134 ;  /* 0x000000867e009986 */ /* 0x0005e8000c101924 */
[----:B------:R0:W3:Y:S01]  /*bc90*/  @!P1 LDG.E R13, desc[UR36][R12.64] ;  /* 0x000000240c0d9981 */ /* 0x0000e2000c1e1900 */
[----:B------:R-:W-:-:S05]  /*bca0*/  @!P1 IADD3 R130, P3, PT, R52, R130, RZ ;  /* 0x0000008234829210 */ /* 0x000fca0007f7e0ff */
[----:B------:R-:W-:Y:S01]  /*bcb0*/  @!P1 IMAD.X R131, R63, 0x1, R131, P3 ;  /* 0x000000013f839824 */ /* 0x000fe200018e0683 */
[----:B0-----:R-:W-:-:S04]  /*bcc0*/  @!P1 LEA R12, P3, R130, R14, 0x2 ;  /* 0x0000000e820c9211 */ /* 0x001fc800078610ff */
[----:B------:R-:W-:Y:S01]  /*bcd0*/  @!P1 LEA.HI.X R15, R130, R15, R131, 0x2, P3 ;  /* 0x0000000f820f9211 */ /* 0x000fe200018f1483 */
[----:B---3--:R-:W-:-:S04]  /*bce0*/  @!P1 FADD.FTZ R135, R50, R13 ;  /* 0x0000000d32879221 */ /* 0x008fc80000010000 */
[----:B------:R-:W-:-:S05]  /*bcf0*/  @!P1 IMAD.MOV.U32 R13, RZ, RZ, R15 ;  /* 0x000000ffff0d9224 */ /* 0x000fca00078e000f */
[----:B------:R2:W-:Y:S01]  /*bd00*/  @!P1 STG.E desc[UR36][R12.64], R135 ;  /* 0x000000870c009986 */ /* 0x0005e2000c101924 */
[----:B------:R-:W-:Y:S05]  /*bd10*/  @P1 BRA `(.L_x_2755) ;  /* 0x0000002400e41947 */ /* 0x000fea0003800000 */
[----:B------:R-:W-:-:S04]  /*bd20*/  IMAD.IADD R11, R228, 0x1, R11 ;  /* 0x00000001e40b7824 */ /* 0x000fc800078e020b */
[----:B------:R-:W-:-:S05]  /*bd30*/  IMAD.SHL.U32 R11, R11, 0x4, RZ ;  /* 0x000000040b0b7824 */ /* 0x000fca00078e00ff */
[----:B--2---:R-:W-:Y:S02]  /*bd40*/  SHF.R.S32.HI R12, RZ, 0x1f, R11 ;  /* 0x0000001fff0c7819 */ /* 0x004fe4000001140b */
[----:B------:R-:W-:-:S04]  /*bd50*/  IADD3 R13, P3, PT, R53, R11, RZ ;  /* 0x0000000b350d7210 */ /* 0x000fc80007f7e0ff */
[----:B------:R-:W-:Y:S02]  /*bd60*/  IADD3.X R126, PT, PT, R64, R12, RZ, P3, !PT ;  /* 0x0000000c407e7210 */ /* 0x000fe40001ffe4ff */
[----:B------:R-:W-:-:S04]  /*bd70*/  LEA R14, P3, R13, UR12, 0x2 ;  /* 0x0000000c0d0e7c11 */ /* 0x000fc8000f8610ff */
[----:B------:R-:W-:-:S05]  /*bd80*/  LEA.HI.X R15, R13, UR13, R126, 0x2, P3 ;  /* 0x0000000d0d0f7c11 */ /* 0x000fca00098f147e */
[----:B------:R-:W2:Y:S01]  /*bd90*/  LDG.E R14, desc[UR36][R14.64] ;  /* 0x000000240e0e7981 */ /* 0x000ea2000c1e1900 */
[----:B------:R-:W-:-:S05]  /*bda0*/  IADD3 R11, P3, PT, R52, R11, RZ ;  /* 0x0000000b340b7210 */ /* 0x000fca0007f7e0ff */
[----:B------:R-:W-:Y:S01]  /*bdb0*/  IMAD.X R126, R63, 0x1, R12, P3 ;  /* 0x000000013f7e7824 */ /* 0x000fe200018e060c */
[----:B------:R-:W-:-:S04]  /*bdc0*/  LEA R12, P3, R11, UR12, 0x2 ;  /* 0x0000000c0b0c7c11 */ /* 0x000fc8000f8610ff */
[----:B------:R-:W-:Y:S01]  /*bdd0*/  LEA.HI.X R13, R11, UR13, R126, 0x2, P3 ;  /* 0x0000000d0b0d7c11 */ /* 0x000fe200098f147e */
[----:B--2---:R-:W-:-:S05]  /*bde0*/  FADD.FTZ R136, R51, R14 ;  /* 0x0000000e33887221 */ /* 0x004fca0000010000 */
[----:B------:R3:W-:Y:S01]  /*bdf0*/  STG.E desc[UR36][R12.64], R136 ;  /* 0x000000880c007986 */ /* 0x0007e2000c101924 */
[----:B------:R-:W-:Y:S05]  /*be00*/  BRA `(.L_x_2755) ;  /* 0x0000002400a87947 */ /* 0x000fea0003800000 */
.L_x_2743:
[----:B------:R-:W-:Y:S01]  /*be10*/  UIADD3 UR4, UPT, UPT, UR45, -0x1, URZ ;  /* 0xffffffff2d047890 */ /* 0x000fe2000fffe0ff */
[----:B------:R-:W-:Y:S02]  /*be20*/  VIADD R13, R62, 0xffffffff ;  /* 0xffffffff3e0d7836 */ /* 0x000fe40000000000 */
[----:B------:R-:W-:-:S03]  /*be30*/  IMAD.IADD R226, R12, 0x1, R11 ;  /* 0x000000010ce27824 */ /* 0x000fc600078e020b */
[----:B------:R-:W-:-:S13]  /*be40*/  ISETP.GE.AND P1, PT, R13, UR4, PT ;  /* 0x000000040d007c0c */ /* 0x000fda000bf26270 */
[----:B------:R-:W1:Y:S01]  /*be50*/  @!P1 LDC.64 R14, c[0x0][0x3b8] ;  /* 0x0000ee00ff0e9b82 */ /* 0x000e620000000a00 */
[----:B------:R-:W-:Y:S01]  /*be60*/  @!P1 IMAD.SHL.U32 R13, R226, 0x4, RZ ;  /* 0x00000004e20d9824 */ /* 0x000fe200078e00ff */
[C---:B------:R-:W-:Y:S01]  /*be70*/  @!P1 LEA R129, R12.reuse, R55, 0x2 ;  /* 0x000000370c819211 */ /* 0x040fe200078e10ff */
[----:B------:R-:W-:-:S03]  /*be80*/  @!P1 IMAD R227, R12, 0x4, R56 ;  /* 0x000000040ce39824 */ /* 0x000fc600078e0238 */
[C---:B------:R-:W-:Y:S02]  /*be90*/  @!P1 IADD3 R131, P3, PT, R53.reuse, R13, RZ ;  /* 0x0000000d35839210 */ /* 0x040fe40007f7e0ff */
[----:B------:R-:W2:Y:S01]  /*bea0*/  @!P1 LDC.64 R126, c[0x0][0x3b8] ;  /* 0x0000ee00ff7e9b82 */ /* 0x000ea20000000a00 */
[----:B------:R-:W-:Y:S02]  /*beb0*/  @!P1 IADD3 R133, P4, PT, R53, R129, RZ ;  /* 0x0000008135859210 */ /* 0x000fe40007f9e0ff */
[-C--:B------:R-:W-:Y:S01]  /*bec0*/  @!P1 LEA.HI.X.SX32 R128, R13, R64.reuse, 0x1, P3 ;  /* 0x000000400d809211 */ /* 0x080fe200018f0eff */
[----:B------:R-:W-:Y:S01]  /*bed0*/  @!P1 IMAD R13, R226, 0x4, R55 ;  /* 0x00000004e20d9824 */ /* 0x000fe200078e0237 */
[----:B------:R-:W-:Y:S02]  /*bee0*/  @!P1 LEA.HI.X.SX32 R224, R129, R64, 0x1, P4 ;  /* 0x0000004081e09211 */ /* 0x000fe400020f0eff */
[-C--:B-1----:R-:W-:Y:S02]  /*bef0*/  @!P1 LEA R130, P3, R131, R14.reuse, 0x2 ;  /* 0x0000000e83829211 */ /* 0x082fe400078610ff */
[----:B------:R-:W-:-:S02]  /*bf00*/  @!P1 LEA R225, P4, R133, R14, 0x2 ;  /* 0x0000000e85e19211 */ /* 0x000fc400078810ff */
[-C--:B------:R-:W-:Y:S02]  /*bf10*/  @!P1 LEA.HI.X R131, R131, R15.reuse, R128, 0x2, P3 ;  /* 0x0000000f83839211 */ /* 0x080fe400018f1480 */
[----:B------:R-:W1:Y:S01]  /*bf20*/  @!P1 LDC.64 R128, c[0x0][0x3b8] ;  /* 0x0000ee00ff809b82 */ /* 0x000e620000000a00 */
[----:B------:R-:W-:Y:S02]  /*bf30*/  @!P1 LEA.HI.X R224, R133, R15, R224, 0x2, P4 ;  /* 0x0000000f85e09211 */ /* 0x000fe400020f14e0 */
[C---:B------:R-:W-:Y:S01]  /*bf40*/  @!P1 IADD3 R132, P3, PT, R53.reuse, R13, RZ ;  /* 0x0000000d35849210 */ /* 0x040fe20007f7e0ff */
[----:B------:R3:W5:Y:S01]  /*bf50*/  @!P1 LDG.E R67, desc[UR36][R130.64] ;  /* 0x0000002482439981 */ /* 0x000762000c1e1900 */
[----:B------:R-:W-:Y:S02]  /*bf60*/  @!P1 IADD3 R228, P4, PT, R53, R227, RZ ;  /* 0x000000e335e49210 */ /* 0x000fe40007f9e0ff */
[----:B------:R-:W-:Y:S01]  /*bf70*/  @!P1 LEA.HI.X.SX32 R133, R13, R64, 0x1, P3 ;  /* 0x000000400d859211 */ /* 0x000fe200018f0eff */
[----:B------:R-:W4:Y:S01]  /*bf80*/  @!P1 LDC.64 R14, c[0x0][0x3b8] ;  /* 0x0000ee00ff0e9b82 */ /* 0x000f220000000a00 */
[----:B--2---:R-:W-:-:S02]  /*bf90*/  @!P1 LEA R13, P3, R132, R126, 0x2 ;  /* 0x0000007e840d9211 */ /* 0x004fc400078610ff */
[----:B------:R-:W-:Y:S01]  /*bfa0*/  @!P1 LEA.HI.X.SX32 R227, R227, R64, 0x1, P4 ;  /* 0x00000040e3e39211 */ /* 0x000fe200020f0eff */
[----:B---3--:R-:W-:Y:S02]  /*bfb0*/  @!P1 IMAD.MOV.U32 R130, RZ, RZ, R225 ;  /* 0x000000ffff829224 */ /* 0x008fe400078e00e1 */
[----:B------:R-:W-:Y:S01]  /*bfc0*/  @!P1 IMAD.MOV.U32 R131, RZ, RZ, R224 ;  /* 0x000000ffff839224 */ /* 0x000fe200078e00e0 */
[----:B------:R-:W-:Y:S02]  /*bfd0*/  @!P1 LEA R229, P4, R228, R126, 0x2 ;  /* 0x0000007ee4e59211 */ /* 0x000fe400078810ff */
[----:B------:R-:W-:Y:S02]  /*bfe0*/  LEA R226, R11, R226, 0x2 ;  /* 0x000000e20be27211 */ /* 0x000fe400078e10ff */
[-C--:B------:R-:W-:Y:S01]  /*bff0*/  @!P1 LEA.HI.X R126, R132, R127.reuse, R133, 0x2, P3 ;  /* 0x0000007f847e9211 */ /* 0x080fe200018f1485 */
[----:B------:R2:W5:Y:S01]  /*c000*/  @!P1 LDG.E R68, desc[UR36][R130.64] ;  /* 0x0000002482449981 */ /* 0x000562000c1e1900 */
[----:B------:R-:W-:Y:S01]  /*c010*/  @!P1 LEA.HI.X R133, R228, R127, R227, 0x2, P4 ;  /* 0x0000007fe4859211 */ /* 0x000fe200020f14e3 */
[----:B------:R-:W-:Y:S01]  /*c020*/  IMAD.IADD R228, R226, 0x1, R11 ;  /* 0x00000001e2e47824 */ /* 0x000fe200078e020b */
[----:B------:R-:W-:Y:S01]  /*c030*/  @!P1 LEA R224, P3, R12, R53, 0x2 ;  /* 0x000000350ce09211 */ /* 0x000fe200078610ff */
[----:B--2---:R-:W-:-:S02]  /*c040*/  @!P1 IMAD.MOV.U32 R130, RZ, RZ, R13 ;  /* 0x000000ffff829224 */ /* 0x004fc400078e000d */
[----:B------:R-:W-:Y:S01]  /*c050*/  @!P1 IMAD R13, R12, 0x4, R57 ;  /* 0x000000040c0d9824 */ /* 0x000fe200078e0239 */
[----:B------:R-:W-:Y:S01]  /*c060*/  IADD3 R232, PT, PT, R228, R11, RZ ;  /* 0x0000000be4e87210 */ /* 0x000fe20007ffe0ff */
[----:B------:R-:W-:Y:S02]  /*c070*/  @!P1 IMAD.MOV.U32 R131, RZ, RZ, R126 ;  /* 0x000000ffff839224 */ /* 0x000fe400078e007e */
[----:B------:R-:W2:Y:S01]  /*c080*/  @!P1 LDC.64 R126, c[0x0][0x3b8] ;  /* 0x0000ee00ff7e9b82 */ /* 0x000ea20000000a00 */
[----:B------:R-:W-:Y:S01]  /*c090*/  @!P1 IADD3 R231, P4, PT, R53, R13, RZ ;  /* 0x0000000d35e79210 */ /* 0x000fe20007f9e0ff */
[----:B------:R-:W-:Y:S01]  /*c0a0*/  @!P1 IMAD.X R225, RZ, RZ, R64, P3 ;  /* 0x000000ffffe19224 */ /* 0x000fe200018e0640 */
[----:B-1----:R-:W-:Y:S01]  /*c0b0*/  @!P1 LEA R227, P3, R224, R128, 0x2 ;  /* 0x00000080e0e39211 */ /* 0x002fe200078610ff */
[----:B------:R-:W-:Y:S01]  /*c0c0*/  @!P1 IMAD.MOV.U32 R132, RZ, RZ, R229 ;  /* 0x000000ffff849224 */ /* 0x000fe200078e00e5 */
[----:B------:R-:W-:Y:S01]  /*c0d0*/  @!P1 LEA.HI.X.SX32 R128, R13, R64, 0x1, P4 ;  /* 0x000000400d809211 */ /* 0x000fe200020f0eff */
[----:B------:R-:W-:Y:S01]  /*c0e0*/  @!P1 IMAD.SHL.U32 R13, R232, 0x4, RZ ;  /* 0x00000004e80d9824 */ /* 0x000fe200078e00ff */
[----:B------:R-:W-:Y:S01]  /*c0f0*/  @!P1 LEA.HI.X R230, R224, R129, R225, 0x2, P3 ;  /* 0x00000081e0e69211 */ /* 0x000fe200018f14e1 */
[----:B------:R1:W5:Y:S03]  /*c100*/  @!P1 LDG.E R69, desc[UR36][R130.64] ;  /* 0x0000002482459981 */ /* 0x000366000c1e1900 */
[----:B------:R-:W-:Y:S01]  /*c110*/  @!P1 IADD3 R224, P3, PT, R53, R13, RZ ;  /* 0x0000000d35e09210 */ /* 0x000fe20007f7e0ff */
[----:B------:R3:W5:Y:S01]  /*c120*/  @!P1 LDG.E R70, desc[UR36][R132.64] ;  /* 0x0000002484469981 */ /* 0x000762000c1e1900 */
[----:B----4-:R-:W-:-:S02]  /*c130*/  @!P1 LEA R233, P4, R231, R14, 0x2 ;  /* 0x0000000ee7e99211 */ /* 0x010fc400078810ff */
[----:B------:R-:W-:Y:S01]  /*c140*/  @!P1 LEA.HI.X.SX32 R225, R13, R64, 0x1, P3 ;  /* 0x000000400de19211 */ /* 0x000fe200018f0eff */
[----:B------:R-:W-:Y:S01]  /*c150*/  @!P1 IMAD.SHL.U32 R13, R226, 0x4, RZ ;  /* 0x00000004e20d9824 */ /* 0x000fe200078e00ff */
[C---:B------:R-:W-:Y:S01]  /*c160*/  @!P1 LEA R14, P3, R224.reuse, R14, 0x2 ;  /* 0x0000000ee00e9211 */ /* 0x040fe200078610ff */
[----:B-1----:R-:W1:Y:S01]  /*c170*/  @!P1 LDC.64 R130, c[0x0][0x3b8] ;  /* 0x0000ee00ff829b82 */ /* 0x002e620000000a00 */
[-C--:B------:R-:W-:Y:S02]  /*c180*/  @!P1 LEA.HI.X R234, R231, R15.reuse, R128, 0x2, P4 ;  /* 0x0000000fe7ea9211 */ /* 0x080fe400020f1480 */
[----:B------:R-:W-:Y:S01]  /*c190*/  @!P1 LEA.HI.X R15, R224, R15, R225, 0x2, P3 ;  /* 0x0000000fe00f9211 */ /* 0x000fe200018f14e1 */
[----:B---3--:R-:W-:Y:S01]  /*c1a0*/  @!P1 IMAD.MOV.U32 R133, RZ, RZ, R230 ;  /* 0x000000ffff859224 */ /* 0x008fe200078e00e6 */
[----:B------:R-:W-:-:S03]  /*c1b0*/  @!P1 MOV R132, R227 ;  /* 0x000000e300849202 */ /* 0x000fc60000000f00 */
[----:B------:R-:W3:Y:S01]  /*c1c0*/  @!P1 LDC.64 R128, c[0x0][0x3b8] ;  /* 0x0000ee00ff809b82 */ /* 0x000ee20000000a00 */
[----:B------:R-:W-:Y:S01]  /*c1d0*/  @!P1 IADD3 R230, P3, PT, R53, R13, RZ ;  /* 0x0000000d35e69210 */ /* 0x000fe20007f7e0ff */
[----:B------:R4:W5:Y:S01]  /*c1e0*/  @!P1 LDG.E R66, desc[UR36][R132.64] ;  /* 0x0000002484429981 */ /* 0x000962000c1e1900 */
[----:B------:R-:W-:Y:S02]  /*c1f0*/  LEA R232, R11, R232, 0x1 ;  /* 0x000000e80be87211 */ /* 0x000fe400078e08ff */
[----:B------:R-:W-:Y:S02]  /*c200*/  @!P1 LEA.HI.X.SX32 R13, R13, R64, 0x1, P3 ;  /* 0x000000400d0d9211 */ /* 0x000fe400018f0eff */
[C---:B--2---:R-:W-:Y:S01]  /*c210*/  @!P1 LEA R225, P3, R230.reuse, R126, 0x2 ;  /* 0x0000007ee6e19211 */ /* 0x044fe200078610ff */
[----:B----4-:R-:W-:Y:S02]  /*c220*/  @!P1 IMAD.MOV.U32 R132, RZ, RZ, R233 ;  /* 0x000000ffff849224 */ /* 0x010fe400078e00e9 */
[----:B------:R-:W-:Y:S01]  /*c230*/  @!P1 IMAD.MOV.U32 R133, RZ, RZ, R234 ;  /* 0x000000ffff859224 */ /* 0x000fe200078e00ea */
[----:B------:R-:W-:Y:S01]  /*c240*/  @!P1 LEA.HI.X R230, R230, R127, R13, 0x2, P3 ;  /* 0x0000007fe6e69211 */ /* 0x000fe200018f140d */
[----:B------:R-:W-:Y:S01]  /*c250*/  @!P1 IMAD.SHL.U32 R13, R232, 0x4, RZ ;  /* 0x00000004e80d9824 */ /* 0x000fe200078e00ff */
[----:B------:R-:W2:Y:S01]  /*c260*/  @!P1 LDC.64 R126, c[0x0][0x3b8] ;  /* 0x0000ee00ff7e9b82 */ /* 0x000ea20000000a00 */
[----:B------:R-:W-:Y:S01]  /*c270*/  @!P1 IMAD.SHL.U32 R224, R228, 0x4, RZ ;  /* 0x00000004e4e09824 */ /* 0x000fe200078e00ff */
[----:B------:R4:W5:Y:S02]  /*c280*/  @!P1 LDG.E R74, desc[UR36][R132.64] ;  /* 0x00000024844a9981 */ /* 0x000964000c1e1900 */
[----:B------:R-:W-:-:S02]  /*c290*/  @!P1 IADD3 R226, P4, PT, R53, R13, RZ ;  /* 0x0000000d35e29210 */ /* 0x000fc40007f9e0ff */
[----:B------:R-:W-:Y:S01]  /*c2a0*/  @!P1 IADD3 R227, P3, PT, R53, R224, RZ ;  /* 0x000000e035e39210 */ /* 0x000fe20007f7e0ff */
[----:B----4-:R-:W-:Y:S02]  /*c2b0*/  @!P1 IMAD.MOV.U32 R132, RZ, RZ, R14 ;  /* 0x000000ffff849224 */ /* 0x010fe400078e000e */
[----:B------:R-:W-:Y:S02]  /*c2c0*/  @!P1 IMAD.MOV.U32 R133, RZ, RZ, R15 ;  /* 0x000000ffff859224 */ /* 0x000fe400078e000f */
[----:B------:R-:W4:Y:S01]  /*c2d0*/  @!P1 LDC.64 R14, c[0x0][0x3b8] ;  /* 0x0000ee00ff0e9b82 */ /* 0x000f220000000a00 */
[-C--:B------:R-:W-:Y:S02]  /*c2e0*/  @!P1 LEA.HI.X.SX32 R13, R13, R64.reuse, 0x1, P4 ;  /* 0x000000400d0d9211 */ /* 0x080fe400020f0eff */
[----:B------:R0:W5:Y:S01]  /*c2f0*/  @!P1 LDG.E R73, desc[UR36][R132.64] ;  /* 0x0000002484499981 */ /* 0x000162000c1e1900 */
[----:B------:R-:W-:Y:S01]  /*c300*/  @!P1 LEA.HI.X.SX32 R228, R224, R64, 0x1, P3 ;  /* 0x00000040e0e49211 */ /* 0x000fe200018f0eff */
[----:B------:R-:W-:Y:S01]  /*c310*/  IMAD.IADD R232, R232, 0x1, R11 ;  /* 0x00000001e8e87824 */ /* 0x000fe200078e020b */
[----:B---3--:R-:W-:Y:S01]  /*c320*/  @!P1 LEA R224, P3, R227, R128, 0x2 ;  /* 0x00000080e3e09211 */ /* 0x008fe200078610ff */
[----:B0-----:R-:W-:Y:S01]  /*c330*/  @!P1 IMAD.MOV.U32 R132, RZ, RZ, R225 ;  /* 0x000000ffff849224 */ /* 0x001fe200078e00e1 */
[----:B-1----:R-:W-:-:S02]  /*c340*/  @!P1 LEA R225, P4, R226, R130, 0x2 ;  /* 0x00000082e2e19211 */ /* 0x002fc400078810ff */
[----:B------:R-:W-:Y:S02]  /*c350*/  @!P1 LEA.HI.X R227, R227, R129, R228, 0x2, P3 ;  /* 0x00000081e3e39211 */ /* 0x000fe400018f14e4 */
[----:B------:R-:W-:Y:S01]  /*c360*/  @!P1 LEA.HI.X R226, R226, R131, R13, 0x2, P4 ;  /* 0x00000083e2e29211 */ /* 0x000fe200020f140d */
[C---:B------:R-:W-:Y:S01]  /*c370*/  @!P1 IMAD.SHL.U32 R13, R232.reuse, 0x4, RZ ;  /* 0x00000004e80d9824 */ /* 0x040fe200078e00ff */
[----:B------:R-:W-:Y:S01]  /*c380*/  @!P1 MOV R133, R230 ;  /* 0x000000e600859202 */ /* 0x000fe20000000f00 */
[--C-:B------:R-:W-:Y:S01]  /*c390*/  IMAD.IADD R232, R232, 0x1, R11.reuse ;  /* 0x00000001e8e87824 */ /* 0x100fe200078e020b */
[----:B------:R-:W-:Y:S01]  /*c3a0*/  @!P1 MOV R131, R227 ;  /* 0x000000e300839202 */ /* 0x000fe20000000f00 */
[----:B------:R-:W-:Y:S01]  /*c3b0*/  @!P1 IMAD.MOV.U32 R130, RZ, RZ, R224 ;  /* 0x000000ffff829224 */ /* 0x000fe200078e00e0 */
[----:B------:R-:W0:Y:S01]  /*c3c0*/  @!P1 LDC.64 R128, c[0x0][0x3b8] ;  /* 0x0000ee00ff809b82 */ /* 0x000e220000000a00 */
[C---:B------:R-:W-:Y:S01]  /*c3d0*/  @!P1 IMAD.SHL.U32 R224, R232.reuse, 0x4, RZ ;  /* 0x00000004e8e09824 */ /* 0x040fe200078e00ff */
[----:B------:R-:W-:Y:S01]  /*c3e0*/  @!P1 IADD3 R227, P3, PT, R53, R13, RZ ;  /* 0x0000000d35e39210 */ /* 0x000fe20007f7e0ff */
[----:B------:R-:W-:Y:S01]  /*c3f0*/  IMAD.IADD R232, R232, 0x1, R11 ;  /* 0x00000001e8e87824 */ /* 0x000fe200078e020b */
[----:B------:R1:W5:Y:S02]  /*c400*/  @!P1 LDG.E R71, desc[UR36][R132.64] ;  /* 0x0000002484479981 */ /* 0x000364000c1e1900 */
[----:B------:R-:W-:-:S02]  /*c410*/  @!P1 LEA.HI.X.SX32 R228, R13, R64, 0x1, P3 ;  /* 0x000000400de49211 */ /* 0x000fc400018f0eff */
[----:B------:R3:W5:Y:S01]  /*c420*/  @!P1 LDG.E R72, desc[UR36][R130.64] ;  /* 0x0000002482489981 */ /* 0x000762000c1e1900 */
[----:B-1----:R-:W-:Y:S01]  /*c430*/  @!P1 IADD3 R132, P4, PT, R53, R224, RZ ;  /* 0x000000e035849210 */ /* 0x002fe20007f9e0ff */
[----:B---3--:R-:W-:Y:S01]  /*c440*/  @!P1 IMAD.MOV.U32 R130, RZ, RZ, R225 ;  /* 0x000000ffff829224 */ /* 0x008fe200078e00e1 */
[C---:B----4-:R-:W-:Y:S01]  /*c450*/  @!P1 LEA R225, P3, R227.reuse, R14, 0x2 ;  /* 0x0000000ee3e19211 */ /* 0x050fe200078610ff */
[----:B------:R-:W-:Y:S01]  /*c460*/  @!P1 IMAD.MOV.U32 R131, RZ, RZ, R226 ;  /* 0x000000ffff839224 */ /* 0x000fe200078e00e2 */
[----:B------:R-:W-:Y:S02]  /*c470*/  IADD3 R226, PT, PT, R232, R11, RZ ;  /* 0x0000000be8e27210 */ /* 0x000fe40007ffe0ff */
[----:B------:R-:W-:Y:S02]  /*c480*/  @!P1 LEA.HI.X.SX32 R14, R224, R64, 0x1, P4 ;  /* 0x00000040e00e9211 */ /* 0x000fe400020f0eff */
[----:B--2---:R-:W-:Y:S01]  /*c490*/  @!P1 LEA R13, P4, R132, R126, 0x2 ;  /* 0x0000007e840d9211 */ /* 0x004fe200078810ff */
[----:B------:R1:W5:Y:S01]  /*c4a0*/  @!P1 LDG.E R75, desc[UR36][R130.64] ;  /* 0x00000024824b9981 */ /* 0x000362000c1e1900 */
[----:B------:R-:W-:Y:S01]  /*c4b0*/  @!P1 LEA.HI.X R133, R227, R15, R228, 0x2, P3 ;  /* 0x0000000fe3859211 */ /* 0x000fe200018f14e4 */
[--C-:B------:R-:W-:Y:S01]  /*c4c0*/  IMAD.IADD R228, R226, 0x1, R11.reuse ;  /* 0x00000001e2e47824 */ /* 0x100fe200078e020b */
[----:B------:R-:W-:Y:S01]  /*c4d0*/  @!P1 LEA.HI.X R14, R132, R127, R14, 0x2, P4 ;  /* 0x0000007f840e9211 */ /* 0x000fe200020f140e */
[----:B------:R-:W-:Y:S01]  /*c4e0*/  @!P1 IMAD R15, R12, 0x4, R58 ;  /* 0x000000040c0f9824 */ /* 0x000fe200078e023a */
[----:B------:R-:W2:Y:S01]  /*c4f0*/  @!P1 LDC.64 R126, c[0x0][0x3b8] ;  /* 0x0000ee00ff7e9b82 */ /* 0x000ea20000000a00 */
[----:B------:R-:W-:-:S02]  /*c500*/  IMAD.IADD R224, R228, 0x1, R11 ;  /* 0x00000001e4e07824 */ /* 0x000fc400078e020b */
[----:B------:R-:W-:Y:S01]  /*c510*/  @!P1 IMAD.MOV.U32 R132, RZ, RZ, R225 ;  /* 0x000000ffff849224 */ /* 0x000fe200078e00e1 */
[----:B-1----:R-:W-:Y:S02]  /*c520*/  @!P1 IADD3 R130, P3, PT, R53, R15, RZ ;  /* 0x0000000f35829210 */ /* 0x002fe40007f7e0ff */
[----:B------:R-:W-:Y:S02]  /*c530*/  @!P1 SHF.L.U32 R225, R224, 0x2, RZ ;  /* 0x00000002e0e19819 */ /* 0x000fe400000006ff */
[----:B------:R1:W5:Y:S01]  /*c540*/  @!P1 LDG.E R76, desc[UR36][R132.64] ;  /* 0x00000024844c9981 */ /* 0x000362000c1e1900 */
[----:B------:R-:W-:Y:S02]  /*c550*/  @!P1 LEA.HI.X.SX32 R131, R15, R64, 0x1, P3 ;  /* 0x000000400f839211 */ /* 0x000fe400018f0eff */
[----:B0-----:R-:W-:Y:S02]  /*c560*/  @!P1 LEA R229, P4, R130, R128, 0x2 ;  /* 0x0000008082e59211 */ /* 0x001fe400078810ff */
[----:B------:R-:W-:Y:S01]  /*c570*/  @!P1 IADD3 R230, P3, PT, R53, R225, RZ ;  /* 0x000000e135e69210 */ /* 0x000fe20007f7e0ff */
[----:B-1----:R-:W-:-:S02]  /*c580*/  @!P1 IMAD.MOV.U32 R133, RZ, RZ, R14 ;  /* 0x000000ffff859224 */ /* 0x002fc400078e000e */
[----:B------:R-:W0:Y:S01]  /*c590*/  @!P1 LDC.64 R14, c[0x0][0x3b8] ;  /* 0x0000ee00ff0e9b82 */ /* 0x000e220000000a00 */
[----:B------:R-:W-:Y:S01]  /*c5a0*/  @!P1 IMAD.MOV.U32 R132, RZ, RZ, R13 ;  /* 0x000000ffff849224 */ /* 0x000fe200078e000d */
[----:B------:R-:W-:Y:S01]  /*c5b0*/  @!P1 LEA.HI.X R234, R130, R129, R131, 0x2, P4 ;  /* 0x0000008182ea9211 */ /* 0x000fe200020f1483 */
[----:B------:R-:W-:Y:S01]  /*c5c0*/  @!P1 IMAD.SHL.U32 R13, R232, 0x4, RZ ;  /* 0x00000004e80d9824 */ /* 0x000fe200078e00ff */
[----:B------:R-:W-:Y:S02]  /*c5d0*/  @!P1 LEA.HI.X.SX32 R227, R225, R64, 0x1, P3 ;  /* 0x00000040e1e39211 */ /* 0x000fe400018f0eff */
[C---:B------:R-:W-:Y:S01]  /*c5e0*/  @!P1 LEA R225, P4, R230.reuse, R128, 0x2 ;  /* 0x00000080e6e19211 */ /* 0x040fe200078810ff */
[----:B------:R1:W5:Y:S01]  /*c5f0*/  @!P1 LDG.E R77, desc[UR36][R132.64] ;  /* 0x00000024844d9981 */ /* 0x000362000c1e1900 */
[----:B------:R-:W-:Y:S01]  /*c600*/  @!P1 IADD3 R232, P3, PT, R53, R13, RZ ;  /* 0x0000000d35e89210 */ /* 0x000fe20007f7e0ff */
[----:B------:R-:W3:Y:S01]  /*c610*/  @!P1 LDC.64 R130, c[0x0][0x3b8] ;  /* 0x0000ee00ff829b82 */ /* 0x000ee20000000a00 */
[----:B------:R-:W-:Y:S01]  /*c620*/  @!P1 LEA.HI.X R230, R230, R129, R227, 0x2, P4 ;  /* 0x00000081e6e69211 */ /* 0x000fe200020f14e3 */
[----:B------:R-:W-:Y:S01]  /*c630*/  @!P1 IMAD.SHL.U32 R226, R226, 0x4, RZ ;  /* 0x00000004e2e29824 */ /* 0x000fe200078e00ff */
[----:B------:R-:W-:-:S05]  /*c640*/  @!P1 LEA.HI.X.SX32 R13, R13, R64, 0x1, P3 ;  /* 0x000000400d0d9211 */ /* 0x000fca00018f0eff */
[----:B------:R-:W4:Y:S01]  /*c650*/  @!P1 LDC.64 R128, c[0x0][0x3b8] ;  /* 0x0000ee00ff809b82 */ /* 0x000f220000000a00 */
[----:B-1----:R-:W-:Y:S01]  /*c660*/  @!P1 IMAD.MOV.U32 R132, RZ, RZ, R229 ;  /* 0x000000ffff849224 */ /* 0x002fe200078e00e5 */
[----:B------:R-:W-:Y:S02]  /*c670*/  @!P1 MOV R133, R234 ;  /* 0x000000ea00859202 */ /* 0x000fe40000000f00 */
[----:B--2---:R-:W-:-:S03]  /*c680*/  @!P1 LEA R231, P3, R232, R126, 0x2 ;  /* 0x0000007ee8e79211 */ /* 0x004fc600078610ff */
[----:B------:R1:W5:Y:S01]  /*c690*/  @!P1 LDG.E R82, desc[UR36][R132.64] ;  /* 0x0000002484529981 */ /* 0x000362000c1e1900 */
[----:B------:R-:W-:Y:S02]  /*c6a0*/  @!P1 LEA.HI.X R232, R232, R127, R13, 0x2, P3 ;  /* 0x0000007fe8e89211 */ /* 0x000fe400018f140d */
[----:B------:R-:W-:Y:S01]  /*c6b0*/  LEA R234, R11, R224, 0x1 ;  /* 0x000000e00bea7211 */ /* 0x000fe200078e08ff */
[----:B------:R-:W2:Y:S01]  /*c6c0*/  @!P1 LDC.64 R126, c[0x0][0x3b8] ;  /* 0x0000ee00ff7e9b82 */ /* 0x000ea20000000a00 */
[----:B-1----:R-:W-:Y:S01]  /*c6d0*/  @!P1 IMAD.MOV.U32 R133, RZ, RZ, R230 ;  /* 0x000000ffff859224 */ /* 0x002fe200078e00e6 */
[----:B------:R-:W-:Y:S01]  /*c6e0*/  @!P1 IADD3 R230, P3, PT, R53, R226, RZ ;  /* 0x000000e235e69210 */ /* 0x000fe20007f7e0ff */
[----:B------:R-:W-:Y:S02]  /*c6f0*/  @!P1 IMAD.MOV.U32 R132, RZ, RZ, R225 ;  /* 0x000000ffff849224 */ /* 0x000fe400078e00e1 */
[----:B------:R-:W-:Y:S01]  /*c700*/  @!P1 IMAD.SHL.U32 R13, R234, 0x4, RZ ;  /* 0x00000004ea0d9824 */ /* 0x000fe200078e00ff */
[----:B------:R-:W-:-:S02]  /*c710*/  @!P1 LEA.HI.X.SX32 R224, R226, R64, 0x1, P3 ;  /* 0x00000040e2e09211 */ /* 0x000fc400018f0eff */
[----:B0-----:R-:W-:Y:S01]  /*c720*/  @!P1 LEA R229, P3, R230, R14, 0x2 ;  /* 0x0000000ee6e59211 */ /* 0x001fe200078610ff */
[----:B------:R-:W-:Y:S01]  /*c730*/  @!P1 IMAD.SHL.U32 R228, R228, 0x4, RZ ;  /* 0x00000004e4e49824 */ /* 0x000fe200078e00ff */
[----:B------:R0:W5:Y:S02]  /*c740*/  @!P1 LDG.E R81, desc[UR36][R132.64] ;  /* 0x0000002484519981 */ /* 0x000164000c1e1900 */
[----:B------:R-:W-:Y:S02]  /*c750*/  @!P1 LEA.HI.X R230, R230, R15, R224, 0x2, P3 ;  /* 0x0000000fe6e69211 */ /* 0x000fe400018f14e0 */
[C---:B------:R-:W-:Y:S01]  /*c760*/  @!P1 IADD3 R224, P3, PT, R53.reuse, R13, RZ ;  /* 0x0000000d35e09210 */ /* 0x040fe20007f7e0ff */
[----:B------:R-:W-:Y:S01]  /*c770*/  IMAD.IADD R234, R234, 0x1, R11 ;  /* 0x00000001eaea7824 */ /* 0x000fe200078e020b */
[----:B------:R-:W-:Y:S01]  /*c780*/  @!P1 IADD3 R227, P4, PT, R53, R228, RZ ;  /* 0x000000e435e39210 */ /* 0x000fe20007f9e0ff */
[----:B------:R-:W1:Y:S01]  /*c790*/  @!P1 LDC.64 R14, c[0x0][0x3b8] ;  /* 0x0000ee00ff0e9b82 */ /* 0x000e620000000a00 */
[----:B0-----:R-:W-:-:S02]  /*c7a0*/  @!P1 IMAD.MOV.U32 R132, RZ, RZ, R231 ;  /* 0x000000ffff849224 */ /* 0x001fc400078e00e7 */
[----:B------:R-:W-:Y:S01]  /*c7b0*/  @!P1 IMAD.MOV.U32 R133, RZ, RZ, R232 ;  /* 0x000000ffff859224 */ /* 0x000fe200078e00e8 */
[-C--:B------:R-:W-:Y:S02]  /*c7c0*/  @!P1 LEA.HI.X.SX32 R225, R13, R64.reuse, 0x1, P3 ;  /* 0x000000400de19211 */ /* 0x080fe400018f0eff */
[----:B------:R-:W-:Y:S02]  /*c7d0*/  @!P1 LEA.HI.X.SX32 R228, R228, R64, 0x1, P4 ;  /* 0x00000040e4e49211 */ /* 0x000fe400020f0eff */
[----:B------:R4:W5:Y:S01]  /*c7e0*/  @!P1 LDG.E R78, desc[UR36][R132.64] ;  /* 0x00000024844e9981 */ /* 0x000962000c1e1900 */
[C---:B---3--:R-:W-:Y:S02]  /*c7f0*/  @!P1 LEA R226, P4, R227.reuse, R130, 0x2 ;  /* 0x00000082e3e29211 */ /* 0x048fe400078810ff */
[----:B------:R-:W-:Y:S02]  /*c800*/  @!P1 SHF.L.U32 R13, R234, 0x2, RZ ;  /* 0x00000002ea0d9819 */ /* 0x000fe400000006ff */
[----:B----4-:R-:W-:Y:S01]  /*c810*/  @!P1 LEA R132, P3, R224, R128, 0x2 ;  /* 0x00000080e0849211 */ /* 0x010fe200078610ff */
[----:B------:R-:W-:Y:S01]  /*c820*/  @!P1 IMAD.MOV.U32 R130, RZ, RZ, R229 ;  /* 0x000000ffff829224 */ /* 0x000fe200078e00e5 */
[----:B------:R-:W-:-:S02]  /*c830*/  @!P1 LEA.HI.X R227, R227, R131, R228, 0x2, P4 ;  /* 0x00000083e3e39211 */ /* 0x000fc400020f14e4 */
[----:B------:R-:W-:Y:S02]  /*c840*/  @!P1 LEA.HI.X R133, R224, R129, R225, 0x2, P3 ;  /* 0x00000081e0859211 */ /* 0x000fe400018f14e1 */
[----:B------:R-:W0:Y:S01]  /*c850*/  @!P1 LDC.64 R128, c[0x0][0x3b8] ;  /* 0x0000ee00ff809b82 */ /* 0x000e220000000a00 */
[----:B------:R-:W-:Y:S01]  /*c860*/  @!P1 IMAD.MOV.U32 R131, RZ, RZ, R230 ;  /* 0x000000ffff839224 */ /* 0x000fe200078e00e6 */
[----:B------:R-:W-:Y:S01]  /*c870*/  @!P1 IADD3 R228, P3, PT, R53, R13, RZ ;  /* 0x0000000d35e49210 */ /* 0x000fe20007f7e0ff */
[----:B------:R-:W5:Y:S01]  /*c880*/  @!P1 LDG.E R83, desc[UR36][R132.64] ;  /* 0x0000002484539981 */ /* 0x000f62000c1e1900 */
[----:B------:R-:W-:Y:S02]  /*c890*/  IADD3 R234, PT, PT, R234, R11, RZ ;  /* 0x0000000beaea7210 */ /* 0x000fe40007ffe0ff */
[----:B------:R-:W-:Y:S01]  /*c8a0*/  @!P1 LEA.HI.X.SX32 R224, R13, R64, 0x1, P3 ;  /* 0x000000400de09211 */ /* 0x000fe200018f0eff */
[----:B------:R3:W5:Y:S02]  /*c8b0*/  @!P1 LDG.E R79, desc[UR36][R130.64] ;  /* 0x00000024824f9981 */ /* 0x000764000c1e1900 */
[----:B------:R-:W-:-:S02]  /*c8c0*/  @!P1 IMAD.SHL.U32 R13, R234, 0x4, RZ ;  /* 0x00000004ea0d9824 */ /* 0x000fc400078e00ff */
[----:B------:R-:W-:Y:S02]  /*c8d0*/  IMAD.IADD R234, R234, 0x1, R11 ;  /* 0x00000001eaea7824 */ /* 0x000fe400078e020b */
[----:B---3--:R-:W-:Y:S01]  /*c8e0*/  @!P1 IMAD.MOV.U32 R131, RZ, RZ, R227 ;  /* 0x000000ffff839224 */ /* 0x008fe200078e00e3 */
[----:B--2---:R-:W-:Y:S01]  /*c8f0*/  @!P1 LEA R227, P3, R228, R126, 0x2 ;  /* 0x0000007ee4e39211 */ /* 0x004fe200078610ff */
[----:B------:R-:W-:-:S03]  /*c900*/  @!P1 IMAD.MOV.U32 R130, RZ, RZ, R226 ;  /* 0x000000ffff829224 */ /* 0x000fc600078e00e2 */
[----:B------:R-:W-:Y:S01]  /*c910*/  @!P1 LEA.HI.X R228, R228, R127, R224, 0x2, P3 ;  /* 0x0000007fe4e49211 */ /* 0x000fe200018f14e0 */
[----:B------:R-:W-:Y:S01]  /*c920*/  @!P1 IMAD.SHL.U32 R224, R234, 0x4, RZ ;  /* 0x00000004eae09824 */ /* 0x000fe200078e00ff */
[----:B------:R-:W2:Y:S01]  /*c930*/  @!P1 LDC.64 R126, c[0x0][0x3b8] ;  /* 0x0000ee00ff7e9b82 */ /* 0x000ea20000000a00 */
[----:B------:R-:W-:Y:S01]  /*c940*/  @!P1 IADD3 R226, P3, PT, R53, R13, RZ ;  /* 0x0000000d35e29210 */ /* 0x000fe20007f7e0ff */
[----:B------:R3:W5:Y:S03]  /*c950*/  @!P1 LDG.E R80, desc[UR36][R130.64] ;  /* 0x0000002482509981 */ /* 0x000766000c1e1900 */
[----:B------:R-:W-:Y:S02]  /*c960*/  @!P1 LEA.HI.X.SX32 R13, R13, R64, 0x1, P3 ;  /* 0x000000400d0d9211 */ /* 0x000fe400018f0eff */
[----:B-1----:R-:W-:Y:S01]  /*c970*/  @!P1 LEA R225, P3, R226, R14, 0x2 ;  /* 0x0000000ee2e19211 */ /* 0x002fe200078610ff */
[----:B---3--:R-:W1:Y:S01]  /*c980*/  @!P1 LDC.64 R130, c[0x0][0x3b8] ;  /* 0x0000ee00ff829b82 */ /* 0x008e620000000a00 */
[----:B------:R-:W-:Y:S01]  /*c990*/  @!P1 IADD3 R230, P4, PT, R53, R224, RZ ;  /* 0x000000e035e69210 */ /* 0x000fe20007f9e0ff */
[----:B------:R-:W-:Y:S01]  /*c9a0*/  IMAD.IADD R234, R234, 0x1, R11 ;  /* 0x00000001eaea7824 */ /* 0x000fe200078e020b */
[----:B------:R-:W-:-:S02]  /*c9b0*/  @!P1 LEA.HI.X R226, R226, R15, R13, 0x2, P3 ;  /* 0x0000000fe2e29211 */ /* 0x000fc400018f140d */
[----:B------:R-:W-:Y:S01]  /*c9c0*/  @!P1 LEA.HI.X.SX32 R14, R224, R64, 0x1, P4 ;  /* 0x00000040e00e9211 */ /* 0x000fe200020f0eff */
[----:B------:R-:W-:Y:S01]  /*c9d0*/  @!P1 IMAD.SHL.U32 R13, R234, 0x4, RZ ;  /* 0x00000004ea0d9824 */ /* 0x000fe200078e00ff */
[----:B0-----:R-:W-:Y:S01]  /*c9e0*/  @!P1 LEA R229, P3, R230, R128, 0x2 ;  /* 0x00000080e6e59211 */ /* 0x001fe200078610ff */
[--C-:B------:R-:W-:Y:S01]  /*c9f0*/  IMAD.IADD R234, R234, 0x1, R11.reuse ;  /* 0x00000001eaea7824 */ /* 0x100fe200078e020b */
[----:B------:R-:W-:Y:S01]  /*ca00*/  @!P1 MOV R132, R227 ;  /* 0x000000e300849202 */ /* 0x000fe20000000f00 */
[----:B------:R-:W-:Y:S01]  /*ca10*/  @!P1 IMAD.MOV.U32 R133, RZ, RZ, R228 ;  /* 0x000000ffff859224 */ /* 0x000fe200078e00e4 */
[----:B------:R-:W-:Y:S01]  /*ca20*/  @!P1 LEA.HI.X R230, R230, R129, R14, 0x2, P3 ;  /* 0x00000081e6e69211 */ /* 0x000fe200018f140e */
[C---:B------:R-:W-:Y:S01]  /*ca30*/  @!P1 IMAD.SHL.U32 R224, R234.reuse, 0x4, RZ ;  /* 0x00000004eae09824 */ /* 0x040fe200078e00ff */
[----:B------:R-:W0:Y:S01]  /*ca40*/  @!P1 LDC.64 R128, c[0x0][0x3b8] ;  /* 0x0000ee00ff809b82 */ /* 0x000e220000000a00 */
[----:B------:R-:W-:Y:S01]  /*ca50*/  @!P1 IADD3 R227, P3, PT, R53, R13, RZ ;  /* 0x0000000d35e39210 */ /* 0x000fe20007f7e0ff */
[----:B------:R3:W5:Y:S01]  /*ca60*/  @!P1 LDG.E R84, desc[UR36][R132.64] ;  /* 0x0000002484549981 */ /* 0x000762000c1e1900 */
[----:B------:R-:W-:-:S02]  /*ca70*/  IMAD.IADD R234, R234, 0x1, R11 ;  /* 0x00000001eaea7824 */ /* 0x000fc400078e020b */
[----:B------:R-:W-:-:S03]  /*ca80*/  @!P1 LEA.HI.X.SX32 R228, R13, R64, 0x1, P3 ;  /* 0x000000400de49211 */ /* 0x000fc600018f0eff */
[----:B------:R-:W4:Y:S01]  /*ca90*/  @!P1 LDC.64 R14, c[0x0][0x3b8] ;  /* 0x0000ee00ff0e9b82 */ /* 0x000f220000000a00 */
[----:B---3--:R-:W-:Y:S01]  /*caa0*/  @!P1 IMAD.MOV.U32 R132, RZ, RZ, R225 ;  /* 0x000000ffff849224 */ /* 0x008fe200078e00e1 */
[----:B------:R-:W-:Y:S02]  /*cab0*/  @!P1 MOV R133, R226 ;  /* 0x000000e200859202 */ /* 0x000fe40000000f00 */
[----:B------:R-:W-:Y:S02]  /*cac0*/  @!P1 IADD3 R225, P4, PT, R53, R224, RZ ;  /* 0x000000e035e19210 */ /* 0x000fe40007f9e0ff */
[----:B--2---:R-:W-:Y:S01]  /*cad0*/  @!P1 LEA R226, P3, R227, R126, 0x2 ;  /* 0x0000007ee3e29211 */ /* 0x004fe200078610ff */
[----:B------:R2:W5:Y:S01]  /*cae0*/  @!P1 LDG.E R85, desc[UR36][R132.64] ;  /* 0x0000002484559981 */ /* 0x000562000c1e1900 */
[----:B------:R-:W-:Y:S02]  /*caf0*/  @!P1 LEA.HI.X.SX32 R224, R224, R64, 0x1, P4 ;  /* 0x00000040e0e09211 */ /* 0x000fe400020f0eff */
[----:B-1----:R-:W-:-:S02]  /*cb00*/  @!P1 LEA R126, P4, R225, R130, 0x2 ;  /* 0x00000082e17e9211 */ /* 0x002fc400078810ff */
[----:B------:R-:W-:Y:S02]  /*cb10*/  @!P1 LEA.HI.X R227, R227, R127, R228, 0x2, P3 ;  /* 0x0000007fe3e39211 */ /* 0x000fe400018f14e4 */
[----:B------:R-:W-:Y:S02]  /*cb20*/  @!P1 LEA.HI.X R127, R225, R131, R224, 0x2, P4 ;  /* 0x00000083e17f9211 */ /* 0x000fe400020f14e0 */
[C---:B------:R-:W-:Y:S01]  /*cb30*/  @!P1 SHF.L.U32 R13, R234.reuse, 0x2, RZ ;  /* 0x00000002ea0d9819 */ /* 0x040fe200000006ff */
[----:B--2---:R-:W-:Y:S01]  /*cb40*/  @!P1 IMAD.MOV.U32 R132, RZ, RZ, R229 ;  /* 0x000000ffff849224 */ /* 0x004fe200078e00e5 */
[----:B------:R-:W1:Y:S01]  /*cb50*/  @!P1 LDC.64 R130, c[0x0][0x3b8] ;  /* 0x0000ee00ff829b82 */ /* 0x000e620000000a00 */
[----:B------:R-:W-:Y:S02]  /*cb60*/  @!P1 IMAD.MOV.U32 R133, RZ, RZ, R230 ;  /* 0x000000ffff859224 */ /* 0x000fe400078e00e6 */
[----:B------:R-:W-:-:S03]  /*cb70*/  IMAD.IADD R234, R234, 0x1, R11 ;  /* 0x00000001eaea7824 */ /* 0x000fc600078e020b */
[----:B------:R2:W5:Y:S01]  /*cb80*/  @!P1 LDG.E R86, desc[UR36][R132.64] ;  /* 0x0000002484569981 */ /* 0x000562000c1e1900 */
[C---:B------:R-:W-:Y:S02]  /*cb90*/  @!P1 IMAD.SHL.U32 R224, R234.reuse, 0x4, RZ ;  /* 0x00000004eae09824 */ /* 0x040fe400078e00ff */
[----:B------:R-:W-:Y:S02]  /*cba0*/  IMAD.IADD R234, R234, 0x1, R11 ;  /* 0x00000001eaea7824 */ /* 0x000fe400078e020b */
[----:B--2---:R-:W-:Y:S02]  /*cbb0*/  @!P1 IMAD.MOV.U32 R132, RZ, RZ, R226 ;  /* 0x000000ffff849224 */ /* 0x004fe400078e00e2 */
[----:B------:R-:W-:Y:S01]  /*cbc0*/  @!P1 IMAD.MOV.U32 R133, RZ, RZ, R227 ;  /* 0x000000ffff859224 */ /* 0x000fe200078e00e3 */
[C---:B------:R-:W-:Y:S02]  /*cbd0*/  @!P1 IADD3 R227, P3, PT, R53.reuse, R13, RZ ;  /* 0x0000000d35e39210 */ /* 0x040fe40007f7e0ff */
[----:B------:R-:W-:-:S02]  /*cbe0*/  @!P1 IADD3 R225, P4, PT, R53, R224, RZ ;  /* 0x000000e035e19210 */ /* 0x000fc40007f9e0ff */
[----:B------:R2:W5:Y:S01]  /*cbf0*/  @!P1 LDG.E R87, desc[UR36][R132.64] ;  /* 0x0000002484579981 */ /* 0x000562000c1e1900 */
[----:B------:R-:W-:Y:S02]  /*cc00*/  @!P1 LEA.HI.X.SX32 R228, R13, R64, 0x1, P3 ;  /* 0x000000400de49211 */ /* 0x000fe400018f0eff */
[C---:B0-----:R-:W-:Y:S01]  /*cc10*/  @!P1 LEA R226, P3, R227.reuse, R128, 0x2 ;  /* 0x00000080e3e29211 */ /* 0x041fe200078610ff */
[----:B------:R-:W-:Y:S01]  /*cc20*/  @!P1 IMAD.SHL.U32 R13, R234, 0x4, RZ ;  /* 0x00000004ea0d9824 */ /* 0x000fe200078e00ff */
[----:B------:R-:W-:Y:S02]  /*cc30*/  @!P1 LEA.HI.X.SX32 R224, R224, R64, 0x1, P4 ;  /* 0x00000040e0e09211 */ /* 0x000fe400020f0eff */
[----:B--2---:R-:W-:Y:S01]  /*cc40*/  @!P1 MOV R132, R126 ;  /* 0x0000007e00849202 */ /* 0x004fe20000000f00 */
[----:B------:R-:W-:Y:S01]  /*cc50*/  @!P1 IMAD.MOV.U32 R133, RZ, RZ, R127 ;  /* 0x000000ffff859224 */ /* 0x000fe200078e007f */
[----:B------:R-:W-:Y:S01]  /*cc60*/  @!P1 LEA.HI.X R227, R227, R129, R228, 0x2, P3 ;  /* 0x00000081e3e39211 */ /* 0x000fe200018f14e4 */
[----:B------:R-:W0:Y:S01]  /*cc70*/  @!P1 LDC.64 R126, c[0x0][0x3b8] ;  /* 0x0000ee00ff7e9b82 */ /* 0x000e220000000a00 */
[----:B------:R-:W-:-:S02]  /*cc80*/  IMAD.IADD R234, R234, 0x1, R11 ;  /* 0x00000001eaea7824 */ /* 0x000fc400078e020b */
[----:B------:R4:W5:Y:S05]  /*cc90*/  @!P1 LDG.E R88, desc[UR36][R132.64] ;  /* 0x0000002484589981 */ /* 0x00096a000c1e1900 */
[----:B------:R-:W2:Y:S01]  /*cca0*/  @!P1 LDC.64 R128, c[0x0][0x3b8] ;  /* 0x0000ee00ff809b82 */ /* 0x000ea20000000a00 */
[----:B------:R-:W-:Y:S01]  /*ccb0*/  IMAD.IADD R228, R234, 0x1, R11 ;  /* 0x00000001eae47824 */ /* 0x000fe200078e020b */
[C---:B----4-:R-:W-:Y:S02]  /*ccc0*/  @!P1 LEA R132, P4, R225.reuse, R14, 0x2 ;  /* 0x0000000ee1849211 */ /* 0x050fe400078810ff */
[----:B------:R-:W-:Y:S02]  /*ccd0*/  @!P1 MOV R14, R226 ;  /* 0x000000e2000e9202 */ /* 0x000fe40000000f00 */
[----:B------:R-:W-:-:S02]  /*cce0*/  @!P1 LEA.HI.X R133, R225, R15, R224, 0x2, P4 ;  /* 0x0000000fe1859211 */ /* 0x000fc400020f14e0 */
[----:B------:R-:W-:Y:S01]  /*ccf0*/  @!P1 IADD3 R224, P3, PT, R53, R13, RZ ;  /* 0x0000000d35e09210 */ /* 0x000fe20007f7e0ff */
[----:B------:R-:W-:Y:S02]  /*cd00*/  IMAD.IADD R226, R228, 0x1, R11 ;  /* 0x00000001e4e27824 */ /* 0x000fe400078e020b */
[----:B------:R-:W-:Y:S01]  /*cd10*/  @!P1 IMAD.MOV.U32 R15, RZ, RZ, R227 ;  /* 0x000000ffff0f9224 */ /* 0x000fe200078e00e3 */
[----:B------:R-:W-:Y:S01]  /*cd20*/  @!P1 LEA.HI.X.SX32 R13, R13, R64, 0x1, P3 ;  /* 0x000000400d0d9211 */ /* 0x000fe200018f0eff */
[----:B------:R-:W-:Y:S01]  /*cd30*/  IMAD.IADD R230, R226, 0x1, R11 ;  /* 0x00000001e2e67824 */ /* 0x000fe200078e020b */
[----:B-1----:R-:W-:Y:S01]  /*cd40*/  @!P1 LEA R227, P3, R224, R130, 0x2 ;  /* 0x00000082e0e39211 */ /* 0x002fe200078610ff */
[----:B------:R-:W-:Y:S01]  /*cd50*/  @!P1 IMAD R130, R12, 0x4, R59 ;  /* 0x000000040c829824 */ /* 0x000fe200078e023b */
[----:B------:R-:W-:Y:S01]  /*cd60*/  @!P1 SHF.L.U32 R12, R234, 0x2, RZ ;  /* 0x00000002ea0c9819 */ /* 0x000fe200000006ff */
[----:B------:R1:W5:Y:S01]  /*cd70*/  @!P1 LDG.E R89, desc[UR36][R14.64] ;  /* 0x000000240e599981 */ /* 0x000362000c1e1900 */
[----:B------:R-:W-:Y:S01]  /*cd80*/  @!P1 LEA.HI.X R13, R224, R131, R13, 0x2, P3 ;  /* 0x00000083e00d9211 */ /* 0x000fe200018f140d */
[----:B------:R-:W-:Y:S01]  /*cd90*/  IMAD.IADD R224, R230, 0x1, R11 ;  /* 0x00000001e6e07824 */ /* 0x000fe200078e020b */
[C---:B------:R-:W-:Y:S01]  /*cda0*/  @!P1 IADD3 R131, P4, PT, R53.reuse, R130, RZ ;  /* 0x0000008235839210 */ /* 0x040fe20007f9e0ff */
[----:B------:R3:W5:Y:S01]  /*cdb0*/  @!P1 LDG.E R90, desc[UR36][R132.64] ;  /* 0x00000024845a9981 */ /* 0x000762000c1e1900 */
[----:B------:R-:W-:-:S02]  /*cdc0*/  @!P1 IADD3 R234, P3, PT, R53, R12, RZ ;  /* 0x0000000c35ea9210 */ /* 0x000fc40007f7e0ff */
[-C--:B------:R-:W-:Y:S01]  /*cdd0*/  @!P1 LEA.HI.X.SX32 R232, R130, R64.reuse, 0x1, P4 ;  /* 0x0000004082e89211 */ /* 0x080fe200020f0eff */
[----:B-1----:R-:W1:Y:S01]  /*cde0*/  @!P1 LDC.64 R14, c[0x0][0x3b8] ;  /* 0x0000ee00ff0e9b82 */ /* 0x002e620000000a00 */
[----:B------:R-:W-:Y:S01]  /*cdf0*/  @!P1 LEA.HI.X.SX32 R130, R12, R64, 0x1, P3 ;  /* 0x000000400c829211 */ /* 0x000fe200018f0eff */
[----:B---3--:R-:W-:Y:S01]  /*ce00*/  IMAD.IADD R132, R224, 0x1, R11 ;  /* 0x00000001e0847824 */ /* 0x008fe200078e020b */
[----:B0-----:R-:W-:Y:S02]  /*ce10*/  @!P1 LEA R229, P4, R131, R126, 0x2 ;  /* 0x0000007e83e59211 */ /* 0x001fe400078810ff */
[----:B--2---:R-:W-:Y:S01]  /*ce20*/  @!P1 LEA R225, P3, R234, R128, 0x2 ;  /* 0x00000080eae19211 */ /* 0x004fe200078610ff */
[----:B------:R-:W-:Y:S01]  /*ce30*/  @!P1 IMAD.MOV.U32 R12, RZ, RZ, R227 ;  /* 0x000000ffff0c9224 */ /* 0x000fe200078e00e3 */
[----:B------:R-:W-:Y:S02]  /*ce40*/  @!P1 SHF.L.U32 R133, R132, 0x2, RZ ;  /* 0x0000000284859819 */ /* 0x000fe400000006ff */
[----:B------:R-:W-:-:S02]  /*ce50*/  @!P1 LEA.HI.X R234, R234, R129, R130, 0x2, P3 ;  /* 0x00000081eaea9211 */ /* 0x000fc400018f1482 */
[----:B------:R-:W-:Y:S01]  /*ce60*/  @!P1 LEA.HI.X R236, R131, R127, R232, 0x2, P4 ;  /* 0x0000007f83ec9211 */ /* 0x000fe200020f14e8 */
[----:B------:R-:W0:Y:S01]  /*ce70*/  @!P1 LDC.64 R128, c[0x0][0x3b8] ;  /* 0x0000ee00ff809b82 */ /* 0x000e220000000a00 */
[----:B------:R-:W-:Y:S01]  /*ce80*/  @!P1 IADD3 R232, P3, PT, R53, R133, RZ ;  /* 0x0000008535e89210 */ /* 0x000fe20007f7e0ff */
[----:B------:R2:W5:Y:S01]  /*ce90*/  @!P1 LDG.E R91, desc[UR36][R12.64] ;  /* 0x000000240c5b9981 */ /* 0x000562000c1e1900 */
[----:B------:R-:W-:-:S05]  /*cea0*/  @!P1 IMAD.SHL.U32 R228, R228, 0x4, RZ ;  /* 0x00000004e4e49824 */ /* 0x000fca00078e00ff */
[----:B------:R-:W3:Y:S01]  /*ceb0*/  @!P1 LDC.64 R130, c[0x0][0x3b8] ;  /* 0x0000ee00ff829b82 */ /* 0x000ee20000000a00 */
[----:B--2---:R-:W-:Y:S01]  /*cec0*/  @!P1 IMAD.MOV.U32 R12, RZ, RZ, R225 ;  /* 0x000000ffff0c9224 */ /* 0x004fe200078e00e1 */
[----:B------:R-:W-:Y:S02]  /*ced0*/  @!P1 LEA.HI.X.SX32 R225, R133, R64, 0x1, P3 ;  /* 0x0000004085e19211 */ /* 0x000fe400018f0eff */
[----:B------:R-:W-:Y:S01]  /*cee0*/  @!P1 LEA R133, P3, R232, R126, 0x2 ;  /* 0x0000007ee8859211 */ /* 0x000fe200078610ff */
[----:B------:R-:W-:-:S03]  /*cef0*/  @!P1 IMAD.MOV.U32 R13, RZ, RZ, R234 ;  /* 0x000000ffff0d9224 */ /* 0x000fc600078e00ea */
[----:B------:R-:W-:Y:S02]  /*cf00*/  @!P1 LEA.HI.X R232, R232, R127, R225, 0x2, P3 ;  /* 0x0000007fe8e89211 */ /* 0x000fe400018f14e1 */
[----:B------:R-:W-:Y:S01]  /*cf10*/  @!P1 IADD3 R234, P3, PT, R53, R228, RZ ;  /* 0x000000e435ea9210 */ /* 0x000fe20007f7e0ff */
[----:B------:R-:W2:Y:S01]  /*cf20*/  @!P1 LDC.64 R126, c[0x0][0x3b8] ;  /* 0x0000ee00ff7e9b82 */ /* 0x000ea20000000a00 */
[----:B------:R4:W5:Y:S01]  /*cf30*/  @!P1 LDG.E R92, desc[UR36][R12.64] ;  /* 0x000000240c5c9981 */ /* 0x000962000c1e1900 */
[----:B------:R-:W-:Y:S01]  /*cf40*/  @!P1 IMAD.SHL.U32 R226, R226, 0x4, RZ ;  /* 0x00000004e2e29824 */ /* 0x000fe200078e00ff */
[----:B------:R-:W-:Y:S02]  /*cf50*/  @!P1 LEA.HI.X.SX32 R228, R228, R64, 0x1, P3 ;  /* 0x00000040e4e49211 */ /* 0x000fe400018f0eff */
[----:B-1----:R-:W-:Y:S01]  /*cf60*/  @!P1 LEA R227, P3, R234, R14, 0x2 ;  /* 0x0000000eeae39211 */ /* 0x002fe200078610ff */
[----:B----4-:R-:W-:Y:S01]  /*cf70*/  @!P1 IMAD.MOV.U32 R12, RZ, RZ, R229 ;  /* 0x000000ffff0c9224 */ /* 0x010fe200078e00e5 */
[----:B------:R-:W-:Y:S01]  /*cf80*/  @!P1 MOV R13, R236 ;  /* 0x000000ec000d9202 */ /* 0x000fe20000000f00 */
[----:B------:R-:W-:Y:S01]  /*cf90*/  @!P1 IMAD.SHL.U32 R230, R230, 0x4, RZ ;  /* 0x00000004e6e69824 */ /* 0x000fe200078e00ff */
[----:B------:R-:W-:-:S02]  /*cfa0*/  @!P1 LEA.HI.X R234, R234, R15, R228, 0x2, P3 ;  /* 0x0000000feaea9211 */ /* 0x000fc400018f14e4 */
[----:B------:R-:W-:Y:S01]  /*cfb0*/  @!P1 IADD3 R229, P4, PT, R53, R226, RZ ;  /* 0x000000e235e59210 */ /* 0x000fe20007f9e0ff */
[----:B------:R1:W5:Y:S01]  /*cfc0*/  @!P1 LDG.E R98, desc[UR36][R12.64] ;  /* 0x000000240c629981 */ /* 0x000362000c1e1900 */
[----:B------:R-:W4:Y:S01]  /*cfd0*/  @!P1 LDC.64 R14, c[0x0][0x3b8] ;  /* 0x0000ee00ff0e9b82 */ /* 0x000f220000000a00 */
[----:B------:R-:W-:Y:S01]  /*cfe0*/  @!P1 IMAD.SHL.U32 R224, R224, 0x4, RZ ;  /* 0x00000004e0e09824 */ /* 0x000fe200078e00ff */
[----:B0-----:R-:W-:Y:S02]  /*cff0*/  @!P1 LEA R228, P3, R229, R128, 0x2 ;  /* 0x00000080e5e49211 */ /* 0x001fe400078610ff */
[----:B------:R-:W-:Y:S01]  /*d000*/  @!P1 IADD3 R225, P5, PT, R53, R230, RZ ;  /* 0x000000e635e19210 */ /* 0x000fe20007fbe0ff */
[----:B-1----:R-:W-:Y:S02]  /*d010*/  @!P1 IMAD.MOV.U32 R12, RZ, RZ, R133 ;  /* 0x000000ffff0c9224 */ /* 0x002fe400078e0085 */
[----:B------:R-:W-:Y:S01]  /*d020*/  @!P1 IMAD.MOV.U32 R13, RZ, RZ, R232 ;  /* 0x000000ffff0d9224 */ /* 0x000fe200078e00e8 */
[----:B------:R-:W-:-:S04]  /*d030*/  @!P1 LEA.HI.X.SX32 R232, R226, R64, 0x1, P4 ;  /* 0x00000040e2e89211 */ /* 0x000fc800020f0eff */
[----:B------:R0:W5:Y:S01]  /*d040*/  @!P1 LDG.E R97, desc[UR36][R12.64] ;  /* 0x000000240c619981 */ /* 0x000162000c1e1900 */
[----:B------:R-:W-:Y:S02]  /*d050*/  @!P1 LEA.HI.X R229, R229, R129, R232, 0x2, P3 ;  /* 0x00000081e5e59211 */ /* 0x000fe400018f14e8 */
[----:B------:R-:W-:Y:S01]  /*d060*/  @!P1 LEA.HI.X.SX32 R226, R230, R64, 0x1, P5 ;  /* 0x00000040e6e29211 */ /* 0x000fe200028f0eff */
[----:B------:R-:W1:Y:S01]  /*d070*/  @!P1 LDC.64 R128, c[0x0][0x3b8] ;  /* 0x0000ee00ff809b82 */ /* 0x000e620000000a00 */
[----:B---3--:R-:W-:Y:S01]  /*d080*/  @!P1 LEA R133, P4, R225, R130, 0x2 ;  /* 0x00000082e1859211 */ /* 0x008fe200078810ff */
[----:B------:R-:W-:Y:S01]  /*d090*/  IMAD R230, R11, 0x2, R132 ;  /* 0x000000020be67824 */ /* 0x000fe200078e0284 */
[----:B0-----:R-:W-:Y:S01]  /*d0a0*/  @!P1 MOV R12, R227 ;  /* 0x000000e3000c9202 */ /* 0x001fe20000000f00 */
[----:B------:R-:W-:Y:S01]  /*d0b0*/  @!P1 IMAD.MOV.U32 R13, RZ, RZ, R234 ;  /* 0x000000ffff0d9224 */ /* 0x000fe200078e00ea */
[----:B------:R-:W-:Y:S01]  /*d0c0*/  @!P1 IADD3 R227, P3, PT, R53, R224, RZ ;  /* 0x000000e035e39210 */ /* 0x000fe20007f7e0ff */
[----:B------:R-:W-:Y:S01]  /*d0d0*/  @!P1 IMAD.SHL.U32 R132, R230, 0x4, RZ ;  /* 0x00000004e6849824 */ /* 0x000fe200078e00ff */
[----:B------:R-:W-:-:S02]  /*d0e0*/  @!P1 LEA.HI.X R226, R225, R131, R226, 0x2, P4 ;  /* 0x00000083e1e29211 */ /* 0x000fc400020f14e2 */
[----:B------:R0:W5:Y:S01]  /*d0f0*/  @!P1 LDG.E R93, desc[UR36][R12.64] ;  /* 0x000000240c5d9981 */ /* 0x000162000c1e1900 */
[----:B------:R-:W-:Y:S02]  /*d100*/  @!P1 LEA.HI.X.SX32 R130, R224, R64, 0x1, P3 ;  /* 0x00000040e0829211 */ /* 0x000fe400018f0eff */
[C---:B--2---:R-:W-:Y:S01]  /*d110*/  @!P1 LEA R224, P3, R227.reuse, R126, 0x2 ;  /* 0x0000007ee3e09211 */ /* 0x044fe200078610ff */
[----:B0-----:R-:W-:Y:S01]  /*d120*/  @!P1 IMAD.MOV.U32 R12, RZ, RZ, R228 ;  /* 0x000000ffff0c9224 */ /* 0x001fe200078e00e4 */
[----:B------:R-:W-:Y:S02]  /*d130*/  @!P1 MOV R13, R229 ;  /* 0x000000e5000d9202 */ /* 0x000fe40000000f00 */
[----:B------:R-:W-:Y:S01]  /*d140*/  @!P1 LEA.HI.X R227, R227, R127, R130, 0x2, P3 ;  /* 0x0000007fe3e39211 */ /* 0x000fe200018f1482 */
[----:B------:R-:W-:Y:S01]  /*d150*/  IMAD.IADD R230, R230, 0x1, R11 ;  /* 0x00000001e6e67824 */ /* 0x000fe200078e020b */
[----:B------:R-:W0:Y:S01]  /*d160*/  @!P1 LDC.64 R126, c[0x0][0x3b8] ;  /* 0x0000ee00ff7e9b82 */ /* 0x000e220000000a00 */
[----:B------:R2:W5:Y:S07]  /*d170*/  @!P1 LDG.E R94, desc[UR36][R12.64] ;  /* 0x000000240c5e9981 */ /* 0x00056e000c1e1900 */
[----:B------:R-:W3:Y:S01]  /*d180*/  @!P1 LDC.64 R130, c[0x0][0x3b8] ;  /* 0x0000ee00ff829b82 */ /* 0x000ee20000000a00 */
[----:B--2---:R-:W-:Y:S01]  /*d190*/  @!P1 IMAD.MOV.U32 R13, RZ, RZ, R226 ;  /* 0x000000ffff0d9224 */ /* 0x004fe200078e00e2 */
[----:B------:R-:W-:Y:S01]  /*d1a0*/  @!P1 IADD3 R226, P3, PT, R53, R132, RZ ;  /* 0x0000008435e29210 */ /* 0x000fe20007f7e0ff */
[----:B------:R-:W-:Y:S01]  /*d1b0*/  @!P1 IMAD.MOV.U32 R12, RZ, RZ, R133 ;  /* 0x000000ffff0c9224 */ /* 0x000fe200078e0085 */
[----:B------:R-:W-:-:S02]  /*d1c0*/  @!P1 SHF.L.U32 R133, R230, 0x2, RZ ;  /* 0x00000002e6859819 */ /* 0x000fc400000006ff */
[----:B------:R-:W-:Y:S02]  /*d1d0*/  @!P1 LEA.HI.X.SX32 R132, R132, R64, 0x1, P3 ;  /* 0x0000004084849211 */ /* 0x000fe400018f0eff */
[----:B----4-:R-:W-:Y:S01]  /*d1e0*/  @!P1 LEA R225, P3, R226, R14, 0x2 ;  /* 0x0000000ee2e19211 */ /* 0x010fe200078610ff */
[----:B------:R-:W-:Y:S01]  /*d1f0*/  IMAD.IADD R230, R230, 0x1, R11 ;  /* 0x00000001e6e67824 */ /* 0x000fe200078e020b */
[----:B------:R2:W5:Y:S02]  /*d200*/  @!P1 LDG.E R95, desc[UR36][R12.64] ;  /* 0x000000240c5f9981 */ /* 0x000564000c1e1900 */
[----:B------:R-:W-:Y:S01]  /*d210*/  @!P1 LEA.HI.X R226, R226, R15, R132, 0x2, P3 ;  /* 0x0000000fe2e29211 */ /* 0x000fe200018f1484 */
[C---:B------:R-:W-:Y:S01]  /*d220*/  @!P1 IMAD.SHL.U32 R132, R230.reuse, 0x4, RZ ;  /* 0x00000004e6849824 */ /* 0x040fe200078e00ff */
[----:B------:R-:W-:Y:S01]  /*d230*/  @!P1 IADD3 R228, P3, PT, R53, R133, RZ ;  /* 0x0000008535e49210 */ /* 0x000fe20007f7e0ff */
[----:B------:R-:W4:Y:S01]  /*d240*/  @!P1 LDC.64 R14, c[0x0][0x3b8] ;  /* 0x0000ee00ff0e9b82 */ /* 0x000f220000000a00 */
[----:B------:R-:W-:Y:S01]  /*d250*/  IADD3 R230, PT, PT, R230, R11, RZ ;  /* 0x0000000be6e67210 */ /* 0x000fe20007ffe0ff */
[----:B--2---:R-:W-:Y:S01]  /*d260*/  @!P1 IMAD.MOV.U32 R12, RZ, RZ, R224 ;  /* 0x000000ffff0c9224 */ /* 0x004fe200078e00e0 */
[----:B------:R-:W-:Y:S01]  /*d270*/  @!P1 LEA.HI.X.SX32 R224, R133, R64, 0x1, P3 ;  /* 0x0000004085e09211 */ /* 0x000fe200018f0eff */
[----:B------:R-:W-:Y:S01]  /*d280*/  @!P1 IMAD.MOV.U32 R13, RZ, RZ, R227 ;  /* 0x000000ffff0d9224 */ /* 0x000fe200078e00e3 */
[----:B-1----:R-:W-:Y:S01]  /*d290*/  @!P1 LEA R227, P3, R228, R128, 0x2 ;  /* 0x00000080e4e39211 */ /* 0x002fe200078610ff */
[----:B------:R-:W-:-:S03]  /*d2a0*/  @!P1 IMAD.SHL.U32 R133, R230, 0x4, RZ ;  /* 0x00000004e6859824 */ /* 0x000fc600078e00ff */
[----:B------:R1:W5:Y:S01]  /*d2b0*/  @!P1 LDG.E R96, desc[UR36][R12.64] ;  /* 0x000000240c609981 */ /* 0x000362000c1e1900 */
[----:B------:R-:W-:Y:S02]  /*d2c0*/  @!P1 LEA.HI.X R228, R228, R129, R224, 0x2, P3 ;  /* 0x00000081e4e49211 */ /* 0x000fe400018f14e0 */
[C---:B------:R-:W-:Y:S01]  /*d2d0*/  @!P1 IADD3 R224, P3, PT, R53.reuse, R132, RZ ;  /* 0x0000008435e09210 */ /* 0x040fe20007f7e0ff */
[----:B------:R-:W2:Y:S01]  /*d2e0*/  @!P1 LDC.64 R128, c[0x0][0x3b8] ;  /* 0x0000ee00ff809b82 */ /* 0x000ea20000000a00 */
[----:B------:R-:W-:Y:S02]  /*d2f0*/  IMAD.IADD R230, R230, 0x1, R11 ;  /* 0x00000001e6e67824 */ /* 0x000fe400078e020b */
[----:B-1----:R-:W-:Y:S02]  /*d300*/  @!P1 IMAD.MOV.U32 R12, RZ, RZ, R225 ;  /* 0x000000ffff0c9224 */ /* 0x002fe400078e00e1 */
[----:B------:R-:W-:Y:S01]  /*d310*/  @!P1 IMAD.MOV.U32 R13, RZ, RZ, R226 ;  /* 0x000000ffff0d9224 */ /* 0x000fe200078e00e2 */
[----:B------:R-:W-:-:S02]  /*d320*/  @!P1 IADD3 R226, P4, PT, R53, R133, RZ ;  /* 0x0000008535e29210 */ /* 0x000fc40007f9e0ff */
[----:B------:R-:W-:Y:S02]  /*d330*/  @!P1 LEA.HI.X.SX32 R225, R132, R64, 0x1, P3 ;  /* 0x0000004084e19211 */ /* 0x000fe400018f0eff */
[----:B------:R1:W5:Y:S01]  /*d340*/  @!P1 LDG.E R99, desc[UR36][R12.64] ;  /* 0x000000240c639981 */ /* 0x000362000c1e1900 */
[----:B0-----:R-:W-:Y:S02]  /*d350*/  @!P1 LEA R132, P3, R224, R126, 0x2 ;  /* 0x0000007ee0849211 */ /* 0x001fe400078610ff */
[----:B------:R-:W-:Y:S02]  /*d360*/  @!P1 LEA.HI.X.SX32 R126, R133, R64, 0x1, P4 ;  /* 0x00000040857e9211 */ /* 0x000fe400020f0eff */
[----:B---3--:R-:W-:Y:S01]  /*d370*/  @!P1 LEA R133, P4, R226, R130, 0x2 ;  /* 0x00000082e2859211 */ /* 0x008fe200078810ff */
[----:B------:R-:W-:Y:S01]  /*d380*/  @!P1 IMAD.SHL.U32 R130, R230, 0x4, RZ ;  /* 0x00000004e6829824 */ /* 0x000fe200078e00ff */
[----:B-1----:R-:W-:Y:S01]  /*d390*/  @!P1 MOV R12, R227 ;  /* 0x000000e3000c9202 */ /* 0x002fe20000000f00 */
[----:B------:R-:W-:Y:S01]  /*d3a0*/  @!P1 IMAD.MOV.U32 R13, RZ, RZ, R228 ;  /* 0x000000ffff0d9224 */ /* 0x000fe200078e00e4 */
[----:B------:R-:W-:Y:S01]  /*d3b0*/  @!P1 LEA.HI.X R226, R226, R131, R126, 0x2, P4 ;  /* 0x00000083e2e29211 */ /* 0x000fe200020f147e */
[----:B------:R-:W-:-:S03]  /*d3c0*/  IMAD.IADD R230, R230, 0x1, R11 ;  /* 0x00000001e6e67824 */ /* 0x000fc600078e020b */
[----:B------:R0:W5:Y:S02]  /*d3d0*/  @!P1 LDG.E R100, desc[UR36][R12.64] ;  /* 0x000000240c649981 */ /* 0x000164000c1e1900 */
[----:B0-----:R-:W-:Y:S02]  /*d3e0*/  @!P1 LEA.HI.X R13, R224, R127, R225, 0x2, P3 ;  /* 0x0000007fe00d9211 */ /* 0x001fe400018f14e1 */
[----:B------:R-:W-:Y:S01]  /*d3f0*/  @!P1 IADD3 R227, P3, PT, R53, R130, RZ ;  /* 0x0000008235e39210 */ /* 0x000fe20007f7e0ff */
[----:B------:R-:W0:Y:S01]  /*d400*/  @!P1 LDC.64 R126, c[0x0][0x3b8] ;  /* 0x0000ee00ff7e9b82 */ /* 0x000e220000000a00 */
[----:B------:R-:W-:Y:S02]  /*d410*/  @!P1 IMAD.MOV.U32 R12, RZ, RZ, R132 ;  /* 0x000000ffff0c9224 */ /* 0x000fe400078e0084 */
[----:B------:R-:W-:Y:S02]  /*d420*/  @!P1 LEA.HI.X.SX32 R130, R130, R64, 0x1, P3 ;  /* 0x0000004082829211 */ /* 0x000fe400018f0eff */
[----:B----4-:R-:W-:Y:S01]  /*d430*/  @!P1 LEA R224, P3, R227, R14, 0x2 ;  /* 0x0000000ee3e09211 */ /* 0x010fe200078610ff */
[----:B------:R1:W5:Y:S01]  /*d440*/  @!P1 LDG.E R0, desc[UR36][R12.64] ;  /* 0x000000240c009981 */ /* 0x000362000c1e1900 */
[----:B------:R-:W-:-:S02]  /*d450*/  @!P1 SHF.L.U32 R132, R230, 0x2, RZ ;  /* 0x00000002e6849819 */ /* 0x000fc400000006ff */
[----:B------:R-:W-:Y:S01]  /*d460*/  @!P1 LEA.HI.X R227, R227, R15, R130, 0x2, P3 ;  /* 0x0000000fe3e39211 */ /* 0x000fe200018f1482 */
[----:B------:R-:W-:Y:S01]  /*d470*/  IMAD.IADD R230, R230, 0x1, R11 ;  /* 0x00000001e6e67824 */ /* 0x000fe200078e020b */
[----:B------:R-:W3:Y:S01]  /*d480*/  @!P1 LDC.64 R14, c[0x0][0x3b8] ;  /* 0x0000ee00ff0e9b82 */ /* 0x000ee20000000a00 */
[----:B-1----:R-:W-:Y:S01]  /*d490*/  @!P1 IMAD.MOV.U32 R13, RZ, RZ, R226 ;  /* 0x000000ffff0d9224 */ /* 0x002fe200078e00e2 */
[----:B------:R-:W-:Y:S01]  /*d4a0*/  @!P1 IADD3 R226, P3, PT, R53, R132, RZ ;  /* 0x0000008435e29210 */ /* 0x000fe20007f7e0ff */
[----:B------:R-:W-:-:S05]  /*d4b0*/  @!P1 IMAD.MOV.U32 R12, RZ, RZ, R133 ;  /* 0x000000ffff0c9224 */ /* 0x000fca00078e0085 */
[----:B------:R-:W1:Y:S01]  /*d4c0*/  @!P1 LDC.64 R130, c[0x0][0x3b8] ;  /* 0x0000ee00ff829b82 */ /* 0x000e620000000a00 */
[----:B------:R-:W-:Y:S01]  /*d4d0*/  @!P1 IMAD.SHL.U32 R133, R230, 0x4, RZ ;  /* 0x00000004e6859824 */ /* 0x000fe200078e00ff */
[----:B------:R-:W-:Y:S02]  /*d4e0*/  @!P1 LEA.HI.X.SX32 R132, R132, R64, 0x1, P3 ;  /* 0x0000004084849211 */ /* 0x000fe400018f0eff */
[----:B--2---:R-:W-:Y:S01]  /*d4f0*/  @!P1 LEA R225, P3, R226, R128, 0x2 ;  /* 0x00000080e2e19211 */ /* 0x004fe200078610ff */
[--C-:B------:R-:W-:Y:S01]  /*d500*/  IMAD.IADD R230, R230, 0x1, R11.reuse ;  /* 0x00000001e6e67824 */ /* 0x100fe200078e020b */
[----:B------:R2:W5:Y:S02]  /*d510*/  @!P1 LDG.E R101, desc[UR36][R12.64] ;  /* 0x000000240c659981 */ /* 0x000564000c1e1900 */
[----:B------:R-:W-:Y:S02]  /*d520*/  @!P1 LEA.HI.X R226, R226, R129, R132, 0x2, P3 ;  /* 0x00000081e2e29211 */ /* 0x000fe400018f1484 */
[----:B------:R-:W-:Y:S01]  /*d530*/  @!P1 IADD3 R228, P3, PT, R53, R133, RZ ;  /* 0x0000008535e49210 */ /* 0x000fe20007f7e0ff */
[C---:B------:R-:W-:Y:S01]  /*d540*/  @!P1 IMAD.SHL.U32 R132, R230.reuse, 0x4, RZ ;  /* 0x00000004e6849824 */ /* 0x040fe200078e00ff */
[----:B------:R-:W4:Y:S01]  /*d550*/  @!P1 LDC.64 R128, c[0x0][0x3b8] ;  /* 0x0000ee00ff809b82 */ /* 0x000f220000000a00 */
[----:B------:R-:W-:Y:S01]  /*d560*/  IMAD.IADD R230, R230, 0x1, R11 ;  /* 0x00000001e6e67824 */ /* 0x000fe200078e020b */
[----:B--2---:R-:W-:Y:S01]  /*d570*/  @!P1 MOV R12, R224 ;  /* 0x000000e0000c9202 */ /* 0x004fe20000000f00 */
[----:B------:R-:W-:Y:S01]  /*d580*/  @!P1 IMAD.MOV.U32 R13, RZ, RZ, R227 ;  /* 0x000000ffff0d9224 */ /* 0x000fe200078e00e3 */
[----:B------:R-:W-:-:S02]  /*d590*/  @!P1 LEA.HI.X.SX32 R224, R133, R64, 0x1, P3 ;  /* 0x0000004085e09211 */ /* 0x000fc400018f0eff */
[----:B0-----:R-:W-:Y:S01]  /*d5a0*/  @!P1 LEA R227, P3, R228, R126, 0x2 ;  /* 0x0000007ee4e39211 */ /* 0x001fe200078610ff */
[----:B------:R-:W-:Y:S01]  /*d5b0*/  @!P1 IMAD.SHL.U32 R133, R230, 0x4, RZ ;  /* 0x00000004e6859824 */ /* 0x000fe200078e00ff */
[----:B------:R0:W5:Y:S02]  /*d5c0*/  @!P1 LDG.E R102, desc[UR36][R12.64] ;  /* 0x000000240c669981 */ /* 0x000164000c1e1900 */
[----:B------:R-:W-:Y:S02]  /*d5d0*/  @!P1 LEA.HI.X R228, R228, R127, R224, 0x2, P3 ;  /* 0x0000007fe4e49211 */ /* 0x000fe400018f14e0 */
[C---:B------:R-:W-:Y:S01]  /*d5e0*/  @!P1 IADD3 R224, P3, PT, R53.reuse, R132, RZ ;  /* 0x0000008435e09210 */ /* 0x040fe20007f7e0ff */
[----:B------:R-:W2:Y:S01]  /*d5f0*/  @!P1 LDC.64 R126, c[0x0][0x3b8] ;  /* 0x0000ee00ff7e9b82 */ /* 0x000ea20000000a00 */
[----:B------:R-:W-:Y:S01]  /*d600*/  IMAD.IADD R230, R230, 0x1, R11 ;  /* 0x00000001e6e67824 */ /* 0x000fe200078e020b */
[----:B0-----:R-:W-:Y:S01]  /*d610*/  @!P1 MOV R12, R225 ;  /* 0x000000e1000c9202 */ /* 0x001fe20000000f00 */
[----:B------:R-:W-:Y:S01]  /*d620*/  @!P1 IMAD.MOV.U32 R13, RZ, RZ, R226 ;  /* 0x000000ffff0d9224 */ /* 0x000fe200078e00e2 */
[----:B------:R-:W-:-:S02]  /*d630*/  @!P1 IADD3 R226, P4, PT, R53, R133, RZ ;  /* 0x0000008535e29210 */ /* 0x000fc40007f9e0ff */
[----:B------:R-:W-:Y:S02]  /*d640*/  @!P1 LEA.HI.X.SX32 R225, R132, R64, 0x1, P3 ;  /* 0x0000004084e19211 */ /* 0x000fe400018f0eff */
[----:B------:R0:W5:Y:S01]  /*d650*/  @!P1 LDG.E R103, desc[UR36][R12.64] ;  /* 0x000000240c679981 */ /* 0x000162000c1e1900 */
[----:B---3--:R-:W-:Y:S02]  /*d660*/  @!P1 LEA R132, P3, R224, R14, 0x2 ;  /* 0x0000000ee0849211 */ /* 0x008fe400078610ff */
[----:B------:R-:W-:Y:S02]  /*d670*/  @!P1 LEA.HI.X.SX32 R14, R133, R64, 0x1, P4 ;  /* 0x00000040850e9211 */ /* 0x000fe400020f0eff */
[----:B-1----:R-:W-:Y:S01]  /*d680*/  @!P1 LEA R133, P4, R226, R130, 0x2 ;  /* 0x00000082e2859211 */ /* 0x002fe200078810ff */
[C---:B------:R-:W-:Y:S02]  /*d690*/  @!P1 IMAD.SHL.U32 R130, R230.reuse, 0x4, RZ ;  /* 0x00000004e6829824 */ /* 0x040fe400078e00ff */
[----:B0-----:R-:W-:Y:S01]  /*d6a0*/  @!P1 IMAD.MOV.U32 R12, RZ, RZ, R227 ;  /* 0x000000ffff0c9224 */ /* 0x001fe200078e00e3 */
[----:B------:R-:W-:Y:S01]  /*d6b0*/  @!P1 MOV R13, R228 ;  /* 0x000000e4000d9202 */ /* 0x000fe20000000f00 */
[----:B------:R-:W-:Y:S01]  /*d6c0*/  IMAD.IADD R230, R230, 0x1, R11 ;  /* 0x00000001e6e67824 */ /* 0x000fe200078e020b */
[----:B------:R-:W-:-:S03]  /*d6d0*/  @!P1 LEA.HI.X R226, R226, R131, R14, 0x2, P4 ;  /* 0x00000083e2e29211 */ /* 0x000fc600020f140e */
[----:B------:R0:W5:Y:S02]  /*d6e0*/  @!P1 LDG.E R104, desc[UR36][R12.64] ;  /* 0x000000240c689981 */ /* 0x000164000c1e1900 */
[----:B0-----:R-:W-:Y:S02]  /*d6f0*/  @!P1 LEA.HI.X R13, R224, R15, R225, 0x2, P3 ;  /* 0x0000000fe00d9211 */ /* 0x001fe400018f14e1 */
[----:B------:R-:W-:Y:S01]  /*d700*/  @!P1 IADD3 R227, P3, PT, R53, R130, RZ ;  /* 0x0000008235e39210 */ /* 0x000fe20007f7e0ff */
[----:B------:R-:W0:Y:S01]  /*d710*/  @!P1 LDC.64 R14, c[0x0][0x3b8] ;  /* 0x0000ee00ff0e9b82 */ /* 0x000e220000000a00 */
[----:B------:R-:W-:Y:S02]  /*d720*/  @!P1 IMAD.MOV.U32 R12, RZ, RZ, R132 ;  /* 0x000000ffff0c9224 */ /* 0x000fe400078e0084 */
[----:B------:R-:W-:Y:S01]  /*d730*/  @!P1 LEA.HI.X.SX32 R130, R130, R64, 0x1, P3 ;  /* 0x0000004082829211 */ /* 0x000fe200018f0eff */
[C---:B------:R-:W-:Y:S01]  /*d740*/  @!P1 IMAD.SHL.U32 R132, R230.reuse, 0x4, RZ ;  /* 0x00000004e6849824 */ /* 0x040fe200078e00ff */
[----:B----4-:R-:W-:Y:S01]  /*d750*/  @!P1 LEA R224, P3, R227, R128, 0x2 ;  /* 0x00000080e3e09211 */ /* 0x010fe200078610ff */
[----:B------:R1:W5:Y:S01]  /*d760*/  @!P1 LDG.E R105, desc[UR36][R12.64] ;  /* 0x000000240c699981 */ /* 0x000362000c1e1900 */
[----:B------:R-:W-:-:S02]  /*d770*/  IMAD.IADD R230, R230, 0x1, R11 ;  /* 0x00000001e6e67824 */ /* 0x000fc400078e020b */
[----:B------:R-:W-:Y:S02]  /*d780*/  @!P1 LEA.HI.X R227, R227, R129, R130, 0x2, P3 ;  /* 0x00000081e3e39211 */ /* 0x000fe400018f1482 */
[----:B------:R-:W3:Y:S01]  /*d790*/  @!P1 LDC.64 R128, c[0x0][0x3b8] ;  /* 0x0000ee00ff809b82 */ /* 0x000ee20000000a00 */
[----:B-1----:R-:W-:Y:S01]  /*d7a0*/  @!P1 IMAD.MOV.U32 R13, RZ, RZ, R226 ;  /* 0x000000ffff0d9224 */ /* 0x002fe200078e00e2 */
[----:B------:R-:W-:-:S06]  /*d7b0*/  @!P1 IADD3 R226, P3, PT, R53, R132, RZ ;  /* 0x0000008435e29210 */ /* 0x000fcc0007f7e0ff */
[----:B------:R-:W1:Y:S01]  /*d7c0*/  @!P1 LDC.64 R130, c[0x0][0x3b8] ;  /* 0x0000ee00ff829b82 */ /* 0x000e620000000a00 */
[----:B------:R-:W-:Y:S01]  /*d7d0*/  @!P1 MOV R12, R133 ;  /* 0x00000085000c9202 */ /* 0x000fe20000000f00 */
        /* <DEDUP_REMOVED lines=9> */
[----:B------:R-:W-:-:S02]  /*d870*/  IMAD.IADD R230, R230, 0x1, R11 ;  /* 0x00000001e6e67824 */ /* 0x000fc400078e020b */
[----:B--2---:R-:W-:Y:S01]  /*d880*/  @!P1 IMAD.MOV.U32 R12, RZ, RZ, R224 ;  /* 0x000000ffff0c9224 */ /* 0x004fe200078e00e0 */
[----:B------:R-:W-:Y:S02]  /*d890*/  @!P1 MOV R13, R227 ;  /* 0x000000e3000d9202 */ /* 0x000fe40000000f00 */
[----:B------:R-:W-:Y:S02]  /*d8a0*/  @!P1 LEA.HI.X.SX32 R224, R133, R64, 0x1, P3 ;  /* 0x0000004085e09211 */ /* 0x000fe400018f0eff */
[----:B0-----:R-:W-:Y:S01]  /*d8b0*/  @!P1 LEA R227, P3, R228, R14, 0x2 ;  /* 0x0000000ee4e39211 */ /* 0x001fe200078610ff */
[----:B------:R-:W-:Y:S01]  /*d8c0*/  @!P1 IMAD.SHL.U32 R133, R230, 0x4, RZ ;  /* 0x00000004e6859824 */ /* 0x000fe200078e00ff */
[----:B------:R0:W5:Y:S02]  /*d8d0*/  @!P1 LDG.E R107, desc[UR36][R12.64] ;  /* 0x000000240c6b9981 */ /* 0x000164000c1e1900 */
[----:B------:R-:W-:Y:S02]  /*d8e0*/  @!P1 LEA.HI.X R228, R228, R15, R224, 0x2, P3 ;  /* 0x0000000fe4e49211 */ /* 0x000fe400018f14e0 */
[----:B------:R-:W-:Y:S01]  /*d8f0*/  @!P1 IADD3 R224, P3, PT, R53, R132, RZ ;  /* 0x0000008435e09210 */ /* 0x000fe20007f7e0ff */
[----:B------:R-:W2:Y:S01]  /*d900*/  @!P1 LDC.64 R14, c[0x0][0x3b8] ;  /* 0x0000ee00ff0e9b82 */ /* 0x000ea20000000a00 */
[----:B------:R-:W-:-:S02]  /*d910*/  IMAD.IADD R230, R230, 0x1, R11 ;  /* 0x00000001e6e67824 */ /* 0x000fc400078e020b */
[----:B0-----:R-:W-:Y:S01]  /*d920*/  @!P1 IMAD.MOV.U32 R12, RZ, RZ, R225 ;  /* 0x000000ffff0c9224 */ /* 0x001fe200078e00e1 */
[----:B------:R-:W-:Y:S02]  /*d930*/  @!P1 MOV R13, R226 ;  /* 0x000000e2000d9202 */ /* 0x000fe40000000f00 */
[----:B------:R-:W-:Y:S02]  /*d940*/  @!P1 IADD3 R226, P4, PT, R53, R133, RZ ;  /* 0x0000008535e29210 */ /* 0x000fe40007f9e0ff */
[----:B------:R-:W-:Y:S01]  /*d950*/  @!P1 LEA.HI.X.SX32 R225, R132, R64, 0x1, P3 ;  /* 0x0000004084e19211 */ /* 0x000fe200018f0eff */
[----:B------:R0:W5:Y:S01]  /*d960*/  @!P1 LDG.E R108, desc[UR36][R12.64] ;  /* 0x000000240c6c9981 */ /* 0x000162000c1e1900 */
[----:B---3--:R-:W-:Y:S02]  /*d970*/  @!P1 LEA R132, P3, R224, R128, 0x2 ;  /* 0x00000080e0849211 */ /* 0x008fe400078610ff */
[----:B------:R-:W-:Y:S02]  /*d980*/  @!P1 LEA.HI.X.SX32 R128, R133, R64, 0x1, P4 ;  /* 0x0000004085809211 */ /* 0x000fe400020f0eff */
[----:B-1----:R-:W-:-:S02]  /*d990*/  @!P1 LEA R133, P4, R226, R130, 0x2 ;  /* 0x00000082e2859211 */ /* 0x002fc400078810ff */
[----:B------:R-:W-:Y:S01]  /*d9a0*/  @!P1 SHF.L.U32 R130, R230, 0x2, RZ ;  /* 0x00000002e6829819 */ /* 0x000fe200000006ff */
[----:B0-----:R-:W-:Y:S02]  /*d9b0*/  @!P1 IMAD.MOV.U32 R12, RZ, RZ, R227 ;  /* 0x000000ffff0c9224 */ /* 0x001fe400078e00e3 */
        /* <DEDUP_REMOVED lines=15> */
[----:B-1----:R-:W-:Y:S02]  /*dab0*/  @!P1 MOV R13, R226 ;  /* 0x000000e2000d9202 */ /* 0x002fe40000000f00 */
[----:B------:R-:W-:-:S05]  /*dac0*/  @!P1 IADD3 R226, P3, PT, R53, R132, RZ ;  /* 0x0000008435e29210 */ /* 0x000fca0007f7e0ff */
[----:B------:R-:W1:Y:S01]  /*dad0*/  @!P1 LDC.64 R130, c[0x0][0x3b8] ;  /* 0x0000ee00ff829b82 */ /* 0x000e620000000a00 */
[----:B------:R-:W-:Y:S01]  /*dae0*/  @!P1 IMAD.MOV.U32 R12, RZ, RZ, R133 ;  /* 0x000000ffff0c9224 */ /* 0x000fe200078e0085 */
[----:B------:R-:W-:Y:S01]  /*daf0*/  @!P1 LEA.HI.X.SX32 R132, R132, R64, 0x1, P3 ;  /* 0x0000004084849211 */ /* 0x000fe200018f0eff */
[----:B------:R-:W-:Y:S01]  /*db00*/  @!P1 IMAD.SHL.U32 R133, R230, 0x4, RZ ;  /* 0x00000004e6859824 */ /* 0x000fe200078e00ff */
[----:B--2---:R-:W-:Y:S02]  /*db10*/  @!P1 LEA R225, P3, R226, R14, 0x2 ;  /* 0x0000000ee2e19211 */ /* 0x004fe400078610ff */
[----:B------:R2:W5:Y:S01]  /*db20*/  @!P1 LDG.E R111, desc[UR36][R12.64] ;  /* 0x000000240c6f9981 */ /* 0x000562000c1e1900 */
[----:B------:R-:W-:Y:S02]  /*db30*/  IADD3 R230, PT, PT, R230, R11, RZ ;  /* 0x0000000be6e67210 */ /* 0x000fe40007ffe0ff */
[----:B------:R-:W-:Y:S02]  /*db40*/  @!P1 LEA.HI.X R226, R226, R15, R132, 0x2, P3 ;  /* 0x0000000fe2e29211 */ /* 0x000fe400018f1484 */
[----:B------:R-:W-:Y:S01]  /*db50*/  @!P1 IADD3 R229, P3, PT, R53, R133, RZ ;  /* 0x0000008535e59210 */ /* 0x000fe20007f7e0ff */
[C---:B------:R-:W-:Y:S01]  /*db60*/  @!P1 IMAD.SHL.U32 R132, R230.reuse, 0x4, RZ ;  /* 0x00000004e6849824 */ /* 0x040fe200078e00ff */
[----:B------:R-:W4:Y:S01]  /*db70*/  @!P1 LDC.64 R14, c[0x0][0x3b8] ;  /* 0x0000ee00ff0e9b82 */ /* 0x000f220000000a00 */
[----:B------:R-:W-:-:S02]  /*db80*/  IMAD.IADD R230, R230, 0x1, R11 ;  /* 0x00000001e6e67824 */ /* 0x000fc400078e020b */
[----:B--2---:R-:W-:Y:S01]  /*db90*/  @!P1 IMAD.MOV.U32 R12, RZ, RZ, R224 ;  /* 0x000000ffff0c9224 */ /* 0x004fe200078e00e0 */
[----:B------:R-:W-:Y:S01]  /*dba0*/  @!P1 LEA.HI.X.SX32 R224, R133, R64, 0x1, P3 ;  /* 0x0000004085e09211 */ /* 0x000fe200018f0eff */
[----:B------:R-:W-:Y:S01]  /*dbb0*/  @!P1 IMAD.MOV.U32 R13, RZ, RZ, R227 ;  /* 0x000000ffff0d9224 */ /* 0x000fe200078e00e3 */
[C---:B0-----:R-:W-:Y:S02]  /*dbc0*/  @!P1 LEA R228, P3, R229.reuse, R128, 0x2 ;  /* 0x00000080e5e49211 */ /* 0x041fe400078610ff */
[C---:B------:R-:W-:Y:S02]  /*dbd0*/  @!P1 SHF.L.U32 R133, R230.reuse, 0x2, RZ ;  /* 0x00000002e6859819 */ /* 0x040fe400000006ff */
[----:B------:R0:W5:Y:S01]  /*dbe0*/  @!P1 LDG.E R112, desc[UR36][R12.64] ;  /* 0x000000240c709981 */ /* 0x000162000c1e1900 */
[----:B------:R-:W-:Y:S01]  /*dbf0*/  @!P1 LEA.HI.X R229, R229, R129, R224, 0x2, P3 ;  /* 0x00000081e5e59211 */ /* 0x000fe200018f14e0 */
[----:B------:R-:W-:Y:S01]  /*dc00*/  IMAD.IADD R230, R230, 0x1, R11 ;  /* 0x00000001e6e67824 */ /* 0x000fe200078e020b */
[C---:B------:R-:W-:Y:S01]  /*dc10*/  @!P1 IADD3 R224, P4, PT, R53.reuse, R133, RZ ;  /* 0x0000008535e09210 */ /* 0x040fe20007f9e0ff */
[----:B------:R-:W2:Y:S01]  /*dc20*/  @!P1 LDC.64 R128, c[0x0][0x3b8] ;  /* 0x0000ee00ff809b82 */ /* 0x000ea20000000a00 */
[----:B0-----:R-:W-:Y:S01]  /*dc30*/  @!P1 IMAD.MOV.U32 R13, RZ, RZ, R226 ;  /* 0x000000ffff0d9224 */ /* 0x001fe200078e00e2 */
[----:B------:R-:W-:Y:S01]  /*dc40*/  @!P1 IADD3 R226, P3, PT, R53, R132, RZ ;  /* 0x0000008435e29210 */ /* 0x000fe20007f7e0ff */
[----:B------:R-:W-:-:S03]  /*dc50*/  @!P1 IMAD.MOV.U32 R12, RZ, RZ, R225 ;  /* 0x000000ffff0c9224 */ /* 0x000fc600078e00e1 */
[----:B------:R-:W-:Y:S02]  /*dc60*/  @!P1 LEA.HI.X.SX32 R227, R132, R64, 0x1, P3 ;  /* 0x0000004084e39211 */ /* 0x000fe400018f0eff */
[----:B---3--:R-:W-:Y:S01]  /*dc70*/  @!P1 LEA R225, P3, R226, R126, 0x2 ;  /* 0x0000007ee2e19211 */ /* 0x008fe200078610ff */
[----:B------:R-:W-:Y:S01]  /*dc80*/  @!P1 IMAD.SHL.U32 R126, R230, 0x4, RZ ;  /* 0x00000004e67e9824 */ /* 0x000fe200078e00ff */
[----:B------:R-:W-:Y:S01]  /*dc90*/  @!P1 LEA.HI.X.SX32 R132, R133, R64, 0x1, P4 ;  /* 0x0000004085849211 */ /* 0x000fe200020f0eff */
[----:B------:R0:W5:Y:S01]  /*dca0*/  @!P1 LDG.E R113, desc[UR36][R12.64] ;  /* 0x000000240c719981 */ /* 0x000162000c1e1900 */
[----:B-1----:R-:W-:Y:S02]  /*dcb0*/  @!P1 LEA R133, P4, R224, R130, 0x2 ;  /* 0x00000082e0859211 */ /* 0x002fe400078810ff */
[----:B------:R-:W-:Y:S02]  /*dcc0*/  @!P1 LEA.HI.X R226, R226, R127, R227, 0x2, P3 ;  /* 0x0000007fe2e29211 */ /* 0x000fe400018f14e3 */
[----:B------:R-:W-:-:S02]  /*dcd0*/  @!P1 LEA.HI.X R224, R224, R131, R132, 0x2, P4 ;  /* 0x00000083e0e09211 */ /* 0x000fc400020f1484 */
[----:B------:R-:W1:Y:S01]  /*dce0*/  @!P1 LDC.64 R130, c[0x0][0x3b8] ;  /* 0x0000ee00ff829b82 */ /* 0x000e620000000a00 */
[----:B------:R-:W-:Y:S01]  /*dcf0*/  @!P1 IADD3 R227, P3, PT, R53, R126, RZ ;  /* 0x0000007e35e39210 */ /* 0x000fe20007f7e0ff */
[----:B0-----:R-:W-:Y:S02]  /*dd00*/  @!P1 IMAD.MOV.U32 R12, RZ, RZ, R228 ;  /* 0x000000ffff0c9224 */ /* 0x001fe400078e00e4 */
[----:B------:R-:W-:Y:S01]  /*dd10*/  @!P1 IMAD.MOV.U32 R13, RZ, RZ, R229 ;  /* 0x000000ffff0d9224 */ /* 0x000fe200078e00e5 */
[----:B------:R-:W-:Y:S02]  /*dd20*/  IADD3 R230, PT, PT, R230, R11, RZ ;  /* 0x0000000be6e67210 */ /* 0x000fe40007ffe0ff */
[----:B------:R-:W-:Y:S02]  /*dd30*/  @!P1 LEA.HI.X.SX32 R126, R126, R64, 0x1, P3 ;  /* 0x000000407e7e9211 */ /* 0x000fe400018f0eff */
[----:B------:R0:W5:Y:S01]  /*dd40*/  @!P1 LDG.E R114, desc[UR36][R12.64] ;  /* 0x000000240c729981 */ /* 0x000162000c1e1900 */
[----:B------:R-:W-:-:S02]  /*dd50*/  @!P1 IMAD.SHL.U32 R132, R230, 0x4, RZ ;  /* 0x00000004e6849824 */ /* 0x000fc400078e00ff */
[----:B------:R-:W-:Y:S02]  /*dd60*/  IMAD.IADD R230, R230, 0x1, R11 ;  /* 0x00000001e6e67824 */ /* 0x000fe400078e020b */
[----:B0-----:R-:W-:Y:S01]  /*dd70*/  @!P1 IMAD.MOV.U32 R13, RZ, RZ, R226 ;  /* 0x000000ffff0d9224 */ /* 0x001fe200078e00e2 */
[----:B----4-:R-:W-:Y:S01]  /*dd80*/  @!P1 LEA R226, P3, R227, R14, 0x2 ;  /* 0x0000000ee3e29211 */ /* 0x010fe200078610ff */
[----:B------:R-:W-:-:S03]  /*dd90*/  @!P1 IMAD.MOV.U32 R12, RZ, RZ, R225 ;  /* 0x000000ffff0c9224 */ /* 0x000fc600078e00e1 */
[----:B------:R-:W-:Y:S02]  /*dda0*/  @!P1 LEA.HI.X R227, R227, R15, R126, 0x2, P3 ;  /* 0x0000000fe3e39211 */ /* 0x000fe400018f147e */
[----:B------:R0:W5:Y:S01]  /*ddb0*/  @!P1 LDG.E R115, desc[UR36][R12.64] ;  /* 0x000000240c739981 */ /* 0x000162000c1e1900 */
[----:B------:R-:W3:Y:S01]  /*ddc0*/  @!P1 LDC.64 R14, c[0x0][0x3b8] ;  /* 0x0000ee00ff0e9b82 */ /* 0x000ee20000000a00 */
[----:B------:R-:W-:-:S04]  /*ddd0*/  @!P1 IADD3 R225, P3, PT, R53, R132, RZ ;  /* 0x0000008435e19210 */ /* 0x000fc80007f7e0ff */
[----:B------:R-:W-:-:S03]  /*dde0*/  @!P1 LEA.HI.X.SX32 R132, R132, R64, 0x1, P3 ;  /* 0x0000004084849211 */ /* 0x000fc600018f0eff */
[----:B------:R-:W4:Y:S01]  /*ddf0*/  @!P1 LDC.64 R126, c[0x0][0x3b8] ;  /* 0x0000ee00ff7e9b82 */ /* 0x000f220000000a00 */
[----:B0-----:R-:W-:Y:S01]  /*de00*/  @!P1 IMAD.MOV.U32 R12, RZ, RZ, R133 ;  /* 0x000000ffff0c9224 */ /* 0x001fe200078e0085 */
[----:B------:R-:W-:Y:S01]  /*de10*/  @!P1 MOV R13, R224 ;  /* 0x000000e0000d9202 */ /* 0x000fe20000000f00 */
[----:B------:R-:W-:Y:S01]  /*de20*/  @!P1 IMAD.SHL.U32 R133, R230, 0x4, RZ ;  /* 0x00000004e6859824 */ /* 0x000fe200078e00ff */
[----:B--2---:R-:W-:-:S03]  /*de30*/  @!P1 LEA R224, P3, R225, R128, 0x2 ;  /* 0x00000080e1e09211 */ /* 0x004fc600078610ff */
[----:B------:R0:W5:Y:S01]  /*de40*/  @!P1 LDG.E R116, desc[UR36][R12.64] ;  /* 0x000000240c749981 */ /* 0x000162000c1e1900 */
[----:B------:R-:W-:Y:S02]  /*de50*/  IADD3 R230, PT, PT, R230, R11, RZ ;  /* 0x0000000be6e67210 */ /* 0x000fe40007ffe0ff */
[----:B------:R-:W-:Y:S02]  /*de60*/  @!P1 IADD3 R233, P4, PT, R53, R133, RZ ;  /* 0x0000008535e99210 */ /* 0x000fe40007f9e0ff */
[----:B------:R-:W-:Y:S02]  /*de70*/  @!P1 LEA.HI.X R225, R225, R129, R132, 0x2, P3 ;  /* 0x00000081e1e19211 */ /* 0x000fe400018f1484 */
[----:B------:R-:W2:Y:S01]  /*de80*/  @!P1 LDC.64 R128, c[0x0][0x3b8] ;  /* 0x0000ee00ff809b82 */ /* 0x000ea20000000a00 */
[----:B0-----:R-:W-:Y:S02]  /*de90*/  @!P1 IMAD.MOV.U32 R12, RZ, RZ, R226 ;  /* 0x000000ffff0c9224 */ /* 0x001fe400078e00e2 */
[----:B------:R-:W-:Y:S01]  /*dea0*/  @!P1 IMAD.MOV.U32 R13, RZ, RZ, R227 ;  /* 0x000000ffff0d9224 */ /* 0x000fe200078e00e3 */
[----:B------:R-:W-:Y:S01]  /*deb0*/  @!P1 LEA.HI.X.SX32 R132, R133, R64, 0x1, P4 ;  /* 0x0000004085849211 */ /* 0x000fe200020f0eff */
[----:B------:R-:W-:Y:S01]  /*dec0*/  IMAD.IADD R226, R230, 0x1, R11 ;  /* 0x00000001e6e27824 */ /* 0x000fe200078e020b */
[----:B-1----:R-:W-:-:S02]  /*ded0*/  @!P1 LEA R232, P3, R233, R130, 0x2 ;  /* 0x00000082e9e89211 */ /* 0x002fc400078610ff */
[----:B------:R0:W5:Y:S02]  /*dee0*/  @!P1 LDG.E R117, desc[UR36][R12.64] ;  /* 0x000000240c759981 */ /* 0x000164000c1e1900 */
[----:B------:R-:W-:Y:S01]  /*def0*/  @!P1 LEA.HI.X R233, R233, R131, R132, 0x2, P3 ;  /* 0x00000083e9e99211 */ /* 0x000fe200018f1484 */
[----:B------:R-:W-:Y:S01]  /*df00*/  IMAD.IADD R234, R226, 0x1, R11 ;  /* 0x00000001e2ea7824 */ /* 0x000fe200078e020b */
[----:B------:R-:W1:Y:S01]  /*df10*/  @!P1 LDC.64 R130, c[0x0][0x3b8] ;  /* 0x0000ee00ff829b82 */ /* 0x000e620000000a00 */
[----:B0-----:R-:W-:Y:S02]  /*df20*/  @!P1 IMAD.MOV.U32 R12, RZ, RZ, R224 ;  /* 0x000000ffff0c9224 */ /* 0x001fe400078e00e0 */
[----:B------:R-:W-:-:S05]  /*df30*/  @!P1 IMAD.SHL.U32 R224, R230, 0x4, RZ ;  /* 0x00000004e6e09824 */ /* 0x000fca00078e00ff */
[----:B------:R-:W0:Y:S01]  /*df40*/  @!P1 LDC.64 R132, c[0x0][0x3b8] ;  /* 0x0000ee00ff849b82 */ /* 0x000e220000000a00 */
[----:B------:R-:W-:Y:S01]  /*df50*/  @!P1 IMAD.MOV.U32 R13, RZ, RZ, R225 ;  /* 0x000000ffff0d9224 */ /* 0x000fe200078e00e1 */
[----:B------:R-:W-:Y:S02]  /*df60*/  @!P1 SHF.L.U32 R225, R226, 0x2, RZ ;  /* 0x00000002e2e19819 */ /* 0x000fe400000006ff */
[C---:B------:R-:W-:Y:S02]  /*df70*/  @!P1 IADD3 R230, P3, PT, R53.reuse, R224, RZ ;  /* 0x000000e035e69210 */ /* 0x040fe40007f7e0ff */
[----:B------:R-:W-:Y:S01]  /*df80*/  @!P1 IADD3 R227, P4, PT, R53, R225, RZ ;  /* 0x000000e135e39210 */ /* 0x000fe20007f9e0ff */
[----:B------:R4:W5:Y:S01]  /*df90*/  @!P1 LDG.E R118, desc[UR36][R12.64] ;  /* 0x000000240c769981 */ /* 0x000962000c1e1900 */
[----:B------:R-:W-:Y:S02]  /*dfa0*/  @!P1 LEA.HI.X.SX32 R231, R224, R64, 0x1, P3 ;  /* 0x00000040e0e79211 */ /* 0x000fe400018f0eff */
[----:B---3--:R-:W-:Y:S01]  /*dfb0*/  @!P1 LEA R229, P3, R230, R14, 0x2 ;  /* 0x0000000ee6e59211 */ /* 0x008fe200078610ff */
[----:B------:R-:W-:Y:S01]  /*dfc0*/  @!P1 IMAD.SHL.U32 R226, R234, 0x4, RZ ;  /* 0x00000004eae29824 */ /* 0x000fe200078e00ff */
[----:B------:R-:W-:-:S02]  /*dfd0*/  @!P1 LEA.HI.X.SX32 R228, R225, R64, 0x1, P4 ;  /* 0x00000040e1e49211 */ /* 0x000fc400020f0eff */
[----:B----4-:R-:W-:Y:S02]  /*dfe0*/  @!P1 LEA R14, P4, R227, R126, 0x2 ;  /* 0x0000007ee30e9211 */ /* 0x010fe400078810ff */
[----:B------:R-:W-:Y:S01]  /*dff0*/  @!P1 LEA.HI.X R126, R230, R15, R231, 0x2, P3 ;  /* 0x0000000fe67e9211 */ /* 0x000fe200018f14e7 */
[----:B------:R-:W-:Y:S02]  /*e000*/  @!P1 IMAD.MOV.U32 R12, RZ, RZ, R232 ;  /* 0x000000ffff0c9224 */ /* 0x000fe400078e00e8 */
[----:B------:R-:W-:Y:S01]  /*e010*/  @!P1 IMAD.MOV.U32 R13, RZ, RZ, R233 ;  /* 0x000000ffff0d9224 */ /* 0x000fe200078e00e9 */
[----:B------:R-:W-:Y:S02]  /*e020*/  IADD3 R234, PT, PT, R234, R11, RZ ;  /* 0x0000000beaea7210 */ /* 0x000fe40007ffe0ff */
[----:B------:R-:W-:Y:S02]  /*e030*/  @!P1 IADD3 R224, P5, PT, R53, R226, RZ ;  /* 0x000000e235e09210 */ /* 0x000fe40007fbe0ff */
[----:B------:R3:W5:Y:S01]  /*e040*/  @!P1 LDG.E R119, desc[UR36][R12.64] ;  /* 0x000000240c779981 */ /* 0x000762000c1e1900 */
[----:B------:R-:W-:-:S02]  /*e050*/  @!P1 LEA.HI.X R15, R227, R127, R228, 0x2, P4 ;  /* 0x0000007fe30f9211 */ /* 0x000fc400020f14e4 */
[----:B------:R-:W-:Y:S02]  /*e060*/  @!P1 LEA.HI.X.SX32 R226, R226, R64, 0x1, P5 ;  /* 0x00000040e2e29211 */ /* 0x000fe400028f0eff */
[----:B--2---:R-:W-:Y:S01]  /*e070*/  @!P1 LEA R127, P3, R224, R128, 0x2 ;  /* 0x00000080e07f9211 */ /* 0x004fe200078610ff */
[----:B---3--:R-:W-:Y:S02]  /*e080*/  @!P1 IMAD.MOV.U32 R12, RZ, RZ, R229 ;  /* 0x000000ffff0c9224 */ /* 0x008fe400078e00e5 */
[----:B------:R-:W-:Y:S02]  /*e090*/  @!P1 IMAD.MOV.U32 R13, RZ, RZ, R126 ;  /* 0x000000ffff0d9224 */ /* 0x000fe400078e007e */
[----:B------:R-:W-:Y:S01]  /*e0a0*/  @!P1 IMAD.SHL.U32 R126, R234, 0x4, RZ ;  /* 0x00000004ea7e9824 */ /* 0x000fe200078e00ff */
[----:B------:R-:W-:Y:S01]  /*e0b0*/  @!P1 LEA.HI.X R224, R224, R129, R226, 0x2, P3 ;  /* 0x00000081e0e09211 */ /* 0x000fe200018f14e2 */
[----:B------:R-:W-:Y:S01]  /*e0c0*/  IMAD.IADD R234, R234, 0x1, R11 ;  /* 0x00000001eaea7824 */ /* 0x000fe200078e020b */
[----:B------:R2:W5:Y:S02]  /*e0d0*/  @!P1 LDG.E R120, desc[UR36][R12.64] ;  /* 0x000000240c789981 */ /* 0x000564000c1e1900 */
[----:B------:R-:W-:Y:S01]  /*e0e0*/  @!P1 IADD3 R227, P3, PT, R53, R126, RZ ;  /* 0x0000007e35e39210 */ /* 0x000fe20007f7e0ff */
[----:B------:R-:W-:Y:S01]  /*e0f0*/  @!P1 IMAD.SHL.U32 R128, R234, 0x4, RZ ;  /* 0x00000004ea809824 */ /* 0x000fe200078e00ff */
[----:B--2---:R-:W-:Y:S01]  /*e100*/  @!P1 MOV R12, R14 ;  /* 0x0000000e000c9202 */ /* 0x004fe20000000f00 */
[----:B------:R-:W-:-:S02]  /*e110*/  @!P1 IMAD.MOV.U32 R13, RZ, RZ, R15 ;  /* 0x000000ffff0d9224 */ /* 0x000fc400078e000f */
[----:B------:R-:W2:Y:S01]  /*e120*/  @!P1 LDC.64 R14, c[0x0][0x3b8] ;  /* 0x0000ee00ff0e9b82 */ /* 0x000ea20000000a00 */
[----:B------:R-:W-:Y:S02]  /*e130*/  @!P1 LEA.HI.X.SX32 R228, R126, R64, 0x1, P3 ;  /* 0x000000407ee49211 */ /* 0x000fe400018f0eff */
[----:B-1----:R-:W-:Y:S01]  /*e140*/  @!P1 LEA R226, P3, R227, R130, 0x2 ;  /* 0x00000082e3e29211 */ /* 0x002fe200078610ff */
[----:B------:R1:W5:Y:S01]  /*e150*/  @!P1 LDG.E R121, desc[UR36][R12.64] ;  /* 0x000000240c799981 */ /* 0x000362000c1e1900 */
[----:B------:R-:W-:Y:S02]  /*e160*/  @!P1 IADD3 R225, P4, PT, R53, R128, RZ ;  /* 0x0000008035e19210 */ /* 0x000fe40007f9e0ff */
[----:B------:R-:W-:Y:S02]  /*e170*/  @!P1 LEA.HI.X R227, R227, R131, R228, 0x2, P3 ;  /* 0x00000083e3e39211 */ /* 0x000fe400018f14e4 */
[----:B------:R-:W-:Y:S01]  /*e180*/  IADD3 R234, PT, PT, R234, R11, RZ ;  /* 0x0000000beaea7210 */ /* 0x000fe20007ffe0ff */
[----:B-1----:R-:W-:-:S02]  /*e190*/  @!P1 IMAD.MOV.U32 R12, RZ, RZ, R127 ;  /* 0x000000ffff0c9224 */ /* 0x002fc400078e007f */
[----:B------:R-:W-:Y:S01]  /*e1a0*/  @!P1 IMAD.MOV.U32 R13, RZ, RZ, R224 ;  /* 0x000000ffff0d9224 */ /* 0x000fe200078e00e0 */
[----:B------:R-:W1:Y:S01]  /*e1b0*/  @!P1 LDC.64 R126, c[0x0][0x3b8] ;  /* 0x0000ee00ff7e9b82 */ /* 0x000e620000000a00 */
[----:B------:R-:W-:Y:S02]  /*e1c0*/  @!P1 LEA.HI.X.SX32 R130, R128, R64, 0x1, P4 ;  /* 0x0000004080829211 */ /* 0x000fe400020f0eff */
[----:B0-----:R-:W-:Y:S01]  /*e1d0*/  @!P1 LEA R224, P4, R225, R132, 0x2 ;  /* 0x00000084e1e09211 */ /* 0x001fe200078810ff */
[----:B------:R0:W5:Y:S01]  /*e1e0*/  @!P1 LDG.E R122, desc[UR36][R12.64] ;  /* 0x000000240c7a9981 */ /* 0x000162000c1e1900 */
[----:B------:R-:W-:-:S03]  /*e1f0*/  @!P1 IMAD.SHL.U32 R132, R234, 0x4, RZ ;  /* 0x00000004ea849824 */ /* 0x000fc600078e00ff */
[----:B------:R-:W3:Y:S01]  /*e200*/  @!P1 LDC.64 R128, c[0x0][0x3b8] ;  /* 0x0000ee00ff809b82 */ /* 0x000ee20000000a00 */
[----:B------:R-:W-:Y:S01]  /*e210*/  IMAD.IADD R234, R234, 0x1, R11 ;  /* 0x00000001eaea7824 */ /* 0x000fe200078e020b */
[----:B------:R-:W-:Y:S01]  /*e220*/  @!P1 LEA.HI.X R225, R225, R133, R130, 0x2, P4 ;  /* 0x00000085e1e19211 */ /* 0x000fe200020f1482 */
[----:B0-----:R-:W-:Y:S02]  /*e230*/  @!P1 IMAD.MOV.U32 R12, RZ, RZ, R226 ;  /* 0x000000ffff0c9224 */ /* 0x001fe400078e00e2 */
[----:B------:R-:W-:-:S03]  /*e240*/  @!P1 IMAD.MOV.U32 R13, RZ, RZ, R227 ;  /* 0x000000ffff0d9224 */ /* 0x000fc600078e00e3 */
[----:B------:R-:W0:Y:S01]  /*e250*/  @!P1 LDC.64 R130, c[0x0][0x3b8] ;  /* 0x0000ee00ff829b82 */ /* 0x000e220000000a00 */
[----:B------:R-:W-:Y:S01]  /*e260*/  @!P1 IADD3 R226, P3, PT, R53, R132, RZ ;  /* 0x0000008435e29210 */ /* 0x000fe20007f7e0ff */
[----:B------:R4:W5:Y:S01]  /*e270*/  @!P1 LDG.E R123, desc[UR36][R12.64] ;  /* 0x000000240c7b9981 */ /* 0x000962000c1e1900 */
[----:B------:R-:W-:Y:S02]  /*e280*/  @!P1 IMAD.SHL.U32 R133, R234, 0x4, RZ ;  /* 0x00000004ea859824 */ /* 0x000fe400078e00ff */
[----:B------:R-:W-:Y:S02]  /*e290*/  @!P1 LEA.HI.X.SX32 R132, R132, R64, 0x1, P3 ;  /* 0x0000004084849211 */ /* 0x000fe400018f0eff */
[----:B----4-:R-:W-:Y:S01]  /*e2a0*/  @!P1 MOV R12, R224 ;  /* 0x000000e0000c9202 */ /* 0x010fe20000000f00 */
[----:B------:R-:W-:Y:S02]  /*e2b0*/  IMAD.IADD R224, R234, 0x1, R11 ;  /* 0x00000001eae07824 */ /* 0x000fe400078e020b */
[----:B------:R-:W-:Y:S01]  /*e2c0*/  @!P1 IMAD.MOV.U32 R13, RZ, RZ, R225 ;  /* 0x000000ffff0d9224 */ /* 0x000fe200078e00e1 */
[----:B--2---:R-:W-:Y:S01]  /*e2d0*/  @!P1 LEA R225, P3, R226, R14, 0x2 ;  /* 0x0000000ee2e19211 */ /* 0x004fe200078610ff */
[C---:B------:R-:W-:Y:S01]  /*e2e0*/  @!P1 IMAD.IADD R14, R224.reuse, 0x1, R11 ;  /* 0x00000001e00e9824 */ /* 0x040fe200078e020b */
[----:B------:R-:W-:-:S02]  /*e2f0*/  @!P1 SHF.L.U32 R11, R224, 0x2, RZ ;  /* 0x00000002e00b9819 */ /* 0x000fc400000006ff */
[----:B------:R-:W-:Y:S01]  /*e300*/  @!P1 IADD3 R224, P4, PT, R53, R133, RZ ;  /* 0x0000008535e09210 */ /* 0x000fe20007f9e0ff */
[----:B------:R2:W5:Y:S01]  /*e310*/  @!P1 LDG.E R124, desc[UR36][R12.64] ;  /* 0x000000240c7c9981 */ /* 0x000562000c1e1900 */
[----:B------:R-:W-:Y:S02]  /*e320*/  @!P1 LEA.HI.X R226, R226, R15, R132, 0x2, P3 ;  /* 0x0000000fe2e29211 */ /* 0x000fe400018f1484 */
[----:B------:R-:W-:Y:S01]  /*e330*/  @!P1 LEA.HI.X.SX32 R133, R133, R64, 0x1, P4 ;  /* 0x0000004085859211 */ /* 0x000fe200020f0eff */
[----:B------:R-:W-:Y:S01]  /*e340*/  @!P1 IMAD.SHL.U32 R14, R14, 0x4, RZ ;  /* 0x000000040e0e9824 */ /* 0x000fe200078e00ff */
[----:B------:R-:W-:Y:S02]  /*e350*/  @!P1 IADD3 R132, P5, PT, R53, R11, RZ ;  /* 0x0000000b35849210 */ /* 0x000fe40007fbe0ff */
[----:B-1----:R-:W-:Y:S01]  /*e360*/  @!P1 LEA R126, P4, R224, R126, 0x2 ;  /* 0x0000007ee07e9211 */ /* 0x002fe200078810ff */
[----:B--2---:R-:W-:Y:S02]  /*e370*/  @!P1 IMAD.MOV.U32 R12, RZ, RZ, R225 ;  /* 0x000000ffff0c9224 */ /* 0x004fe400078e00e1 */
[----:B------:R-:W-:Y:S01]  /*e380*/  @!P1 IMAD.MOV.U32 R13, RZ, RZ, R226 ;  /* 0x000000ffff0d9224 */ /* 0x000fe200078e00e2 */
[----:B------:R-:W-:-:S02]  /*e390*/  @!P1 LEA.HI.X.SX32 R11, R11, R64, 0x1, P5 ;  /* 0x000000400b0b9211 */ /* 0x000fc400028f0eff */
[----:B------:R-:W-:Y:S02]  /*e3a0*/  @!P1 LEA.HI.X R127, R224, R127, R133, 0x2, P4 ;  /* 0x0000007fe07f9211 */ /* 0x000fe400020f1485 */
[C---:B---3--:R-:W-:Y:S01]  /*e3b0*/  @!P1 LEA R128, P5, R132.reuse, R128, 0x2 ;  /* 0x0000008084809211 */ /* 0x048fe200078a10ff */
[----:B------:R1:W5:Y:S01]  /*e3c0*/  @!P1 LDG.E R125, desc[UR36][R12.64] ;  /* 0x000000240c7d9981 */ /* 0x000362000c1e1900 */
[----:B------:R-:W-:Y:S02]  /*e3d0*/  @!P1 IADD3 R15, P3, PT, R53, R14, RZ ;  /* 0x0000000e350f9210 */ /* 0x000fe40007f7e0ff */
[----:B------:R-:W-:Y:S02]  /*e3e0*/  @!P1 LEA.HI.X R129, R132, R129, R11, 0x2, P5 ;  /* 0x0000008184819211 */ /* 0x000fe400028f140b */
[----:B------:R-:W-:Y:S02]  /*e3f0*/  @!P1 LEA.HI.X.SX32 R14, R14, R64, 0x1, P3 ;  /* 0x000000400e0e9211 */ /* 0x000fe400018f0eff */
[----:B0-----:R-:W-:Y:S01]  /*e400*/  @!P1 LEA R130, P3, R15, R130, 0x2 ;  /* 0x000000820f829211 */ /* 0x001fe200078610ff */
[----:B-1----:R-:W-:Y:S01]  /*e410*/  @!P1 IMAD.MOV.U32 R12, RZ, RZ, R126 ;  /* 0x000000ffff0c9224 */ /* 0x002fe200078e007e */
[----:B------:R-:W-:-:S02]  /*e420*/  @!P1 MOV R13, R127 ;  /* 0x0000007f000d9202 */ /* 0x000fc40000000f00 */
[----:B------:R-:W-:-:S03]  /*e430*/  @!P1 LEA.HI.X R131, R15, R131, R14, 0x2, P3 ;  /* 0x000000830f839211 */ /* 0x000fc600018f140e */
[----:B------:R0:W5:Y:S02]  /*e440*/  @!P1 LDG.E R134, desc[UR36][R12.64] ;  /* 0x000000240c869981 */ /* 0x000164000c1e1900 */
[----:B0-----:R-:W-:Y:S02]  /*e450*/  @!P1 IMAD.MOV.U32 R12, RZ, RZ, R128 ;  /* 0x000000ffff0c9224 */ /* 0x001fe400078e0080 */
[----:B------:R-:W-:-:S05]  /*e460*/  @!P1 IMAD.MOV.U32 R13, RZ, RZ, R129 ;  /* 0x000000ffff0d9224 */ /* 0x000fca00078e0081 */
[----:B------:R0:W5:Y:S02]  /*e470*/  @!P1 LDG.E R135, desc[UR36][R12.64] ;  /* 0x000000240c879981 */ /* 0x000164000c1e1900 */
[----:B0-----:R-:W-:Y:S02]  /*e480*/  @!P1 IMAD.MOV.U32 R12, RZ, RZ, R130 ;  /* 0x000000ffff0c9224 */ /* 0x001fe400078e0082 */
[----:B------:R-:W-:-:S05]  /*e490*/  @!P1 IMAD.MOV.U32 R13, RZ, RZ, R131 ;  /* 0x000000ffff0d9224 */ /* 0x000fca00078e0083 */
[----:B------:R4:W5:Y:S02]  /*e4a0*/  @!P1 LDG.E R136, desc[UR36][R12.64] ;  /* 0x000000240c889981 */ /* 0x000964000c1e1900 */
.L_x_2755:
[----:B------:R-:W-:Y:S05]  /*e4b0*/  BSYNC.RECONVERGENT B0 ;  /* 0x0000000000007941 */ /* 0x000fea0003800200 */
.L_x_2742:
[----:B012345:R-:W-:Y:S01]  /*e4c0*/  FMUL.FTZ R12, R218, R67 ;  /* 0x00000043da0c7220 */ /* 0x03ffe20000410000 */
[----:B------:R-:W0:Y:S01]  /*e4d0*/  S2R R13, SR_TID.X ;  /* 0x00000000000d7919 */ /* 0x000e220000002100 */
        /* <DEDUP_REMOVED lines=69> */
.L_x_2845:
[----:B------:R-:W-:Y:S01]  /*e930*/  ISETP.NE.OR P1, PT, R126, RZ, P1 ;  /* 0x000000ff7e00720c */ /* 0x000fe20000f25670 */
[----:B-1----:R-:W-:Y:S01]  /*e940*/  FADD.FTZ R14, R13, R14 ;  /* 0x0000000e0d0e7221 */ /* 0x002fe20000010000 */
[----:B------:R-:W-:Y:S03]  /*e950*/  BSSY.RECONVERGENT B0, `(.L_x_2767) ;  /* 0x000001a000007945 */ /* 0x000fe60003800200 */
[----:B------:R-:W-:-:S08]  /*e960*/  FMUL.FTZ R11, R14, UR20 ;  /* 0x000000140e0b7c20 */ /* 0x000fd00008410000 */
[----:B------:R-:W-:Y:S05]  /*e970*/  @P1 BRA `(.L_x_2768) ;  /* 0x00000000005c1947 */ /* 0x000fea0003800000 */
[----:B------:R-:W-:Y:S01]  /*e980*/  ISETP.NE.U32.AND P1, PT, RZ, UR14, PT ;  /* 0x0000000eff007c0c */ /* 0x000fe2000bf25070 */
[----:B------:R-:W-:-:S03]  /*e990*/  UISETP.NE.U32.AND UP0, UPT, UR16, URZ, UPT ;  /* 0x000000ff1000728c */ /* 0x000fc6000bf05070 */
[----:B------:R-:W-:Y:S01]  /*e9a0*/  ISETP.NE.AND.EX P1, PT, RZ, UR15, PT, P1 ;  /* 0x0000000fff007c0c */ /* 0x000fe2000bf25310 */
[----:B------:R-:W-:-:S06]  /*e9b0*/  UISETP.NE.AND.EX UP0, UPT, UR17, URZ, UPT, UP0 ;  /* 0x000000ff1100728c */ /* 0x000fcc000bf05300 */
[----:B------:R-:W-:-:S05]  /*e9c0*/  PLOP3.LUT P4, PT, PT, PT, UP0, 0x80, 0x8 ;  /* 0x000000000008781c */ /* 0x000fca0003f8f008 */
[----:B------:R-:W1:Y:S01]  /*e9d0*/  @UP0 LDCU.64 UR4, c[0x0][0x448] ;  /* 0x00008900ff0407ac */ /* 0x000e620008000a00 */
[----:B------:R-:W2:Y:S01]  /*e9e0*/  @P1 LDC.64 R14, c[0x0][0x438] ;  /* 0x00010e00ff0e1b82 */ /* 0x000ea20000000a00 */
[----:B-1----:R-:W-:-:S06]  /*e9f0*/  @UP0 UIMAD.WIDE.U32 UR4, UR47, 0x4, UR4 ;  /* 0x000000042f0408a5 */ /* 0x002fcc000f8e0004 */
[----:B------:R-:W-:Y:S01]  /*ea00*/  MOV R12, UR4 ;  /* 0x00000004000c7c02 */ /* 0x000fe20008000f00 */
[----:B--2---:R-:W-:-:S04]  /*ea10*/  @P1 IMAD.WIDE R14, R61, 0x4, R14 ;  /* 0x000000043d0e1825 */ /* 0x004fc800078e020e */
[----:B0-----:R-:W-:Y:S02]  /*ea20*/  IMAD.U32 R13, RZ, RZ, UR5 ;  /* 0x00000005ff0d7e24 */ /* 0x001fe4000f8e00ff */
[----:B------:R-:W2:Y:S04]  /*ea30*/  @P1 LDG.E R14, desc[UR36][R14.64] ;  /* 0x000000240e0e1981 */ /* 0x000ea8000c1e1900 */
[----:B------:R-:W3:Y:S01]  /*ea40*/  @P4 LDG.E R12, desc[UR36][R12.64] ;  /* 0x000000240c0c4981 */ /* 0x000ee2000c1e1900 */
[----:B------:R-:W-:Y:S01]  /*ea50*/  UIADD3 UR4, UPT, UPT, UR21, UR22, URZ ;  /* 0x0000001615047290 */ /* 0x000fe2000fffe0ff */
[----:B------:R-:W-:-:S05]  /*ea60*/  VIADD R126, R62, 0xffffffff ;  /* 0xffffffff3e7e7836 */ /* 0x000fca0000000000 */
[----:B------:R-:W-:-:S04]  /*ea70*/  @P4 ISETP.GE.AND P3, PT, R126, UR4, PT ;  /* 0x000000047e004c0c */ /* 0x000fc8000bf66270 */
[----:B------:R-:W-:-:S04]  /*ea80*/  @P4 SEL R127, RZ, UR39, P3 ;  /* 0x00000027ff7f4c07 */ /* 0x000fc80009800000 */
[----:B------:R-:W-:-:S04]  /*ea90*/  @P4 IADD3 R127, PT, PT, R62, -UR45, R127 ;  /* 0x8000002d3e7f4c10 */ /* 0x000fc8000fffe07f */
[----:B------:R-:W-:Y:S01]  /*eaa0*/  @P4 I2FP.F32.S32 R126, R127 ;  /* 0x0000007f007e4245 */ /* 0x000fe20000201400 */
[----:B--2---:R-:W-:-:S04]  /*eab0*/  @P1 FADD.FTZ R11, R11, R14 ;  /* 0x0000000e0b0b1221 */ /* 0x004fc80000010000 */
[----:B---3--:R-:W-:-:S05]  /*eac0*/  @P4 FFMA.FTZ R11, R126, R12, R11 ;  /* 0x0000000c7e0b4223 */ /* 0x008fca000001000b */
[----:B------:R1:W-:Y:S01]  /*ead0*/  STS [R54], R11 ;  /* 0x0000000b36007388 */ /* 0x0003e20000000800 */
[----:B------:R-:W-:-:S07]  /*eae0*/  @!P2 FMNMX.FTZ R220, R220, R11, !PT ;  /* 0x0000000bdcdca209 */ /* 0x000fce0007810000 */
.L_x_2768:
[----:B------:R-:W-:Y:S05]  /*eaf0*/  BSYNC.RECONVERGENT B0 ;  /* 0x0000000000007941 */ /* 0x000fea0003800200 */
.L_x_2767:
[----:B-1----:R-:W-:Y:S01]  /*eb00*/  IMAD.U32 R11, RZ, RZ, UR23 ;  /* 0x00000017ff0b7e24 */ /* 0x002fe2000f8e00ff */
[----:B------:R-:W-:Y:S01]  /*eb10*/  UIADD3 UR4, UPT, UPT, UR45, -0x1, URZ ;  /* 0xffffffff2d047890 */ /* 0x000fe2000fffe0ff */
[----:B------:R-:W-:Y:S01]  /*eb20*/  IADD3 R60, P2, PT, R60, 0x10, RZ ;  /* 0x000000103c3c7810 */ /* 0x000fe20007f5e0ff */
[----:B------:R-:W-:Y:S01]  /*eb30*/  VIADD R54, R54, 0x40 ;  /* 0x0000004036367836 */ /* 0x000fe20000000000 */
[----:B------:R-:W-:Y:S01]  /*eb40*/  IADD3 R61, PT, PT, R61, 0x10, RZ ;  /* 0x000000103d3d7810 */ /* 0x000fe20007ffe0ff */
[----:B------:R-:W-:Y:S02]  /*eb50*/  IMAD.MOV R12, RZ, RZ, -R11 ;  /* 0x000000ffff0c7224 */ /* 0x000fe400078e0a0b */
[----:B------:R-:W-:Y:S01]  /*eb60*/  MOV R11, UR4 ;  /* 0x00000004000b7c02 */ /* 0x000fe20008000f00 */
[----:B------:R-:W-:Y:S02]  /*eb70*/  IMAD.X R65, RZ, RZ, R65, P2 ;  /* 0x000000ffff417224 */ /* 0x000fe400010e0641 */
[----:B------:R-:W-:-:S04]  /*eb80*/  VIADDMNMX R12, R12, UR45, RZ, !PT ;  /* 0x0000002d0c0c7c46 */ /* 0x000fc8000f8001ff */
[----:B------:R-:W-:-:S04]  /*eb90*/  IADD3 R11, PT, PT, R11, 0x7, -R12 ;  /* 0x000000070b0b7810 */ /* 0x000fc80007ffe80c */
[----:B------:R-:W-:-:S04]  /*eba0*/  SHF.R.S32.HI R14, RZ, 0x1f, R11 ;  /* 0x0000001fff0e7819 */ /* 0x000fc8000001140b */
[----:B------:R-:W-:Y:S01]  /*ebb0*/  LEA.HI R14, R14, R11, RZ, 0x3 ;  /* 0x0000000b0e0e7211 */ /* 0x000fe200078f18ff */
[C---:B------:R-:W-:Y:S02]  /*ebc0*/  VIADD R11, R62.reuse, 0xf ;  /* 0x0000000f3e0b7836 */ /* 0x040fe40000000000 */
[----:B------:R-:W-:Y:S01]  /*ebd0*/  VIADD R62, R62, 0x10 ;  /* 0x000000103e3e7836 */ /* 0x000fe20000000000 */
[----:B0-----:R-:W-:-:S05]  /*ebe0*/  LOP3.LUT R13, R14, 0xfffffff8, RZ, 0xc0, !PT ;  /* 0xfffffff80e0d7812 */ /* 0x001fca00078ec0ff */
[----:B------:R-:W-:-:S05]  /*ebf0*/  IMAD.IADD R12, R13, 0x1, R12 ;  /* 0x000000010d0c7824 */ /* 0x000fca00078e020c */
[----:B------:R-:W-:-:S13]  /*ec00*/  ISETP.GE.AND P1, PT, R11, R12, PT ;  /* 0x0000000c0b00720c */ /* 0x000fda0003f26270 */
[----:B------:R-:W-:Y:S05]  /*ec10*/  @!P1 BRA `(.L_x_2769) ;  /* 0xffffff4000b89947 */ /* 0x000fea000383ffff */
.L_x_2741:
[----:B0-----:R-:W-:Y:S05]  /*ec20*/  BSYNC B1 ;  /* 0x0000000000017941 */ /* 0x001fea0003800000 */
.L_x_2740:
[----:B------:R-:W0:Y:S01]  /*ec30*/  S2R R6, SR_TID.X ;  /* 0x0000000000067919 */ /* 0x000e220000002100 */
[----:B------:R-:W2:Y:S01]  /*ec40*/  LDCU UR4, c[0x0][0x3f4] ;  /* 0x00007e80ff0477ac */ /* 0x000ea20008000800 */
[----:B------:R-:W-:Y:S01]  /*ec50*/  MOV R4, 0x400 ;  /* 0x0000040000047802 */ /* 0x000fe20000000f00 */
[----:B------:R-:W1:Y:S01]  /*ec60*/  S2R R3, SR_CgaCtaId ;  /* 0x0000000000037919 */ /* 0x000e620000008800 */
[----:B--2---:R-:W-:Y:S01]  /*ec70*/  IMAD.U32 R0, RZ, RZ, UR4 ;  /* 0x00000004ff007e24 */ /* 0x004fe2000f8e00ff */
[----:B------:R-:W-:-:S03]  /*ec80*/  UMOV UR4, 0xffffffff ;  /* 0xffffffff00047882 */ /* 0x000fc60000000000 */
[----:B------:R-:W-:-:S05]  /*ec90*/  IMAD.MOV R5, RZ, RZ, -R0 ;  /* 0x000000ffff057224 */ /* 0x000fca00078e0a00 */
[----:B------:R-:W-:Y:S02]  /*eca0*/  VIADDMNMX R5, R5, UR45, RZ, !PT ;  /* 0x0000002d05057c46 */ /* 0x000fe4000f8001ff */
[C---:B0-----:R-:W-:Y:S01]  /*ecb0*/  LOP3.LUT R17, R6.reuse, 0x1f, RZ, 0xc0, !PT ;  /* 0x0000001f06117812 */ /* 0x041fe200078ec0ff */
[----:B------:R-:W-:Y:S01]  /*ecc0*/  IMAD.SHL.U32 R7, R6, 0x4, RZ ;  /* 0x0000000406077824 */ /* 0x000fe200078e00ff */
[----:B-1----:R-:W-:Y:S02]  /*ecd0*/  LEA R10, R3, R4, 0x18 ;  /* 0x00000004030a7211 */ /* 0x002fe400078ec0ff */
        /* <DEDUP_REMOVED lines=8> */
.L_x_2850:
[----:B------:R-:W2:Y:S01]  /*ed60*/  @!P0 S2R R12, SR_CgaCtaId ;  /* 0x00000000000c8919 */ /* 0x000ea20000008800 */
[----:B------:R-:W-:Y:S01]  /*ed70*/  @!P0 MOV R9, 0x400 ;  /* 0x0000040000098802 */ /* 0x000fe20000000f00 */
[----:B------:R-:W-:Y:S05]  /*ed80*/  WARPSYNC.ALL ;  /* 0x0000000000007948 */ /* 0x000fea0003800000 */
[----:B--2---:R-:W-:Y:S02]  /*ed90*/  @!P0 LEA R11, R12, R9, 0x18 ;  /* 0x000000090c0b8211 */ /* 0x004fe400078ec0ff */
        /* <DEDUP_REMOVED lines=39> */
[----:B------:R-:W-:-:S07]  /*f010*/  IADD3 R11, PT, PT, R7, UR4, RZ ;  /* 0x00000004070b7c10 */ /* 0x000fce000fffe0ff */
.L_x_2776:
        /* <DEDUP_REMOVED lines=11> */
.L_x_2775:
[----:B------:R-:W-:Y:S05]  /*f0d0*/  BSYNC.RECONVERGENT B1 ;  /* 0x0000000000017941 */ /* 0x000fea0003800200 */
.L_x_2774:
[----:B------:R-:W-:Y:S05]  /*f0e0*/  @!P1 BRA `(.L_x_2772) ;  /* 0x0000001000a09947 */ /* 0x000fea0003800000 */
[----:B------:R-:W0:Y:S01]  /*f0f0*/  S2R R13, SR_CgaCtaId ;  /* 0x00000000000d7919 */ /* 0x000e220000008800 */
[----:B------:R-:W-:Y:S01]  /*f100*/  IADD3 R11, PT, PT, -R0, UR45, RZ ;  /* 0x0000002d000b7c10 */ /* 0x000fe2000fffe1ff */
[----:B------:R-:W-:Y:S01]  /*f110*/  BSSY.RECONVERGENT B1, `(.L_x_2777) ;  /* 0x0000071000017945 */ /* 0x000fe20003800200 */
[----:B------:R-:W-:Y:S02]  /*f120*/  MOV R12, 0x400 ;  /* 0x00000400000c7802 */ /* 0x000fe40000000f00 */
[----:B------:R-:W-:Y:S01]  /*f130*/  ISETP.GT.AND P1, PT, R11, 0x300, PT ;  /* 0x000003000b00780c */ /* 0x000fe20003f24270 */
[----:B------:R-:W-:Y:S01]  /*f140*/  IMAD.SHL.U32 R11, R5, 0x4, RZ ;  /* 0x00000004050b7824 */ /* 0x000fe200078e00ff */
[----:B------:R-:W-:Y:S02]  /*f150*/  IADD3 R12, PT, PT, R12, 0x810, RZ ;  /* 0x000008100c0c7810 */ /* 0x000fe40007ffe0ff */
[----:B------:R-:W-:Y:S01]  /*f160*/  PLOP3.LUT P0, PT, PT, PT, PT, 0x80, 0x8 ;  /* 0x000000000008781c */ /* 0x000fe20003f0f070 */
[----:B------:R-:W-:Y:S01]  /*f170*/  IMAD R11, R0, 0x4, -R11 ;  /* 0x00000004000b7824 */ /* 0x000fe200078e0a0b */
[----:B0-----:R-:W-:-:S04]  /*f180*/  LEA R12, R13, R12, 0x18 ;  /* 0x0000000c0d0c7211 */ /* 0x001fc800078ec0ff */
[----:B------:R-:W-:-:S03]  /*f190*/  IADD3 R11, PT, PT, R11, 0x200, R12 ;  /* 0x000002000b0b7810 */ /* 0x000fc60007ffe00c */
[----:B------:R-:W-:Y:S05]  /*f1a0*/  @!P1 BRA `(.L_x_2778) ;  /* 0x00000004009c9947 */ /* 0x000fea0003800000 */
[----:B----4-:R-:W-:Y:S01]  /*f1b0*/  IMAD.U32 R31, RZ, RZ, UR45 ;  /* 0x0000002dff1f7e24 */ /* 0x010fe2000f8e00ff */
[----:B------:R-:W-:-:S03]  /*f1c0*/  PLOP3.LUT P0, PT, PT, PT, PT, 0x8, 0x80 ;  /* 0x000000000080781c */ /* 0x000fc60003f0e170 */
[----:B------:R-:W-:-:S10]  /*f1d0*/  VIADD R31, R31, 0xfffffd00 ;  /* 0xfffffd001f1f7836 */ /* 0x000fd40000000000 */
.L_x_2779:
        /* <DEDUP_REMOVED lines=22> */
[----:B---3--:R-:W-:Y:S01]  /*f340*/  FADD.FTZ R16, -R33, R16 ;  /* 0x0000001021107221 */ /* 0x008fe20000010100 */
[----:B------:R-:W-:Y:S01]  /*f350*/  FMUL.FTZ R15, R15, 1.4426950216293334961 ;  /* 0x3fb8aa3b0f0f7820 */ /* 0x000fe20000410000 */
[----:B------:R-:W3:Y:S01]  /*f360*/  MUFU.EX2 R13, R13 ;  /* 0x0000000d000d7308 */ /* 0x000ee20000000800 */
[----:B------:R-:W0:Y:S01]  /*f370*/  LDS R28, [R11+0xc00] ;  /* 0x000c00000b1c7984 */ /* 0x000e220000000800 */
[C---:B----4-:R-:W-:Y:S01]  /*f380*/  FADD.FTZ R18, -R33.reuse, R18 ;  /* 0x0000001221127221 */ /* 0x050fe20000010100 */
        /* <DEDUP_REMOVED lines=9> */
[C---:B------:R-:W-:Y:S01]  /*f420*/  FADD.FTZ R21, -R33.reuse, R21 ;  /* 0x0000001521157221 */ /* 0x040fe20000010100 */
[----:B------:R-:W2:Y:S01]  /*f430*/  MUFU.EX2 R18, R18 ;  /* 0x0000001200127308 */ /* 0x000ea20000000800 */
[----:B------:R-:W-:Y:S01]  /*f440*/  FMUL.FTZ R20, R20, 1.4426950216293334961 ;  /* 0x3fb8aa3b14147820 */ /* 0x000fe20000410000 */
[----:B---3--:R-:W-:Y:S01]  /*f450*/  FADD.FTZ R14, R14, R13 ;  /* 0x0000000d0e0e7221 */ /* 0x008fe20000010000 */
[----:B------:R-:W-:Y:S01]  /*f460*/  FADD.FTZ R22, -R33, R22 ;  /* 0x0000001621167221 */ /* 0x000fe20000010100 */
[----:B------:R-:W3:Y:S01]  /*f470*/  MUFU.EX2 R19, R19 ;  /* 0x0000001300137308 */ /* 0x000ee20000000800 */
[----:B------:R-:W-:Y:S01]  /*f480*/  FMUL.FTZ R21, R21, 1.4426950216293334961 ;  /* 0x3fb8aa3b15157820 */ /* 0x000fe20000410000 */
[----:B----4-:R-:W-:Y:S01]  /*f490*/  FADD.FTZ R14, R14, R15 ;  /* 0x0000000f0e0e7221 */ /* 0x010fe20000010000 */
[C---:B------:R-:W-:Y:S01]  /*f4a0*/  FADD.FTZ R23, -R33.reuse, R23 ;  /* 0x0000001721177221 */ /* 0x040fe20000010100 */
[----:B------:R-:W4:Y:S01]  /*f4b0*/  MUFU.EX2 R20, R20 ;  /* 0x0000001400147308 */ /* 0x000f220000000800 */
[----:B------:R-:W-:Y:S01]  /*f4c0*/  FMUL.FTZ R22, R22, 1.4426950216293334961 ;  /* 0x3fb8aa3b16167820 */ /* 0x000fe20000410000 */
[----:B------:R-:W-:Y:S01]  /*f4d0*/  FADD.FTZ R14, R14, R16 ;  /* 0x000000100e0e7221 */ /* 0x000fe20000010000 */
[----:B------:R-:W-:Y:S01]  /*f4e0*/  FADD.FTZ R24, -R33, R24 ;  /* 0x0000001821187221 */ /* 0x000fe20000010100 */
[----:B------:R-:W4:Y:S01]  /*f4f0*/  MUFU.EX2 R21, R21 ;  /* 0x0000001500157308 */ /* 0x000f220000000800 */
[----:B------:R-:W-:Y:S01]  /*f500*/  FMUL.FTZ R23, R23, 1.4426950216293334961 ;  /* 0x3fb8aa3b17177820 */ /* 0x000fe20000410000 */
[----:B--2---:R-:W-:Y:S01]  /*f510*/  FADD.FTZ R14, R14, R18 ;  /* 0x000000120e0e7221 */ /* 0x004fe20000010000 */
[C---:B-1----:R-:W-:Y:S01]  /*f520*/  FADD.FTZ R25, -R33.reuse, R25 ;  /* 0x0000001921197221 */ /* 0x042fe20000010100 */
        /* <DEDUP_REMOVED lines=9> */
[C---:B------:R-:W-:Y:S01]  /*f5c0*/  FADD.FTZ R27, -R33.reuse, R27 ;  /* 0x0000001b211b7221 */ /* 0x040fe20000010100 */
        /* <DEDUP_REMOVED lines=37> */
.L_x_2778:
[----:B------:R-:W-:Y:S05]  /*f820*/  BSYNC.RECONVERGENT B1 ;  /* 0x0000000000017941 */ /* 0x000fea0003800200 */
.L_x_2777:
        /* <DEDUP_REMOVED lines=23> */
[C---:B-----5:R-:W-:Y:S01]  /*f9a0*/  FADD.FTZ R18, -R33.reuse, R18 ;  /* 0x0000001221127221 */ /* 0x060fe20000010100 */
        /* <DEDUP_REMOVED lines=31> */
.L_x_2781:
[----:B------:R-:W-:Y:S05]  /*fba0*/  BSYNC.RECONVERGENT B1 ;  /* 0x0000000000017941 */ /* 0x000fea0003800200 */
.L_x_2780:
        /* <DEDUP_REMOVED lines=27> */
.L_x_2773:
[----:B------:R-:W-:Y:S01]  /*fd60*/  IMAD.MOV.U32 R0, RZ, RZ, 0x40 ;  /* 0x00000040ff007424 */ /* 0x000fe200078e00ff */
[----:B------:R-:W-:Y:S01]  /*fd70*/  LOP3.LUT R11, RZ, R6, RZ, 0x33, !PT ;  /* 0x00000006ff0b7212 */ /* 0x000fe200078e33ff */
[----:B------:R-:W-:Y:S01]  /*fd80*/  BSSY.RECONVERGENT B1, `(.L_x_2782) ;  /* 0x0000025000017945 */ /* 0x000fe20003800200 */
[----:B------:R-:W-:Y:S02]  /*fd90*/  IMAD.MOV.U32 R14, RZ, RZ, RZ ;  /* 0x000000ffff0e7224 */ /* 0x000fe400078e00ff */
[----:B------:R-:W-:-:S04]  /*fda0*/  VIADDMNMX R0, R9, R0, UR45, !PT ;  /* 0x0000002d09007e46 */ /* 0x000fc8000f800100 */
        /* <DEDUP_REMOVED lines=10> */
[--C-:B------:R-:W-:Y:S01]  /*fe50*/  IADD3 R12, P1, P2, R12, UR43, R9.reuse ;  /* 0x0000002b0c0c7c10 */ /* 0x100fe2000fa3e009 */
[----:B------:R-:W-:Y:S01]  /*fe60*/  IMAD.MOV.U32 R14, RZ, RZ, RZ ;  /* 0x000000ffff0e7224 */ /* 0x000fe200078e00ff */
[----:B------:R-:W-:Y:S01]  /*fe70*/  LOP3.LUT R11, R0, 0x3, RZ, 0xc0, !PT ;  /* 0x00000003000b7812 */ /* 0x000fe200078ec0ff */
[----:B------:R-:W-:Y:S01]  /*fe80*/  IMAD.MOV.U32 R0, RZ, RZ, R9 ;  /* 0x000000ffff007224 */ /* 0x000fe200078e0009 */
[----:B------:R-:W-:-:S03]  /*fe90*/  IADD3.X R13, PT, PT, R13, UR49, RZ, P1, P2 ;  /* 0x000000310d0d7c10 */ /* 0x000fc60008fe44ff */
[----:B------:R-:W-:Y:S01]  /*fea0*/  IMAD.MOV R15, RZ, RZ, -R11 ;  /* 0x000000ffff0f7224 */ /* 0x000fe200078e0a0b */
[----:B0-----:R-:W-:-:S06]  /*feb0*/  ULEA UR4, UR5, UR4, 0x18 ;  /* 0x0000000405047291 */ /* 0x001fcc000f8ec0ff */
[----:B------:R-:W-:-:S07]  /*fec0*/  VIADD R11, R7, UR4 ;  /* 0x00000004070b7c36 */ /* 0x000fce0008000000 */
.L_x_2784:
[----:B------:R0:W2:Y:S01]  /*fed0*/  LDG.E.U8 R16, desc[UR36][R12.64] ;  /* 0x000000240c107981 */ /* 0x0000a2000c1e1100 */
[----:B------:R-:W-:Y:S02]  /*fee0*/  VIADD R15, R15, 0x1 ;  /* 0x000000010f0f7836 */ /* 0x000fe40000000000 */
[----:B------:R-:W-:Y:S01]  /*fef0*/  VIADD R0, R0, 0x40 ;  /* 0x0000004000007836 */ /* 0x000fe20000000000 */
[----:B0-----:R-:W-:-:S05]  /*ff00*/  IADD3 R12, P2, PT, R12, 0x40, RZ ;  /* 0x000000400c0c7810 */ /* 0x001fca0007f5e0ff */
[----:B------:R-:W-:Y:S01]  /*ff10*/  IMAD.X R13, RZ, RZ, R13, P2 ;  /* 0x000000ffff0d7224 */ /* 0x000fe200010e060d */
[----:B--2---:R-:W-:-:S13]  /*ff20*/  ISETP.NE.AND P1, PT, R16, RZ, PT ;  /* 0x000000ff1000720c */ /* 0x004fda0003f25270 */
[----:B------:R-:W1:Y:S02]  /*ff30*/  @!P1 LDS R16, [R11] ;  /* 0x000000000b109984 */ /* 0x000e640000000800 */
[----:B-1----:R-:W-:Y:S01]  /*ff40*/  @!P1 FADD.FTZ R18, -R33, R16 ;  /* 0x0000001021129221 */ /* 0x002fe20000010100 */
[----:B------:R-:W-:-:S03]  /*ff50*/  HFMA2 R16, -RZ, RZ, 0, 0 ;  /* 0x00000000ff107431 */ /* 0x000fc600000001ff */
[----:B------:R-:W-:-:S04]  /*ff60*/  @!P1 FMUL.FTZ R18, R18, 1.4426950216293334961 ;  /* 0x3fb8aa3b12129820 */ /* 0x000fc80000410000 */
[----:B------:R-:W0:Y:S01]  /*ff70*/  @!P1 MUFU.EX2 R16, R18 ;  /* 0x0000001200109308 */ /* 0x000e220000000800 */
[----:B------:R-:W-:Y:S01]  /*ff80*/  ISETP.NE.AND P1, PT, R15, RZ, PT ;  /* 0x000000ff0f00720c */ /* 0x000fe20003f25270 */
[----:B0-----:R0:W-:Y:S01]  /*ff90*/  STS [R11], R16 ;  /* 0x000000100b007388 */ /* 0x0011e20000000800 */
[----:B------:R-:W-:Y:S01]  /*ffa0*/  FADD.FTZ R14, R16, R14 ;  /* 0x0000000e100e7221 */ /* 0x000fe20000010000 */
[----:B0-----:R-:W-:-:S10]  /*ffb0*/  VIADD R11, R11, 0x100 ;  /* 0x000001000b0b7836 */ /* 0x001fd40000000000 */
[----:B------:R-:W-:Y:S05]  /*ffc0*/  @P1 BRA `(.L_x_2784) ;  /* 0xfffffffc00c01947 */ /* 0x000fea000383ffff */
.L_x_2783:
[----:B------:R-:W-:Y:S05]  /*ffd0*/  BSYNC.RECONVERGENT B1 ;  /* 0x0000000000017941 */ /* 0x000fea0003800200 */
.L_x_2782:
[----:B------:R-:W-:Y:S05]  /*ffe0*/  @!P0 BRA `(.L_x_2772) ;  /* 0x0000000000e08947 */ /* 0x000fea0003800000 */
[----:B------:R-:W0:Y:S01]  /*fff0*/  S2R R16, SR_CgaCtaId ;  /* 0x0000000000107919 */ /* 0x000e220000008800 */
[----:B------:R-:W2:Y:S01]  /*10000*/  LDCU.64 UR4, c[0x0][0x420] ;  /* 0x00008400ff0477ac */ /* 0x000ea20008000a00 */
[----:B------:R-:W-:-:S05]  /*10010*/  MOV R11, 0x400 ;  /* 0x00000400000b7802 */ /* 0x000fca0000000f00 */
[----:B------:R-:W-:Y:S02]  /*10020*/  VIADD R13, R11, 0x810 ;  /* 0x000008100b0d7836 */ /* 0x000fe40000000000 */
[----:B------:R-:W-:-:S04]  /*10030*/  IMAD.SHL.U32 R11, R5, 0x4, RZ ;  /* 0x00000004050b7824 */ /* 0x000fc800078e00ff */
[----:B------:R-:W-:Y:S01]  /*10040*/  IMAD R11, R0, 0x4, -R11 ;  /* 0x00000004000b7824 */ /* 0x000fe200078e0a0b */
[----:B--2---:R-:W-:-:S04]  /*10050*/  MOV R15, UR4 ;  /* 0x00000004000f7c02 */ /* 0x004fc80008000f00 */
[----:B------:R-:W-:Y:S01]  /*10060*/  IADD3 R12, P0, P1, R15, UR43, R0 ;  /* 0x0000002b0f0c7c10 */ /* 0x000fe2000f91e000 */
[----:B------:R-:W-:-:S03]  /*10070*/  IMAD.U32 R15, RZ, RZ, UR5 ;  /* 0x00000005ff0f7e24 */ /* 0x000fc6000f8e00ff */
[----:B------:R-:W-:Y:S02]  /*10080*/  IADD3 R12, P2, PT, R12, 0x80, RZ ;  /* 0x000000800c0c7810 */ /* 0x000fe40007f5e0ff */
[----:B0-----:R-:W-:Y:S02]  /*10090*/  LEA R16, R16, R13, 0x18 ;  /* 0x0000000d10107211 */ /* 0x001fe400078ec0ff */
[----:B------:R-:W-:Y:S02]  /*100a0*/  IADD3.X R13, PT, PT, R15, UR49, RZ, P0, P1 ;  /* 0x000000310f0d7c10 */ /* 0x000fe400087e24ff */
[----:B------:R-:W-:Y:S02]  /*100b0*/  IADD3 R11, PT, PT, R11, 0x200, R16 ;  /* 0x000002000b0b7810 */ /* 0x000fe40007ffe010 */
[----:B------:R-:W-:-:S07]  /*100c0*/  IADD3.X R13, PT, PT, RZ, R13, RZ, P2, !PT ;  /* 0x0000000dff0d7210 */ /* 0x000fce00017fe4ff */
.L_x_2785:
[----:B------:R-:W2:Y:S04]  /*100d0*/  LDG.E.U8 R19, desc[UR36][R12.64+-0x80] ;  /* 0xffff80240c137981 */ /* 0x000ea8000c1e1100 */
[----:B------:R-:W3:Y:S04]  /*100e0*/  LDG.E.U8 R15, desc[UR36][R12.64+-0x40] ;  /* 0xffffc0240c0f7981 */ /* 0x000ee8000c1e1100 */
[----:B------:R-:W5:Y:S04]  /*100f0*/  LDG.E.U8 R16, desc[UR36][R12.64] ;  /* 0x000000240c107981 */ /* 0x000f68000c1e1100 */
[----:B------:R-:W4:Y:S01]  /*10100*/  LDG.E.U8 R18, desc[UR36][R12.64+0x40] ;  /* 0x000040240c127981 */ /* 0x000f22000c1e1100 */
[----:B------:R-:W-:-:S02]  /*10110*/  IADD3 R0, PT, PT, R0, 0x100, RZ ;  /* 0x0000010000007810 */ /* 0x000fc40007ffe0ff */
[----:B--2---:R-:W-:Y:S02]  /*10120*/  ISETP.NE.AND P0, PT, R19, RZ, PT ;  /* 0x000000ff1300720c */ /* 0x004fe40003f05270 */
        /* <DEDUP_REMOVED lines=10> */
[----:B0-----:R-:W-:Y:S01]  /*101d0*/  @!P1 FADD.FTZ R19, -R33, R18 ;  /* 0x0000001221139221 */ /* 0x001fe20000010100 */
[----:B------:R-:W-:Y:S02]  /*101e0*/  IMAD.MOV.U32 R18, RZ, RZ, RZ ;  /* 0x000000ffff127224 */ /* 0x000fe400078e00ff */
[----:B------:R-:W0:Y:S01]  /*101f0*/  @!P0 MUFU.EX2 R15, R16 ;  /* 0x00000010000f8308 */ /* 0x000e220000000800 */
[----:B------:R-:W-:Y:S01]  /*10200*/  @!P1 FMUL.FTZ R19, R19, 1.4426950216293334961 ;  /* 0x3fb8aa3b13139820 */ /* 0x000fe20000410000 */
[C---:B--2---:R-:W-:Y:S01]  /*10210*/  @!P2 FADD.FTZ R21, -R33.reuse, R20 ;  /* 0x000000142115a221 */ /* 0x044fe20000010100 */
[----:B------:R-:W-:Y:S02]  /*10220*/  IMAD.MOV.U32 R20, RZ, RZ, RZ ;  /* 0x000000ffff147224 */ /* 0x000fe400078e00ff */
[----:B---3--:R-:W-:Y:S01]  /*10230*/  @!P3 FADD.FTZ R23, -R33, R22 ;  /* 0x000000162117b221 */ /* 0x008fe20000010100 */
[----:B------:R0:W1:Y:S01]  /*10240*/  @!P1 MUFU.EX2 R18, R19 ;  /* 0x0000001300129308 */ /* 0x0000620000000800 */
        /* <DEDUP_REMOVED lines=18> */
.L_x_2772:
[----:B------:R-:W-:Y:S05]  /*10370*/  BSYNC.RECONVERGENT B0 ;  /* 0x0000000000007941 */ /* 0x000fea0003800200 */
.L_x_2771:
[----:B0-----:R-:W0:Y:S01]  /*10380*/  SHFL.BFLY PT, R11, R14, 0x10, 0x1f ;  /* 0x0e001f000e0b7f89 */ /* 0x001e2200000e0000 */
[----:B------:R-:W-:Y:S01]  /*10390*/  SHF.R.U32.HI R16, RZ, 0x3, R6 ;  /* 0x00000003ff107819 */ /* 0x000fe20000011606 */
[----:B------:R-:W2:Y:S01]  /*103a0*/  LDCU.U8 UR9, c[0x0][0x48c] ;  /* 0x00009180ff0977ac */ /* 0x000ea20008000000 */
[C---:B------:R-:W-:Y:S02]  /*103b0*/  ISETP.NE.AND P0, PT, R17.reuse, RZ, PT ;  /* 0x000000ff1100720c */ /* 0x040fe40003f05270 */
[----:B------:R-:W-:Y:S01]  /*103c0*/  ISETP.GT.U32.AND P1, PT, R17, 0x1, PT ;  /* 0x000000011100780c */ /* 0x000fe20003f24070 */
[----:B------:R-:W-:Y:S01]  /*103d0*/  UMOV UR4, URZ ;  /* 0x000000ff00047c82 */ /* 0x000fe20008000000 */
[----:B------:R-:W-:Y:S01]  /*103e0*/  LOP3.LUT R17, R16, 0x7c, RZ, 0xc0, !PT ;  /* 0x0000007c10117812 */ /* 0x000fe200078ec0ff */
[----:B------:R-:W-:Y:S01]  /*103f0*/  UMOV UR5, URZ ;  /* 0x000000ff00057c82 */ /* 0x000fe20008000000 */
[----:B--2---:R-:W-:Y:S01]  /*10400*/  UISETP.NE.AND UP0, UPT, UR9, URZ, UPT ;  /* 0x000000ff0900728c */ /* 0x004fe2000bf05270 */
[----:B0-----:R-:W-:-:S02]  /*10410*/  FADD.FTZ R11, R11, R14 ;  /* 0x0000000e0b0b7221 */ /* 0x001fc40000010000 */
[----:B------:R-:W-:-:S03]  /*10420*/  IMAD.IADD R14, R17, 0x1, R10 ;  /* 0x00000001110e7824 */ /* 0x000fc600078e020a */
        /* <DEDUP_REMOVED lines=13> */
[----:B0-----:R-:W-:-:S06]  /*10500*/  FADD.FTZ R0, R0, R15 ;  /* 0x0000000f00007221 */ /* 0x001fcc0000010000 */
[----:B------:R-:W0:Y:S02]  /*10510*/  SHFL.IDX PT, R0, R0, RZ, 0x1f ;  /* 0x00001fff00007589 */ /* 0x000e2400000e0000 */
[----:B0-----:R-:W-:-:S04]  /*10520*/  FADD.FTZ R10, R0, 9.9999999747524270788e-07 ;  /* 0x358637bd000a7421 */ /* 0x001fc80000010000 */
[----:B------:R0:W2:Y:S01]  /*10530*/  MUFU.RCP R35, R10 ;  /* 0x0000000a00237308 */ /* 0x0000a20000001000 */
[----:B------:R-:W-:Y:S05]  /*10540*/  BRA.U !UP0, `(.L_x_2786) ;  /* 0x0000000108187547 */ /* 0x000fea000b800000 */
[----:B------:R-:W3:Y:S01]  /*10550*/  LDCU UR4, c[0x0][0x488] ;  /* 0x00009100ff0477ac */ /* 0x000ee20008000800 */
[----:B------:R-:W3:Y:S01]  /*10560*/  LDCU UR5, c[0x0][0x40c] ;  /* 0x00008180ff0577ac */ /* 0x000ee20008000800 */
[----:B------:R-:W5:Y:S01]  /*10570*/  LDCU UR7, c[0x0][0x3f4] ;  /* 0x00007e80ff0777ac */ /* 0x000f620008000800 */
[----:B---3--:R-:W-:-:S04]  /*10580*/  UIMAD UR40, UR40, UR4, UR5 ;  /* 0x00000004282872a4 */ /* 0x008fc8000f8e0205 */
[----:B-----5:R-:W-:-:S04]  /*10590*/  UIMAD UR4, UR40, UR7, URZ ;  /* 0x00000007280472a4 */ /* 0x020fc8000f8e02ff */
[----:B------:R-:W-:-:S12]  /*105a0*/  USHF.R.S32.HI UR5, URZ, 0x1f, UR4 ;  /* 0x0000001fff057899 */ /* 0x000fd80008011404 */
.L_x_2786:
        /* <DEDUP_REMOVED lines=16> */
[----:B------:R-:W-:Y:S01]  /*106b0*/  UIADD3 UR7, UPT, UPT, UR7, 0x810, URZ ;  /* 0x0000081007077890 */ /* 0x000fe2000fffe0ff */
[C---:B------:R-:W-:Y:S02]  /*106c0*/  SHF.L.U32 R8, R0.reuse, 0x6, RZ ;  /* 0x0000000600087819 */ /* 0x040fe400000006ff */
[----:B------:R-:W-:Y:S02]  /*106d0*/  LOP3.LUT R0, R0, 0x3, RZ, 0xc0, !PT ;  /* 0x0000000300007812 */ /* 0x000fe400078ec0ff */
[----:B------:R-:W-:-:S03]  /*106e0*/  LOP3.LUT R8, R8, 0xc0, RZ, 0xc0, !PT ;  /* 0x000000c008087812 */ /* 0x000fc600078ec0ff */
[----:B0-----:R-:W-:Y:S02]  /*106f0*/  IMAD.MOV R10, RZ, RZ, -R0 ;  /* 0x000000ffff0a7224 */ /* 0x001fe400078e0a00 */
[----:B------:R-:W-:Y:S01]  /*10700*/  IMAD.IADD R9, R9, 0x1, R8 ;  /* 0x0000000109097824 */ /* 0x000fe200078e0208 */
[----:B---3--:R-:W-:-:S06]  /*10710*/  ULEA UR7, UR8, UR7, 0x18 ;  /* 0x0000000708077291 */ /* 0x008fcc000f8ec0ff */
[----:B------:R-:W-:-:S07]  /*10720*/  VIADD R0, R7, UR7 ;  /* 0x0000000707007c36 */ /* 0x000fce0008000000 */
.L_x_2792:
[----:B------:R-:W2:Y:S01]  /*10730*/  LDS R8, [R0] ;  /* 0x0000000000087984 */ /* 0x000ea20000000800 */
[----:B------:R-:W-:-:S05]  /*10740*/  VIADD R10, R10, 0x1 ;  /* 0x000000010a0a7836 */ /* 0x000fca0000000000 */
[----:B------:R-:W-:Y:S01]  /*10750*/  ISETP.NE.AND P0, PT, R10, RZ, PT ;  /* 0x000000ff0a00720c */ /* 0x000fe20003f05270 */
[----:B--2---:R-:W-:-:S05]  /*10760*/  FMUL.FTZ R11, R8, R35 ;  /* 0x00000023080b7220 */ /* 0x004fca0000410000 */
[----:B------:R0:W-:Y:S02]  /*10770*/  STS [R0], R11 ;  /* 0x0000000b00007388 */ /* 0x0001e40000000800 */
[----:B0-----:R-:W-:-:S05]  /*10780*/  IADD3 R0, PT, PT, R0, 0x100, RZ ;  /* 0x0000010000007810 */ /* 0x001fca0007ffe0ff */
[----:B------:R-:W-:Y:S05]  /*10790*/  @P0 BRA `(.L_x_2792) ;  /* 0xfffffffc00e40947 */ /* 0x000fea000383ffff */
.L_x_2791:
[----:B------:R-:W-:Y:S05]  /*107a0*/  BSYNC.RECONVERGENT B1 ;  /* 0x0000000000017941 */ /* 0x000fea0003800200 */
.L_x_2790:
[----:B------:R-:W-:Y:S05]  /*107b0*/  @!P1 BRA `(.L_x_2788) ;  /* 0x0000001000dc9947 */ /* 0x000fea0003800000 */
[----:B------:R-:W3:Y:S01]  /*107c0*/  S2R R11, SR_CgaCtaId ;  /* 0x00000000000b7919 */ /* 0x000ee20000008800 */
[----:B------:R-:W-:Y:S01]  /*107d0*/  IADD3 R0, PT, PT, -R9, UR45, RZ ;  /* 0x0000002d09007c10 */ /* 0x000fe2000fffe1ff */
[----:B------:R-:W-:Y:S01]  /*107e0*/  BSSY.RECONVERGENT B1, `(.L_x_2793) ;  /* 0x0000041000017945 */ /* 0x000fe20003800200 */
[----:B------:R-:W-:Y:S02]  /*107f0*/  MOV R8, 0x400 ;  /* 0x0000040000087802 */ /* 0x000fe40000000f00 */
[----:B------:R-:W-:Y:S01]  /*10800*/  ISETP.GT.AND P1, PT, R0, 0x300, PT ;  /* 0x000003000000780c */ /* 0x000fe20003f24270 */
[----:B------:R-:W-:Y:S01]  /*10810*/  IMAD.SHL.U32 R0, R5, 0x4, RZ ;  /* 0x0000000405007824 */ /* 0x000fe200078e00ff */
[----:B------:R-:W-:Y:S01]  /*10820*/  PLOP3.LUT P0, PT, PT, PT, PT, 0x80, 0x8 ;  /* 0x000000000008781c */ /* 0x000fe20003f0f070 */
[----:B------:R-:W-:Y:S02]  /*10830*/  VIADD R8, R8, 0x810 ;  /* 0x0000081008087836 */ /* 0x000fe40000000000 */
[----:B------:R-:W-:-:S03]  /*10840*/  IMAD R0, R9, 0x4, -R0 ;  /* 0x0000000409007824 */ /* 0x000fc600078e0a00 */
[----:B---3--:R-:W-:-:S04]  /*10850*/  LEA R11, R11, R8, 0x18 ;  /* 0x000000080b0b7211 */ /* 0x008fc800078ec0ff */
[----:B------:R-:W-:Y:S01]  /*10860*/  IADD3 R0, PT, PT, R0, 0x200, R11 ;  /* 0x0000020000007810 */ /* 0x000fe20007ffe00b */
[----:B------:R-:W-:Y:S06]  /*10870*/  @!P1 BRA `(.L_x_2794) ;  /* 0x0000000000dc9947 */ /* 0x000fec0003800000 */
[----:B------:R-:W-:Y:S01]  /*10880*/  IMAD.U32 R36, RZ, RZ, UR45 ;  /* 0x0000002dff247e24 */ /* 0x000fe2000f8e00ff */
[----:B------:R-:W-:-:S04]  /*10890*/  PLOP3.LUT P0, PT, PT, PT, PT, 0x8, 0x80 ;  /* 0x000000000080781c */ /* 0x000fc80003f0e170 */
[----:B------:R-:W-:-:S09]  /*108a0*/  IADD3 R36, PT, PT, R36, -0x300, RZ ;  /* 0xfffffd0024247810 */ /* 0x000fd20007ffe0ff */
.L_x_2795:
[----:B------:R-:W2:Y:S01]  /*108b0*/  LDS R8, [R0+-0x200] ;  /* 0xfffe000000087984 */ /* 0x000ea20000000800 */
[----:B------:R-:W-:-:S03]  /*108c0*/  VIADD R9, R9, 0x400 ;  /* 0x0000040009097836 */ /* 0x000fc60000000000 */
[----:B0-----:R-:W0:Y:S02]  /*108d0*/  LDS R10, [R0+-0x100] ;  /* 0xffff0000000a7984 */ /* 0x001e240000000800 */
[----:B------:R-:W-:Y:S02]  /*108e0*/  ISETP.GE.AND P1, PT, R9, R36, PT ;  /* 0x000000240900720c */ /* 0x000fe40003f26270 */
[----:B------:R-:W3:Y:S04]  /*108f0*/  LDS R12, [R0] ;  /* 0x00000000000c7984 */ /* 0x000ee80000000800 */
[----:B------:R-:W5:Y:S04]  /*10900*/  LDS R14, [R0+0x100] ;  /* 0x00010000000e7984 */ /* 0x000f680000000800 */
[----:B------:R-:W1:Y:S04]  /*10910*/  LDS R16, [R0+0x200] ;  /* 0x0002000000107984 */ /* 0x000e680000000800 */
[----:B------:R-:W1:Y:S04]  /*10920*/  LDS R18, [R0+0x300] ;  /* 0x0003000000127984 */ /* 0x000e680000000800 */
[----:B------:R-:W-:Y:S04]  /*10930*/  LDS R20, [R0+0x400] ;  /* 0x0004000000147984 */ /* 0x000fe80000000800 */
[----:B------:R-:W1:Y:S04]  /*10940*/  LDS R22, [R0+0x500] ;  /* 0x0005000000167984 */ /* 0x000e680000000800 */
[----:B------:R-:W1:Y:S04]  /*10950*/  LDS R24, [R0+0x600] ;  /* 0x0006000000187984 */ /* 0x000e680000000800 */
[----:B------:R-:W1:Y:S04]  /*10960*/  LDS R26, [R0+0x700] ;  /* 0x00070000001a7984 */ /* 0x000e680000000800 */
[----:B----4-:R-:W4:Y:S01]  /*10970*/  LDS R28, [R0+0x800] ;  /* 0x00080000001c7984 */ /* 0x010f220000000800 */
[----:B--2---:R-:W-:-:S03]  /*10980*/  FMUL.FTZ R11, R35, R8 ;  /* 0x00000008230b7220 */ /* 0x004fc60000410000 */
[----:B------:R-:W2:Y:S01]  /*10990*/  LDS R30, [R0+0x900] ;  /* 0x00090000001e7984 */ /* 0x000ea20000000800 */
[----:B0-----:R-:W-:-:S03]  /*109a0*/  FMUL.FTZ R13, R35, R10 ;  /* 0x0000000a230d7220 */ /* 0x001fc60000410000 */
[----:B------:R-:W0:Y:S01]  /*109b0*/  LDS R31, [R0+0xa00] ;  /* 0x000a0000001f7984 */ /* 0x000e220000000800 */
[----:B---3--:R-:W-:-:S03]  /*109c0*/  FMUL.FTZ R15, R35, R12 ;  /* 0x0000000c230f7220 */ /* 0x008fc60000410000 */
[----:B------:R-:W3:Y:S01]  /*109d0*/  LDS R32, [R0+0xb00] ;  /* 0x000b000000207984 */ /* 0x000ee20000000800 */
[----:B-----5:R-:W-:-:S03]  /*109e0*/  FMUL.FTZ R17, R35, R14 ;  /* 0x0000000e23117220 */ /* 0x020fc60000410000 */
[----:B-1----:R-:W1:Y:S01]  /*109f0*/  LDS R33, [R0+0xc00] ;  /* 0x000c000000217984 */ /* 0x002e620000000800 */
[----:B------:R-:W-:-:S03]  /*10a00*/  FMUL.FTZ R19, R35, R16 ;  /* 0x0000001023137220 */ /* 0x000fc60000410000 */
[----:B------:R-:W5:Y:S01]  /*10a10*/  LDS R34, [R0+0xd00] ;  /* 0x000d000000227984 */ /* 0x000f620000000800 */
[----:B------:R-:W-:-:S03]  /*10a20*/  FMUL.FTZ R21, R35, R18 ;  /* 0x0000001223157220 */ /* 0x000fc60000410000 */
[----:B------:R4:W-:Y:S04]  /*10a30*/  STS [R0+-0x200], R11 ;  /* 0xfffe000b00007388 */ /* 0x0009e80000000800 */
[----:B------:R2:W-:Y:S01]  /*10a40*/  STS [R0+-0x100], R13 ;  /* 0xffff000d00007388 */ /* 0x0005e20000000800 */
[----:B------:R-:W-:-:S03]  /*10a50*/  FMUL.FTZ R23, R35, R22 ;  /* 0x0000001623177220 */ /* 0x000fc60000410000 */
[----:B------:R3:W-:Y:S01]  /*10a60*/  STS [R0], R15 ;  /* 0x0000000f00007388 */ /* 0x0007e20000000800 */
[C---:B------:R-:W-:Y:S01]  /*10a70*/  FMUL.FTZ R25, R35.reuse, R24 ;  /* 0x0000001823197220 */ /* 0x040fe20000410000 */
[C---:B----4-:R-:W-:Y:S02]  /*10a80*/  FMUL.FTZ R11, R35.reuse, R20 ;  /* 0x00000014230b7220 */ /* 0x050fe40000410000 */
        /* <DEDUP_REMOVED lines=10> */
[----:B-1----:R-:W-:-:S03]  /*10b30*/  FMUL.FTZ R33, R35, R33 ;  /* 0x0000002123217220 */ /* 0x002fc60000410000 */
        /* <DEDUP_REMOVED lines=11> */
.L_x_2794:
[----:B------:R-:W-:Y:S05]  /*10bf0*/  BSYNC.RECONVERGENT B1 ;  /* 0x0000000000017941 */ /* 0x000fea0003800200 */
.L_x_2793:
[----:B------:R-:W-:Y:S01]  /*10c00*/  IADD3 R8, PT, PT, -R9, UR45, RZ ;  /* 0x0000002d09087c10 */ /* 0x000fe2000fffe1ff */
[----:B------:R-:W-:Y:S03]  /*10c10*/  BSSY.RECONVERGENT B1, `(.L_x_2796) ;  /* 0x000001e000017945 */ /* 0x000fe60003800200 */
[----:B------:R-:W-:-:S13]  /*10c20*/  ISETP.GT.AND P1, PT, R8, 0x100, PT ;  /* 0x000001000800780c */ /* 0x000fda0003f24270 */
[----:B------:R-:W-:Y:S05]  /*10c30*/  @!P1 BRA `(.L_x_2797) ;  /* 0x00000000006c9947 */ /* 0x000fea0003800000 */
[----:B------:R-:W2:Y:S01]  /*10c40*/  LDS R8, [R0+-0x200] ;  /* 0xfffe000000087984 */ /* 0x000ea20000000800 */
[----:B------:R-:W-:Y:S01]  /*10c50*/  PLOP3.LUT P0, PT, PT, PT, PT, 0x8, 0x80 ;  /* 0x000000000080781c */ /* 0x000fe20003f0e170 */
[----:B------:R-:W-:Y:S02]  /*10c60*/  VIADD R9, R9, 0x200 ;  /* 0x0000020009097836 */ /* 0x000fe40000000000 */
[----:B0-----:R-:W0:Y:S04]  /*10c70*/  LDS R10, [R0+-0x100] ;  /* 0xffff0000000a7984 */ /* 0x001e280000000800 */
[----:B------:R-:W3:Y:S04]  /*10c80*/  LDS R12, [R0] ;  /* 0x00000000000c7984 */ /* 0x000ee80000000800 */
[----:B------:R-:W5:Y:S04]  /*10c90*/  LDS R14, [R0+0x100] ;  /* 0x00010000000e7984 */ /* 0x000f680000000800 */
[----:B------:R-:W1:Y:S04]  /*10ca0*/  LDS R16, [R0+0x200] ;  /* 0x0002000000107984 */ /* 0x000e680000000800 */
[----:B------:R-:W4:Y:S04]  /*10cb0*/  LDS R18, [R0+0x300] ;  /* 0x0003000000127984 */ /* 0x000f280000000800 */
[----:B------:R-:W4:Y:S04]  /*10cc0*/  LDS R20, [R0+0x400] ;  /* 0x0004000000147984 */ /* 0x000f280000000800 */
[----:B------:R-:W4:Y:S01]  /*10cd0*/  LDS R22, [R0+0x500] ;  /* 0x0005000000167984 */ /* 0x000f220000000800 */
[C---:B--2---:R-:W-:Y:S01]  /*10ce0*/  FMUL.FTZ R11, R35.reuse, R8 ;  /* 0x00000008230b7220 */ /* 0x044fe20000410000 */
[----:B0-----:R-:W-:-:S04]  /*10cf0*/  FMUL.FTZ R13, R35, R10 ;  /* 0x0000000a230d7220 */ /* 0x001fc80000410000 */
[----:B------:R-:W-:Y:S01]  /*10d00*/  STS [R0+-0x200], R11 ;  /* 0xfffe000b00007388 */ /* 0x000fe20000000800 */
[----:B---3--:R-:W-:-:S03]  /*10d10*/  FMUL.FTZ R15, R35, R12 ;  /* 0x0000000c230f7220 */ /* 0x008fc60000410000 */
[----:B------:R-:W-:Y:S01]  /*10d20*/  STS [R0+-0x100], R13 ;  /* 0xffff000d00007388 */ /* 0x000fe20000000800 */
[----:B-----5:R-:W-:-:S03]  /*10d30*/  FMUL.FTZ R17, R35, R14 ;  /* 0x0000000e23117220 */ /* 0x020fc60000410000 */
[----:B------:R-:W-:Y:S01]  /*10d40*/  STS [R0], R15 ;  /* 0x0000000f00007388 */ /* 0x000fe20000000800 */
[----:B-1----:R-:W-:-:S03]  /*10d50*/  FMUL.FTZ R19, R35, R16 ;  /* 0x0000001023137220 */ /* 0x002fc60000410000 */
[----:B------:R-:W-:Y:S01]  /*10d60*/  STS [R0+0x100], R17 ;  /* 0x0001001100007388 */ /* 0x000fe20000000800 */
[----:B----4-:R-:W-:-:S03]  /*10d70*/  FMUL.FTZ R21, R35, R18 ;  /* 0x0000001223157220 */ /* 0x010fc60000410000 */
[----:B------:R-:W-:Y:S01]  /*10d80*/  STS [R0+0x200], R19 ;  /* 0x0002001300007388 */ /* 0x000fe20000000800 */
[----:B------:R-:W-:-:S03]  /*10d90*/  FMUL.FTZ R23, R35, R20 ;  /* 0x0000001423177220 */ /* 0x000fc60000410000 */
[----:B------:R-:W-:Y:S01]  /*10da0*/  STS [R0+0x300], R21 ;  /* 0x0003001500007388 */ /* 0x000fe20000000800 */
[----:B------:R-:W-:-:S03]  /*10db0*/  FMUL.FTZ R25, R35, R22 ;  /* 0x0000001623197220 */ /* 0x000fc60000410000 */
[----:B------:R-:W-:Y:S04]  /*10dc0*/  STS [R0+0x400], R23 ;  /* 0x0004001700007388 */ /* 0x000fe80000000800 */
[----:B------:R0:W-:Y:S02]  /*10dd0*/  STS [R0+0x500], R25 ;  /* 0x0005001900007388 */ /* 0x0001e40000000800 */
[----:B0-----:R-:W-:-:S07]  /*10de0*/  VIADD R0, R0, 0x800 ;  /* 0x0000080000007836 */ /* 0x001fce0000000000 */
.L_x_2797:
[----:B------:R-:W-:Y:S05]  /*10df0*/  BSYNC.RECONVERGENT B1 ;  /* 0x0000000000017941 */ /* 0x000fea0003800200 */
.L_x_2796:
[----:B------:R-:W-:-:S13]  /*10e00*/  ISETP.LT.OR P0, PT, R9, UR45, P0 ;  /* 0x0000002d09007c0c */ /* 0x000fda0008701670 */
[----:B------:R-:W-:Y:S05]  /*10e10*/  @!P0 BRA `(.L_x_2788) ;  /* 0x0000000c00448947 */ /* 0x000fea0003800000 */
[----:B------:R-:W2:Y:S04]  /*10e20*/  LDS R8, [R0+-0x200] ;  /* 0xfffe000000087984 */ /* 0x000ea80000000800 */
[----:B0-----:R-:W0:Y:S04]  /*10e30*/  LDS R10, [R0+-0x100] ;  /* 0xffff0000000a7984 */ /* 0x001e280000000800 */
[----:B------:R-:W3:Y:S04]  /*10e40*/  LDS R12, [R0] ;  /* 0x00000000000c7984 */ /* 0x000ee80000000800 */
[----:B------:R-:W5:Y:S01]  /*10e50*/  LDS R14, [R0+0x100] ;  /* 0x00010000000e7984 */ /* 0x000f620000000800 */
[-C--:B--2---:R-:W-:Y:S01]  /*10e60*/  FMUL.FTZ R9, R8, R35.reuse ;  /* 0x0000002308097220 */ /* 0x084fe20000410000 */
[----:B0-----:R-:W-:-:S04]  /*10e70*/  FMUL.FTZ R11, R10, R35 ;  /* 0x000000230a0b7220 */ /* 0x001fc80000410000 */
[----:B------:R0:W-:Y:S01]  /*10e80*/  STS [R0+-0x200], R9 ;  /* 0xfffe000900007388 */ /* 0x0001e20000000800 */
[----:B---3--:R-:W-:-:S03]  /*10e90*/  FMUL.FTZ R13, R12, R35 ;  /* 0x000000230c0d7220 */ /* 0x008fc60000410000 */
[----:B------:R0:W-:Y:S01]  /*10ea0*/  STS [R0+-0x100], R11 ;  /* 0xffff000b00007388 */ /* 0x0001e20000000800 */
[----:B-----5:R-:W-:-:S03]  /*10eb0*/  FMUL.FTZ R15, R14, R35 ;  /* 0x000000230e0f7220 */ /* 0x020fc60000410000 */
[----:B------:R0:W-:Y:S04]  /*10ec0*/  STS [R0], R13 ;  /* 0x0000000d00007388 */ /* 0x0001e80000000800 */
[----:B------:R0:W-:Y:S01]  /*10ed0*/  STS [R0+0x100], R15 ;  /* 0x0001000f00007388 */ /* 0x0001e20000000800 */
[----:B------:R-:W-:Y:S05]  /*10ee0*/  BRA `(.L_x_2788) ;  /* 0x0000000c00107947 */ /* 0x000fea0003800000 */
.L_x_2789:
[----:B------:R-:W-:Y:S01]  /*10ef0*/  HFMA2 R0, -RZ, RZ, 0, 3.814697265625e-06 ;  /* 0x00000040ff007431 */ /* 0x000fe200000001ff */
        /* <DEDUP_REMOVED lines=12> */
[----:B------:R-:W-:Y:S02]  /*10fc0*/  UMOV UR7, 0x400 ;  /* 0x0000040000077882 */ /* 0x000fe40000000000 */
[C---:B------:R-:W-:Y:S01]  /*10fd0*/  IMAD.SHL.U32 R8, R0.reuse, 0x40, RZ ;  /* 0x0000004000087824 */ /* 0x040fe200078e00ff */
[----:B------:R-:W-:Y:S01]  /*10fe0*/  UIADD3 UR7, UPT, UPT, UR7, 0x810, URZ ;  /* 0x0000081007077890 */ /* 0x000fe2000fffe0ff */
[----:B------:R-:W-:Y:S01]  /*10ff0*/  LOP3.LUT R0, R0, 0x3, RZ, 0xc0, !PT ;  /* 0x0000000300007812 */ /* 0x000fe200078ec0ff */
[----:B0-----:R-:W-:-:S02]  /*11000*/  IMAD.X R10, RZ, RZ, UR5, P0 ;  /* 0x00000005ff0a7e24 */ /* 0x001fc400080e06ff */
[----:B------:R-:W-:-:S05]  /*11010*/  LOP3.LUT R8, R8, 0xc0, RZ, 0xc0, !PT ;  /* 0x000000c008087812 */ /* 0x000fca00078ec0ff */
[----:B------:R-:W-:Y:S01]  /*11020*/  IMAD.IADD R9, R9, 0x1, R8 ;  /* 0x0000000109097824 */ /* 0x000fe200078e0208 */
[----:B-----5:R-:W-:Y:S01]  /*11030*/  LEA R12, P0, R15, UR10, 0x2 ;  /* 0x0000000a0f0c7c11 */ /* 0x020fe2000f8010ff */
[----:B------:R-:W-:-:S03]  /*11040*/  IMAD.MOV R8, RZ, RZ, -R0 ;  /* 0x000000ffff087224 */ /* 0x000fc600078e0a00 */
[----:B------:R-:W-:Y:S01]  /*11050*/  LEA.HI.X R15, R15, UR11, R10, 0x2, P0 ;  /* 0x0000000b0f0f7c11 */ /* 0x000fe200080f140a */
[----:B---3--:R-:W-:-:S06]  /*11060*/  ULEA UR7, UR8, UR7, 0x18 ;  /* 0x0000000708077291 */ /* 0x008fcc000f8ec0ff */
[----:B------:R-:W-:-:S07]  /*11070*/  IADD3 R0, PT, PT, R7, UR7, RZ ;  /* 0x0000000707007c10 */ /* 0x000fce000fffe0ff */
.L_x_2800:
        /* <DEDUP_REMOVED lines=12> */
.L_x_2799:
[----:B------:R-:W-:Y:S05]  /*11140*/  BSYNC.RECONVERGENT B1 ;  /* 0x0000000000017941 */ /* 0x000fea0003800200 */
.L_x_2798:
[----:B------:R-:W-:Y:S05]  /*11150*/  @!P1 BRA `(.L_x_2788) ;  /* 0x0000000800749947 */ /* 0x000fea0003800000 */
[----:B------:R-:W0:Y:S01]  /*11160*/  LDCU.64 UR10, c[0x0][0x480] ;  /* 0x00009000ff0a77ac */ /* 0x000e220008000a00 */
[----:B---3--:R-:W3:Y:S01]  /*11170*/  S2R R11, SR_CgaCtaId ;  /* 0x00000000000b7919 */ /* 0x008ee20000008800 */
[----:B------:R-:W-:Y:S01]  /*11180*/  IADD3 R8, P0, PT, R9, UR4, RZ ;  /* 0x0000000409087c10 */ /* 0x000fe2000ff1e0ff */
[----:B------:R-:W-:Y:S01]  /*11190*/  BSSY.RECONVERGENT B1, `(.L_x_2801) ;  /* 0x000005b000017945 */ /* 0x000fe20003800200 */
[----:B------:R-:W-:-:S03]  /*111a0*/  MOV R0, 0x400 ;  /* 0x0000040000007802 */ /* 0x000fc60000000f00 */
[----:B------:R-:W-:Y:S01]  /*111b0*/  IMAD.X R13, RZ, RZ, UR5, P0 ;  /* 0x00000005ff0d7e24 */ /* 0x000fe200080e06ff */
[----:B0-----:R-:W-:-:S04]  /*111c0*/  LEA R10, P0, R8, UR10, 0x2 ;  /* 0x0000000a080a7c11 */ /* 0x001fc8000f8010ff */
[----:B------:R-:W-:Y:S01]  /*111d0*/  LEA.HI.X R12, R8, UR11, R13, 0x2, P0 ;  /* 0x0000000b080c7c11 */ /* 0x000fe200080f140d */
[----:B------:R-:W-:Y:S01]  /*111e0*/  VIADD R8, R0, 0x810 ;  /* 0x0000081000087836 */ /* 0x000fe20000000000 */
[----:B------:R-:W-:Y:S01]  /*111f0*/  IADD3 R13, PT, PT, -R9, UR45, RZ ;  /* 0x0000002d090d7c10 */ /* 0x000fe2000fffe1ff */
[----:B------:R-:W-:Y:S01]  /*11200*/  IMAD.SHL.U32 R0, R5, 0x4, RZ ;  /* 0x0000000405007824 */ /* 0x000fe200078e00ff */
[----:B------:R-:W-:Y:S02]  /*11210*/  IADD3 R10, P0, PT, R10, 0x200, RZ ;  /* 0x000002000a0a7810 */ /* 0x000fe40007f1e0ff */
[----:B------:R-:W-:Y:S01]  /*11220*/  ISETP.GT.AND P1, PT, R13, 0x300, PT ;  /* 0x000003000d00780c */ /* 0x000fe20003f24270 */
[----:B------:R-:W-:Y:S01]  /*11230*/  IMAD R0, R9, 0x4, -R0 ;  /* 0x0000000409007824 */ /* 0x000fe200078e0a00 */
[----:B---3--:R-:W-:Y:S02]  /*11240*/  LEA R13, R11, R8, 0x18 ;  /* 0x000000080b0d7211 */ /* 0x008fe400078ec0ff */
[----:B------:R-:W-:-:S02]  /*11250*/  IADD3.X R11, PT, PT, RZ, R12, RZ, P0, !PT ;  /* 0x0000000cff0b7210 */ /* 0x000fc400007fe4ff */
[----:B------:R-:W-:Y:S02]  /*11260*/  IADD3 R0, PT, PT, R0, 0x200, R13 ;  /* 0x0000020000007810 */ /* 0x000fe40007ffe00d */
[----:B------:R-:W-:-:S05]  /*11270*/  PLOP3.LUT P0, PT, PT, PT, PT, 0x80, 0x8 ;  /* 0x000000000008781c */ /* 0x000fca0003f0f070 */
[----:B------:R-:W-:Y:S08]  /*11280*/  @!P1 BRA `(.L_x_2802) ;  /* 0x00000004002c9947 */ /* 0x000ff00003800000 */
[----:B------:R-:W-:Y:S01]  /*11290*/  IMAD.U32 R34, RZ, RZ, UR45 ;  /* 0x0000002dff227e24 */ /* 0x000fe2000f8e00ff */
[----:B------:R-:W-:-:S03]  /*112a0*/  PLOP3.LUT P0, PT, PT, PT, PT, 0x8, 0x80 ;  /* 0x000000000080781c */ /* 0x000fc60003f0e170 */
[----:B------:R-:W-:-:S10]  /*112b0*/  VIADD R34, R34, 0xfffffd00 ;  /* 0xfffffd0022227836 */ /* 0x000fd40000000000 */
.L_x_2803:
[----:B------:R-:W2:Y:S01]  /*112c0*/  LDS R8, [R0+-0x200] ;  /* 0xfffe000000087984 */ /* 0x000ea20000000800 */
[----:B------:R-:W-:-:S03]  /*112d0*/  VIADD R9, R9, 0x400 ;  /* 0x0000040009097836 */ /* 0x000fc60000000000 */
[----:B------:R-:W0:Y:S02]  /*112e0*/  LDS R12, [R0+-0x100] ;  /* 0xffff0000000c7984 */ /* 0x000e240000000800 */
[----:B------:R-:W-:Y:S02]  /*112f0*/  ISETP.GE.AND P2, PT, R9, R34, PT ;  /* 0x000000220900720c */ /* 0x000fe40003f46270 */
[----:B------:R-:W3:Y:S04]  /*11300*/  LDS R14, [R0] ;  /* 0x00000000000e7984 */ /* 0x000ee80000000800 */
[----:B------:R-:W-:Y:S04]  /*11310*/  LDS R26, [R0+0x600] ;  /* 0x00060000001a7984 */ /* 0x000fe80000000800 */
[----:B------:R-:W5:Y:S04]  /*11320*/  LDS R16, [R0+0x100] ;  /* 0x0001000000107984 */ /* 0x000f680000000800 */
[----:B------:R-:W-:Y:S04]  /*11330*/  LDS R24, [R0+0x500] ;  /* 0x0005000000187984 */ /* 0x000fe80000000800 */
[----:B----4-:R-:W-:Y:S04]  /*11340*/  LDS R28, [R0+0x800] ;  /* 0x00080000001c7984 */ /* 0x010fe80000000800 */
[----:B------:R-:W4:Y:S04]  /*11350*/  LDS R18, [R0+0x200] ;  /* 0x0002000000127984 */ /* 0x000f280000000800 */
[----:B------:R-:W1:Y:S04]  /*11360*/  LDS R20, [R0+0x300] ;  /* 0x0003000000147984 */ /* 0x000e680000000800 */
[----:B------:R-:W1:Y:S01]  /*11370*/  LDS R22, [R0+0x400] ;  /* 0x0004000000167984 */ /* 0x000e620000000800 */
[----:B--2---:R-:W-:-:S03]  /*11380*/  FMUL.FTZ R13, R35, R8 ;  /* 0x00000008230d7220 */ /* 0x004fc60000410000 */
[----:B------:R-:W2:Y:S01]  /*11390*/  LDS R27, [R0+0x700] ;  /* 0x00070000001b7984 */ /* 0x000ea20000000800 */
[----:B0-----:R-:W-:-:S03]  /*113a0*/  FMUL.FTZ R15, R35, R12 ;  /* 0x0000000c230f7220 */ /* 0x001fc60000410000 */
[----:B------:R-:W-:Y:S01]  /*113b0*/  LDS R8, [R0+0xd00] ;  /* 0x000d000000087984 */ /* 0x000fe20000000800 */
[----:B---3--:R-:W-:-:S03]  /*113c0*/  FMUL.FTZ R17, R35, R14 ;  /* 0x0000000e23117220 */ /* 0x008fc60000410000 */
[----:B------:R-:W0:Y:S04]  /*113d0*/  LDS R29, [R0+0x900] ;  /* 0x00090000001d7984 */ /* 0x000e280000000800 */
[----:B------:R-:W-:Y:S01]  /*113e0*/  LDS R30, [R0+0xa00] ;  /* 0x000a0000001e7984 */ /* 0x000fe20000000800 */
[----:B-----5:R-:W-:-:S03]  /*113f0*/  FMUL.FTZ R19, R35, R16 ;  /* 0x0000001023137220 */ /* 0x020fc60000410000 */
[----:B------:R-:W3:Y:S04]  /*11400*/  LDS R31, [R0+0xb00] ;  /* 0x000b0000001f7984 */ /* 0x000ee80000000800 */
[----:B------:R-:W5:Y:S04]  /*11410*/  LDS R32, [R0+0xc00] ;  /* 0x000c000000207984 */ /* 0x000f680000000800 */
[----:B------:R-:W-:Y:S01]  /*11420*/  STG.E desc[UR36][R10.64+-0x100], R15 ;  /* 0xffff000f0a007986 */ /* 0x000fe2000c101924 */
[----:B----4-:R-:W-:-:S03]  /*11430*/  FMUL.FTZ R21, R35, R18 ;  /* 0x0000001223157220 */ /* 0x010fc60000410000 */
[----:B------:R4:W-:Y:S01]  /*11440*/  STS [R0+-0x100], R15 ;  /* 0xffff000f00007388 */ /* 0x0009e20000000800 */
[----:B-1----:R-:W-:-:S03]  /*11450*/  FMUL.FTZ R23, R35, R20 ;  /* 0x0000001423177220 */ /* 0x002fc60000410000 */
[----:B------:R-:W-:Y:S01]  /*11460*/  STG.E desc[UR36][R10.64+-0x200], R13 ;  /* 0xfffe000d0a007986 */ /* 0x000fe2000c101924 */
[----:B------:R-:W-:-:S03]  /*11470*/  FMUL.FTZ R25, R35, R22 ;  /* 0x0000001623197220 */ /* 0x000fc60000410000 */
[----:B------:R1:W-:Y:S01]  /*11480*/  STS [R0+-0x200], R13 ;  /* 0xfffe000d00007388 */ /* 0x0003e20000000800 */
[----:B----4-:R-:W-:-:S03]  /*11490*/  FMUL.FTZ R15, R35, R26 ;  /* 0x0000001a230f7220 */ /* 0x010fc60000410000 */
[----:B------:R-:W-:Y:S01]  /*114a0*/  STG.E desc[UR36][R10.64], R17 ;  /* 0x000000110a007986 */ /* 0x000fe2000c101924 */
[----:B--2---:R-:W-:-:S03]  /*114b0*/  FMUL.FTZ R27, R35, R27 ;  /* 0x0000001b231b7220 */ /* 0x004fc60000410000 */
[----:B------:R2:W-:Y:S01]  /*114c0*/  STS [R0], R17 ;  /* 0x0000001100007388 */ /* 0x0005e20000000800 */
[----:B-1----:R-:W-:-:S03]  /*114d0*/  FMUL.FTZ R13, R35, R24 ;  /* 0x00000018230d7220 */ /* 0x002fc60000410000 */
[----:B------:R-:W-:Y:S01]  /*114e0*/  STG.E desc[UR36][R10.64+0x600], R15 ;  /* 0x0006000f0a007986 */ /* 0x000fe2000c101924 */
[----:B0-----:R-:W-:-:S03]  /*114f0*/  FMUL.FTZ R29, R35, R29 ;  /* 0x0000001d231d7220 */ /* 0x001fc60000410000 */
[----:B------:R0:W-:Y:S01]  /*11500*/  STS [R0+0x600], R15 ;  /* 0x0006000f00007388 */ /* 0x0001e20000000800 */
[----:B--2---:R-:W-:-:S03]  /*11510*/  FMUL.FTZ R17, R35, R28 ;  /* 0x0000001c23117220 */ /* 0x004fc60000410000 */
[----:B------:R-:W-:Y:S01]  /*11520*/  STG.E desc[UR36][R10.64+0x100], R19 ;  /* 0x000100130a007986 */ /* 0x000fe2000c101924 */
[----:B---3--:R-:W-:-:S03]  /*11530*/  FMUL.FTZ R31, R35, R31 ;  /* 0x0000001f231f7220 */ /* 0x008fc60000410000 */
        /* <DEDUP_REMOVED lines=8> */
[----:B-----5:R-:W-:-:S03]  /*115c0*/  FMUL.FTZ R13, R35, R32 ;  /* 0x00000020230d7220 */ /* 0x020fc60000410000 */
[----:B------:R-:W-:Y:S04]  /*115d0*/  STG.E desc[UR36][R10.64+0x200], R21 ;  /* 0x000200150a007986 */ /* 0x000fe8000c101924 */
[----:B------:R-:W-:Y:S01]  /*115e0*/  STS [R0+0x200], R21 ;  /* 0x0002001500007388 */ /* 0x000fe20000000800 */
[----:B0-----:R-:W-:-:S03]  /*115f0*/  IMAD.X R17, RZ, RZ, R11, P1 ;  /* 0x000000ffff117224 */ /* 0x001fc600008e060b */
        /* <DEDUP_REMOVED lines=20> */
.L_x_2802:
[----:B------:R-:W-:Y:S05]  /*11740*/  BSYNC.RECONVERGENT B1 ;  /* 0x0000000000017941 */ /* 0x000fea0003800200 */
.L_x_2801:
        /* <DEDUP_REMOVED lines=9> */
[----:B------:R-:W5:Y:S04]  /*117e0*/  LDS R16, [R0+0x100] ;  /* 0x0001000000107984 */ /* 0x000f680000000800 */
[----:B------:R-:W1:Y:S04]  /*117f0*/  LDS R18, [R0+0x200] ;  /* 0x0002000000127984 */ /* 0x000e680000000800 */
[----:B------:R-:W4:Y:S04]  /*11800*/  LDS R20, [R0+0x300] ;  /* 0x0003000000147984 */ /* 0x000f280000000800 */
[----:B------:R-:W4:Y:S04]  /*11810*/  LDS R22, [R0+0x400] ;  /* 0x0004000000167984 */ /* 0x000f280000000800 */
[----:B------:R-:W4:Y:S01]  /*11820*/  LDS R24, [R0+0x500] ;  /* 0x0005000000187984 */ /* 0x000f220000000800 */
[C---:B--2---:R-:W-:Y:S01]  /*11830*/  FMUL.FTZ R13, R35.reuse, R8 ;  /* 0x00000008230d7220 */ /* 0x044fe20000410000 */
[----:B------:R-:W-:Y:S01]  /*11840*/  IADD3 R8, P1, PT, R10, 0x800, RZ ;  /* 0x000008000a087810 */ /* 0x000fe20007f3e0ff */
[----:B0-----:R-:W-:-:S03]  /*11850*/  FMUL.FTZ R15, R35, R12 ;  /* 0x0000000c230f7220 */ /* 0x001fc60000410000 */
[----:B------:R-:W-:Y:S01]  /*11860*/  STG.E desc[UR36][R10.64+-0x200], R13 ;  /* 0xfffe000d0a007986 */ /* 0x000fe2000c101924 */
[----:B---3--:R-:W-:-:S03]  /*11870*/  FMUL.FTZ R17, R35, R14 ;  /* 0x0000000e23117220 */ /* 0x008fc60000410000 */
[----:B------:R-:W-:Y:S01]  /*11880*/  STS [R0+-0x200], R13 ;  /* 0xfffe000d00007388 */ /* 0x000fe20000000800 */
[----:B-----5:R-:W-:-:S03]  /*11890*/  FMUL.FTZ R19, R35, R16 ;  /* 0x0000001023137220 */ /* 0x020fc60000410000 */
[----:B------:R-:W-:Y:S01]  /*118a0*/  STG.E desc[UR36][R10.64+-0x100], R15 ;  /* 0xffff000f0a007986 */ /* 0x000fe2000c101924 */
[----:B-1----:R-:W-:-:S03]  /*118b0*/  FMUL.FTZ R21, R35, R18 ;  /* 0x0000001223157220 */ /* 0x002fc60000410000 */
[----:B------:R0:W-:Y:S01]  /*118c0*/  STS [R0+-0x100], R15 ;  /* 0xffff000f00007388 */ /* 0x0001e20000000800 */
[----:B----4-:R-:W-:-:S03]  /*118d0*/  FMUL.FTZ R23, R35, R20 ;  /* 0x0000001423177220 */ /* 0x010fc60000410000 */
[----:B------:R-:W-:Y:S01]  /*118e0*/  STG.E desc[UR36][R10.64], R17 ;  /* 0x000000110a007986 */ /* 0x000fe2000c101924 */
[----:B------:R-:W-:-:S03]  /*118f0*/  FMUL.FTZ R25, R35, R22 ;  /* 0x0000001623197220 */ /* 0x000fc60000410000 */
[----:B------:R-:W-:Y:S01]  /*11900*/  STS [R0], R17 ;  /* 0x0000001100007388 */ /* 0x000fe20000000800 */
[----:B0-----:R-:W-:Y:S02]  /*11910*/  IMAD.X R15, RZ, RZ, R11, P1 ;  /* 0x000000ffff0f7224 */ /* 0x001fe400008e060b */
        /* <DEDUP_REMOVED lines=13> */
[----:B------:R-:W-:-:S07]  /*119f0*/  IMAD.MOV.U32 R11, RZ, RZ, R15 ;  /* 0x000000ffff0b7224 */ /* 0x000fce00078e000f */
.L_x_2805:
[----:B------:R-:W-:Y:S05]  /*11a00*/  BSYNC.RECONVERGENT B1 ;  /* 0x0000000000017941 */ /* 0x000fea0003800200 */
.L_x_2804:
[----:B------:R-:W-:-:S13]  /*11a10*/  ISETP.LT.OR P0, PT, R9, UR45, P0 ;  /* 0x0000002d09007c0c */ /* 0x000fda0008701670 */
[----:B------:R-:W-:Y:S05]  /*11a20*/  @!P0 BRA `(.L_x_2788) ;  /* 0x0000000000408947 */ /* 0x000fea0003800000 */
[----:B------:R-:W2:Y:S04]  /*11a30*/  LDS R8, [R0+-0x200] ;  /* 0xfffe000000087984 */ /* 0x000ea80000000800 */
[----:B------:R-:W0:Y:S04]  /*11a40*/  LDS R12, [R0+-0x100] ;  /* 0xffff0000000c7984 */ /* 0x000e280000000800 */
[----:B------:R-:W3:Y:S04]  /*11a50*/  LDS R14, [R0] ;  /* 0x00000000000e7984 */ /* 0x000ee80000000800 */
[----:B------:R-:W5:Y:S01]  /*11a60*/  LDS R16, [R0+0x100] ;  /* 0x0001000000107984 */ /* 0x000f620000000800 */
[-C--:B--2---:R-:W-:Y:S01]  /*11a70*/  FMUL.FTZ R9, R8, R35.reuse ;  /* 0x0000002308097220 */ /* 0x084fe20000410000 */
[----:B0-----:R-:W-:-:S04]  /*11a80*/  FMUL.FTZ R13, R12, R35 ;  /* 0x000000230c0d7220 */ /* 0x001fc80000410000 */
[----:B------:R0:W-:Y:S01]  /*11a90*/  STG.E desc[UR36][R10.64+-0x200], R9 ;  /* 0xfffe00090a007986 */ /* 0x0001e2000c101924 */
[----:B---3--:R-:W-:-:S03]  /*11aa0*/  FMUL.FTZ R15, R14, R35 ;  /* 0x000000230e0f7220 */ /* 0x008fc60000410000 */
[----:B------:R0:W-:Y:S01]  /*11ab0*/  STS [R0+-0x200], R9 ;  /* 0xfffe000900007388 */ /* 0x0001e20000000800 */
[----:B-----5:R-:W-:-:S03]  /*11ac0*/  FMUL.FTZ R17, R16, R35 ;  /* 0x0000002310117220 */ /* 0x020fc60000410000 */
[----:B------:R0:W-:Y:S04]  /*11ad0*/  STG.E desc[UR36][R10.64+-0x100], R13 ;  /* 0xffff000d0a007986 */ /* 0x0001e8000c101924 */
[----:B------:R0:W-:Y:S04]  /*11ae0*/  STS [R0+-0x100], R13 ;  /* 0xffff000d00007388 */ /* 0x0001e80000000800 */
[----:B------:R0:W-:Y:S04]  /*11af0*/  STG.E desc[UR36][R10.64], R15 ;  /* 0x0000000f0a007986 */ /* 0x0001e8000c101924 */
[----:B------:R0:W-:Y:S04]  /*11b00*/  STS [R0], R15 ;  /* 0x0000000f00007388 */ /* 0x0001e80000000800 */
[----:B------:R0:W-:Y:S04]  /*11b10*/  STG.E desc[UR36][R10.64+0x100], R17 ;  /* 0x000100110a007986 */ /* 0x0001e8000c101924 */
[----:B------:R0:W-:Y:S02]  /*11b20*/  STS [R0+0x100], R17 ;  /* 0x0001001100007388 */ /* 0x0001e40000000800 */
.L_x_2788:
[----:B------:R-:W-:Y:S05]  /*11b30*/  BSYNC.RECONVERGENT B0 ;  /* 0x0000000000007941 */ /* 0x000fea0003800200 */
.L_x_2787:
[----:B------:R-:W5:Y:S01]  /*11b40*/  S2R R68, SR_CgaCtaId ;  /* 0x0000000000447919 */ /* 0x000f620000008800 */
[----:B------:R-:W1:Y:S01]  /*11b50*/  LDCU UR7, c[0x0][0x40c] ;  /* 0x00008180ff0777ac */ /* 0x000e620008000800 */
[C---:B------:R-:W-:Y:S01]  /*11b60*/  ISETP.GT.U32.AND P0, PT, R6.reuse, 0x3f, PT ;  /* 0x0000003f0600780c */ /* 0x040fe20003f04070 */
[----:B0-----:R-:W-:Y:S01]  /*11b70*/  IMAD.SHL.U32 R0, R6, 0x10, RZ ;  /* 0x0000001006007824 */ /* 0x001fe200078e00ff */
[----:B------:R-:W-:Y:S01]  /*11b80*/  MOV R67, 0x400 ;  /* 0x0000040000437802 */ /* 0x000fe20000000f00 */
[----:B------:R-:W-:Y:S01]  /*11b90*/  BSSY.RECONVERGENT B0, `(.L_x_2806) ;  /* 0x0000016000007945 */ /* 0x000fe20003800200 */
[----:B------:R-:W-:Y:S02]  /*11ba0*/  SHF.R.U32.HI R20, RZ, 0x6, R6 ;  /* 0x00000006ff147819 */ /* 0x000fe40000011606 */
[----:B---3--:R-:W-:Y:S02]  /*11bb0*/  CS2R R10, SRZ ;  /* 0x00000000000a7805 */ /* 0x008fe4000001ff00 */
[----:B------:R-:W-:Y:S01]  /*11bc0*/  LOP3.LUT R8, R0, 0x3f0, RZ, 0xc0, !PT ;  /* 0x000003f000087812 */ /* 0x000fe200078ec0ff */
[----:B------:R-:W-:Y:S01]  /*11bd0*/  VIADD R9, R67, 0x410 ;  /* 0x0000041043097836 */ /* 0x000fe20000000000 */
[----:B------:R-:W-:-:S02]  /*11be0*/  LOP3.LUT R0, R7, 0xfc, RZ, 0xc0, !PT ;  /* 0x000000fc07007812 */ /* 0x000fc400078ec0ff */
[----:B-1----:R-:W-:Y:S02]  /*11bf0*/  ISETP.NE.OR P0, PT, RZ, UR7, P0 ;  /* 0x00000007ff007c0c */ /* 0x002fe40008705670 */
[----:B-----5:R-:W-:-:S04]  /*11c00*/  LEA R9, R68, R9, 0x18 ;  /* 0x0000000944097211 */ /* 0x020fc800078ec0ff */
[----:B------:R-:W-:Y:S02]  /*11c10*/  IADD3 R7, PT, PT, R9, R8, RZ ;  /* 0x0000000809077210 */ /* 0x000fe40007ffe0ff */
[----:B------:R-:W-:-:S05]  /*11c20*/  CS2R R8, SRZ ;  /* 0x0000000000087805 */ /* 0x000fca000001ff00 */
[----:B------:R-:W-:Y:S05]  /*11c30*/  @P0 BRA `(.L_x_2807) ;  /* 0x00000000002c0947 */ /* 0x000fea0003800000 */
[----:B------:R-:W0:Y:S01]  /*11c40*/  LDCU.64 UR4, c[0x0][0x3b0] ;  /* 0x00007600ff0477ac */ /* 0x000e220008000a00 */
[----:B------:R-:W-:Y:S01]  /*11c50*/  IMAD.MOV.U32 R11, RZ, RZ, RZ ;  /* 0x000000ffff0b7224 */ /* 0x000fe200078e00ff */
[----:B0-----:R-:W-:-:S04]  /*11c60*/  UISETP.NE.U32.AND UP0, UPT, UR4, URZ, UPT ;  /* 0x000000ff0400728c */ /* 0x001fc8000bf05070 */
[----:B------:R-:W-:-:S09]  /*11c70*/  UISETP.NE.AND.EX UP0, UPT, UR5, URZ, UPT, UP0 ;  /* 0x000000ff0500728c */ /* 0x000fd2000bf05300 */
[----:B------:R-:W-:Y:S05]  /*11c80*/  BRA.U !UP0, `(.L_x_2808) ;  /* 0x0000000108147547 */ /* 0x000fea000b800000 */
[----:B------:R-:W0:Y:S01]  /*11c90*/  LDC.64 R8, c[0x0][0x3b0] ;  /* 0x0000ec00ff087b82 */ /* 0x000e220000000a00 */
[----:B------:R-:W-:-:S04]  /*11ca0*/  IMAD.U32 R11, RZ, RZ, UR47 ;  /* 0x0000002fff0b7e24 */ /* 0x000fc8000f8e00ff */
[----:B------:R-:W-:-:S04]  /*11cb0*/  IMAD R11, R11, 0x100, R0 ;  /* 0x000001000b0b7824 */ /* 0x000fc800078e0200 */
[----:B0-----:R-:W-:-:S06]  /*11cc0*/  IMAD.WIDE.U32 R8, R11, 0x4, R8 ;  /* 0x000000040b087825 */ /* 0x001fcc00078e0008 */
[----:B------:R-:W5:Y:S02]  /*11cd0*/  LDG.E.128 R8, desc[UR36][R8.64] ;  /* 0x0000002408087981 */ /* 0x000f64000c1e1d00 */
.L_x_2808:
[----:B-----5:R0:W-:Y:S02]  /*11ce0*/  STS.128 [R7], R8 ;  /* 0x0000000807007388 */ /* 0x0201e40000000c00 */
.L_x_2807:
[----:B------:R-:W-:Y:S05]  /*11cf0*/  BSYNC.RECONVERGENT B0 ;  /* 0x0000000000007941 */ /* 0x000fea0003800200 */
.L_x_2806:
[----:B------:R-:W1:Y:S01]  /*11d00*/  LDCU UR4, c[0x0][0x3f4] ;  /* 0x00007e80ff0477ac */ /* 0x000e620008000800 */
[----:B------:R-:W3:Y:S01]  /*11d10*/  LDC.64 R18, c[0x0][0x3c0] ;  /* 0x0000f000ff127b82 */ /* 0x000ee20000000a00 */
[----:B------:R-:W-:Y:S01]  /*11d20*/  IADD3 R21, PT, PT, R20, R5, RZ ;  /* 0x0000000514157210 */ /* 0x000fe20007ffe0ff */
[----:B------:R-:W-:Y:S01]  /*11d30*/  BSSY.RECONVERGENT B0, `(.L_x_2809) ;  /* 0x0000162000007945 */ /* 0x000fe20003800200 */
[----:B------:R-:W-:Y:S01]  /*11d40*/  UIADD3 UR8, UPT, UPT, UR45, -0x1, URZ ;  /* 0xffffffff2d087890 */ /* 0x000fe2000fffe0ff */
[----:B------:R-:W-:Y:S01]  /*11d50*/  CS2R R14, SRZ ;  /* 0x00000000000e7805 */ /* 0x000fe2000001ff00 */
[----:B-1----:R-:W-:-:S04]  /*11d60*/  IMAD.U32 R13, RZ, RZ, UR4 ;  /* 0x00000004ff0d7e24 */ /* 0x002fc8000f8e00ff */
[C-C-:B------:R-:W-:Y:S01]  /*11d70*/  IMAD R17, R13.reuse, UR48, R0.reuse ;  /* 0x000000300d117c24 */ /* 0x140fe2000f8e0200 */
[C---:B----4-:R-:W-:Y:S01]  /*11d80*/  VIMNMX R28, PT, PT, R13.reuse, UR8, PT ;  /* 0x000000080d1c7c48 */ /* 0x050fe2000bfe0100 */
[----:B------:R-:W-:Y:S02]  /*11d90*/  IMAD R13, R13, UR6, R0 ;  /* 0x000000060d0d7c24 */ /* 0x000fe4000f8e0200 */
[--C-:B---3--:R-:W-:Y:S01]  /*11da0*/  IMAD.WIDE R16, R17, 0x4, R18.reuse ;  /* 0x0000000411107825 */ /* 0x108fe200078e0212 */
[----:B------:R-:W-:Y:S01]  /*11db0*/  BAR.SYNC.DEFER_BLOCKING 0x0 ;  /* 0x0000000000007b1d */ /* 0x000fe20000010000 */
[----:B------:R-:W-:Y:S02]  /*11dc0*/  ISETP.GT.AND P0, PT, R28, R21, PT ;  /* 0x000000151c00720c */ /* 0x000fe40003f04270 */
[----:B------:R-:W-:Y:S01]  /*11dd0*/  IMAD.WIDE R18, R13, 0x4, R18 ;  /* 0x000000040d127825 */ /* 0x000fe200078e0212 */
[----:B------:R-:W-:-:S10]  /*11de0*/  CS2R R12, SRZ ;  /* 0x00000000000c7805 */ /* 0x000fd4000001ff00 */
[----:B------:R-:W-:Y:S05]  /*11df0*/  @!P0 BRA `(.L_x_2810) ;  /* 0x0000001400548947 */ /* 0x000fea0003800000 */
[----:B------:R-:W-:-:S09]  /*11e00*/  UISETP.NE.AND UP0, UPT, UR7, URZ, UPT ;  /* 0x000000ff0700728c */ /* 0x000fd2000bf05270 */
[----:B------:R-:W-:Y:S05]  /*11e10*/  BRA.U UP0, `(.L_x_2811) ;  /* 0x00000009009c7547 */ /* 0x000fea000b800000 */
[----:B------:R-:W1:Y:S01]  /*11e20*/  LDCU UR4, c[0x0][0x3f8] ;  /* 0x00007f00ff0477ac */ /* 0x000e620008000800 */
[----:B------:R-:W3:Y:S01]  /*11e30*/  LDC.64 R12, c[0x0][0x458] ;  /* 0x00011600ff0c7b82 */ /* 0x000ee20000000a00 */
[--C-:B------:R-:W-:Y:S01]  /*11e40*/  IMAD.IADD R14, R28, 0x1, -R21.reuse ;  /* 0x000000011c0e7824 */ /* 0x100fe200078e0a15 */
[----:B------:R-:W-:Y:S01]  /*11e50*/  IADD3 R15, PT, PT, R20, R5, -R28 ;  /* 0x00000005140f7210 */ /* 0x000fe20007ffe81c */
[----:B------:R-:W-:Y:S01]  /*11e60*/  BSSY.RECONVERGENT B1, `(.L_x_2812) ;  /* 0x0000032000017945 */ /* 0x000fe20003800200 */
[----:B------:R-:W-:Y:S02]  /*11e70*/  IMAD.MOV.U32 R29, RZ, RZ, R21 ;  /* 0x000000ffff1d7224 */ /* 0x000fe400078e0015 */
[----:B------:R-:W-:Y:S02]  /*11e80*/  LOP3.LUT P1, R22, R14, 0x3, RZ, 0xc0, !PT ;  /* 0x000000030e167812 */ /* 0x000fe4000782c0ff */
[----:B------:R-:W-:Y:S02]  /*11e90*/  ISETP.GT.U32.AND P0, PT, R15, -0x4, PT ;  /* 0xfffffffc0f00780c */ /* 0x000fe40003f04070 */
[----:B------:R-:W-:Y:S01]  /*11ea0*/  CS2R R14, SRZ ;  /* 0x00000000000e7805 */ /* 0x000fe2000001ff00 */
[----:B-1----:R-:W-:-:S06]  /*11eb0*/  UIMAD UR4, UR38, UR4, UR47 ;  /* 0x00000004260472a4 */ /* 0x002fcc000f8e022f */
[----:B------:R-:W-:-:S04]  /*11ec0*/  IMAD.U32 R27, RZ, RZ, UR4 ;  /* 0x00000004ff1b7e24 */ /* 0x000fc8000f8e00ff */
[----:B------:R-:W-:-:S04]  /*11ed0*/  IMAD R27, R27, 0x100, R0 ;  /* 0x000001001b1b7824 */ /* 0x000fc800078e0200 */
[----:B---3--:R-:W-:Y:S01]  /*11ee0*/  IMAD.WIDE R26, R27, 0x4, R12 ;  /* 0x000000041b1a7825 */ /* 0x008fe200078e020c */
[----:B------:R-:W-:Y:S01]  /*11ef0*/  CS2R R12, SRZ ;  /* 0x00000000000c7805 */ /* 0x000fe2000001ff00 */
[----:B------:R-:W-:Y:S06]  /*11f00*/  @!P1 BRA `(.L_x_2813) ;  /* 0x00000000009c9947 */ /* 0x000fec0003800000 */
[----:B--2---:R1:W2:Y:S01]  /*11f10*/  LDS.128 R32, [R7] ;  /* 0x0000000007207984 */ /* 0x0042a20000000c00 */
[----:B------:R-:W-:Y:S01]  /*11f20*/  IADD3 R67, PT, PT, R67, 0x810, RZ ;  /* 0x0000081043437810 */ /* 0x000fe20007ffe0ff */
[----:B------:R-:W-:Y:S02]  /*11f30*/  IMAD.MOV R30, RZ, RZ, -R22 ;  /* 0x000000ffff1e7224 */ /* 0x000fe400078e0a16 */
[----:B------:R-:W-:Y:S01]  /*11f40*/  IMAD.SHL.U32 R25, R21, 0x100, RZ ;  /* 0x0000010015197824 */ /* 0x000fe200078e00ff */
[----:B------:R-:W-:Y:S01]  /*11f50*/  LEA R67, R68, R67, 0x18 ;  /* 0x0000004344437211 */ /* 0x000fe200078ec0ff */
[----:B------:R-:W-:Y:S02]  /*11f60*/  IMAD.MOV.U32 R29, RZ, RZ, R21 ;  /* 0x000000ffff1d7224 */ /* 0x000fe400078e0015 */
[----:B------:R-:W-:Y:S01]  /*11f70*/  IMAD.MOV.U32 R12, RZ, RZ, RZ ;  /* 0x000000ffff0c7224 */ /* 0x000fe200078e00ff */
[----:B-1----:R-:W-:-:S07]  /*11f80*/  LEA R24, R20, R67, 0x2 ;  /* 0x0000004314187211 */ /* 0x002fce00078e10ff */
.L_x_2814:
[----:B------:R-:W-:Y:S01]  /*11f90*/  ISETP.NE.AND P1, PT, R2, RZ, PT ;  /* 0x000000ff0200720c */ /* 0x000fe20003f25270 */
[----:B-1----:R-:W-:Y:S01]  /*11fa0*/  IMAD.WIDE.U32 R22, R25, 0x4, R18 ;  /* 0x0000000419167825 */ /* 0x002fe200078e0012 */
[----:B------:R1:W3:Y:S04]  /*11fb0*/  LDS R31, [R24] ;  /* 0x00000000181f7984 */ /* 0x0002e80000000800 */
[----:B------:R4:W2:Y:S07]  /*11fc0*/  LDG.E.128 R36, desc[UR36][R22.64] ;  /* 0x0000002416247981 */ /* 0x0008ae000c1e1d00 */
[----:B------:R-:W-:Y:S01]  /*11fd0*/  VOTEU.ANY UP0, P1 ;  /* 0x0000000000ff7886 */ /* 0x000fe20000800100 */
[----:B------:R-:W-:-:S13]  /*11fe0*/  PLOP3.LUT P1, PT, PT, PT, UP0, 0x80, 0x8 ;  /* 0x000000000008781c */ /* 0x000fda0003f2f008 */
[----:B------:R-:W5:Y:S01]  /*11ff0*/  @P1 LDG.E.128 R40, desc[UR36][R26.64] ;  /* 0x000000241a281981 */ /* 0x000f62000c1e1d00 */
[----:B------:R-:W-:Y:S02]  /*12000*/  PLOP3.LUT P1, PT, PT, PT, UP0, 0x80, 0x8 ;  /* 0x000000000008781c */ /* 0x000fe40003f2f008 */
[----:B------:R-:W-:Y:S02]  /*12010*/  PLOP3.LUT P2, PT, PT, PT, UP0, 0x80, 0x8 ;  /* 0x000000000008781c */ /* 0x000fe40003f4f008 */
[----:B------:R-:W-:Y:S02]  /*12020*/  PLOP3.LUT P3, PT, PT, PT, UP0, 0x80, 0x8 ;  /* 0x000000000008781c */ /* 0x000fe40003f6f008 */
[----:B------:R-:W-:Y:S01]  /*12030*/  PLOP3.LUT P4, PT, PT, PT, UP0, 0x80, 0x8 ;  /* 0x000000000008781c */ /* 0x000fe20003f8f008 */
[----:B----4-:R-:W-:-:S04]  /*12040*/  IMAD.WIDE.U32 R22, R25, 0x4, R16 ;  /* 0x0000000419167825 */ /* 0x010fc800078e0010 */
[----:B------:R-:W-:Y:S02]  /*12050*/  VIADD R30, R30, 0x1 ;  /* 0x000000011e1e7836 */ /* 0x000fe40000000000 */
[----:B------:R-:W-:Y:S02]  /*12060*/  VIADD R29, R29, 0x1 ;  /* 0x000000011d1d7836 */ /* 0x000fe40000000000 */
[----:B------:R-:W-:Y:S02]  /*12070*/  VIADD R25, R25, 0x100 ;  /* 0x0000010019197836 */ /* 0x000fe40000000000 */
[----:B-1----:R-:W-:Y:S02]  /*12080*/  VIADD R24, R24, 0x4 ;  /* 0x0000000418187836 */ /* 0x002fe40000000000 */
[----:B--2---:R-:W-:Y:S01]  /*12090*/  FADD.FTZ R36, R32, R36 ;  /* 0x0000002420247221 */ /* 0x004fe20000010000 */
[----:B------:R-:W-:Y:S01]  /*120a0*/  FADD.FTZ R37, R33, R37 ;  /* 0x0000002521257221 */ /* 0x000fe20000010000 */
[----:B------:R-:W-:Y:S01]  /*120b0*/  FADD.FTZ R38, R34, R38 ;  /* 0x0000002622267221 */ /* 0x000fe20000010000 */
[----:B------:R-:W-:Y:S01]  /*120c0*/  FADD.FTZ R39, R35, R39 ;  /* 0x0000002723277221 */ /* 0x000fe20000010000 */
[----:B-----5:R-:W-:Y:S01]  /*120d0*/  @P1 FMUL.FTZ R36, R36, R40 ;  /* 0x0000002824241220 */ /* 0x020fe20000410000 */
[----:B------:R-:W-:Y:S01]  /*120e0*/  @P2 FMUL.FTZ R37, R37, R41 ;  /* 0x0000002925252220 */ /* 0x000fe20000410000 */
[----:B------:R-:W-:Y:S01]  /*120f0*/  @P3 FMUL.FTZ R38, R38, R42 ;  /* 0x0000002a26263220 */ /* 0x000fe20000410000 */
[----:B------:R-:W-:-:S05]  /*12100*/  @P4 FMUL.FTZ R39, R39, R43 ;  /* 0x0000002b27274220 */ /* 0x000fca0000410000 */
[----:B------:R1:W-:Y:S01]  /*12110*/  STG.E.128 desc[UR36][R22.64], R36 ;  /* 0x0000002416007986 */ /* 0x0003e2000c101d24 */
[----:B------:R-:W-:Y:S01]  /*12120*/  ISETP.NE.AND P1, PT, R30, RZ, PT ;  /* 0x000000ff1e00720c */ /* 0x000fe20003f25270 */
[C---:B---3--:R-:W-:Y:S01]  /*12130*/  FFMA.FTZ R12, R31.reuse, R36, R12 ;  /* 0x000000241f0c7223 */ /* 0x048fe2000001000c */
[C---:B------:R-:W-:Y:S01]  /*12140*/  FFMA.FTZ R13, R31.reuse, R37, R13 ;  /* 0x000000251f0d7223 */ /* 0x040fe2000001000d */
[C---:B------:R-:W-:Y:S01]  /*12150*/  FFMA.FTZ R14, R31.reuse, R38, R14 ;  /* 0x000000261f0e7223 */ /* 0x040fe2000001000e */
[----:B------:R-:W-:-:S09]  /*12160*/  FFMA.FTZ R15, R31, R39, R15 ;  /* 0x000000271f0f7223 */ /* 0x000fd2000001000f */
[----:B------:R-:W-:Y:S05]  /*12170*/  @P1 BRA `(.L_x_2814) ;  /* 0xfffffffc00841947 */ /* 0x000fea000383ffff */
.L_x_2813:
[----:B------:R-:W-:Y:S05]  /*12180*/  BSYNC.RECONVERGENT B1 ;  /* 0x0000000000017941 */ /* 0x000fea0003800200 */
.L_x_2812:
[----:B------:R-:W-:Y:S05]  /*12190*/  @P0 BRA `(.L_x_2810) ;  /* 0x00000010006c0947 */ /* 0x000fea0003800000 */
[----:B--2---:R2:W3:Y:S01]  /*121a0*/  LDS.128 R32, [R7] ;  /* 0x0000000007207984 */ /* 0x0044e20000000c00 */
[----:B------:R-:W-:Y:S01]  /*121b0*/  BSSY.RECONVERGENT B1, `(.L_x_2815) ;  /* 0x000006c000017945 */ /* 0x000fe20003800200 */
.L_x_2816:
[----:B------:R-:W-:Y:S02]  /*121c0*/  ISETP.NE.AND P0, PT, R2, RZ, PT ;  /* 0x000000ff0200720c */ /* 0x000fe40003f05270 */
[----:B------:R-:W-:-:S05]  /*121d0*/  SHF.L.U32 R31, R29, 0x8, RZ ;  /* 0x000000081d1f7819 */ /* 0x000fca00000006ff */
[----:B01----:R-:W-:-:S05]  /*121e0*/  IMAD.WIDE.U32 R22, R31, 0x4, R18 ;  /* 0x000000041f167825 */ /* 0x003fca00078e0012 */
[----:B------:R1:W3:Y:S01]  /*121f0*/  LDG.E.128 R36, desc[UR36][R22.64] ;  /* 0x0000002416247981 */ /* 0x0002e2000c1e1d00 */
[----:B------:R-:W-:Y:S01]  /*12200*/  VOTEU.ANY UP0, P0 ;  /* 0x0000000000ff7886 */ /* 0x000fe20000000100 */
[----:B------:R-:W-:-:S13]  /*12210*/  PLOP3.LUT P0, PT, PT, PT, UP0, 0x80, 0x8 ;  /* 0x000000000008781c */ /* 0x000fda0003f0f008 */
[----:B------:R-:W4:Y:S01]  /*12220*/  @P0 LDG.E.128 R40, desc[UR36][R26.64] ;  /* 0x000000241a280981 */ /* 0x000f22000c1e1d00 */
[----:B------:R-:W-:Y:S02]  /*12230*/  PLOP3.LUT P0, PT, PT, PT, UP0, 0x80, 0x8 ;  /* 0x000000000008781c */ /* 0x000fe40003f0f008 */
[----:B------:R-:W-:Y:S02]  /*12240*/  PLOP3.LUT P1, PT, PT, PT, UP0, 0x80, 0x8 ;  /* 0x000000000008781c */ /* 0x000fe40003f2f008 */
[----:B------:R-:W-:Y:S02]  /*12250*/  PLOP3.LUT P2, PT, PT, PT, UP0, 0x80, 0x8 ;  /* 0x000000000008781c */ /* 0x000fe40003f4f008 */
[----:B------:R-:W-:Y:S01]  /*12260*/  PLOP3.LUT P3, PT, PT, PT, UP0, 0x80, 0x8 ;  /* 0x000000000008781c */ /* 0x000fe20003f6f008 */
[C---:B------:R-:W-:Y:S02]  /*12270*/  VIADD R49, R31.reuse, 0x100 ;  /* 0x000001001f317836 */ /* 0x040fe40000000000 */
[----:B-1----:R-:W-:-:S04]  /*12280*/  IMAD.WIDE.U32 R22, R31, 0x4, R16 ;  /* 0x000000041f167825 */ /* 0x002fc800078e0010 */
[----:B------:R-:W-:-:S04]  /*12290*/  IMAD.WIDE.U32 R24, R49, 0x4, R18 ;  /* 0x0000000431187825 */ /* 0x000fc800078e0012 */
[----:B---3--:R-:W-:Y:S01]  /*122a0*/  FADD.FTZ R36, R32, R36 ;  /* 0x0000002420247221 */ /* 0x008fe20000010000 */
[----:B------:R-:W-:Y:S01]  /*122b0*/  FADD.FTZ R37, R33, R37 ;  /* 0x0000002521257221 */ /* 0x000fe20000010000 */
[----:B------:R-:W-:Y:S01]  /*122c0*/  FADD.FTZ R38, R34, R38 ;  /* 0x0000002622267221 */ /* 0x000fe20000010000 */
[----:B------:R-:W-:Y:S01]  /*122d0*/  FADD.FTZ R39, R35, R39 ;  /* 0x0000002723277221 */ /* 0x000fe20000010000 */
[----:B----4-:R-:W-:Y:S01]  /*122e0*/  @P0 FMUL.FTZ R36, R36, R40 ;  /* 0x0000002824240220 */ /* 0x010fe20000410000 */
[----:B------:R-:W-:Y:S01]  /*122f0*/  PLOP3.LUT P0, PT, PT, PT, UP0, 0x80, 0x8 ;  /* 0x000000000008781c */ /* 0x000fe20003f0f008 */
[----:B------:R-:W-:Y:S01]  /*12300*/  @P1 FMUL.FTZ R37, R37, R41 ;  /* 0x0000002925251220 */ /* 0x000fe20000410000 */
[----:B------:R-:W-:Y:S01]  /*12310*/  @P2 FMUL.FTZ R38, R38, R42 ;  /* 0x0000002a26262220 */ /* 0x000fe20000410000 */
[----:B------:R-:W-:-:S05]  /*12320*/  @P3 FMUL.FTZ R39, R39, R43 ;  /* 0x0000002b27273220 */ /* 0x000fca0000410000 */
[----:B------:R1:W-:Y:S04]  /*12330*/  STG.E.128 desc[UR36][R22.64], R36 ;  /* 0x0000002416007986 */ /* 0x0003e8000c101d24 */
[----:B------:R3:W4:Y:S04]  /*12340*/  LDG.E.128 R40, desc[UR36][R24.64] ;  /* 0x0000002418287981 */ /* 0x000728000c1e1d00 */
[----:B------:R-:W5:Y:S01]  /*12350*/  @P0 LDG.E.128 R44, desc[UR36][R26.64] ;  /* 0x000000241a2c0981 */ /* 0x000f62000c1e1d00 */
[----:B------:R-:W-:Y:S02]  /*12360*/  PLOP3.LUT P0, PT, PT, PT, UP0, 0x80, 0x8 ;  /* 0x000000000008781c */ /* 0x000fe40003f0f008 */
[----:B------:R-:W-:-:S02]  /*12370*/  PLOP3.LUT P1, PT, PT, PT, UP0, 0x80, 0x8 ;  /* 0x000000000008781c */ /* 0x000fc40003f2f008 */
[----:B------:R-:W-:Y:S02]  /*12380*/  PLOP3.LUT P2, PT, PT, PT, UP0, 0x80, 0x8 ;  /* 0x000000000008781c */ /* 0x000fe40003f4f008 */
[----:B------:R-:W-:Y:S01]  /*12390*/  PLOP3.LUT P3, PT, PT, PT, UP0, 0x80, 0x8 ;  /* 0x000000000008781c */ /* 0x000fe20003f6f008 */
[----:B------:R-:W-:Y:S02]  /*123a0*/  VIADD R53, R31, 0x200 ;  /* 0x000002001f357836 */ /* 0x000fe40000000000 */
[----:B-1----:R-:W-:-:S04]  /*123b0*/  IMAD.WIDE.U32 R22, R49, 0x4, R16 ;  /* 0x0000000431167825 */ /* 0x002fc800078e0010 */
[----:B---3--:R-:W-:-:S04]  /*123c0*/  IMAD.WIDE.U32 R24, R53, 0x4, R18 ;  /* 0x0000000435187825 */ /* 0x008fc800078e0012 */
[----:B----4-:R-:W-:Y:S01]  /*123d0*/  FADD.FTZ R40, R32, R40 ;  /* 0x0000002820287221 */ /* 0x010fe20000010000 */
[----:B------:R-:W-:Y:S01]  /*123e0*/  FADD.FTZ R41, R33, R41 ;  /* 0x0000002921297221 */ /* 0x000fe20000010000 */
[----:B------:R-:W-:Y:S01]  /*123f0*/  FADD.FTZ R42, R34, R42 ;  /* 0x0000002a222a7221 */ /* 0x000fe20000010000 */
[----:B------:R-:W-:Y:S01]  /*12400*/  FADD.FTZ R43, R35, R43 ;  /* 0x0000002b232b7221 */ /* 0x000fe20000010000 */
[----:B-----5:R-:W-:Y:S01]  /*12410*/  @P0 FMUL.FTZ R40, R40, R44 ;  /* 0x0000002c28280220 */ /* 0x020fe20000410000 */
        /* <DEDUP_REMOVED lines=13> */
[----:B---3--:R-:W-:Y:S01]  /*124f0*/  IMAD.WIDE.U32 R24, R61, 0x4, R18 ;  /* 0x000000043d187825 */ /* 0x008fe200078e0012 */
[----:B------:R-:W1:Y:S01]  /*12500*/  S2UR UR5, SR_CgaCtaId ;  /* 0x00000000000579c3 */ /* 0x000e620000008800 */
[----:B------:R-:W-:Y:S02]  /*12510*/  UMOV UR4, 0x400 ;  /* 0x0000040000047882 */ /* 0x000fe40000000000 */
[----:B------:R-:W-:Y:S01]  /*12520*/  UIADD3 UR4, UPT, UPT, UR4, 0x810, URZ ;  /* 0x0000081004047890 */ /* 0x000fe2000fffe0ff */
        /* <DEDUP_REMOVED lines=10> */
[----:B------:R4:W5:Y:S04]  /*125d0*/  LDG.E.128 R52, desc[UR36][R24.64] ;  /* 0x0000002418347981 */ /* 0x000968000c1e1d00 */
[----:B------:R-:W2:Y:S01]  /*125e0*/  @P0 LDG.E.128 R56, desc[UR36][R26.64] ;  /* 0x000000241a380981 */ /* 0x000ea2000c1e1d00 */
[----:B-1----:R-:W-:Y:S01]  /*125f0*/  ULEA UR4, UR5, UR4, 0x18 ;  /* 0x0000000405047291 */ /* 0x002fe2000f8ec0ff */
[----:B------:R-:W-:-:S05]  /*12600*/  IMAD.IADD R30, R29, 0x1, -R5 ;  /* 0x000000011d1e7824 */ /* 0x000fca00078e0a05 */
[----:B------:R-:W-:-:S05]  /*12610*/  LEA R49, R30, UR4, 0x2 ;  /* 0x000000041e317c11 */ /* 0x000fca000f8e10ff */
[----:B------:R-:W1:Y:S04]  /*12620*/  LDS R31, [R49] ;  /* 0x00000000311f7984 */ /* 0x000e680000000800 */
[----:B------:R-:W0:Y:S04]  /*12630*/  LDS R30, [R49+0x4] ;  /* 0x00000400311e7984 */ /* 0x000e280000000800 */
[----:B------:R-:W0:Y:S01]  /*12640*/  LDS R48, [R49+0x8] ;  /* 0x0000080031307984 */ /* 0x000e220000000800 */
[----:B------:R-:W-:-:S03]  /*12650*/  PLOP3.LUT P0, PT, PT, PT, UP0, 0x80, 0x8 ;  /* 0x000000000008781c */ /* 0x000fc60003f0f008 */
[----:B----4-:R-:W4:Y:S01]  /*12660*/  LDS R24, [R49+0xc] ;  /* 0x00000c0031187984 */ /* 0x010f220000000800 */
[----:B------:R-:W-:Y:S02]  /*12670*/  PLOP3.LUT P1, PT, PT, PT, UP0, 0x80, 0x8 ;  /* 0x000000000008781c */ /* 0x000fe40003f2f008 */
[----:B------:R-:W-:Y:S02]  /*12680*/  PLOP3.LUT P2, PT, PT, PT, UP0, 0x80, 0x8 ;  /* 0x000000000008781c */ /* 0x000fe40003f4f008 */
[----:B------:R-:W-:Y:S01]  /*12690*/  PLOP3.LUT P3, PT, PT, PT, UP0, 0x80, 0x8 ;  /* 0x000000000008781c */ /* 0x000fe20003f6f008 */
[----:B---3--:R-:W-:Y:S01]  /*126a0*/  IMAD.WIDE.U32 R22, R61, 0x4, R16 ;  /* 0x000000043d167825 */ /* 0x008fe200078e0010 */
[----:B------:R-:W-:-:S03]  /*126b0*/  IADD3 R29, PT, PT, R29, 0x4, RZ ;  /* 0x000000041d1d7810 */ /* 0x000fc60007ffe0ff */
[C---:B-1----:R-:W-:Y:S01]  /*126c0*/  FFMA.FTZ R25, R31.reuse, R36, R12 ;  /* 0x000000241f197223 */ /* 0x042fe2000001000c */
[C---:B------:R-:W-:Y:S01]  /*126d0*/  FFMA.FTZ R12, R31.reuse, R37, R13 ;  /* 0x000000251f0c7223 */ /* 0x040fe2000001000d */
[C---:B------:R-:W-:Y:S01]  /*126e0*/  FFMA.FTZ R13, R31.reuse, R38, R14 ;  /* 0x000000261f0d7223 */ /* 0x040fe2000001000e */
[----:B------:R-:W-:Y:S01]  /*126f0*/  FFMA.FTZ R14, R31, R39, R15 ;  /* 0x000000271f0e7223 */ /* 0x000fe2000001000f */
[C---:B0-----:R-:W-:Y:S01]  /*12700*/  FFMA.FTZ R25, R30.reuse, R40, R25 ;  /* 0x000000281e197223 */ /* 0x041fe20000010019 */
[C---:B------:R-:W-:Y:S01]  /*12710*/  FFMA.FTZ R12, R30.reuse, R41, R12 ;  /* 0x000000291e0c7223 */ /* 0x040fe2000001000c */
[C---:B------:R-:W-:Y:S01]  /*12720*/  FFMA.FTZ R13, R30.reuse, R42, R13 ;  /* 0x0000002a1e0d7223 */ /* 0x040fe2000001000d */
[----:B------:R-:W-:Y:S01]  /*12730*/  FFMA.FTZ R14, R30, R43, R14 ;  /* 0x0000002b1e0e7223 */ /* 0x000fe2000001000e */
[C---:B------:R-:W-:Y:S01]  /*12740*/  FFMA.FTZ R25, R48.reuse, R44, R25 ;  /* 0x0000002c30197223 */ /* 0x040fe20000010019 */
[C---:B------:R-:W-:Y:S01]  /*12750*/  FFMA.FTZ R30, R48.reuse, R45, R12 ;  /* 0x0000002d301e7223 */ /* 0x040fe2000001000c */
[C---:B------:R-:W-:Y:S01]  /*12760*/  FFMA.FTZ R15, R48.reuse, R46, R13 ;  /* 0x0000002e300f7223 */ /* 0x040fe2000001000d */
[----:B------:R-:W-:Y:S01]  /*12770*/  FFMA.FTZ R48, R48, R47, R14 ;  /* 0x0000002f30307223 */ /* 0x000fe2000001000e */
[----:B-----5:R-:W-:Y:S01]  /*12780*/  FADD.FTZ R52, R32, R52 ;  /* 0x0000003420347221 */ /* 0x020fe20000010000 */
[----:B------:R-:W-:Y:S01]  /*12790*/  FADD.FTZ R53, R33, R53 ;  /* 0x0000003521357221 */ /* 0x000fe20000010000 */
[----:B------:R-:W-:Y:S01]  /*127a0*/  FADD.FTZ R54, R34, R54 ;  /* 0x0000003622367221 */ /* 0x000fe20000010000 */
[----:B------:R-:W-:Y:S01]  /*127b0*/  FADD.FTZ R55, R35, R55 ;  /* 0x0000003723377221 */ /* 0x000fe20000010000 */
[----:B--2---:R-:W-:Y:S01]  /*127c0*/  @P0 FMUL.FTZ R52, R52, R56 ;  /* 0x0000003834340220 */ /* 0x004fe20000410000 */
[----:B------:R-:W-:Y:S01]  /*127d0*/  @P1 FMUL.FTZ R53, R53, R57 ;  /* 0x0000003935351220 */ /* 0x000fe20000410000 */
[----:B------:R-:W-:Y:S01]  /*127e0*/  @P2 FMUL.FTZ R54, R54, R58 ;  /* 0x0000003a36362220 */ /* 0x000fe20000410000 */
[----:B------:R-:W-:-:S05]  /*127f0*/  @P3 FMUL.FTZ R55, R55, R59 ;  /* 0x0000003b37373220 */ /* 0x000fca0000410000 */
[----:B------:R0:W-:Y:S01]  /*12800*/  STG.E.128 desc[UR36][R22.64], R52 ;  /* 0x0000003416007986 */ /* 0x0001e2000c101d24 */
[----:B------:R-:W-:Y:S01]  /*12810*/  ISETP.GE.AND P0, PT, R29, R28, PT ;  /* 0x0000001c1d00720c */ /* 0x000fe20003f06270 */
[C---:B----4-:R-:W-:Y:S01]  /*12820*/  FFMA.FTZ R14, R24.reuse, R54, R15 ;  /* 0x00000036180e7223 */ /* 0x050fe2000001000f */
[C---:B------:R-:W-:Y:S01]  /*12830*/  FFMA.FTZ R12, R24.reuse, R52, R25 ;  /* 0x00000034180c7223 */ /* 0x040fe20000010019 */
[C---:B------:R-:W-:Y:S01]  /*12840*/  FFMA.FTZ R13, R24.reuse, R53, R30 ;  /* 0x00000035180d7223 */ /* 0x040fe2000001001e */
[----:B------:R-:W-:-:S09]  /*12850*/  FFMA.FTZ R15, R24, R55, R48 ;  /* 0x00000037180f7223 */ /* 0x000fd20000010030 */
[----:B------:R-:W-:Y:S05]  /*12860*/  @!P0 BRA `(.L_x_2816) ;  /* 0xfffffff800548947 */ /* 0x000fea000383ffff */
[----:B------:R-:W-:Y:S05]  /*12870*/  BSYNC.RECONVERGENT B1 ;  /* 0x0000000000017941 */ /* 0x000fea0003800200 */
.L_x_2815:
[----:B------:R-:W-:Y:S05]  /*12880*/  BRA `(.L_x_2810) ;  /* 0x0000000800b07947 */ /* 0x000fea0003800000 */
.L_x_2811:
[--C-:B------:R-:W-:Y:S01]  /*12890*/  IMAD.IADD R69, R28, 0x1, -R21.reuse ;  /* 0x000000011c457824 */ /* 0x100fe200078e0a15 */
[----:B------:R-:W-:Y:S01]  /*128a0*/  IADD3 R28, PT, PT, R20, R5, -R28 ;  /* 0x00000005141c7210 */ /* 0x000fe20007ffe81c */
[----:B------:R-:W-:Y:S01]  /*128b0*/  BSSY.RECONVERGENT B1, `(.L_x_2817) ;  /* 0x0000054000017945 */ /* 0x000fe20003800200 */
[----:B------:R-:W-:Y:S01]  /*128c0*/  IMAD.MOV.U32 R42, RZ, RZ, R21 ;  /* 0x000000ffff2a7224 */ /* 0x000fe200078e0015 */
[----:B------:R-:W-:Y:S02]  /*128d0*/  CS2R R12, SRZ ;  /* 0x00000000000c7805 */ /* 0x000fe4000001ff00 */
[----:B------:R-:W-:Y:S02]  /*128e0*/  ISETP.GT.U32.AND P0, PT, R28, -0x8, PT ;  /* 0xfffffff81c00780c */ /* 0x000fe40003f04070 */
[----:B------:R-:W-:Y:S02]  /*128f0*/  CS2R R14, SRZ ;  /* 0x00000000000e7805 */ /* 0x000fe4000001ff00 */
[----:B------:R-:W-:-:S04]  /*12900*/  LOP3.LUT R70, R69, 0x7, RZ, 0xc0, !PT ;  /* 0x0000000745467812 */ /* 0x000fc800078ec0ff */
[----:B------:R-:W-:-:S05]  /*12910*/  ISETP.NE.AND P1, PT, R70, RZ, PT ;  /* 0x000000ff4600720c */ /* 0x000fca0003f25270 */
[----:B------:R-:W-:Y:S08]  /*12920*/  @P0 BRA `(.L_x_2818) ;  /* 0x0000000400300947 */ /* 0x000ff00003800000 */
[----:B------:R-:W-:Y:S01]  /*12930*/  VIADD R23, R67, 0x810 ;  /* 0x0000081043177836 */ /* 0x000fe20000000000 */
[----:B------:R-:W-:Y:S01]  /*12940*/  LOP3.LUT R43, R69, 0xfffffff8, RZ, 0xc0, !PT ;  /* 0xfffffff8452b7812 */ /* 0x000fe200078ec0ff */
[----:B------:R-:W-:Y:S01]  /*12950*/  IMAD.MOV.U32 R44, RZ, RZ, RZ ;  /* 0x000000ffff2c7224 */ /* 0x000fe200078e00ff */
[----:B------:R-:W-:Y:S01]  /*12960*/  MOV R42, R21 ;  /* 0x00000015002a7202 */ /* 0x000fe20000000f00 */
[----:B------:R-:W-:Y:S01]  /*12970*/  IMAD.MOV.U32 R12, RZ, RZ, RZ ;  /* 0x000000ffff0c7224 */ /* 0x000fe200078e00ff */
[----:B------:R-:W-:-:S07]  /*12980*/  LEA R71, R68, R23, 0x18 ;  /* 0x0000001744477211 */ /* 0x000fce00078ec0ff */
.L_x_2819:
[----:B------:R-:W-:-:S04]  /*12990*/  IMAD.SHL.U32 R29, R42, 0x100, RZ ;  /* 0x000001002a1d7824 */ /* 0x000fc800078e00ff */
[----:B------:R-:W-:-:S04]  /*129a0*/  IMAD.WIDE.U32 R22, R29, 0x4, R18 ;  /* 0x000000041d167825 */ /* 0x000fc800078e0012 */
[C---:B------:R-:W-:Y:S01]  /*129b0*/  VIADD R25, R29.reuse, 0x100 ;  /* 0x000001001d197836 */ /* 0x040fe20000000000 */
[----:B------:R-:W3:Y:S01]  /*129c0*/  LDG.E.128 R48, desc[UR36][R22.64] ;  /* 0x0000002416307981 */ /* 0x000ee2000c1e1d00 */
[----:B------:R-:W-:Y:S02]  /*129d0*/  VIADD R27, R29, 0x200 ;  /* 0x000002001d1b7836 */ /* 0x000fe40000000000 */
[----:B------:R-:W-:Y:S01]  /*129e0*/  IMAD.WIDE.U32 R24, R25, 0x4, R18 ;  /* 0x0000000419187825 */ /* 0x000fe200078e0012 */
[----:B------:R-:W-:-:S03]  /*129f0*/  IADD3 R41, PT, PT, R29, 0x300, RZ ;  /* 0x000003001d297810 */ /* 0x000fc60007ffe0ff */
[--C-:B------:R-:W-:Y:S01]  /*12a00*/  IMAD.WIDE.U32 R26, R27, 0x4, R18.reuse ;  /* 0x000000041b1a7825 */ /* 0x100fe200078e0012 */
[----:B------:R1:W4:Y:S03]  /*12a10*/  LDG.E.128 R52, desc[UR36][R24.64] ;  /* 0x0000002418347981 */ /* 0x000326000c1e1d00 */
[----:B------:R-:W-:Y:S01]  /*12a20*/  VIADD R37, R29, 0x400 ;  /* 0x000004001d257836 */ /* 0x000fe20000000000 */
[----:B------:R-:W5:Y:S01]  /*12a30*/  LDG.E.128 R56, desc[UR36][R26.64] ;  /* 0x000000241a387981 */ /* 0x000f62000c1e1d00 */
[----:B------:R-:W-:-:S04]  /*12a40*/  IMAD.WIDE.U32 R40, R41, 0x4, R18 ;  /* 0x0000000429287825 */ /* 0x000fc800078e0012 */
[----:B------:R-:W-:Y:S01]  /*12a50*/  VIADD R33, R29, 0x500 ;  /* 0x000005001d217836 */ /* 0x000fe20000000000 */
[----:B------:R0:W5:Y:S01]  /*12a60*/  LDG.E.128 R60, desc[UR36][R40.64] ;  /* 0x00000024283c7981 */ /* 0x000162000c1e1d00 */
[----:B------:R-:W-:-:S04]  /*12a70*/  IMAD.WIDE.U32 R36, R37, 0x4, R18 ;  /* 0x0000000425247825 */ /* 0x000fc800078e0012 */
[----:B------:R-:W-:Y:S02]  /*12a80*/  VIADD R31, R29, 0x600 ;  /* 0x000006001d1f7836 */ /* 0x000fe40000000000 */
[--C-:B------:R-:W-:Y:S01]  /*12a90*/  IMAD.WIDE.U32 R32, R33, 0x4, R18.reuse ;  /* 0x0000000421207825 */ /* 0x100fe200078e0012 */
[----:B------:R-:W5:Y:S03]  /*12aa0*/  LDG.E.128 R36, desc[UR36][R36.64] ;  /* 0x0000002424247981 */ /* 0x000f66000c1e1d00 */
[----:B------:R-:W-:Y:S02]  /*12ab0*/  VIADD R29, R29, 0x700 ;  /* 0x000007001d1d7836 */ /* 0x000fe40000000000 */
[--C-:B-1----:R-:W-:Y:S01]  /*12ac0*/  IMAD.WIDE.U32 R24, R31, 0x4, R18.reuse ;  /* 0x000000041f187825 */ /* 0x102fe200078e0012 */
[----:B--2---:R-:W2:Y:S03]  /*12ad0*/  LDG.E.128 R32, desc[UR36][R32.64] ;  /* 0x0000002420207981 */ /* 0x004ea6000c1e1d00 */
[----:B------:R-:W-:-:S02]  /*12ae0*/  IMAD.WIDE.U32 R28, R29, 0x4, R18 ;  /* 0x000000041d1c7825 */ /* 0x000fc400078e0012 */
[----:B------:R-:W2:Y:S04]  /*12af0*/  LDG.E.128 R24, desc[UR36][R24.64] ;  /* 0x0000002418187981 */ /* 0x000ea8000c1e1d00 */
[----:B------:R-:W2:Y:S01]  /*12b00*/  LDG.E.128 R28, desc[UR36][R28.64] ;  /* 0x000000241c1c7981 */ /* 0x000ea2000c1e1d00 */
[----:B------:R-:W-:-:S05]  /*12b10*/  IADD3 R22, PT, PT, R42, -R5, RZ ;  /* 0x800000052a167210 */ /* 0x000fca0007ffe0ff */
[----:B------:R-:W-:-:S05]  /*12b20*/  IMAD R22, R22, 0x4, R71 ;  /* 0x0000000416167824 */ /* 0x000fca00078e0247 */
[----:B------:R-:W3:Y:S04]  /*12b30*/  LDS R23, [R22] ;  /* 0x0000000016177984 */ /* 0x000ee80000000800 */
[----:B0-----:R-:W4:Y:S04]  /*12b40*/  LDS R40, [R22+0x4] ;  /* 0x0000040016287984 */ /* 0x001f280000000800 */
[----:B------:R-:W5:Y:S04]  /*12b50*/  LDS R45, [R22+0x8] ;  /* 0x00000800162d7984 */ /* 0x000f680000000800 */
[----:B------:R-:W0:Y:S04]  /*12b60*/  LDS R46, [R22+0xc] ;  /* 0x00000c00162e7984 */ /* 0x000e280000000800 */
[----:B------:R-:W1:Y:S04]  /*12b70*/  LDS R47, [R22+0x10] ;  /* 0x00001000162f7984 */ /* 0x000e680000000800 */
[----:B------:R-:W2:Y:S04]  /*12b80*/  LDS R64, [R22+0x14] ;  /* 0x0000140016407984 */ /* 0x000ea80000000800 */
[----:B------:R-:W2:Y:S04]  /*12b90*/  LDS R65, [R22+0x18] ;  /* 0x0000180016417984 */ /* 0x000ea80000000800 */
[----:B------:R2:W2:Y:S01]  /*12ba0*/  LDS R66, [R22+0x1c] ;  /* 0x00001c0016427984 */ /* 0x0004a20000000800 */
[----:B------:R-:W-:-:S05]  /*12bb0*/  VIADD R44, R44, 0x8 ;  /* 0x000000082c2c7836 */ /* 0x000fca0000000000 */
[----:B------:R-:W-:Y:S01]  /*12bc0*/  ISETP.NE.AND P0, PT, R44, R43, PT ;  /* 0x0000002b2c00720c */ /* 0x000fe20003f05270 */
[----:B------:R-:W-:Y:S02]  /*12bd0*/  VIADD R42, R42, 0x8 ;  /* 0x000000082a2a7836 */ /* 0x000fe40000000000 */
[-C--:B---3--:R-:W-:Y:S01]  /*12be0*/  FFMA.FTZ R41, R48, R23.reuse, R12 ;  /* 0x0000001730297223 */ /* 0x088fe2000001000c */
[-C--:B------:R-:W-:Y:S01]  /*12bf0*/  FFMA.FTZ R12, R49, R23.reuse, R13 ;  /* 0x00000017310c7223 */ /* 0x080fe2000001000d */
[-C--:B------:R-:W-:Y:S01]  /*12c00*/  FFMA.FTZ R13, R50, R23.reuse, R14 ;  /* 0x00000017320d7223 */ /* 0x080fe2000001000e */
[----:B------:R-:W-:Y:S01]  /*12c10*/  FFMA.FTZ R14, R51, R23, R15 ;  /* 0x00000017330e7223 */ /* 0x000fe2000001000f */
[-C--:B----4-:R-:W-:Y:S02]  /*12c20*/  FFMA.FTZ R41, R52, R40.reuse, R41 ;  /* 0x0000002834297223 */ /* 0x090fe40000010029 */
[-C--:B------:R-:W-:Y:S01]  /*12c30*/  FFMA.FTZ R13, R54, R40.reuse, R13 ;  /* 0x00000028360d7223 */ /* 0x080fe2000001000d */
[-C--:B------:R-:W-:Y:S01]  /*12c40*/  FFMA.FTZ R12, R53, R40.reuse, R12 ;  /* 0x00000028350c7223 */ /* 0x080fe2000001000c */
[----:B------:R-:W-:Y:S01]  /*12c50*/  FFMA.FTZ R14, R55, R40, R14 ;  /* 0x00000028370e7223 */ /* 0x000fe2000001000e */
[-C--:B-----5:R-:W-:Y:S01]  /*12c60*/  FFMA.FTZ R41, R56, R45.reuse, R41 ;  /* 0x0000002d38297223 */ /* 0x0a0fe20000010029 */
[-C--:B------:R-:W-:Y:S01]  /*12c70*/  FFMA.FTZ R13, R58, R45.reuse, R13 ;  /* 0x0000002d3a0d7223 */ /* 0x080fe2000001000d */
[-C--:B------:R-:W-:Y:S01]  /*12c80*/  FFMA.FTZ R12, R57, R45.reuse, R12 ;  /* 0x0000002d390c7223 */ /* 0x080fe2000001000c */
[----:B------:R-:W-:Y:S01]  /*12c90*/  FFMA.FTZ R14, R59, R45, R14 ;  /* 0x0000002d3b0e7223 */ /* 0x000fe2000001000e */
[-C--:B0-----:R-:W-:Y:S01]  /*12ca0*/  FFMA.FTZ R41, R60, R46.reuse, R41 ;  /* 0x0000002e3c297223 */ /* 0x081fe20000010029 */
[-C--:B------:R-:W-:Y:S01]  /*12cb0*/  FFMA.FTZ R13, R62, R46.reuse, R13 ;  /* 0x0000002e3e0d7223 */ /* 0x080fe2000001000d */
[-C--:B------:R-:W-:Y:S01]  /*12cc0*/  FFMA.FTZ R12, R61, R46.reuse, R12 ;  /* 0x0000002e3d0c7223 */ /* 0x080fe2000001000c */
[----:B------:R-:W-:Y:S01]  /*12cd0*/  FFMA.FTZ R14, R63, R46, R14 ;  /* 0x0000002e3f0e7223 */ /* 0x000fe2000001000e */
[-C--:B-1----:R-:W-:Y:S01]  /*12ce0*/  FFMA.FTZ R41, R36, R47.reuse, R41 ;  /* 0x0000002f24297223 */ /* 0x082fe20000010029 */
[-C--:B------:R-:W-:Y:S01]  /*12cf0*/  FFMA.FTZ R13, R38, R47.reuse, R13 ;  /* 0x0000002f260d7223 */ /* 0x080fe2000001000d */
[-C--:B------:R-:W-:Y:S01]  /*12d00*/  FFMA.FTZ R12, R37, R47.reuse, R12 ;  /* 0x0000002f250c7223 */ /* 0x080fe2000001000c */
[----:B------:R-:W-:Y:S01]  /*12d10*/  FFMA.FTZ R14, R39, R47, R14 ;  /* 0x0000002f270e7223 */ /* 0x000fe2000001000e */
[-C--:B--2---:R-:W-:Y:S01]  /*12d20*/  FFMA.FTZ R41, R32, R64.reuse, R41 ;  /* 0x0000004020297223 */ /* 0x084fe20000010029 */
[-C--:B------:R-:W-:Y:S01]  /*12d30*/  FFMA.FTZ R13, R34, R64.reuse, R13 ;  /* 0x00000040220d7223 */ /* 0x080fe2000001000d */
[-C--:B------:R-:W-:Y:S01]  /*12d40*/  FFMA.FTZ R12, R33, R64.reuse, R12 ;  /* 0x00000040210c7223 */ /* 0x080fe2000001000c */
[----:B------:R-:W-:Y:S01]  /*12d50*/  FFMA.FTZ R14, R35, R64, R14 ;  /* 0x00000040230e7223 */ /* 0x000fe2000001000e */
[-C--:B------:R-:W-:Y:S01]  /*12d60*/  FFMA.FTZ R41, R24, R65.reuse, R41 ;  /* 0x0000004118297223 */ /* 0x080fe20000010029 */
[-C--:B------:R-:W-:Y:S01]  /*12d70*/  FFMA.FTZ R15, R26, R65.reuse, R13 ;  /* 0x000000411a0f7223 */ /* 0x080fe2000001000d */
[-C--:B------:R-:W-:Y:S01]  /*12d80*/  FFMA.FTZ R22, R25, R65.reuse, R12 ;  /* 0x0000004119167223 */ /* 0x080fe2000001000c */
[----:B------:R-:W-:Y:S01]  /*12d90*/  FFMA.FTZ R24, R27, R65, R14 ;  /* 0x000000411b187223 */ /* 0x000fe2000001000e */
[-C--:B------:R-:W-:Y:S01]  /*12da0*/  FFMA.FTZ R12, R28, R66.reuse, R41 ;  /* 0x000000421c0c7223 */ /* 0x080fe20000010029 */
[-C--:B------:R-:W-:Y:S01]  /*12db0*/  FFMA.FTZ R14, R30, R66.reuse, R15 ;  /* 0x000000421e0e7223 */ /* 0x080fe2000001000f */
[-C--:B------:R-:W-:Y:S01]  /*12dc0*/  FFMA.FTZ R13, R29, R66.reuse, R22 ;  /* 0x000000421d0d7223 */ /* 0x080fe20000010016 */
[----:B------:R-:W-:Y:S01]  /*12dd0*/  FFMA.FTZ R15, R31, R66, R24 ;  /* 0x000000421f0f7223 */ /* 0x000fe20000010018 */
[----:B------:R-:W-:Y:S06]  /*12de0*/  @P0 BRA `(.L_x_2819) ;  /* 0xfffffff800e80947 */ /* 0x000fec000383ffff */
.L_x_2818:
[----:B------:R-:W-:Y:S05]  /*12df0*/  BSYNC.RECONVERGENT B1 ;  /* 0x0000000000017941 */ /* 0x000fea0003800200 */
.L_x_2817:
[----:B------:R-:W-:Y:S05]  /*12e00*/  @!P1 BRA `(.L_x_2810) ;  /* 0x0000000400509947 */ /* 0x000fea0003800000 */
[----:B------:R-:W-:Y:S01]  /*12e10*/  ISETP.GE.U32.AND P0, PT, R70, 0x4, PT ;  /* 0x000000044600780c */ /* 0x000fe20003f06070 */
[----:B------:R-:W-:Y:S01]  /*12e20*/  BSSY.RECONVERGENT B1, `(.L_x_2820) ;  /* 0x0000029000017945 */ /* 0x000fe20003800200 */
[----:B------:R-:W-:-:S04]  /*12e30*/  LOP3.LUT R41, R69, 0x3, RZ, 0xc0, !PT ;  /* 0x0000000345297812 */ /* 0x000fc800078ec0ff */
[----:B------:R-:W-:-:S07]  /*12e40*/  ISETP.NE.AND P1, PT, R41, RZ, PT ;  /* 0x000000ff2900720c */ /* 0x000fce0003f25270 */
[----:B------:R-:W-:Y:S06]  /*12e50*/  @!P0 BRA `(.L_x_2821) ;  /* 0x0000000000948947 */ /* 0x000fec0003800000 */
[----:B------:R-:W-:-:S04]  /*12e60*/  IMAD.SHL.U32 R27, R42, 0x100, RZ ;  /* 0x000001002a1b7824 */ /* 0x000fc800078e00ff */
[C---:B------:R-:W-:Y:S01]  /*12e70*/  IMAD.WIDE.U32 R22, R27.reuse, 0x4, R18 ;  /* 0x000000041b167825 */ /* 0x040fe200078e0012 */
[----:B------:R-:W-:-:S03]  /*12e80*/  IADD3 R25, PT, PT, R27, 0x100, RZ ;  /* 0x000001001b197810 */ /* 0x000fc60007ffe0ff */
[----:B------:R-:W-:Y:S01]  /*12e90*/  VIADD R29, R27, 0x200 ;  /* 0x000002001b1d7836 */ /* 0x000fe20000000000 */
[----:B--2---:R1:W2:Y:S01]  /*12ea0*/  LDG.E.128 R32, desc[UR36][R22.64] ;  /* 0x0000002416207981 */ /* 0x0042a2000c1e1d00 */
[----:B------:R-:W-:-:S04]  /*12eb0*/  IMAD.WIDE.U32 R24, R25, 0x4, R18 ;  /* 0x0000000419187825 */ /* 0x000fc800078e0012 */
[----:B------:R-:W-:Y:S01]  /*12ec0*/  VIADD R31, R27, 0x300 ;  /* 0x000003001b1f7836 */ /* 0x000fe20000000000 */
[----:B------:R3:W4:Y:S01]  /*12ed0*/  LDG.E.128 R36, desc[UR36][R24.64] ;  /* 0x0000002418247981 */ /* 0x000722000c1e1d00 */
[----:B------:R-:W-:-:S04]  /*12ee0*/  IMAD.WIDE.U32 R26, R29, 0x4, R18 ;  /* 0x000000041d1a7825 */ /* 0x000fc800078e0012 */
[----:B------:R-:W-:Y:S01]  /*12ef0*/  IMAD.WIDE.U32 R28, R31, 0x4, R18 ;  /* 0x000000041f1c7825 */ /* 0x000fe200078e0012 */
[----:B------:R-:W5:Y:S04]  /*12f00*/  LDG.E.128 R44, desc[UR36][R26.64] ;  /* 0x000000241a2c7981 */ /* 0x000f68000c1e1d00 */
[----:B------:R-:W5:Y:S01]  /*12f10*/  LDG.E.128 R48, desc[UR36][R28.64] ;  /* 0x000000241c307981 */ /* 0x000f62000c1e1d00 */
[----:B------:R-:W-:Y:S02]  /*12f20*/  VIADD R31, R67, 0x810 ;  /* 0x00000810431f7836 */ /* 0x000fe40000000000 */
[----:B------:R-:W-:-:S03]  /*12f30*/  IMAD.IADD R30, R42, 0x1, -R5 ;  /* 0x000000012a1e7824 */ /* 0x000fc600078e0a05 */
[----:B------:R-:W-:-:S04]  /*12f40*/  LEA R31, R68, R31, 0x18 ;  /* 0x0000001f441f7211 */ /* 0x000fc800078ec0ff */
[----:B------:R-:W-:-:S05]  /*12f50*/  LEA R30, R30, R31, 0x2 ;  /* 0x0000001f1e1e7211 */ /* 0x000fca00078e10ff */
[----:B-1----:R-:W2:Y:S04]  /*12f60*/  LDS R22, [R30] ;  /* 0x000000001e167984 */ /* 0x002ea80000000800 */
[----:B------:R-:W4:Y:S04]  /*12f70*/  LDS R31, [R30+0x4] ;  /* 0x000004001e1f7984 */ /* 0x000f280000000800 */
[----:B------:R-:W5:Y:S04]  /*12f80*/  LDS R40, [R30+0x8] ;  /* 0x000008001e287984 */ /* 0x000f680000000800 */
[----:B---3--:R-:W1:Y:S01]  /*12f90*/  LDS R24, [R30+0xc] ;  /* 0x00000c001e187984 */ /* 0x008e620000000800 */
[----:B------:R-:W-:-:S02]  /*12fa0*/  VIADD R42, R42, 0x4 ;  /* 0x000000042a2a7836 */ /* 0x000fc40000000000 */
[-C--:B--2---:R-:W-:Y:S01]  /*12fb0*/  FFMA.FTZ R23, R32, R22.reuse, R12 ;  /* 0x0000001620177223 */ /* 0x084fe2000001000c */
[-C--:B------:R-:W-:Y:S01]  /*12fc0*/  FFMA.FTZ R12, R33, R22.reuse, R13 ;  /* 0x00000016210c7223 */ /* 0x080fe2000001000d */
[-C--:B------:R-:W-:Y:S01]  /*12fd0*/  FFMA.FTZ R13, R34, R22.reuse, R14 ;  /* 0x00000016220d7223 */ /* 0x080fe2000001000e */
[----:B------:R-:W-:Y:S02]  /*12fe0*/  FFMA.FTZ R22, R35, R22, R15 ;  /* 0x0000001623167223 */ /* 0x000fe4000001000f */
[-C--:B----4-:R-:W-:Y:S01]  /*12ff0*/  FFMA.FTZ R12, R37, R31.reuse, R12 ;  /* 0x0000001f250c7223 */ /* 0x090fe2000001000c */
[-C--:B------:R-:W-:Y:S01]  /*13000*/  FFMA.FTZ R13, R38, R31.reuse, R13 ;  /* 0x0000001f260d7223 */ /* 0x080fe2000001000d */
[-C--:B------:R-:W-:Y:S01]  /*13010*/  FFMA.FTZ R23, R36, R31.reuse, R23 ;  /* 0x0000001f24177223 */ /* 0x080fe20000010017 */
[----:B------:R-:W-:Y:S01]  /*13020*/  FFMA.FTZ R22, R39, R31, R22 ;  /* 0x0000001f27167223 */ /* 0x000fe20000010016 */
[-C--:B-----5:R-:W-:Y:S01]  /*13030*/  FFMA.FTZ R14, R45, R40.reuse, R12 ;  /* 0x000000282d0e7223 */ /* 0x0a0fe2000001000c */
[-C--:B------:R-:W-:Y:S01]  /*13040*/  FFMA.FTZ R15, R46, R40.reuse, R13 ;  /* 0x000000282e0f7223 */ /* 0x080fe2000001000d */
[-C--:B------:R-:W-:Y:S01]  /*13050*/  FFMA.FTZ R23, R44, R40.reuse, R23 ;  /* 0x000000282c177223 */ /* 0x080fe20000010017 */
[----:B------:R-:W-:Y:S01]  /*13060*/  FFMA.FTZ R22, R47, R40, R22 ;  /* 0x000000282f167223 */ /* 0x000fe20000010016 */
[-C--:B-1----:R-:W-:Y:S01]  /*13070*/  FFMA.FTZ R13, R49, R24.reuse, R14 ;  /* 0x00000018310d7223 */ /* 0x082fe2000001000e */
[-C--:B------:R-:W-:Y:S01]  /*13080*/  FFMA.FTZ R14, R50, R24.reuse, R15 ;  /* 0x00000018320e7223 */ /* 0x080fe2000001000f */
[-C--:B------:R-:W-:Y:S01]  /*13090*/  FFMA.FTZ R12, R48, R24.reuse, R23 ;  /* 0x00000018300c7223 */ /* 0x080fe20000010017 */
[----:B------:R-:W-:-:S07]  /*130a0*/  FFMA.FTZ R15, R51, R24, R22 ;  /* 0x00000018330f7223 */ /* 0x000fce0000010016 */
.L_x_2821:
[----:B------:R-:W-:Y:S05]  /*130b0*/  BSYNC.RECONVERGENT B1 ;  /* 0x0000000000017941 */ /* 0x000fea0003800200 */
.L_x_2820:
[----:B------:R-:W-:Y:S05]  /*130c0*/  @!P1 BRA `(.L_x_2810) ;  /* 0x0000000000a09947 */ /* 0x000fea0003800000 */
[----:B------:R-:W-:Y:S01]  /*130d0*/  ISETP.NE.AND P0, PT, R41, 0x1, PT ;  /* 0x000000012900780c */ /* 0x000fe20003f05270 */
[----:B------:R-:W-:Y:S01]  /*130e0*/  BSSY.RECONVERGENT B1, `(.L_x_2822) ;  /* 0x0000019000017945 */ /* 0x000fe20003800200 */
[----:B------:R-:W-:-:S04]  /*130f0*/  LOP3.LUT R22, R69, 0x1, RZ, 0xc0, !PT ;  /* 0x0000000145167812 */ /* 0x000fc800078ec0ff */
[----:B------:R-:W-:-:S07]  /*13100*/  ISETP.NE.U32.AND P1, PT, R22, 0x1, PT ;  /* 0x000000011600780c */ /* 0x000fce0003f25070 */
[----:B------:R-:W-:Y:S06]  /*13110*/  @!P0 BRA `(.L_x_2823) ;  /* 0x0000000000548947 */ /* 0x000fec0003800000 */
[----:B------:R-:W-:-:S04]  /*13120*/  IMAD.SHL.U32 R23, R42, 0x100, RZ ;  /* 0x000001002a177824 */ /* 0x000fc800078e00ff */
[C---:B------:R-:W-:Y:S02]  /*13130*/  VIADD R25, R23.reuse, 0x100 ;  /* 0x0000010017197836 */ /* 0x040fe40000000000 */
[----:B------:R-:W-:-:S04]  /*13140*/  IMAD.WIDE.U32 R22, R23, 0x4, R18 ;  /* 0x0000000417167825 */ /* 0x000fc800078e0012 */
[----:B------:R-:W-:Y:S01]  /*13150*/  IMAD.WIDE.U32 R24, R25, 0x4, R18 ;  /* 0x0000000419187825 */ /* 0x000fe200078e0012 */
[----:B------:R-:W3:Y:S04]  /*13160*/  LDG.E.128 R28, desc[UR36][R22.64] ;  /* 0x00000024161c7981 */ /* 0x000ee8000c1e1d00 */
[----:B------:R-:W4:Y:S01]  /*13170*/  LDG.E.128 R36, desc[UR36][R24.64] ;  /* 0x0000002418247981 */ /* 0x000f22000c1e1d00 */
[----:B------:R-:W-:Y:S01]  /*13180*/  VIADD R27, R67, 0x810 ;  /* 0x00000810431b7836 */ /* 0x000fe20000000000 */
[C---:B------:R-:W-:Y:S01]  /*13190*/  IADD3 R26, PT, PT, R42.reuse, -R5, RZ ;  /* 0x800000052a1a7210 */ /* 0x040fe20007ffe0ff */
[----:B------:R-:W-:-:S03]  /*131a0*/  VIADD R42, R42, 0x2 ;  /* 0x000000022a2a7836 */ /* 0x000fc60000000000 */
[----:B------:R-:W-:-:S05]  /*131b0*/  LEA R27, R68, R27, 0x18 ;  /* 0x0000001b441b7211 */ /* 0x000fca00078ec0ff */
[----:B------:R-:W-:-:S05]  /*131c0*/  IMAD R26, R26, 0x4, R27 ;  /* 0x000000041a1a7824 */ /* 0x000fca00078e021b */
[----:B------:R-:W3:Y:S04]  /*131d0*/  LDS R27, [R26] ;  /* 0x000000001a1b7984 */ /* 0x000ee80000000800 */
[----:B------:R-:W4:Y:S01]  /*131e0*/  LDS R32, [R26+0x4] ;  /* 0x000004001a207984 */ /* 0x000f220000000800 */
[-C--:B---3--:R-:W-:Y:S01]  /*131f0*/  FFMA.FTZ R33, R28, R27.reuse, R12 ;  /* 0x0000001b1c217223 */ /* 0x088fe2000001000c */
[-C--:B------:R-:W-:Y:S01]  /*13200*/  FFMA.FTZ R28, R29, R27.reuse, R13 ;  /* 0x0000001b1d1c7223 */ /* 0x080fe2000001000d */
[-C--:B------:R-:W-:Y:S01]  /*13210*/  FFMA.FTZ R29, R30, R27.reuse, R14 ;  /* 0x0000001b1e1d7223 */ /* 0x080fe2000001000e */
[----:B------:R-:W-:Y:S01]  /*13220*/  FFMA.FTZ R22, R31, R27, R15 ;  /* 0x0000001b1f167223 */ /* 0x000fe2000001000f */
[-C--:B----4-:R-:W-:Y:S01]  /*13230*/  FFMA.FTZ R12, R36, R32.reuse, R33 ;  /* 0x00000020240c7223 */ /* 0x090fe20000010021 */
[-C--:B------:R-:W-:Y:S01]  /*13240*/  FFMA.FTZ R13, R37, R32.reuse, R28 ;  /* 0x00000020250d7223 */ /* 0x080fe2000001001c */
[-C--:B------:R-:W-:Y:S01]  /*13250*/  FFMA.FTZ R14, R38, R32.reuse, R29 ;  /* 0x00000020260e7223 */ /* 0x080fe2000001001d */
[----:B------:R-:W-:-:S07]  /*13260*/  FFMA.FTZ R15, R39, R32, R22 ;  /* 0x00000020270f7223 */ /* 0x000fce0000010016 */
.L_x_2823:
[----:B------:R-:W-:Y:S05]  /*13270*/  BSYNC.RECONVERGENT B1 ;  /* 0x0000000000017941 */ /* 0x000fea0003800200 */
.L_x_2822:
[----:B------:R-:W-:Y:S05]  /*13280*/  @P1 BRA `(.L_x_2810) ;  /* 0x0000000000301947 */ /* 0x000fea0003800000 */
[----:B------:R-:W-:-:S04]  /*13290*/  IMAD.SHL.U32 R23, R42, 0x100, RZ ;  /* 0x000001002a177824 */ /* 0x000fc800078e00ff */
[----:B------:R-:W-:-:S05]  /*132a0*/  IMAD.WIDE.U32 R22, R23, 0x4, R18 ;  /* 0x0000000417167825 */ /* 0x000fca00078e0012 */
[----:B------:R-:W3:Y:S01]  /*132b0*/  LDG.E.128 R24, desc[UR36][R22.64] ;  /* 0x0000002416187981 */ /* 0x000ee2000c1e1d00 */
[----:B------:R-:W-:Y:S01]  /*132c0*/  VIADD R67, R67, 0x810 ;  /* 0x0000081043437836 */ /* 0x000fe20000000000 */
[----:B------:R-:W-:-:S04]  /*132d0*/  IADD3 R28, PT, PT, R42, -R5, RZ ;  /* 0x800000052a1c7210 */ /* 0x000fc80007ffe0ff */
[----:B------:R-:W-:-:S05]  /*132e0*/  LEA R67, R68, R67, 0x18 ;  /* 0x0000004344437211 */ /* 0x000fca00078ec0ff */
[----:B------:R-:W-:-:S06]  /*132f0*/  IMAD R28, R28, 0x4, R67 ;  /* 0x000000041c1c7824 */ /* 0x000fcc00078e0243 */
[----:B------:R-:W3:Y:S02]  /*13300*/  LDS R28, [R28] ;  /* 0x000000001c1c7984 */ /* 0x000ee40000000800 */
[-C--:B---3--:R-:W-:Y:S01]  /*13310*/  FFMA.FTZ R12, R24, R28.reuse, R12 ;  /* 0x0000001c180c7223 */ /* 0x088fe2000001000c */
[-C--:B------:R-:W-:Y:S01]  /*13320*/  FFMA.FTZ R13, R25, R28.reuse, R13 ;  /* 0x0000001c190d7223 */ /* 0x080fe2000001000d */
[-C--:B------:R-:W-:Y:S01]  /*13330*/  FFMA.FTZ R14, R26, R28.reuse, R14 ;  /* 0x0000001c1a0e7223 */ /* 0x080fe2000001000e */
[----:B------:R-:W-:-:S07]  /*13340*/  FFMA.FTZ R15, R27, R28, R15 ;  /* 0x0000001c1b0f7223 */ /* 0x000fce000001000f */
.L_x_2810:
[----:B------:R-:W-:Y:S05]  /*13350*/  BSYNC.RECONVERGENT B0 ;  /* 0x0000000000007941 */ /* 0x000fea0003800200 */
.L_x_2809:
[----:B------:R-:W-:Y:S01]  /*13360*/  ISETP.GE.AND P0, PT, R21, UR8, PT ;  /* 0x0000000815007c0c */ /* 0x000fe2000bf06270 */
[----:B------:R-:W3:Y:S01]  /*13370*/  LDCU UR6, c[0x0][0x40c] ;  /* 0x00008180ff0677ac */ /* 0x000ee20008000800 */
[----:B------:R-:W-:Y:S11]  /*13380*/  BSSY.RECONVERGENT B0, `(.L_x_2824) ;  /* 0x00000d2000007945 */ /* 0x000ff60003800200 */
[----:B------:R-:W-:Y:S05]  /*13390*/  @P0 BRA `(.L_x_2825) ;  /* 0x0000000c00400947 */ /* 0x000fea0003800000 */
[----:B------:R-:W4:Y:S01]  /*133a0*/  LDCU UR4, c[0x0][0x3f8] ;  /* 0x00007f00ff0477ac */ /* 0x000f220008000800 */
[----:B01----:R-:W0:Y:S01]  /*133b0*/  LDC.64 R22, c[0x0][0x458] ;  /* 0x00011600ff167b82 */ /* 0x003e220000000a00 */
[----:B------:R-:W-:Y:S01]  /*133c0*/  IADD3 R24, PT, PT, R20, -UR45, R5 ;  /* 0x8000002d14187c10 */ /* 0x000fe2000fffe005 */
[----:B------:R-:W-:Y:S01]  /*133d0*/  BSSY.RECONVERGENT B1, `(.L_x_2826) ;  /* 0x0000049000017945 */ /* 0x000fe20003800200 */
[----:B------:R-:W-:Y:S02]  /*133e0*/  MOV R26, R21 ;  /* 0x00000015001a7202 */ /* 0x000fe40000000f00 */
[----:B------:R-:W-:-:S04]  /*133f0*/  LOP3.LUT R24, R24, 0x1, RZ, 0xc0, !PT ;  /* 0x0000000118187812 */ /* 0x000fc800078ec0ff */
[----:B------:R-:W-:Y:S01]  /*13400*/  ISETP.NE.U32.AND P0, PT, R24, 0x1, PT ;  /* 0x000000011800780c */ /* 0x000fe20003f05070 */
[----:B----4-:R-:W-:-:S06]  /*13410*/  UIMAD UR4, UR38, UR4, UR47 ;  /* 0x00000004260472a4 */ /* 0x010fcc000f8e022f */
[----:B------:R-:W-:-:S04]  /*13420*/  IMAD.U32 R25, RZ, RZ, UR4 ;  /* 0x00000004ff197e24 */ /* 0x000fc8000f8e00ff */
[----:B------:R-:W-:-:S04]  /*13430*/  IMAD R25, R25, 0x100, R0 ;  /* 0x0000010019197824 */ /* 0x000fc800078e0200 */
[----:B0-----:R-:W-:Y:S01]  /*13440*/  IMAD.WIDE R24, R25, 0x4, R22 ;  /* 0x0000000419187825 */ /* 0x001fe200078e0216 */
[----:B------:R-:W-:Y:S06]  /*13450*/  @!P0 BRA `(.L_x_2827) ;  /* 0x0000000400008947 */ /* 0x000fec0003800000 */
[----:B------:R-:W0:Y:S01]  /*13460*/  LDC R26, c[0x0][0x3f4] ;  /* 0x0000fd00ff1a7b82 */ /* 0x000e220000000800 */
[----:B------:R-:W-:Y:S01]  /*13470*/  BSSY.RECONVERGENT B2, `(.L_x_2828) ;  /* 0x000003d000027945 */ /* 0x000fe20003800200 */
        /* <DEDUP_REMOVED lines=36> */
[----:B------:R-:W-:Y:S01]  /*136c0*/  ISETP.NE.AND P3, PT, R2, RZ, PT ;  /* 0x000000ff0200720c */ /* 0x000fe20003f65270 */
[----:B--2---:R-:W0:-:S12]  /*136d0*/  LDS.128 R32, [R7] ;  /* 0x0000000007207984 */ /* 0x004e180000000c00 */
[----:B------:R-:W-:Y:S01]  /*136e0*/  VOTEU.ANY UP0, P3 ;  /* 0x0000000000ff7886 */ /* 0x000fe20001800100 */
[----:B------:R-:W-:-:S13]  /*136f0*/  PLOP3.LUT P0, PT, PT, PT, UP0, 0x80, 0x8 ;  /* 0x000000000008781c */ /* 0x000fda0003f0f008 */
[----:B------:R-:W2:Y:S01]  /*13700*/  @P0 LDG.E.128 R36, desc[UR36][R24.64] ;  /* 0x0000002418240981 */ /* 0x000ea2000c1e1d00 */
[----:B------:R-:W-:Y:S01]  /*13710*/  PLOP3.LUT P0, PT, PT, PT, UP0, 0x80, 0x8 ;  /* 0x000000000008781c */ /* 0x000fe20003f0f008 */
[----:B------:R-:W-:Y:S01]  /*13720*/  IMAD.SHL.U32 R23, R21, 0x100, RZ ;  /* 0x0000010015177824 */ /* 0x000fe200078e00ff */
[----:B------:R-:W-:Y:S02]  /*13730*/  PLOP3.LUT P1, PT, PT, PT, UP0, 0x80, 0x8 ;  /* 0x000000000008781c */ /* 0x000fe40003f2f008 */
[----:B------:R-:W-:Y:S01]  /*13740*/  PLOP3.LUT P2, PT, PT, PT, UP0, 0x80, 0x8 ;  /* 0x000000000008781c */ /* 0x000fe20003f4f008 */
[----:B------:R-:W-:Y:S01]  /*13750*/  IMAD.WIDE.U32 R22, R23, 0x4, R16 ;  /* 0x0000000417167825 */ /* 0x000fe200078e0010 */
[----:B------:R-:W-:-:S03]  /*13760*/  PLOP3.LUT P3, PT, PT, PT, UP0, 0x80, 0x8 ;  /* 0x000000000008781c */ /* 0x000fc60003f6f008 */
[----:B0----5:R-:W-:Y:S01]  /*13770*/  FADD.FTZ R28, R28, R32 ;  /* 0x000000201c1c7221 */ /* 0x021fe20000010000 */
[----:B------:R-:W-:Y:S01]  /*13780*/  FADD.FTZ R29, R29, R33 ;  /* 0x000000211d1d7221 */ /* 0x000fe20000010000 */
[----:B------:R-:W-:Y:S01]  /*13790*/  FADD.FTZ R30, R30, R34 ;  /* 0x000000221e1e7221 */ /* 0x000fe20000010000 */
[----:B------:R-:W-:Y:S01]  /*137a0*/  FADD.FTZ R31, R31, R35 ;  /* 0x000000231f1f7221 */ /* 0x000fe20000010000 */
[----:B--2---:R-:W-:Y:S02]  /*137b0*/  @P0 FMUL.FTZ R28, R28, R36 ;  /* 0x000000241c1c0220 */ /* 0x004fe40000410000 */
[----:B------:R-:W-:Y:S02]  /*137c0*/  @P1 FMUL.FTZ R29, R29, R37 ;  /* 0x000000251d1d1220 */ /* 0x000fe40000410000 */
[----:B------:R-:W-:Y:S02]  /*137d0*/  @P2 FMUL.FTZ R30, R30, R38 ;  /* 0x000000261e1e2220 */ /* 0x000fe40000410000 */
[----:B------:R-:W-:-:S05]  /*137e0*/  @P3 FMUL.FTZ R31, R31, R39 ;  /* 0x000000271f1f3220 */ /* 0x000fca0000410000 */
[----:B------:R0:W-:Y:S02]  /*137f0*/  STG.E.128 desc[UR36][R22.64], R28 ;  /* 0x0000001c16007986 */ /* 0x0001e4000c101d24 */
.L_x_2830:
[C---:B----45:R-:W-:Y:S01]  /*13800*/  FFMA.FTZ R12, R27.reuse, R28, R12 ;  /* 0x0000001c1b0c7223 */ /* 0x070fe2000001000c */
[C---:B------:R-:W-:Y:S01]  /*13810*/  FFMA.FTZ R13, R27.reuse, R29, R13 ;  /* 0x0000001d1b0d7223 */ /* 0x040fe2000001000d */
[C---:B------:R-:W-:Y:S01]  /*13820*/  FFMA.FTZ R14, R27.reuse, R30, R14 ;  /* 0x0000001e1b0e7223 */ /* 0x040fe2000001000e */
[----:B------:R-:W-:-:S07]  /*13830*/  FFMA.FTZ R15, R27, R31, R15 ;  /* 0x0000001f1b0f7223 */ /* 0x000fce000001000f */
.L_x_2829:
[----:B---3--:R-:W-:Y:S05]  /*13840*/  BSYNC.RECONVERGENT B2 ;  /* 0x0000000000027941 */ /* 0x008fea0003800200 */
.L_x_2828:
[----:B------:R-:W-:-:S07]  /*13850*/  VIADD R26, R21, 0x1 ;  /* 0x00000001151a7836 */ /* 0x000fce0000000000 */
.L_x_2827:
[----:B---3--:R-:W-:Y:S05]  /*13860*/  BSYNC.RECONVERGENT B1 ;  /* 0x0000000000017941 */ /* 0x008fea0003800200 */
.L_x_2826:
[----:B------:R-:W-:-:S06]  /*13870*/  UIADD3 UR4, UPT, UPT, UR45, -0x2, URZ ;  /* 0xfffffffe2d047890 */ /* 0x000fcc000fffe0ff */
[----:B------:R-:W-:-:S13]  /*13880*/  ISETP.NE.AND P0, PT, R21, UR4, PT ;  /* 0x0000000415007c0c */ /* 0x000fda000bf05270 */
[----:B------:R-:W-:Y:S05]  /*13890*/  @!P0 BRA `(.L_x_2825) ;  /* 0x0000000800008947 */ /* 0x000fea0003800000 */
[----:B0-----:R-:W0:Y:S01]  /*138a0*/  S2R R23, SR_CgaCtaId ;  /* 0x0000000000177919 */ /* 0x001e220000008800 */
[----:B------:R-:W-:Y:S02]  /*138b0*/  MOV R20, 0x400 ;  /* 0x0000040000147802 */ /* 0x000fe40000000f00 */
[----:B------:R-:W-:-:S03]  /*138c0*/  SHF.L.U32 R21, R5, 0x2, RZ ;  /* 0x0000000205157819 */ /* 0x000fc600000006ff */
[----:B------:R-:W-:Y:S02]  /*138d0*/  VIADD R22, R20, 0x810 ;  /* 0x0000081014167836 */ /* 0x000fe40000000000 */
[----:B------:R-:W-:-:S03]  /*138e0*/  IMAD R20, R26, 0x4, -R21 ;  /* 0x000000041a147824 */ /* 0x000fc600078e0a15 */
[----:B0-----:R-:W-:Y:S01]  /*138f0*/  LEA R21, R23, R22, 0x18 ;  /* 0x0000001617157211 */ /* 0x001fe200078ec0ff */
[C---:B------:R-:W-:Y:S01]  /*13900*/  VIADD R22, R26.reuse, 0x1 ;  /* 0x000000011a167836 */ /* 0x040fe20000000000 */
[----:B------:R-:W-:Y:S02]  /*13910*/  SHF.L.U32 R23, R26, 0x8, RZ ;  /* 0x000000081a177819 */ /* 0x000fe400000006ff */
[----:B------:R-:W-:-:S07]  /*13920*/  IADD3 R26, PT, PT, R20, 0x4, R21 ;  /* 0x00000004141a7810 */ /* 0x000fce0007ffe015 */
.L_x_2837:
        /* <DEDUP_REMOVED lines=9> */
[----:B------:R-:W-:Y:S01]  /*139c0*/  ISETP.NE.AND P2, PT, R40, RZ, PT ;  /* 0x000000ff2800720c */ /* 0x000fe20003f45270 */
[----:B------:R1:W3:Y:S04]  /*139d0*/  LDS R27, [R26+-0x4] ;  /* 0xfffffc001a1b7984 */ /* 0x0002e80000000800 */
[----:B0-----:R-:W0:Y:S02]  /*139e0*/  MUFU.RCP R28, R28 ;  /* 0x0000001c001c7308 */ /* 0x001e240000001000 */
[----:B0-----:R-:W-:-:S06]  /*139f0*/  VIADD R30, R28, 0xffffffe ;  /* 0x0ffffffe1c1e7836 */ /* 0x001fcc0000000000 */
[----:B------:R-:W0:Y:S02]  /*13a00*/  F2I.FTZ.U32.TRUNC.NTZ R21, R30 ;  /* 0x0000001e00157305 */ /* 0x000e24000021f000 */
[----:B0-----:R-:W-:-:S04]  /*13a10*/  IMAD.MOV R20, RZ, RZ, -R21 ;  /* 0x000000ffff147224 */ /* 0x001fc800078e0a15 */
[----:B------:R-:W-:Y:S02]  /*13a20*/  IMAD R31, R20, R29, RZ ;  /* 0x0000001d141f7224 */ /* 0x000fe400078e02ff */
[----:B------:R-:W-:-:S05]  /*13a30*/  HFMA2 R20, -RZ, RZ, 0, 0 ;  /* 0x00000000ff147431 */ /* 0x000fca00000001ff */
[----:B------:R-:W-:-:S04]  /*13a40*/  IMAD.HI.U32 R20, R21, R31, R20 ;  /* 0x0000001f15147227 */ /* 0x000fc800078e0014 */
[----:B------:R-:W-:-:S04]  /*13a50*/  IMAD.MOV.U32 R21, RZ, RZ, R32 ;  /* 0x000000ffff157224 */ /* 0x000fc800078e0020 */
        /* <DEDUP_REMOVED lines=13> */
[----:B-1-3--:R-:W-:Y:S05]  /*13b30*/  BRA.U UP0, `(.L_x_2833) ;  /* 0x00000001004c7547 */ /* 0x00afea000b800000 */
[----:B------:R-:W-:Y:S01]  /*13b40*/  ISETP.NE.AND P3, PT, R2, RZ, PT ;  /* 0x000000ff0200720c */ /* 0x000fe20003f65270 */
[----:B--2---:R-:W0:-:S12]  /*13b50*/  LDS.128 R32, [R7] ;  /* 0x0000000007207984 */ /* 0x004e180000000c00 */
        /* <DEDUP_REMOVED lines=17> */
.L_x_2833:
[C---:B-----5:R-:W-:Y:S01]  /*13c70*/  FFMA.FTZ R12, R27.reuse, R28, R12 ;  /* 0x0000001c1b0c7223 */ /* 0x060fe2000001000c */
[C---:B------:R-:W-:Y:S01]  /*13c80*/  FFMA.FTZ R13, R27.reuse, R29, R13 ;  /* 0x0000001d1b0d7223 */ /* 0x040fe2000001000d */
[C---:B------:R-:W-:Y:S01]  /*13c90*/  FFMA.FTZ R14, R27.reuse, R30, R14 ;  /* 0x0000001e1b0e7223 */ /* 0x040fe2000001000e */
[----:B------:R-:W-:-:S07]  /*13ca0*/  FFMA.FTZ R15, R27, R31, R15 ;  /* 0x0000001f1b0f7223 */ /* 0x000fce000001000f */
.L_x_2832:
[----:B------:R-:W-:Y:S05]  /*13cb0*/  BSYNC.RECONVERGENT B1 ;  /* 0x0000000000017941 */ /* 0x000fea0003800200 */
.L_x_2831:
[----:B------:R-:W-:Y:S01]  /*13cc0*/  ISETP.GE.AND P0, PT, R22, R40, PT ;  /* 0x000000281600720c */ /* 0x000fe20003f06270 */
[----:B------:R-:W-:-:S12]  /*13cd0*/  BSSY.RECONVERGENT B1, `(.L_x_2834) ;  /* 0x0000036000017945 */ /* 0x000fd80003800200 */
[----:B------:R-:W-:Y:S05]  /*13ce0*/  @!P0 BRA `(.L_x_2835) ;  /* 0x0000000000d08947 */ /* 0x000fea0003800000 */
[----:B------:R-:W-:Y:S02]  /*13cf0*/  IABS R27, R40 ;  /* 0x00000028001b7213 */ /* 0x000fe40000000000 */
[----:B0-----:R-:W-:Y:S02]  /*13d00*/  IABS R30, R22 ;  /* 0x00000016001e7213 */ /* 0x001fe40000000000 */
        /* <DEDUP_REMOVED lines=9> */
[----:B------:R-:W-:-:S04]  /*13da0*/  IMAD.HI.U32 R20, R21, R31, R20 ;  /* 0x0000001f15147227 */ /* 0x000fc800078e0014 */
[----:B------:R-:W-:-:S04]  /*13db0*/  IMAD.MOV.U32 R21, RZ, RZ, R30 ;  /* 0x000000ffff157224 */ /* 0x000fc800078e001e */
[----:B------:R-:W-:-:S04]  /*13dc0*/  IMAD.HI.U32 R20, R20, R21, RZ ;  /* 0x0000001514147227 */ /* 0x000fc800078e00ff */
[----:B------:R-:W-:-:S04]  /*13dd0*/  IMAD.MOV R20, RZ, RZ, -R20 ;  /* 0x000000ffff147224 */ /* 0x000fc800078e0a14 */
[----:B------:R-:W-:-:S05]  /*13de0*/  IMAD R20, R27, R20, R21 ;  /* 0x000000141b147224 */ /* 0x000fca00078e0215 */
[----:B------:R-:W-:-:S13]  /*13df0*/  ISETP.GT.U32.AND P0, PT, R27, R20, PT ;  /* 0x000000141b00720c */ /* 0x000fda0003f04070 */
[----:B------:R-:W-:-:S04]  /*13e00*/  @!P0 IADD3 R20, PT, PT, R20, -R27, RZ ;  /* 0x8000001b14148210 */ /* 0x000fc80007ffe0ff */
[----:B------:R-:W-:-:S13]  /*13e10*/  ISETP.GT.U32.AND P0, PT, R27, R20, PT ;  /* 0x000000141b00720c */ /* 0x000fda0003f04070 */
[----:B------:R-:W-:Y:S02]  /*13e20*/  @!P0 IMAD.IADD R20, R20, 0x1, -R27 ;  /* 0x0000000114148824 */ /* 0x000fe400078e0a1b */
[----:B------:R0:W1:Y:S02]  /*13e30*/  LDS R27, [R26] ;  /* 0x000000001a1b7984 */ /* 0x0000640000000800 */
[----:B------:R-:W-:Y:S01]  /*13e40*/  @!P1 IMAD.MOV R20, RZ, RZ, -R20 ;  /* 0x000000ffff149224 */ /* 0x000fe200078e0a14 */
[----:B------:R-:W-:-:S05]  /*13e50*/  @!P2 LOP3.LUT R20, RZ, R40, RZ, 0x33, !PT ;  /* 0x00000028ff14a212 */ /* 0x000fca00078e33ff */
[----:B------:R-:W-:-:S04]  /*13e60*/  IMAD.SHL.U32 R21, R20, 0x100, RZ ;  /* 0x0000010014157824 */ /* 0x000fc800078e00ff */
[----:B------:R-:W-:-:S05]  /*13e70*/  IMAD.WIDE.U32 R20, R21, 0x4, R18 ;  /* 0x0000000415147825 */ /* 0x000fca00078e0012 */
[----:B------:R0:W5:Y:S01]  /*13e80*/  LDG.E.128 R28, desc[UR36][R20.64] ;  /* 0x00000024141c7981 */ /* 0x000162000c1e1d00 */
[----:B------:R-:W-:-:S09]  /*13e90*/  UISETP.NE.AND UP0, UPT, UR6, URZ, UPT ;  /* 0x000000ff0600728c */ /* 0x000fd2000bf05270 */
[----:B0-----:R-:W-:Y:S05]  /*13ea0*/  BRA.U UP0, `(.L_x_2836) ;  /* 0x0000000100507547 */ /* 0x001fea000b800000 */
[----:B------:R-:W-:Y:S01]  /*13eb0*/  ISETP.NE.AND P3, PT, R2, RZ, PT ;  /* 0x000000ff0200720c */ /* 0x000fe20003f65270 */
[----:B------:R-:W0:-:S12]  /*13ec0*/  LDS.128 R36, [R7] ;  /* 0x0000000007247984 */ /* 0x000e180000000c00 */
[----:B------:R-:W-:Y:S01]  /*13ed0*/  VOTEU.ANY UP0, P3 ;  /* 0x0000000000ff7886 */ /* 0x000fe20001800100 */
[----:B------:R-:W-:-:S13]  /*13ee0*/  PLOP3.LUT P0, PT, PT, PT, UP0, 0x80, 0x8 ;  /* 0x000000000008781c */ /* 0x000fda0003f0f008 */
[----:B--2---:R-:W2:Y:S01]  /*13ef0*/  @P0 LDG.E.128 R32, desc[UR36][R24.64] ;  /* 0x0000002418200981 */ /* 0x004ea2000c1e1d00 */
[----:B------:R-:W-:Y:S02]  /*13f00*/  PLOP3.LUT P0, PT, PT, PT, UP0, 0x80, 0x8 ;  /* 0x000000000008781c */ /* 0x000fe40003f0f008 */
[----:B------:R-:W-:Y:S02]  /*13f10*/  PLOP3.LUT P1, PT, PT, PT, UP0, 0x80, 0x8 ;  /* 0x000000000008781c */ /* 0x000fe40003f2f008 */
[----:B------:R-:W-:Y:S02]  /*13f20*/  PLOP3.LUT P2, PT, PT, PT, UP0, 0x80, 0x8 ;  /* 0x000000000008781c */ /* 0x000fe40003f4f008 */
[----:B------:R-:W-:Y:S02]  /*13f30*/  PLOP3.LUT P3, PT, PT, PT, UP0, 0x80, 0x8 ;  /* 0x000000000008781c */ /* 0x000fe40003f6f008 */
[----:B------:R-:W-:Y:S01]  /*13f40*/  IADD3 R21, PT, PT, R23, 0x100, RZ ;  /* 0x0000010017157810 */ /* 0x000fe20007ffe0ff */
        /* <DEDUP_REMOVED lines=10> */
.L_x_2836:
[C---:B-1---5:R-:W-:Y:S01]  /*13ff0*/  FFMA.FTZ R12, R27.reuse, R28, R12 ;  /* 0x0000001c1b0c7223 */ /* 0x062fe2000001000c */
[C---:B------:R-:W-:Y:S01]  /*14000*/  FFMA.FTZ R13, R27.reuse, R29, R13 ;  /* 0x0000001d1b0d7223 */ /* 0x040fe2000001000d */
[C---:B------:R-:W-:Y:S01]  /*14010*/  FFMA.FTZ R14, R27.reuse, R30, R14 ;  /* 0x0000001e1b0e7223 */ /* 0x040fe2000001000e */
[----:B------:R-:W-:-:S07]  /*14020*/  FFMA.FTZ R15, R27, R31, R15 ;  /* 0x0000001f1b0f7223 */ /* 0x000fce000001000f */
.L_x_2835:
[----:B------:R-:W-:Y:S05]  /*14030*/  BSYNC.RECONVERGENT B1 ;  /* 0x0000000000017941 */ /* 0x000fea0003800200 */
.L_x_2834:
[----:B0-----:R-:W-:Y:S01]  /*14040*/  VIADD R20, R22, 0x1 ;  /* 0x0000000116147836 */ /* 0x001fe20000000000 */
[----:B------:R-:W-:Y:S01]  /*14050*/  IADD3 R26, PT, PT, R26, 0x8, RZ ;  /* 0x000000081a1a7810 */ /* 0x000fe20007ffe0ff */
[----:B------:R-:W-:Y:S02]  /*14060*/  VIADD R22, R22, 0x2 ;  /* 0x0000000216167836 */ /* 0x000fe40000000000 */
[----:B------:R-:W-:Y:S01]  /*14070*/  VIADD R23, R23, 0x200 ;  /* 0x0000020017177836 */ /* 0x000fe20000000000 */
[----:B------:R-:W-:-:S13]  /*14080*/  ISETP.GE.AND P0, PT, R20, UR8, PT ;  /* 0x0000000814007c0c */ /* 0x000fda000bf06270 */
[----:B------:R-:W-:Y:S05]  /*14090*/  @!P0 BRA `(.L_x_2837) ;  /* 0xfffffff800248947 */ /* 0x000fea000383ffff */
.L_x_2825:
[----:B---3--:R-:W-:Y:S05]  /*140a0*/  BSYNC.RECONVERGENT B0 ;  /* 0x0000000000007941 */ /* 0x008fea0003800200 */
.L_x_2824:
[----:B------:R-:W-:Y:S01]  /*140b0*/  ISETP.GT.U32.AND P0, PT, R6, 0x3f, PT ;  /* 0x0000003f0600780c */ /* 0x000fe20003f04070 */
[----:B------:R-:W-:-:S12]  /*140c0*/  BSSY.RECONVERGENT B0, `(.L_x_2838) ;  /* 0x000002b000007945 */ /* 0x000fd80003800200 */
[----:B------:R-:W-:Y:S05]  /*140d0*/  @P0 BRA `(.L_x_2839) ;  /* 0x0000000000a40947 */ /* 0x000fea0003800000 */
[----:B0-----:R-:W-:Y:S02]  /*140e0*/  IMAD.U32 R7, RZ, RZ, UR8 ;  /* 0x00000008ff077e24 */ /* 0x001fe4000f8e00ff */
[----:B------:R-:W-:Y:S01]  /*140f0*/  VIADD R4, R4, 0x810 ;  /* 0x0000081004047836 */ /* 0x000fe20000000000 */
[----:B------:R-:W-:Y:S01]  /*14100*/  IADD3 R5, PT, PT, -R5, UR45, RZ ;  /* 0x0000002d05057c10 */ /* 0x000fe2000fffe1ff */
[----:B------:R-:W-:Y:S01]  /*14110*/  IMAD.SHL.U32 R7, R7, 0x100, RZ ;  /* 0x0000010007077824 */ /* 0x000fe200078e00ff */
[----:B------:R-:W0:Y:S03]  /*14120*/  LDCU UR4, c[0x0][0x40c] ;  /* 0x00008180ff0477ac */ /* 0x000e260008000800 */
[----:B------:R-:W-:-:S05]  /*14130*/  IMAD.WIDE R6, R7, 0x4, R16 ;  /* 0x0000000407067825 */ /* 0x000fca00078e0210 */
[----:B-1----:R1:W5:Y:S01]  /*14140*/  LDG.E.128 R20, desc[UR36][R6.64] ;  /* 0x0000002406147981 */ /* 0x002362000c1e1d00 */
[----:B------:R-:W-:-:S04]  /*14150*/  LEA R4, R3, R4, 0x18 ;  /* 0x0000000403047211 */ /* 0x000fc800078ec0ff */
[----:B------:R-:W-:-:S05]  /*14160*/  LEA R4, R5, R4, 0x2 ;  /* 0x0000000405047211 */ /* 0x000fca00078e10ff */
[----:B------:R1:W3:Y:S01]  /*14170*/  LDS R19, [R4+-0x4] ;  /* 0xfffffc0004137984 */ /* 0x0002e20000000800 */
[----:B0-----:R-:W-:-:S09]  /*14180*/  UISETP.NE.AND UP0, UPT, UR4, URZ, UPT ;  /* 0x000000ff0400728c */ /* 0x001fd2000bf05270 */
[----:B-1----:R-:W-:Y:S05]  /*14190*/  BRA.U UP0, `(.L_x_2840) ;  /* 0x0000000100647547 */ /* 0x002fea000b800000 */
[----:B------:R-:W0:Y:S02]  /*141a0*/  LDCU.64 UR4, c[0x0][0x460] ;  /* 0x00008c00ff0477ac */ /* 0x000e240008000a00 */
[----:B0-----:R-:W-:-:S04]  /*141b0*/  UISETP.NE.U32.AND UP0, UPT, UR4, URZ, UPT ;  /* 0x000000ff0400728c */ /* 0x001fc8000bf05070 */
[----:B------:R-:W-:-:S06]  /*141c0*/  UISETP.NE.AND.EX UP0, UPT, UR5, URZ, UPT, UP0 ;  /* 0x000000ff0500728c */ /* 0x000fcc000bf05300 */
[----:B------:R-:W-:-:S05]  /*141d0*/  PLOP3.LUT P1, PT, PT, PT, UP0, 0x80, 0x8 ;  /* 0x000000000008781c */ /* 0x000fca0003f2f008 */
[----:B------:R-:W0:Y:S01]  /*141e0*/  @UP0 LDCU UR4, c[0x0][0x3f8] ;  /* 0x00007f00ff0407ac */ /* 0x000e220008000800 */
[----:B------:R-:W1:Y:S01]  /*141f0*/  @UP0 LDCU.64 UR6, c[0x0][0x458] ;  /* 0x00008b00ff0607ac */ /* 0x000e620008000a00 */
[----:B0-----:R-:W-:Y:S01]  /*14200*/  @UP0 UIMAD UR4, UR38, UR4, UR47 ;  /* 0x00000004260402a4 */ /* 0x001fe2000f8e022f */
[----:B-1----:R-:W-:-:S05]  /*14210*/  IMAD.U32 R2, RZ, RZ, UR6 ;  /* 0x00000006ff027e24 */ /* 0x002fca000f8e00ff */
[----:B------:R-:W-:Y:S02]  /*14220*/  IMAD.U32 R5, RZ, RZ, UR4 ;  /* 0x00000004ff057e24 */ /* 0x000fe4000f8e00ff */
[----:B------:R-:W-:-:S03]  /*14230*/  IMAD.U32 R3, RZ, RZ, UR7 ;  /* 0x00000007ff037e24 */ /* 0x000fc6000f8e00ff */
[----:B------:R-:W-:-:S05]  /*14240*/  @P1 LEA R5, R5, R0, 0x8 ;  /* 0x0000000005051211 */ /* 0x000fca00078e40ff */
[----:B------:R-:W-:-:S05]  /*14250*/  @P1 IMAD.WIDE R2, R5, 0x4, R2 ;  /* 0x0000000405021825 */ /* 0x000fca00078e0202 */
        /* <DEDUP_REMOVED lines=13> */
.L_x_2840:
[C---:B---3-5:R-:W-:Y:S01]  /*14330*/  FFMA.FTZ R12, R19.reuse, R20, R12 ;  /* 0x00000014130c7223 */ /* 0x068fe2000001000c */
[C---:B------:R-:W-:Y:S01]  /*14340*/  FFMA.FTZ R13, R19.reuse, R21, R13 ;  /* 0x00000015130d7223 */ /* 0x040fe2000001000d */
[C---:B------:R-:W-:Y:S01]  /*14350*/  FFMA.FTZ R14, R19.reuse, R22, R14 ;  /* 0x00000016130e7223 */ /* 0x040fe2000001000e */
[----:B------:R-:W-:-:S07]  /*14360*/  FFMA.FTZ R15, R19, R23, R15 ;  /* 0x00000017130f7223 */ /* 0x000fce000001000f */
.L_x_2839:
[----:B------:R-:W-:Y:S05]  /*14370*/  BSYNC.RECONVERGENT B0 ;  /* 0x0000000000007941 */ /* 0x000fea0003800200 */
.L_x_2838:
[----:B------:R-:W-:Y:S06]  /*14380*/  BAR.SYNC.DEFER_BLOCKING 0x0 ;  /* 0x0000000000007b1d */ /* 0x000fec0000010000 */
[----:B------:R-:W-:Y:S05]  /*14390*/  @P0 EXIT ;  /* 0x000000000000094d */ /* 0x000fea0003800000 */
[----:B------:R-:W3:Y:S02]  /*143a0*/  LDCU UR4, c[0x0][0x478] ;  /* 0x00008f00ff0477ac */ /* 0x000ee40008000800 */
[----:B---3--:R-:W-:-:S09]  /*143b0*/  UISETP.NE.AND UP0, UPT, UR4, 0x2, UPT ;  /* 0x000000020400788c */ /* 0x008fd2000bf05270 */
[----:B------:R-:W-:Y:S05]  /*143c0*/  BRA.U UP0, `(.L_x_2841) ;  /* 0x00000001007c7547 */ /* 0x000fea000b800000 */
[----:B------:R-:W3:Y:S01]  /*143d0*/  LDC.64 R2, c[0x0][0x470] ;  /* 0x00011c00ff027b82 */ /* 0x000ee20000000a00 */
[----:B------:R-:W4:Y:S01]  /*143e0*/  LDCU.64 UR4, c[0x0][0x380] ;  /* 0x00007000ff0477ac */ /* 0x000f220008000a00 */
[----:B---3--:R-:W3:Y:S01]  /*143f0*/  LDG.E R2, desc[UR36][R2.64] ;  /* 0x0000002402027981 */ /* 0x008ee2000c1e1900 */
[----:B------:R-:W-:Y:S01]  /*14400*/  IADD3 R6, PT, PT, R0, UR48, RZ ;  /* 0x0000003000067c10 */ /* 0x000fe2000fffe0ff */
[C---:B---3--:R-:W-:Y:S01]  /*14410*/  FMUL.FTZ R14, R2.reuse, R14 ;  /* 0x0000000e020e7220 */ /* 0x048fe20000410000 */
[C---:B------:R-:W-:Y:S01]  /*14420*/  FMUL.FTZ R15, R2.reuse, R15 ;  /* 0x0000000f020f7220 */ /* 0x040fe20000410000 */
[C---:B------:R-:W-:Y:S01]  /*14430*/  FMUL.FTZ R13, R2.reuse, R13 ;  /* 0x0000000d020d7220 */ /* 0x040fe20000410000 */
[----:B------:R-:W-:-:S03]  /*14440*/  FMUL.FTZ R12, R2, R12 ;  /* 0x0000000c020c7220 */ /* 0x000fc60000410000 */
[----:B------:R-:W3:Y:S08]  /*14450*/  F2I.S8.NTZ R14, R14 ;  /* 0x0000000e000e7305 */ /* 0x000ef00000202100 */
[----:B------:R-:W5:Y:S01]  /*14460*/  F2I.S8.NTZ R15, R15 ;  /* 0x0000000f000f7305 */ /* 0x000f620000202100 */
[----:B---3--:R-:W-:-:S07]  /*14470*/  PRMT R4, R14, 0x8880, RZ ;  /* 0x000088800e047816 */ /* 0x008fce00000000ff */
[----:B------:R-:W3:Y:S01]  /*14480*/  F2I.S8.NTZ R13, R13 ;  /* 0x0000000d000d7305 */ /* 0x000ee20000202100 */
[----:B------:R-:W-:Y:S02]  /*14490*/  PRMT R2, R4, 0x7710, RZ ;  /* 0x0000771004027816 */ /* 0x000fe400000000ff */
[----:B-----5:R-:W-:-:S05]  /*144a0*/  PRMT R3, R15, 0x8880, RZ ;  /* 0x000088800f037816 */ /* 0x020fca00000000ff */
[----:B------:R-:W5:Y:S01]  /*144b0*/  F2I.S8.NTZ R12, R12 ;  /* 0x0000000c000c7305 */ /* 0x000f620000202100 */
[----:B------:R-:W-:Y:S01]  /*144c0*/  IMAD.U32 R2, R2, 0x10000, RZ ;  /* 0x0001000002027824 */ /* 0x000fe200078e00ff */
[----:B------:R-:W-:-:S04]  /*144d0*/  PRMT R3, R3, 0x7710, RZ ;  /* 0x0000771003037816 */ /* 0x000fc800000000ff */
[----:B------:R-:W-:Y:S02]  /*144e0*/  LOP3.LUT R4, R2, 0xff0000, RZ, 0xc0, !PT ;  /* 0x00ff000002047812 */ /* 0x000fe400078ec0ff */
[----:B---3--:R-:W-:-:S03]  /*144f0*/  PRMT R13, R13, 0x8880, RZ ;  /* 0x000088800d0d7816 */ /* 0x008fc600000000ff */
[----:B------:R-:W-:Y:S01]  /*14500*/  IMAD R3, R3, 0x1000000, R4 ;  /* 0x0100000003037824 */ /* 0x000fe200078e0204 */
[----:B------:R-:W-:Y:S02]  /*14510*/  PRMT R2, R13, 0x7710, RZ ;  /* 0x000077100d027816 */ /* 0x000fe400000000ff */
[----:B-----5:R-:W-:Y:S02]  /*14520*/  PRMT R5, R12, 0x8880, RZ ;  /* 0x000088800c057816 */ /* 0x020fe400000000ff */
[----:B------:R-:W-:Y:S02]  /*14530*/  LOP3.LUT R4, R2, 0xff, RZ, 0xc0, !PT ;  /* 0x000000ff02047812 */ /* 0x000fe400078ec0ff */
[----:B------:R-:W-:Y:S02]  /*14540*/  PRMT R0, R5, 0x7710, RZ ;  /* 0x0000771005007816 */ /* 0x000fe400000000ff */
[----:B----4-:R-:W-:Y:S01]  /*14550*/  IADD3 R2, P0, PT, R6, UR4, RZ ;  /* 0x0000000406027c10 */ /* 0x010fe2000ff1e0ff */
[----:B------:R-:W-:Y:S01]  /*14560*/  IMAD R4, R4, 0x100, R3 ;  /* 0x0000010004047824 */ /* 0x000fe200078e0203 */
[----:B------:R-:W-:-:S02]  /*14570*/  LOP3.LUT R5, R0, 0xff, RZ, 0xc0, !PT ;  /* 0x000000ff00057812 */ /* 0x000fc400078ec0ff */
[----:B------:R-:W-:-:S03]  /*14580*/  LEA.HI.X.SX32 R3, R6, UR5, 0x1, P0 ;  /* 0x0000000506037c11 */ /* 0x000fc600080f0eff */
[----:B------:R-:W-:-:S05]  /*14590*/  IMAD.IADD R5, R4, 0x1, R5 ;  /* 0x0000000104057824 */ /* 0x000fca00078e0205 */
[----:B------:R-:W-:Y:S01]  /*145a0*/  STG.E desc[UR36][R2.64], R5 ;  /* 0x0000000502007986 */ /* 0x000fe2000c101924 */
[----:B------:R-:W-:Y:S05]  /*145b0*/  EXIT ;  /* 0x000000000000794d */ /* 0x000fea0003800000 */
.L_x_2841:
[----:B------:R-:W3:Y:S01]  /*145c0*/  LDC.64 R2, c[0x0][0x380] ;  /* 0x0000e000ff027b82 */ /* 0x000ee20000000a00 */
[----:B------:R-:W-:-:S04]  /*145d0*/  VIADD R5, R0, UR48 ;  /* 0x0000003000057c36 */ /* 0x000fc80008000000 */
[----:B---3--:R-:W-:-:S05]  /*145e0*/  IMAD.WIDE R2, R5, 0x4, R2 ;  /* 0x0000000405027825 */ /* 0x008fca00078e0202 */
[----:B------:R-:W-:Y:S01]  /*145f0*/  STG.E.128 desc[UR36][R2.64], R12 ;  /* 0x0000000c02007986 */ /* 0x000fe2000c101d24 */
[----:B------:R-:W-:Y:S05]  /*14600*/  EXIT ;  /* 0x000000000000794d */ /* 0x000fea0003800000 */
.L_x_2766:
[----:B------:R-:W-:Y:S01]  /*14610*/  HFMA2 R12, -RZ, RZ, 0, 1.1920928955078125e-07 ;  /* 0x00000002ff0c7431 */ /* 0x000fe200000001ff */
[----:B------:R-:W-:Y:S01]  /*14620*/  BSSY B0, `(.L_x_2842) ;  /* 0x0000006000007945 */ /* 0x000fe20003800000 */
[----:B------:R-:W-:Y:S02]  /*14630*/  IMAD.MOV.U32 R11, RZ, RZ, 0x1f ;  /* 0x0000001fff0b7424 */ /* 0x000fe400078e00ff */
[----:B------:R-:W-:-:S07]  /*14640*/  IMAD.MOV.U32 R15, RZ, RZ, -0x1 ;  /* 0xffffffffff0f7424 */ /* 0x000fce00078e00ff */
[----:B------:R-:W-:Y:S05]  /*14650*/  WARPSYNC.COLLECTIVE R15, `(.L_x_2843) ;  /* 0x000000000f087348 */ /* 0x000fea0003c00000 */
[----:B------:R0:W1:Y:S02]  /*14660*/  SHFL.BFLY P6, R14, R13, R12, R11 ;  /* 0x0c00000c0d0e7389 */ /* 0x00006400000c000b */
[----:B01----:R-:W-:Y:S05]  /*14670*/  ENDCOLLECTIVE ;  /* 0x000000000000791b */ /* 0x003fea0003800000 */
.L_x_2843:
[----:B------:R-:W-:Y:S05]  /*14680*/  BSYNC B0 ;  /* 0x0000000000007941 */ /* 0x000fea0003800000 */
.L_x_2842:
[----:B------:R-:W-:Y:S01]  /*14690*/  FADD.FTZ R13, R13, R14 ;  /* 0x0000000e0d0d7221 */ /* 0x000fe20000010000 */
[----:B------:R-:W-:Y:S01]  /*146a0*/  IMAD.MOV.U32 R12, RZ, RZ, 0x1 ;  /* 0x00000001ff0c7424 */ /* 0x000fe200078e00ff */
[----:B------:R-:W-:Y:S01]  /*146b0*/  MOV R11, 0x1f ;  /* 0x0000001f000b7802 */ /* 0x000fe20000000f00 */
[----:B------:R-:W-:-:S07]  /*146c0*/  IMAD.MOV.U32 R15, RZ, RZ, -0x1 ;  /* 0xffffffffff0f7424 */ /* 0x000fce00078e00ff */
[----:B------:R-:W-:Y:S05]  /*146d0*/  WARPSYNC.COLLECTIVE R15, `(.L_x_2844) ;  /* 0x000000000f087348 */ /* 0x000fea0003c00000 */
[----:B------:R0:W1:Y:S02]  /*146e0*/  SHFL.BFLY P6, R14, R13, R12, R11 ;  /* 0x0c00000c0d0e7389 */ /* 0x00006400000c000b */
[----:B01----:R-:W-:Y:S05]  /*146f0*/  ENDCOLLECTIVE ;  /* 0x000000000000791b */ /* 0x003fea0003800000 */
.L_x_2844:
[----:B------:R-:W-:Y:S05]  /*14700*/  BRA `(.L_x_2845) ;  /* 0xffffffa000887947 */ /* 0x000fea000383ffff */
.L_x_2770:
[----:B------:R-:W-:Y:S01]  /*14710*/  HFMA2 R11, -RZ, RZ, 0, 1.847743988037109375e-06 ;  /* 0x0000001fff0b7431 */ /* 0x000fe200000001ff */
[----:B------:R-:W-:Y:S01]  /*14720*/  BSSY B0, `(.L_x_2846) ;  /* 0x0000007000007945 */ /* 0x000fe20003800000 */
[----:B------:R-:W-:Y:S02]  /*14730*/  IMAD.MOV.U32 R13, RZ, RZ, R220 ;  /* 0x000000ffff0d7224 */ /* 0x000fe400078e00dc */
[----:B------:R-:W-:Y:S02]  /*14740*/  IMAD.MOV.U32 R12, RZ, RZ, 0x10 ;  /* 0x00000010ff0c7424 */ /* 0x000fe400078e00ff */
[----:B------:R-:W-:-:S07]  /*14750*/  IMAD.MOV.U32 R15, RZ, RZ, -0x1 ;  /* 0xffffffffff0f7424 */ /* 0x000fce00078e00ff */
[----:B----4-:R-:W-:Y:S05]  /*14760*/  WARPSYNC.COLLECTIVE R15, `(.L_x_2847) ;  /* 0x000000000f087348 */ /* 0x010fea0003c00000 */
[----:B------:R0:W1:Y:S02]  /*14770*/  SHFL.BFLY P6, R14, R13, R12, R11 ;  /* 0x0c00000c0d0e7389 */ /* 0x00006400000c000b */
[----:B01--4-:R-:W-:Y:S05]  /*14780*/  ENDCOLLECTIVE ;  /* 0x000000000000791b */ /* 0x013fea0003800000 */
.L_x_2847:
[----:B------:R-:W-:Y:S05]  /*14790*/  BSYNC B0 ;  /* 0x0000000000007941 */ /* 0x000fea0003800000 */
.L_x_2846:
[----:B------:R-:W-:Y:S01]  /*147a0*/  FMNMX.FTZ R13, R14, R220, !PT ;  /* 0x000000dc0e0d7209 */ /* 0x000fe20007810000 */
[----:B------:R-:W-:Y:S01]  /*147b0*/  IMAD.MOV.U32 R12, RZ, RZ, 0x8 ;  /* 0x00000008ff0c7424 */ /* 0x000fe200078e00ff */
[----:B------:R-:W-:Y:S01]  /*147c0*/  MOV R15, 0xffffffff ;  /* 0xffffffff000f7802 */ /* 0x000fe20000000f00 */
[----:B------:R-:W-:-:S07]  /*147d0*/  IMAD.MOV.U32 R11, RZ, RZ, 0x1f ;  /* 0x0000001fff0b7424 */ /* 0x000fce00078e00ff */
[----:B------:R-:W-:Y:S05]  /*147e0*/  WARPSYNC.COLLECTIVE R15, `(.L_x_2848) ;  /* 0x000000000f087348 */ /* 0x000fea0003c00000 */
[----:B------:R0:W1:Y:S02]  /*147f0*/  SHFL.BFLY P6, R14, R13, R12, R11 ;  /* 0x0c00000c0d0e7389 */ /* 0x00006400000c000b */
[----:B01----:R-:W-:Y:S05]  /*14800*/  ENDCOLLECTIVE ;  /* 0x000000000000791b */ /* 0x003fea0003800000 */
.L_x_2848:
[----:B------:R-:W-:Y:S01]  /*14810*/  IMAD.MOV.U32 R12, RZ, RZ, 0x4 ;  /* 0x00000004ff0c7424 */ /* 0x000fe200078e00ff */
[----:B------:R-:W-:-:S05]  /*14820*/  FMNMX.FTZ R0, R13, R14, !PT ;  /* 0x0000000e0d007209 */ /* 0x000fca0007810000 */
[----:B------:R-:W-:-:S07]  /*14830*/  IMAD.MOV.U32 R13, RZ, RZ, R0 ;  /* 0x000000ffff0d7224 */ /* 0x000fce00078e0000 */
[----:B------:R-:W-:Y:S05]  /*14840*/  WARPSYNC.COLLECTIVE R15, `(.L_x_2849) ;  /* 0x000000000f087348 */ /* 0x000fea0003c00000 */
[----:B------:R0:W1:Y:S02]  /*14850*/  SHFL.BFLY P6, R14, R13, R12, R11 ;  /* 0x0c00000c0d0e7389 */ /* 0x00006400000c000b */
[----:B01----:R-:W-:Y:S05]  /*14860*/  ENDCOLLECTIVE ;  /* 0x000000000000791b */ /* 0x003fea0003800000 */
.L_x_2849:
[----:B------:R-:W-:Y:S05]  /*14870*/  BRA `(.L_x_2850) ;  /* 0xffffffa400387947 */ /* 0x000fea000383ffff */
.L_x_2851:
        /* <DEDUP_REMOVED lines=16> */
.L_x_4649:


//--------------------- .text._ZN4mmha33masked_multihead_attention_kernelItLi256ELi256ELi1ELi32ELi256ELb0ELb1EEEv26Multihead_attention_paramsIT_XT5_EE --------------------------
	.section	.text._ZN4mmha33masked_multihead_attention_kernelItLi256ELi256ELi1ELi32ELi256ELb0ELb1EEEv26Multihead_attention_paramsIT_XT5_EE,"ax",@progbits
	.align	128
        .global         _ZN4mmha33masked_multihead_attention_kernelItLi256ELi256ELi1ELi32ELi256ELb0ELb1EEEv26Multihead_attention_paramsIT_XT5_EE
        .type           _ZN4mmha33masked_multihead_attention_kernelItLi256ELi256ELi1ELi32ELi256ELb0ELb1EEEv26Multihead_attention_paramsIT_XT5_EE,@function
        .size           _ZN4mmha33masked_multihead_attention_kernelItLi256ELi256ELi1ELi32ELi256ELb0ELb1EEEv26Multihead_attention_paramsIT_XT5_EE,(.L_x_4650 - _ZN4mmha33masked_multihead_attention_kernelItLi256ELi256ELi1ELi32ELi256ELb0ELb1EEEv26Multihead_attention_paramsIT_XT5_EE)
        .other          _ZN4mmha33masked_multihead_attention_kernelItLi256ELi256ELi1ELi32ELi256ELb0ELb1EEEv26Multihead_attention_paramsIT_XT5_EE,@"STO_CUDA_ENTRY STV_DEFAULT"
_ZN4mmha33masked_multihead_attention_kernelItLi256ELi256ELi1ELi32ELi256ELb0ELb1EEEv26Multihead_attention_paramsIT_XT5_EE:
.text._ZN4mmha33masked_multihead_attention_kernelItLi256ELi256ELi1ELi32ELi256ELb0ELb1EEEv26Multihead_attention_paramsIT_XT5_EE:
[----:B------:R-:W0:Y:S01]  /*0000*/  LDC R1, c[0x0][0x37c] ;  /* 0x0000df00ff017b82 */ /* 0x000e220000000800 */
[----:B------:R-:W1:Y:S07]  /*0010*/  LDCU.64 UR4, c[0x0][0x490] ;  /* 0x00009200ff0477ac */ /* 0x000e6e0008000a00 */
[----:B------:R-:W2:Y:S01]  /*0020*/  S2UR UR6, SR_CTAID.Y ;  /* 0x00000000000679c3 */ /* 0x000ea20000002600 */
[----:B0-----:R-:W-:Y:S01]  /*0030*/  IADD3 R1, PT, PT, R1, -0x60, RZ ;  /* 0xffffffa001017810 */ /* 0x001fe20007ffe0ff */
[----:B------:R-:W0:Y:S01]  /*0040*/  LDCU.64 UR36, c[0x0][0x358] ;  /* 0x00006b00ff2477ac */ /* 0x000e220008000a00 */
[----:B-1----:R-:W-:-:S04]  /*0050*/  UISETP.NE.U32.AND UP0, UPT, UR4, URZ, UPT ;  /* 0x000000ff0400728c */ /* 0x002fc8000bf05070 */
[----:B------:R-:W-:-:S09]  /*0060*/  UISETP.NE.AND.EX UP0, UPT, UR5, URZ, UPT, UP0 ;  /* 0x000000ff0500728c */ /* 0x000fd2000bf05300 */
[----:B--2---:R-:W-:Y:S05]  /*0070*/  BRA.U !UP0, `(.L_x_2852) ;  /* 0x00000001081c7547 */ /* 0x004fea000b800000 */
[----:B------:R-:W-:-:S04]  /*0080*/  UIADD3 UR4, UP0, UPT, UR6, UR4, URZ ;  /* 0x0000000406047290 */ /* 0x000fc8000ff1e0ff */
[----:B------:R-:W-:Y:S02]  /*0090*/  UIADD3.X UR5, UPT, UPT, URZ, UR5, URZ, UP0, !UPT ;  /* 0x00000005ff057290 */ /* 0x000fe400087fe4ff */
[----:B------:R-:W-:-:S04]  /*00a0*/  IMAD.U32 R2, RZ, RZ, UR4 ;  /* 0x00000004ff027e24 */ /* 0x000fc8000f8e00ff */
[----:B------:R-:W-:-:S05]  /*00b0*/  MOV R3, UR5 ;  /* 0x0000000500037c02 */ /* 0x000fca0008000f00 */
[----:B0-----:R-:W2:Y:S02]  /*00c0*/  LDG.E.U8 R2, desc[UR36][R2.64] ;  /* 0x0000002402027981 */ /* 0x001ea4000c1e1100 */
[----:B--2---:R-:W-:-:S13]  /*00d0*/  ISETP.NE.AND P0, PT, R2, 0x1, PT ;  /* 0x000000010200780c */ /* 0x004fda0003f05270 */
[----:B------:R-:W-:Y:S05]  /*00e0*/  @!P0 EXIT ;  /* 0x000000000000894d */ /* 0x000fea0003800000 */
.L_x_2852:
[----:B------:R-:W1:Y:S01]  /*00f0*/  LDCU UR13, c[0x0][0x3f0] ;  /* 0x00007e00ff0d77ac */ /* 0x000e620008000800 */
[----:B------:R-:W2:Y:S01]  /*0100*/  S2R R5, SR_CTAID.Y ;  /* 0x0000000000057919 */ /* 0x000ea20000002600 */
[----:B------:R-:W3:Y:S01]  /*0110*/  LDCU.64 UR4, c[0x0][0x4a0] ;  /* 0x00009400ff0477ac */ /* 0x000ee20008000a00 */
[----:B------:R-:W4:Y:S01]  /*0120*/  LDCU.64 UR10, c[0x0][0x460] ;  /* 0x00008c00ff0a77ac */ /* 0x000f220008000a00 */
[----:B-1----:R-:W-:Y:S01]  /*0130*/  IMAD.U32 R0, RZ, RZ, UR13 ;  /* 0x0000000dff007e24 */ /* 0x002fe2000f8e00ff */
[----:B---3--:R-:W-:-:S04]  /*0140*/  UISETP.NE.U32.AND UP0, UPT, UR4, URZ, UPT ;  /* 0x000000ff0400728c */ /* 0x008fc8000bf05070 */
[----:B------:R-:W-:Y:S01]  /*0150*/  IABS R0, R0 ;  /* 0x0000000000007213 */ /* 0x000fe20000000000 */
[----:B------:R-:W-:-:S03]  /*0160*/  UISETP.NE.AND.EX UP0, UPT, UR5, URZ, UPT, UP0 ;  /* 0x000000ff0500728c */ /* 0x000fc6000bf05300 */
[----:B------:R-:W-:-:S03]  /*0170*/  R2UR UR12, R0 ;  /* 0x00000000000c72ca */ /* 0x000fc600000e0000 */
[----:B------:R-:W-:-:S05]  /*0180*/  PLOP3.LUT P0, PT, PT, PT, UP0, 0x80, 0x8 ;  /* 0x000000000008781c */ /* 0x000fca0003f0f008 */
[----:B------:R-:W1:Y:S05]  /*0190*/  @UP0 LDCU.64 UR8, c[0x0][0x4a0] ;  /* 0x00009400ff0807ac */ /* 0x000e6a0008000a00 */
[----:B------:R-:W3:Y:S08]  /*01a0*/  I2F.RP R0, UR12 ;  /* 0x0000000c00007d06 */ /* 0x000ef00008209400 */
[----:B---3--:R-:W3:Y:S01]  /*01b0*/  MUFU.RCP R0, R0 ;  /* 0x0000000000007308 */ /* 0x008ee20000001000 */
[----:B-1----:R-:W-:-:S06]  /*01c0*/  @UP0 UIMAD.WIDE.U32 UR8, UR6, 0x4, UR8 ;  /* 0x00000004060808a5 */ /* 0x002fcc000f8e0008 */
[----:B------:R-:W-:Y:S01]  /*01d0*/  IMAD.U32 R2, RZ, RZ, UR8 ;  /* 0x00000008ff027e24 */ /* 0x000fe2000f8e00ff */
[----:B------:R-:W-:Y:S01]  /*01e0*/  MOV R3, UR9 ;  /* 0x0000000900037c02 */ /* 0x000fe20008000f00 */
[----:B------:R-:W-:Y:S01]  /*01f0*/  UMOV UR4, URZ ;  /* 0x000000ff00047c82 */ /* 0x000fe20008000000 */
[----:B----4-:R-:W-:Y:S02]  /*0200*/  UISETP.NE.U32.AND UP1, UPT, UR10, URZ, UPT ;  /* 0x000000ff0a00728c */ /* 0x010fe4000bf25070 */
[----:B------:R-:W1:Y:S01]  /*0210*/  LDCU UR9, c[0x0][0x3f4] ;  /* 0x00007e80ff0977ac */ /* 0x000e620008000800 */
[----:B---3--:R-:W-:Y:S02]  /*0220*/  IADD3 R4, PT, PT, R0, 0xffffffe, RZ ;  /* 0x0ffffffe00047810 */ /* 0x008fe40007ffe0ff */
[----:B--2---:R-:W-:Y:S02]  /*0230*/  IABS R0, R5 ;  /* 0x0000000500007213 */ /* 0x004fe40000000000 */
[----:B0-----:R0:W2:Y:S02]  /*0240*/  @P0 LDG.E R5, desc[UR36][R2.64] ;  /* 0x0000002402050981 */ /* 0x0010a4000c1e1900 */
[----:B------:R-:W3:Y:S01]  /*0250*/  F2I.FTZ.U32.TRUNC.NTZ R4, R4 ;  /* 0x0000000400047305 */ /* 0x000ee2000021f000 */
[----:B------:R-:W-:-:S02]  /*0260*/  R2UR UR8, R0 ;  /* 0x00000000000872ca */ /* 0x000fc400000e0000 */
[----:B---3--:R-:W-:-:S13]  /*0270*/  R2UR UR5, R4 ;  /* 0x00000000040572ca */ /* 0x008fda00000e0000 */
[----:B------:R-:W-:-:S04]  /*0280*/  UIADD3 UR7, UPT, UPT, URZ, -UR5, URZ ;  /* 0x80000005ff077290 */ /* 0x000fc8000fffe0ff */
[----:B------:R-:W-:-:S04]  /*0290*/  UIMAD UR7, UR7, UR12, URZ ;  /* 0x0000000c070772a4 */ /* 0x000fc8000f8e02ff */
[----:B------:R-:W-:-:S04]  /*02a0*/  UIMAD.WIDE.U32 UR4, UR5, UR7, UR4 ;  /* 0x00000007050472a5 */ /* 0x000fc8000f8e0004 */
[----:B------:R-:W-:-:S07]  /*02b0*/  UIMAD.WIDE.U32 UR4, UR5, UR8, URZ ;  /* 0x00000008050472a5 */ /* 0x000fce000f8e00ff */
[----:B------:R-:W-:Y:S02]  /*02c0*/  UMOV UR7, UR5 ;  /* 0x0000000500077c82 */ /* 0x000fe40008000000 */
[----:B------:R-:W-:-:S04]  /*02d0*/  UIADD3 UR4, UPT, UPT, -UR7, URZ, URZ ;  /* 0x000000ff07047290 */ /* 0x000fc8000fffe1ff */
[----:B------:R-:W-:Y:S02]  /*02e0*/  UIMAD UR4, UR12, UR4, UR8 ;  /* 0x000000040c0472a4 */ /* 0x000fe4000f8e0208 */
[----:B------:R-:W-:Y:S02]  /*02f0*/  UISETP.NE.AND.EX UP1, UPT, UR11, URZ, UPT, UP1 ;  /* 0x000000ff0b00728c */ /* 0x000fe4000bf25310 */
[----:B------:R-:W-:Y:S01]  /*0300*/  UISETP.GT.U32.AND UP2, UPT, UR12, UR4, UPT ;  /* 0x000000040c00728c */ /* 0x000fe2000bf44070 */
[----:B-1----:R-:W-:Y:S01]  /*0310*/  IMAD.U32 R0, RZ, RZ, UR9 ;  /* 0x00000009ff007e24 */ /* 0x002fe2000f8e00ff */
[----:B------:R-:W1:Y:S01]  /*0320*/  @!UP0 LDCU UR42, c[0x0][0x40c] ;  /* 0x00008180ff2a87ac */ /* 0x000e620008000800 */
[----:B------:R-:W3:Y:S01]  /*0330*/  S2R R120, SR_TID.X ;  /* 0x0000000000787919 */ /* 0x000ee20000002100 */
[----:B------:R-:W4:Y:S07]  /*0340*/  LDCU UR8, c[0x0][0x3e8] ;  /* 0x00007d00ff0877ac */ /* 0x000f2e0008000800 */
[----:B------:R-:W-:-:S04]  /*0350*/  @!UP2 UIADD3 UR4, UPT, UPT, UR4, -UR12, URZ ;  /* 0x8000000c0404a290 */ /* 0x000fc8000fffe0ff */
[----:B------:R-:W-:Y:S02]  /*0360*/  UISETP.GE.U32.AND UP4, UPT, UR4, UR12, UPT ;  /* 0x0000000c0400728c */ /* 0x000fe4000bf86070 */
[----:B------:R-:W-:Y:S02]  /*0370*/  ULOP3.LUT UR4, UR6, UR13, URZ, 0x3c, !UPT ;  /* 0x0000000d06047292 */ /* 0x000fe4000f8e3cff */
[----:B------:R-:W-:Y:S02]  /*0380*/  @!UP2 UIADD3 UR7, UPT, UPT, UR7, 0x1, URZ ;  /* 0x000000010707a890 */ /* 0x000fe4000fffe0ff */
[----:B------:R-:W-:Y:S02]  /*0390*/  UISETP.GE.AND UP3, UPT, UR4, URZ, UPT ;  /* 0x000000ff0400728c */ /* 0x000fe4000bf66270 */
[----:B------:R-:W-:-:S05]  /*03a0*/  UISETP.NE.AND UP2, UPT, UR13, URZ, UPT ;  /* 0x000000ff0d00728c */ /* 0x000fca000bf45270 */
[----:B------:R-:W5:Y:S01]  /*03b0*/  @UP1 LDCU.64 UR4, c[0x0][0x460] ;  /* 0x00008c00ff0417ac */ /* 0x000f620008000a00 */
[----:B------:R-:W-:Y:S01]  /*03c0*/  @UP4 UIADD3 UR7, UPT, UPT, UR7, 0x1, URZ ;  /* 0x0000000107074890 */ /* 0x000fe2000fffe0ff */
[----:B------:R-:W-:-:S06]  /*03d0*/  PLOP3.LUT P1, PT, PT, PT, UP1, 0x80, 0x8 ;  /* 0x000000000008781c */ /* 0x000fcc0003f2f018 */
[----:B------:R-:W-:Y:S02]  /*03e0*/  UMOV UR41, UR7 ;  /* 0x0000000700297c82 */ /* 0x000fe40008000000 */
[----:B------:R-:W-:Y:S02]  /*03f0*/  @!UP3 UIADD3 UR41, UPT, UPT, -UR41, URZ, URZ ;  /* 0x000000ff2929b290 */ /* 0x000fe4000fffe1ff */
[----:B------:R-:W-:Y:S01]  /*0400*/  @!UP2 ULOP3.LUT UR41, URZ, UR13, URZ, 0x33, !UPT ;  /* 0x0000000dff29a292 */ /* 0x000fe2000f8e33ff */
[----:B------:R-:W-:Y:S01]  /*0410*/  IABS R0, R0 ;  /* 0x0000000000007213 */ /* 0x000fe20000000000 */
[----:B------:R-:W1:Y:S02]  /*0420*/  @UP0 LDCU UR7, c[0x0][0x430] ;  /* 0x00008600ff0707ac */ /* 0x000e640008000800 */
[----:B-----5:R-:W-:-:S06]  /*0430*/  @UP1 UIMAD.WIDE UR4, UR41, 0x4, UR4 ;  /* 0x00000004290418a5 */ /* 0x020fcc000f8e0204 */
[----:B0-----:R-:W-:Y:S01]  /*0440*/  IMAD.U32 R2, RZ, RZ, UR4 ;  /* 0x00000004ff027e24 */ /* 0x001fe2000f8e00ff */
[----:B------:R-:W-:-:S05]  /*0450*/  MOV R3, UR5 ;  /* 0x0000000500037c02 */ /* 0x000fca0008000f00 */
[----:B------:R0:W5:Y:S01]  /*0460*/  @P1 LDG.E R2, desc[UR36][R2.64] ;  /* 0x0000002402021981 */ /* 0x000162000c1e1900 */
[----:B------:R-:W-:-:S13]  /*0470*/  R2UR UR12, R0 ;  /* 0x00000000000c72ca */ /* 0x000fda00000e0000 */
[----:B------:R-:W4:Y:S08]  /*0480*/  I2F.RP R0, UR12 ;  /* 0x0000000c00007d06 */ /* 0x000f300008209400 */
[----:B----4-:R-:W4:Y:S02]  /*0490*/  MUFU.RCP R0, R0 ;  /* 0x0000000000007308 */ /* 0x010f240000001000 */
[----:B----4-:R-:W-:-:S06]  /*04a0*/  IADD3 R4, PT, PT, R0, 0xffffffe, RZ ;  /* 0x0ffffffe00047810 */ /* 0x010fcc0007ffe0ff */
[----:B------:R-:W4:Y:S02]  /*04b0*/  F2I.FTZ.U32.TRUNC.NTZ R4, R4 ;  /* 0x0000000400047305 */ /* 0x000f24000021f000 */
[----:B----4-:R-:W-:Y:S01]  /*04c0*/  R2UR UR5, R4 ;  /* 0x00000000040572ca */ /* 0x010fe200000e0000 */
[----:B------:R-:W4:Y:S01]  /*04d0*/  S2UR UR44, SR_CTAID.X ;  /* 0x00000000002c79c3 */ /* 0x000f220000002500 */
[----:B------:R-:W4:Y:S01]  /*04e0*/  S2R R9, SR_CTAID.X ;  /* 0x0000000000097919 */ /* 0x000f220000002500 */
[----:B------:R-:W-:Y:S02]  /*04f0*/  UISETP.NE.AND UP1, UPT, UR8, URZ, UPT ;  /* 0x000000ff0800728c */ /* 0x000fe4000bf25270 */
[----:B------:R-:W-:Y:S01]  /*0500*/  UIMAD UR45, UR6, UR9, URZ ;  /* 0x00000009062d72a4 */ /* 0x000fe2000f8e02ff */
[----:B---3--:R-:W-:Y:S01]  /*0510*/  IMAD.SHL.U32 R0, R120, 0x8, RZ ;  /* 0x0000000878007824 */ /* 0x008fe200078e00ff */
[----:B------:R-:W-:Y:S01]  /*0520*/  UMOV UR38, URZ ;  /* 0x000000ff00267c82 */ /* 0x000fe20008000000 */
[----:B------:R-:W-:Y:S01]  /*0530*/  BSSY.RECONVERGENT B0, `(.L_x_2853) ;  /* 0x0000060000007945 */ /* 0x000fe20003800200 */
[----:B------:R-:W-:Y:S01]  /*0540*/  USHF.R.S32.HI UR46, URZ, 0x1f, UR45 ;  /* 0x0000001fff2e7899 */ /* 0x000fe2000801142d */
[----:B------:R-:W-:-:S02]  /*0550*/  CS2R R26, SRZ ;  /* 0x00000000001a7805 */ /* 0x000fc4000001ff00 */
[----:B------:R-:W-:Y:S02]  /*0560*/  CS2R R24, SRZ ;  /* 0x0000000000187805 */ /* 0x000fe4000001ff00 */
[----:B--2---:R-:W-:-:S13]  /*0570*/  @P0 R2UR UR4, R5 ;  /* 0x00000000050402ca */ /* 0x004fda00000e0000 */
[----:B-1----:R-:W-:-:S06]  /*0580*/  @UP0 UIADD3 UR42, UPT, UPT, UR4, UR7, URZ ;  /* 0x00000007042a0290 */ /* 0x002fcc000fffe0ff */
[----:B0-----:R-:W-:Y:S01]  /*0590*/  IABS R3, UR42 ;  /* 0x0000002a00037c13 */ /* 0x001fe20008000000 */
[----:B------:R-:W-:-:S03]  /*05a0*/  UIADD3 UR7, UPT, UPT, URZ, -UR5, URZ ;  /* 0x80000005ff077290 */ /* 0x000fc6000fffe0ff */
[----:B------:R-:W-:Y:S01]  /*05b0*/  R2UR UR40, R3 ;  /* 0x00000000032872ca */ /* 0x000fe200000e0000 */
[----:B------:R-:W-:Y:S01]  /*05c0*/  UIMAD UR7, UR7, UR12, URZ ;  /* 0x0000000c070772a4 */ /* 0x000fe2000f8e02ff */
[----:B------:R-:W-:-:S03]  /*05d0*/  UMOV UR4, URZ ;  /* 0x000000ff00047c82 */ /* 0x000fc60008000000 */
[----:B------:R-:W-:-:S07]  /*05e0*/  UIMAD.WIDE.U32 UR4, UR5, UR7, UR4 ;  /* 0x00000007050472a5 */ /* 0x000fce000f8e0004 */
[----:B------:R-:W4:Y:S01]  /*05f0*/  LDCU UR7, c[0x0][0x3f8] ;  /* 0x00007f00ff0777ac */ /* 0x000f220008000800 */
[----:B------:R-:W-:-:S04]  /*0600*/  UIMAD.WIDE.U32 UR4, UR5, UR40, URZ ;  /* 0x00000028050472a5 */ /* 0x000fc8000f8e00ff */
[----:B------:R-:W-:-:S04]  /*0610*/  UIADD3 UR5, UPT, UPT, -UR5, URZ, URZ ;  /* 0x000000ff05057290 */ /* 0x000fc8000fffe1ff */
[----:B------:R-:W-:-:S04]  /*0620*/  UIMAD UR40, UR12, UR5, UR40 ;  /* 0x000000050c2872a4 */ /* 0x000fc8000f8e0228 */
[----:B------:R-:W-:Y:S01]  /*0630*/  UISETP.GT.U32.AND UP0, UPT, UR12, UR40, UPT ;  /* 0x000000280c00728c */ /* 0x000fe2000bf04070 */
[----:B------:R-:W-:Y:S01]  /*0640*/  ISETP.GT.U32.AND P0, PT, R120, 0x1f, PT ;  /* 0x0000001f7800780c */ /* 0x000fe20003f04070 */
[----:B----4-:R-:W-:-:S09]  /*0650*/  UIMAD UR47, UR6, UR7, UR44 ;  /* 0x00000007062f72a4 */ /* 0x010fd2000f8e022c */
[----:B------:R-:W-:-:S04]  /*0660*/  @!UP0 UIADD3 UR40, UPT, UPT, UR40, -UR12, URZ ;  /* 0x8000000c28288290 */ /* 0x000fc8000fffe0ff */
[----:B------:R-:W-:Y:S02]  /*0670*/  UISETP.GT.U32.AND UP2, UPT, UR12, UR40, UPT ;  /* 0x000000280c00728c */ /* 0x000fe4000bf44070 */
[----:B------:R-:W-:Y:S02]  /*0680*/  UISETP.GE.AND UP3, UPT, UR42, URZ, UPT ;  /* 0x000000ff2a00728c */ /* 0x000fe4000bf66270 */
[----:B------:R-:W-:Y:S02]  /*0690*/  UISETP.NE.AND UP0, UPT, UR9, URZ, UPT ;  /* 0x000000ff0900728c */ /* 0x000fe4000bf05270 */
[----:B------:R-:W-:Y:S02]  /*06a0*/  @UP1 USHF.L.U32 UR4, UR44, 0x8, URZ ;  /* 0x000000082c041899 */ /* 0x000fe400080006ff */
[----:B------:R-:W-:Y:S02]  /*06b0*/  @!UP1 USHF.L.U32 UR43, UR47, 0x8, URZ ;  /* 0x000000082f2b9899 */ /* 0x000fe400080006ff */
[----:B------:R-:W-:-:S02]  /*06c0*/  @UP1 UIMAD UR43, UR6, UR8, UR4 ;  /* 0x00000008062b12a4 */ /* 0x000fc4000f8e0204 */
[----:B------:R-:W-:Y:S02]  /*06d0*/  UIADD3 UR4, UPT, UPT, UR42, 0x1, -UR9 ;  /* 0x000000012a047890 */ /* 0x000fe4000fffe809 */
[----:B------:R-:W-:Y:S02]  /*06e0*/  @!UP2 UIADD3 UR40, UPT, UPT, UR40, -UR12, URZ ;  /* 0x8000000c2828a290 */ /* 0x000fe4000fffe0ff */
[----:B------:R-:W-:Y:S02]  /*06f0*/  UIMAD UR41, UR41, UR7, URZ ;  /* 0x00000007292972a4 */ /* 0x000fe4000f8e02ff */
[----:B------:R-:W-:Y:S01]  /*0700*/  @!UP3 UIADD3 UR40, UPT, UPT, -UR40, URZ, URZ ;  /* 0x000000ff2828b290 */ /* 0x000fe2000fffe1ff */
[----:B------:R-:W-:Y:S01]  /*0710*/  VIMNMX R121, PT, PT, RZ, UR4, !PT ;  /* 0x00000004ff797c48 */ /* 0x000fe2000ffe0100 */
[----:B------:R-:W-:Y:S01]  /*0720*/  @!UP0 ULOP3.LUT UR40, URZ, UR9, URZ, 0x33, !UPT ;  /* 0x00000009ff288292 */ /* 0x000fe2000f8e33ff */
[----:B------:R-:W-:Y:S01]  /*0730*/  LEA R9, R9, R0, 0x8 ;  /* 0x0000000009097211 */ /* 0x000fe200078e40ff */
[----:B------:R-:W-:Y:S01]  /*0740*/  VIADD R21, R0, UR43 ;  /* 0x0000002b00157c36 */ /* 0x000fe20008000000 */
[----:B-----5:R-:W-:Y:S01]  /*0750*/  @P1 R2UR UR38, R2 ;  /* 0x00000000022612ca */ /* 0x020fe200000e0000 */
[----:B------:R-:W-:-:S14]  /*0760*/  @P0 BRA `(.L_x_2854) ;  /* 0x0000000000f00947 */ /* 0x000fdc0003800000 */
[----:B------:R-:W0:Y:S02]  /*0770*/  LDCU UR4, c[0x0][0x478] ;  /* 0x00008f00ff0477ac */ /* 0x000e240008000800 */
[----:B0-----:R-:W-:-:S09]  /*0780*/  UISETP.NE.AND UP0, UPT, UR4, 0x2, UPT ;  /* 0x000000020400788c */ /* 0x001fd2000bf05270 */
[----:B------:R-:W-:Y:S05]  /*0790*/  BRA.U UP0, `(.L_x_2855) ;  /* 0x0000000100d87547 */ /* 0x000fea000b800000 */
[----:B------:R-:W0:Y:S02]  /*07a0*/  LDCU.64 UR4, c[0x0][0x388] ;  /* 0x00007100ff0477ac */ /* 0x000e240008000a00 */
[----:B0-----:R-:W-:-:S04]  /*07b0*/  IADD3 R4, P1, PT, R21, UR4, RZ ;  /* 0x0000000415047c10 */ /* 0x001fc8000ff3e0ff */
[----:B------:R-:W-:-:S05]  /*07c0*/  LEA.HI.X.SX32 R5, R21, UR5, 0x1, P1 ;  /* 0x0000000515057c11 */ /* 0x000fca00088f0eff */
[----:B------:R-:W2:Y:S01]  /*07d0*/  LDG.E.64 R14, desc[UR36][R4.64] ;  /* 0x00000024040e7981 */ /* 0x000ea2000c1e1b00 */
[----:B------:R-:W0:Y:S03]  /*07e0*/  LDC.64 R2, c[0x0][0x468] ;  /* 0x00011a00ff027b82 */ /* 0x000e260000000a00 */
[----:B0-----:R0:W3:Y:S01]  /*07f0*/  LDG.E R2, desc[UR36][R2.64] ;  /* 0x0000002402027981 */ /* 0x0010e2000c1e1900 */
[----:B--2---:R-:W-:Y:S01]  /*0800*/  LOP3.LUT R10, R15, 0xff, RZ, 0xc0, !PT ;  /* 0x000000ff0f0a7812 */ /* 0x004fe200078ec0ff */
[----:B------:R-:W3:Y:S01]  /*0810*/  I2F.S8 R7, R14 ;  /* 0x0000000e00077306 */ /* 0x000ee20000001400 */
[----:B------:R-:W-:Y:S02]  /*0820*/  SHF.R.S64 R12, R14, 0x10, R15 ;  /* 0x000000100e0c7819 */ /* 0x000fe4000000100f */
[----:B------:R-:W-:Y:S02]  /*0830*/  SHF.R.U64 R8, R10, 0x7, RZ ;  /* 0x000000070a087819 */ /* 0x000fe400000012ff */
[----:B------:R-:W-:-:S02]  /*0840*/  PRMT R6, R14, 0x9910, RZ ;  /* 0x000099100e067816 */ /* 0x000fc400000000ff */
[----:B------:R-:W-:Y:S02]  /*0850*/  PRMT R4, R15, 0x9910, RZ ;  /* 0x000099100f047816 */ /* 0x000fe400000000ff */
[----:B------:R-:W-:Y:S02]  /*0860*/  LOP3.LUT R12, R12, 0xff, RZ, 0xc0, !PT ;  /* 0x000000ff0c0c7812 */ /* 0x000fe400078ec0ff */
[--C-:B------:R-:W-:Y:S02]  /*0870*/  SHF.R.U64 R5, R14, 0x10, R15.reuse ;  /* 0x000000100e057819 */ /* 0x100fe4000000120f */
[----:B------:R-:W-:Y:S02]  /*0880*/  ISETP.NE.U32.AND P2, PT, R8, RZ, PT ;  /* 0x000000ff0800720c */ /* 0x000fe40003f45070 */
[----:B0-----:R-:W-:Y:S02]  /*0890*/  SHF.R.S32.HI R3, RZ, 0x8, R6 ;  /* 0x00000008ff037819 */ /* 0x001fe40000011406 */
[----:B------:R-:W-:-:S02]  /*08a0*/  SHF.R.S32.HI R8, RZ, 0x10, R15 ;  /* 0x00000010ff087819 */ /* 0x000fc4000001140f */
[----:B------:R-:W-:Y:S02]  /*08b0*/  MOV R6, R4 ;  /* 0x0000000400067202 */ /* 0x000fe40000000f00 */
[----:B------:R-:W-:Y:S01]  /*08c0*/  SHF.R.U64 R4, R12, 0x7, RZ ;  /* 0x000000070c047819 */ /* 0x000fe200000012ff */
[----:B------:R-:W0:Y:S01]  /*08d0*/  I2F.S16 R3, R3 ;  /* 0x0000000300037306 */ /* 0x000e220000101400 */
[----:B------:R-:W-:Y:S01]  /*08e0*/  PRMT R5, R5, 0x9910, RZ ;  /* 0x0000991005057816 */ /* 0x000fe200000000ff */
[----:B---3--:R-:W-:Y:S01]  /*08f0*/  FMUL.FTZ R7, R2, R7 ;  /* 0x0000000702077220 */ /* 0x008fe20000410000 */
[----:B------:R-:W-:Y:S02]  /*0900*/  LOP3.LUT R8, R8, 0xff, RZ, 0xc0, !PT ;  /* 0x000000ff08087812 */ /* 0x000fe400078ec0ff */
[----:B------:R-:W-:Y:S01]  /*0910*/  ISETP.NE.U32.AND P1, PT, R4, RZ, PT ;  /* 0x000000ff0400720c */ /* 0x000fe20003f25070 */
[----:B------:R-:W-:Y:S01]  /*0920*/  IMAD.MOV.U32 R4, RZ, RZ, R5 ;  /* 0x000000ffff047224 */ /* 0x000fe200078e0005 */
[----:B------:R-:W-:-:S02]  /*0930*/  SHF.R.U64 R5, R8, 0x7, RZ ;  /* 0x0000000708057819 */ /* 0x000fc400000012ff */
[----:B------:R-:W-:Y:S02]  /*0940*/  ISETP.NE.U32.AND.EX P2, PT, RZ, RZ, PT, P2 ;  /* 0x000000ffff00720c */ /* 0x000fe40003f45120 */
[----:B------:R-:W-:Y:S02]  /*0950*/  ISETP.NE.U32.AND P3, PT, R5, RZ, PT ;  /* 0x000000ff0500720c */ /* 0x000fe40003f65070 */
[----:B------:R-:W-:Y:S02]  /*0960*/  ISETP.NE.U32.AND.EX P1, PT, RZ, RZ, PT, P1 ;  /* 0x000000ffff00720c */ /* 0x000fe40003f25110 */
[----:B------:R-:W-:Y:S01]  /*0970*/  ISETP.NE.U32.AND.EX P3, PT, RZ, RZ, PT, P3 ;  /* 0x000000ffff00720c */ /* 0x000fe20003f65130 */
[----:B0-----:R-:W-:Y:S01]  /*0980*/  FMUL.FTZ R24, R2, R3 ;  /* 0x0000000302187220 */ /* 0x001fe20000410000 */
[----:B------:R-:W-:Y:S02]  /*0990*/  SHF.R.S32.HI R19, RZ, 0x18, R15 ;  /* 0x00000018ff137819 */ /* 0x000fe4000001140f */
[----:B------:R-:W-:-:S02]  /*09a0*/  SHF.R.S32.HI R6, RZ, 0x8, R6 ;  /* 0x00000008ff067819 */ /* 0x000fc40000011406 */
[----:B------:R-:W-:Y:S02]  /*09b0*/  SHF.R.S32.HI R4, RZ, 0x8, R4 ;  /* 0x00000008ff047819 */ /* 0x000fe40000011404 */
[----:B------:R-:W-:Y:S01]  /*09c0*/  @P2 LOP3.LUT R10, R10, 0xffffff00, RZ, 0xfc, !PT ;  /* 0xffffff000a0a2812 */ /* 0x000fe200078efcff */
[----:B------:R-:W0:Y:S01]  /*09d0*/  I2F.S16 R19, R19 ;  /* 0x0000001300137306 */ /* 0x000e220000101400 */
[----:B------:R-:W-:Y:S02]  /*09e0*/  F2FP.F16.F32.PACK_AB R24, R24, R7 ;  /* 0x000000071818723e */ /* 0x000fe400000000ff */
[----:B------:R-:W-:Y:S02]  /*09f0*/  @P1 LOP3.LUT R12, R12, 0xffffff00, RZ, 0xfc, !PT ;  /* 0xffffff000c0c1812 */ /* 0x000fe400078efcff */
[----:B------:R-:W-:-:S03]  /*0a00*/  @P3 LOP3.LUT R8, R8, 0xffffff00, RZ, 0xfc, !PT ;  /* 0xffffff0008083812 */ /* 0x000fc600078efcff */
[----:B------:R0:W1:Y:S08]  /*0a10*/  I2F.S16 R15, R6 ;  /* 0x00000006000f7306 */ /* 0x0000700000101400 */
[----:B------:R-:W2:Y:S01]  /*0a20*/  I2F.S16 R11, R4 ;  /* 0x00000004000b7306 */ /* 0x000ea20000101400 */
[C---:B0-----:R-:W-:Y:S01]  /*0a30*/  FMUL.FTZ R6, R2.reuse, R19 ;  /* 0x0000001302067220 */ /* 0x041fe20000410000 */
[----:B-1----:R-:W-:-:S06]  /*0a40*/  FMUL.FTZ R26, R2, R15 ;  /* 0x0000000f021a7220 */ /* 0x002fcc0000410000 */
[----:B------:R-:W0:Y:S01]  /*0a50*/  I2F.S8 R13, R10 ;  /* 0x0000000a000d7306 */ /* 0x000e220000001400 */
[----:B--2---:R-:W-:-:S07]  /*0a60*/  FMUL.FTZ R4, R2, R11 ;  /* 0x0000000b02047220 */ /* 0x004fce0000410000 */
[----:B------:R-:W1:Y:S01]  /*0a70*/  I2F.S8 R5, R12 ;  /* 0x0000000c00057306 */ /* 0x000e620000001400 */
[----:B0-----:R-:W-:-:S07]  /*0a80*/  FMUL.FTZ R13, R2, R13 ;  /* 0x0000000d020d7220 */ /* 0x001fce0000410000 */
[----:B------:R-:W0:Y:S01]  /*0a90*/  I2F.S8 R17, R8 ;  /* 0x0000000800117306 */ /* 0x000e220000001400 */
[----:B------:R-:W-:Y:S01]  /*0aa0*/  F2FP.F16.F32.PACK_AB R26, R26, R13 ;  /* 0x0000000d1a1a723e */ /* 0x000fe200000000ff */
[----:B-1----:R-:W-:-:S05]  /*0ab0*/  FMUL.FTZ R5, R2, R5 ;  /* 0x0000000502057220 */ /* 0x002fca0000410000 */
[----:B------:R-:W-:Y:S01]  /*0ac0*/  F2FP.F16.F32.PACK_AB R25, R4, R5 ;  /* 0x000000050419723e */ /* 0x000fe200000000ff */
[----:B0-----:R-:W-:-:S05]  /*0ad0*/  FMUL.FTZ R17, R2, R17 ;  /* 0x0000001102117220 */ /* 0x001fca0000410000 */
[----:B------:R-:W-:Y:S01]  /*0ae0*/  F2FP.F16.F32.PACK_AB R27, R6, R17 ;  /* 0x00000011061b723e */ /* 0x000fe200000000ff */
[----:B------:R-:W-:Y:S06]  /*0af0*/  BRA `(.L_x_2854) ;  /* 0x00000000000c7947 */ /* 0x000fec0003800000 */
.L_x_2855:
[----:B------:R-:W0:Y:S02]  /*0b00*/  LDC.64 R24, c[0x0][0x388] ;  /* 0x0000e200ff187b82 */ /* 0x000e240000000a00 */
[----:B0-----:R-:W-:-:S06]  /*0b10*/  IMAD.WIDE R24, R21, 0x2, R24 ;  /* 0x0000000215187825 */ /* 0x001fcc00078e0218 */
[----:B------:R-:W5:Y:S02]  /*0b20*/  LDG.E.128 R24, desc[UR36][R24.64] ;  /* 0x0000002418187981 */ /* 0x000f64000c1e1d00 */
.L_x_2854:
[----:B------:R-:W-:Y:S05]  /*0b30*/  BSYNC.RECONVERGENT B0 ;  /* 0x0000000000007941 */ /* 0x000fea0003800200 */
.L_x_2853:
        /* <DEDUP_REMOVED lines=13> */
[----:B------:R-:W-:-:S02]  /*0c10*/  LOP3.LUT R14, R14, 0xff, RZ, 0xc0, !PT ;  /* 0x000000ff0e0e7812 */ /* 0x000fc400078ec0ff */
[----:B------:R-:W-:Y:S02]  /*0c20*/  ISETP.NE.U32.AND P2, PT, R8, RZ, PT ;  /* 0x000000ff0800720c */ /* 0x000fe40003f45070 */
[--C-:B------:R-:W-:Y:S02]  /*0c30*/  SHF.R.U64 R8, R10, 0x10, R11.reuse ;  /* 0x000000100a087819 */ /* 0x100fe4000000120b */
[----:B------:R-:W-:Y:S02]  /*0c40*/  SHF.R.S32.HI R16, RZ, 0x10, R11 ;  /* 0x00000010ff107819 */ /* 0x000fe4000001140b */
[----:B0-----:R-:W-:Y:S02]  /*0c50*/  SHF.R.U64 R5, R14, 0x7, RZ ;  /* 0x000000070e057819 */ /* 0x001fe400000012ff */
[----:B------:R-:W-:Y:S02]  /*0c60*/  PRMT R8, R8, 0x9910, RZ ;  /* 0x0000991008087816 */ /* 0x000fe400000000ff */
[----:B------:R-:W-:-:S02]  /*0c70*/  LOP3.LUT R16, R16, 0xff, RZ, 0xc0, !PT ;  /* 0x000000ff10107812 */ /* 0x000fc400078ec0ff */
[----:B------:R-:W-:Y:S01]  /*0c80*/  ISETP.NE.U32.AND P1, PT, R5, RZ, PT ;  /* 0x000000ff0500720c */ /* 0x000fe20003f25070 */
[----:B------:R-:W-:Y:S01]  /*0c90*/  IMAD.MOV.U32 R5, RZ, RZ, R8 ;  /* 0x000000ffff057224 */ /* 0x000fe200078e0008 */
[----:B------:R-:W-:Y:S02]  /*0ca0*/  SHF.R.U64 R8, R16, 0x7, RZ ;  /* 0x0000000710087819 */ /* 0x000fe400000012ff */
[----:B------:R-:W-:Y:S01]  /*0cb0*/  ISETP.NE.U32.AND.EX P2, PT, RZ, RZ, PT, P2 ;  /* 0x000000ffff00720c */ /* 0x000fe20003f45120 */
[----:B---3--:R-:W-:Y:S01]  /*0cc0*/  FMUL.FTZ R7, R4, R7 ;  /* 0x0000000704077220 */ /* 0x008fe20000410000 */
[----:B------:R-:W-:Y:S02]  /*0cd0*/  ISETP.NE.U32.AND P3, PT, R8, RZ, PT ;  /* 0x000000ff0800720c */ /* 0x000fe40003f65070 */
[----:B------:R-:W-:Y:S02]  /*0ce0*/  ISETP.NE.U32.AND.EX P1, PT, RZ, RZ, PT, P1 ;  /* 0x000000ffff00720c */ /* 0x000fe40003f25110 */
[----:B------:R-:W-:-:S02]  /*0cf0*/  ISETP.NE.U32.AND.EX P3, PT, RZ, RZ, PT, P3 ;  /* 0x000000ffff00720c */ /* 0x000fc40003f65130 */
[----:B------:R-:W-:Y:S02]  /*0d00*/  PRMT R6, R10, 0x9910, RZ ;  /* 0x000099100a067816 */ /* 0x000fe400000000ff */
[----:B------:R-:W-:Y:S02]  /*0d10*/  PRMT R3, R11, 0x9910, RZ ;  /* 0x000099100b037816 */ /* 0x000fe400000000ff */
[----:B------:R-:W-:Y:S02]  /*0d20*/  SHF.R.S32.HI R2, RZ, 0x8, R6 ;  /* 0x00000008ff027819 */ /* 0x000fe40000011406 */
[----:B------:R-:W-:Y:S02]  /*0d30*/  MOV R6, R3 ;  /* 0x0000000300067202 */ /* 0x000fe40000000f00 */
[----:B------:R-:W-:Y:S01]  /*0d40*/  SHF.R.S32.HI R19, RZ, 0x18, R11 ;  /* 0x00000018ff137819 */ /* 0x000fe2000001140b */
[----:B------:R-:W0:Y:S01]  /*0d50*/  I2F.S16 R3, R2 ;  /* 0x0000000200037306 */ /* 0x000e220000101400 */
[----:B------:R-:W-:-:S02]  /*0d60*/  SHF.R.S32.HI R5, RZ, 0x8, R5 ;  /* 0x00000008ff057819 */ /* 0x000fc40000011405 */
[----:B------:R-:W-:Y:S02]  /*0d70*/  SHF.R.S32.HI R6, RZ, 0x8, R6 ;  /* 0x00000008ff067819 */ /* 0x000fe40000011406 */
[----:B------:R-:W-:Y:S02]  /*0d80*/  @P2 LOP3.LUT R12, R12, 0xffffff00, RZ, 0xfc, !PT ;  /* 0xffffff000c0c2812 */ /* 0x000fe400078efcff */
[----:B------:R-:W-:Y:S01]  /*0d90*/  @P1 LOP3.LUT R14, R14, 0xffffff00, RZ, 0xfc, !PT ;  /* 0xffffff000e0e1812 */ /* 0x000fe200078efcff */
[----:B------:R-:W1:Y:S01]  /*0da0*/  I2F.S16 R15, R6 ;  /* 0x00000006000f7306 */ /* 0x000e620000101400 */
[----:B------:R-:W-:Y:S01]  /*0db0*/  @P3 LOP3.LUT R16, R16, 0xffffff00, RZ, 0xfc, !PT ;  /* 0xffffff0010103812 */ /* 0x000fe200078efcff */
[----:B0-----:R-:W-:-:S06]  /*0dc0*/  FMUL.FTZ R2, R4, R3 ;  /* 0x0000000304027220 */ /* 0x001fcc0000410000 */
[----:B------:R0:W2:Y:S01]  /*0dd0*/  I2F.S8 R13, R12 ;  /* 0x0000000c000d7306 */ /* 0x0000a20000001400 */
[----:B-1----:R-:W-:-:S07]  /*0de0*/  FMUL.FTZ R8, R4, R15 ;  /* 0x0000000f04087220 */ /* 0x002fce0000410000 */
[----:B------:R-:W1:Y:S01]  /*0df0*/  I2F.S16 R19, R19 ;  /* 0x0000001300137306 */ /* 0x000e620000101400 */
[----:B0-----:R-:W-:Y:S01]  /*0e00*/  F2FP.F16.F32.PACK_AB R12, R2, R7 ;  /* 0x00000007020c723e */ /* 0x001fe200000000ff */
[----:B--2---:R-:W-:-:S06]  /*0e10*/  FMUL.FTZ R13, R4, R13 ;  /* 0x0000000d040d7220 */ /* 0x004fcc0000410000 */
[----:B------:R-:W0:Y:S01]  /*0e20*/  I2F.S16 R5, R5 ;  /* 0x0000000500057306 */ /* 0x000e220000101400 */
[----:B-1----:R-:W-:-:S07]  /*0e30*/  FMUL.FTZ R10, R4, R19 ;  /* 0x00000013040a7220 */ /* 0x002fce0000410000 */
[----:B------:R1:W2:Y:S01]  /*0e40*/  I2F.S8 R11, R14 ;  /* 0x0000000e000b7306 */ /* 0x0002a20000001400 */
[----:B0-----:R-:W-:-:S07]  /*0e50*/  FMUL.FTZ R6, R4, R5 ;  /* 0x0000000504067220 */ /* 0x001fce0000410000 */
[----:B------:R-:W0:Y:S01]  /*0e60*/  I2F.S8 R17, R16 ;  /* 0x0000001000117306 */ /* 0x000e220000001400 */
[----:B-1----:R-:W-:Y:S01]  /*0e70*/  F2FP.F16.F32.PACK_AB R14, R8, R13 ;  /* 0x0000000d080e723e */ /* 0x002fe200000000ff */
[----:B--2---:R-:W-:-:S05]  /*0e80*/  FMUL.FTZ R11, R4, R11 ;  /* 0x0000000b040b7220 */ /* 0x004fca0000410000 */
[----:B------:R-:W-:Y:S01]  /*0e90*/  F2FP.F16.F32.PACK_AB R13, R6, R11 ;  /* 0x0000000b060d723e */ /* 0x000fe200000000ff */
[----:B0-----:R-:W-:-:S05]  /*0ea0*/  FMUL.FTZ R17, R4, R17 ;  /* 0x0000001104117220 */ /* 0x001fca0000410000 */
[----:B------:R-:W-:Y:S01]  /*0eb0*/  F2FP.F16.F32.PACK_AB R15, R10, R17 ;  /* 0x000000110a0f723e */ /* 0x000fe200000000ff */
[----:B------:R-:W-:Y:S06]  /*0ec0*/  BRA `(.L_x_2857) ;  /* 0x0000000000207947 */ /* 0x000fec0003800000 */
.L_x_2856:
[----:B------:R-:W-:Y:S01]  /*0ed0*/  BSSY.RECONVERGENT B0, `(.L_x_2857) ;  /* 0x0000007000007945 */ /* 0x000fe20003800200 */
[----:B------:R-:W-:Y:S02]  /*0ee0*/  CS2R R14, SRZ ;  /* 0x00000000000e7805 */ /* 0x000fe4000001ff00 */
[----:B------:R-:W-:Y:S01]  /*0ef0*/  CS2R R12, SRZ ;  /* 0x00000000000c7805 */ /* 0x000fe2000001ff00 */
[----:B------:R-:W-:Y:S06]  /*0f00*/  @P0 BRA `(.L_x_2858) ;  /* 0x00000000000c0947 */ /* 0x000fec0003800000 */
[----:B------:R-:W0:Y:S02]  /*0f10*/  LDC.64 R2, c[0x0][0x398] ;  /* 0x0000e600ff027b82 */ /* 0x000e240000000a00 */
[----:B0-----:R-:W-:-:S05]  /*0f20*/  IMAD.WIDE R2, R21, 0x2, R2 ;  /* 0x0000000215027825 */ /* 0x001fca00078e0202 */
[----:B------:R0:W5:Y:S02]  /*0f30*/  LDG.E.128 R12, desc[UR36][R2.64] ;  /* 0x00000024020c7981 */ /* 0x000164000c1e1d00 */
.L_x_2858:
[----:B------:R-:W-:Y:S05]  /*0f40*/  BSYNC.RECONVERGENT B0 ;  /* 0x0000000000007941 */ /* 0x000fea0003800200 */
.L_x_2857:
[----:B------:R-:W1:Y:S01]  /*0f50*/  LDCU.64 UR4, c[0x0][0x390] ;  /* 0x00007200ff0477ac */ /* 0x000e620008000a00 */
[----:B------:R-:W-:Y:S02]  /*0f60*/  ISETP.EQ.U32.AND P3, PT, RZ, UR10, PT ;  /* 0x0000000aff007c0c */ /* 0x000fe4000bf62070 */
[----:B------:R-:W-:Y:S02]  /*0f70*/  CS2R R18, SRZ ;  /* 0x0000000000127805 */ /* 0x000fe4000001ff00 */
[----:B------:R-:W-:Y:S01]  /*0f80*/  CS2R R16, SRZ ;  /* 0x0000000000107805 */ /* 0x000fe2000001ff00 */
[----:B------:R-:W2:Y:S01]  /*0f90*/  LDCU.64 UR8, c[0x0][0x3a0] ;  /* 0x00007400ff0877ac */ /* 0x000ea20008000a00 */
[----:B------:R-:W-:Y:S01]  /*0fa0*/  ISETP.EQ.OR.EX P0, PT, RZ, UR11, P0, P3 ;  /* 0x0000000bff007c0c */ /* 0x000fe20008702730 */
[----:B------:R-:W3:Y:S01]  /*0fb0*/  LDCU.64 UR12, c[0x0][0x418] ;  /* 0x00008300ff0c77ac */ /* 0x000ee20008000a00 */
[----:B-1----:R-:W-:-:S11]  /*0fc0*/  ISETP.NE.U32.AND P1, PT, RZ, UR4, PT ;  /* 0x00000004ff007c0c */ /* 0x002fd6000bf25070 */
[----:B------:R-:W1:Y:S01]  /*0fd0*/  @!P0 LDC.64 R6, c[0x0][0x450] ;  /* 0x00011400ff068b82 */ /* 0x000e620000000a00 */
[----:B------:R-:W-:Y:S01]  /*0fe0*/  VOTEU.ALL UP1, P0 ;  /* 0x0000000000ff7886 */ /* 0x000fe20000020000 */
[----:B--2---:R-:W-:Y:S02]  /*0ff0*/  ISETP.NE.U32.AND P2, PT, RZ, UR8, PT ;  /* 0x00000008ff007c0c */ /* 0x004fe4000bf45070 */
[----:B------:R-:W-:Y:S02]  /*1000*/  ISETP.NE.AND.EX P1, PT, RZ, UR5, PT, P1 ;  /* 0x00000005ff007c0c */ /* 0x000fe4000bf25310 */
[----:B------:R-:W-:Y:S01]  /*1010*/  @!UP1 UIMAD UR7, UR38, UR7, URZ ;  /* 0x00000007260792a4 */ /* 0x000fe2000f8e02ff */
[----:B------:R-:W-:Y:S01]  /*1020*/  ISETP.NE.AND.EX P2, PT, RZ, UR9, PT, P2 ;  /* 0x00000009ff007c0c */ /* 0x000fe2000bf45320 */
[----:B---3--:R-:W-:Y:S01]  /*1030*/  UISETP.NE.U32.AND UP0, UPT, UR12, URZ, UPT ;  /* 0x000000ff0c00728c */ /* 0x008fe2000bf05070 */
[C---:B------:R-:W-:Y:S02]  /*1040*/  ISETP.GT.U32.OR P1, PT, R120.reuse, 0x1f, !P1 ;  /* 0x0000001f7800780c */ /* 0x040fe40004f24470 */
[----:B------:R-:W-:Y:S01]  /*1050*/  ISETP.GT.U32.OR P2, PT, R120, 0x1f, !P2 ;  /* 0x0000001f7800780c */ /* 0x000fe20005744470 */
[----:B------:R-:W-:Y:S01]  /*1060*/  UISETP.NE.AND.EX UP0, UPT, UR13, URZ, UPT, UP0 ;  /* 0x000000ff0d00728c */ /* 0x000fe2000bf05300 */
[----:B------:R-:W-:-:S02]  /*1070*/  MOV R8, UR7 ;  /* 0x0000000700087c02 */ /* 0x000fc40008000f00 */
[----:B------:R-:W-:-:S03]  /*1080*/  CS2R R22, SRZ ;  /* 0x0000000000167805 */ /* 0x000fc6000001ff00 */
[----:B------:R-:W-:Y:S02]  /*1090*/  PLOP3.LUT P3, PT, PT, PT, UP0, 0x80, 0x8 ;  /* 0x000000000008781c */ /* 0x000fe40003f6f008 */
[----:B------:R-:W-:Y:S01]  /*10a0*/  CS2R R20, SRZ ;  /* 0x0000000000147805 */ /* 0x000fe2000001ff00 */
[----:B------:R-:W-:Y:S01]  /*10b0*/  @!P0 IMAD R11, R8, 0x100, R9 ;  /* 0x00000100080b8824 */ /* 0x000fe200078e0209 */
[----:B0-----:R-:W0:Y:S01]  /*10c0*/  @!P1 LDC.64 R2, c[0x0][0x390] ;  /* 0x0000e400ff029b82 */ /* 0x001e220000000a00 */
[----:B------:R-:W2:Y:S07]  /*10d0*/  @UP0 LDCU.64 UR4, c[0x0][0x418] ;  /* 0x00008300ff0407ac */ /* 0x000eae0008000a00 */
[----:B------:R-:W3:Y:S01]  /*10e0*/  @!P2 LDC.64 R4, c[0x0][0x3a0] ;  /* 0x0000e800ff04ab82 */ /* 0x000ee20000000a00 */
[----:B-1----:R-:W-:-:S05]  /*10f0*/  @!P0 IMAD.WIDE R6, R11, 0x2, R6 ;  /* 0x000000020b068825 */ /* 0x002fca00078e0206 */
[----:B------:R-:W4:Y:S02]  /*1100*/  @!P0 LDG.E.128 R28, desc[UR36][R6.64] ;  /* 0x00000024061c8981 */ /* 0x000f24000c1e1d00 */
[----:B------:R-:W1:Y:S01]  /*1110*/  LDC R11, c[0x0][0x400] ;  /* 0x00010000ff0b7b82 */ /* 0x000e620000000800 */
[----:B--2---:R-:W-:Y:S01]  /*1120*/  @UP0 UIMAD.WIDE.U32 UR6, UR6, 0x4, UR4 ;  /* 0x00000004060608a5 */ /* 0x004fe2000f8e0004 */
[----:B------:R-:W2:Y:S01]  /*1130*/  LDCU.U8 UR4, c[0x0][0x404] ;  /* 0x00008080ff0477ac */ /* 0x000ea20008000000 */
[----:B0-----:R-:W-:-:S04]  /*1140*/  @!P1 IMAD.WIDE.U32 R2, R9, 0x2, R2 ;  /* 0x0000000209029825 */ /* 0x001fc800078e0002 */
[----:B------:R-:W-:Y:S01]  /*1150*/  MOV R8, UR6 ;  /* 0x0000000600087c02 */ /* 0x000fe20008000f00 */
[----:B------:R-:W4:Y:S01]  /*1160*/  @!P1 LDG.E.128 R16, desc[UR36][R2.64] ;  /* 0x0000002402109981 */ /* 0x000f22000c1e1d00 */
[----:B---3--:R-:W-:-:S04]  /*1170*/  @!P2 IMAD.WIDE.U32 R4, R9, 0x2, R4 ;  /* 0x000000020904a825 */ /* 0x008fc800078e0004 */
[----:B------:R-:W-:Y:S01]  /*1180*/  IMAD.U32 R9, RZ, RZ, UR7 ;  /* 0x00000007ff097e24 */ /* 0x000fe2000f8e00ff */
[----:B------:R-:W3:Y:S04]  /*1190*/  @!P2 LDG.E.128 R20, desc[UR36][R4.64] ;  /* 0x000000240414a981 */ /* 0x000ee8000c1e1d00 */
[----:B------:R-:W3:Y:S01]  /*11a0*/  @P3 LDG.E R8, desc[UR36][R8.64] ;  /* 0x0000002408083981 */ /* 0x000ee2000c1e1900 */
[----:B--2---:R-:W-:-:S04]  /*11b0*/  ISETP.NE.AND P1, PT, RZ, UR4, PT ;  /* 0x00000004ff007c0c */ /* 0x004fc8000bf25270 */
[----:B-1----:R-:W-:Y:S01]  /*11c0*/  ISETP.LT.OR P1, PT, R11, 0x1, P1 ;  /* 0x000000010b00780c */ /* 0x002fe20000f21670 */
[----:B------:R-:W-:Y:S01]  /*11d0*/  UMOV UR39, URZ ;  /* 0x000000ff00277c82 */ /* 0x000fe20008000000 */
[----:B------:R-:W-:Y:S01]  /*11e0*/  BSSY.RECONVERGENT B6, `(.L_x_2859) ;  /* 0x0000164000067945 */ /* 0x000fe20003800200 */
[----:B----45:R-:W-:Y:S02]  /*11f0*/  HADD2 R25, R25, R17 ;  /* 0x0000001119197230 */ /* 0x030fe40000000000 */
[----:B------:R-:W-:Y:S02]  /*1200*/  HADD2 R27, R27, R19 ;  /* 0x000000131b1b7230 */ /* 0x000fe40000000000 */
[----:B------:R-:W-:Y:S02]  /*1210*/  HFMA2 R24, R24, 1, 1, R16 ;  /* 0x3c003c0018187831 */ /* 0x000fe40000000010 */
[----:B------:R-:W-:Y:S02]  /*1220*/  HFMA2 R26, R26, 1, 1, R18 ;  /* 0x3c003c001a1a7831 */ /* 0x000fe40000000012 */
[----:B---3--:R-:W-:-:S02]  /*1230*/  HADD2 R17, R13, R21 ;  /* 0x000000150d117230 */ /* 0x008fc40000000000 */
[----:B------:R-:W-:Y:S02]  /*1240*/  HADD2 R19, R15, R23 ;  /* 0x000000170f137230 */ /* 0x000fe40000000000 */
[----:B------:R-:W-:Y:S01]  /*1250*/  HFMA2 R16, R12, 1, 1, R20 ;  /* 0x3c003c000c107831 */ /* 0x000fe20000000014 */
[----:B------:R-:W-:Y:S01]  /*1260*/  @P3 R2UR UR39, R8 ;  /* 0x00000000082732ca */ /* 0x000fe200000e0000 */
[----:B------:R-:W-:Y:S02]  /*1270*/  HFMA2 R18, R14, 1, 1, R22 ;  /* 0x3c003c000e127831 */ /* 0x000fe40000000016 */
[----:B------:R-:W-:Y:S02]  /*1280*/  @!P0 HFMA2 R17, R17, R29, -RZ ;  /* 0x0000001d11118231 */ /* 0x000fe400001000ff */
[----:B------:R-:W-:Y:S02]  /*1290*/  @!P0 HFMA2 R19, R19, R31, -RZ ;  /* 0x0000001f13138231 */ /* 0x000fe400001000ff */
[----:B------:R-:W-:-:S02]  /*12a0*/  @!P0 HMUL2 R16, R16, R28 ;  /* 0x0000001c10108232 */ /* 0x000fc40000000000 */
[----:B------:R-:W-:Y:S01]  /*12b0*/  @!P0 HMUL2 R18, R18, R30 ;  /* 0x0000001e12128232 */ /* 0x000fe20000000000 */
[----:B------:R-:W-:Y:S06]  /*12c0*/  @P1 BRA `(.L_x_2860) ;  /* 0x00000004008c1947 */ /* 0x000fec0003800000 */
[----:B------:R-:W-:-:S13]  /*12d0*/  ISETP.GE.AND P0, PT, R0, R11, PT ;  /* 0x0000000b0000720c */ /* 0x000fda0003f06270 */
[----:B------:R-:W-:Y:S05]  /*12e0*/  @P0 BRA `(.L_x_2861) ;  /* 0x00000014004c0947 */ /* 0x000fea0003800000 */
[----:B------:R-:W-:Y:S01]  /*12f0*/  I2FP.F32.U32 R3, R11 ;  /* 0x0000000b00037245 */ /* 0x000fe20000201000 */
[----:B------:R-:W0:Y:S01]  /*1300*/  LDCU UR4, c[0x0][0x40c] ;  /* 0x00008180ff0477ac */ /* 0x000e220008000800 */
[C---:B------:R-:W-:Y:S01]  /*1310*/  IADD3 R4, PT, PT, R0.reuse, 0x2, RZ ;  /* 0x0000000200047810 */ /* 0x040fe20007ffe0ff */
[C---:B------:R-:W-:Y:S01]  /*1320*/  VIADD R5, R0.reuse, 0x4 ;  /* 0x0000000400057836 */ /* 0x040fe20000000000 */
[----:B------:R-:W-:Y:S01]  /*1330*/  I2FP.F32.U32 R2, R0 ;  /* 0x0000000000027245 */ /* 0x000fe20000201000 */
[----:B------:R-:W-:Y:S01]  /*1340*/  HADD2.F32 R23, -RZ, R18.H1_H1 ;  /* 0x30000012ff177230 */ /* 0x000fe20000004100 */
[----:B------:R-:W1:Y:S01]  /*1350*/  MUFU.RCP R3, R3 ;  /* 0x0000000300037308 */ /* 0x000e620000001000 */
[----:B------:R-:W-:Y:S01]  /*1360*/  I2FP.F32.U32 R4, R4 ;  /* 0x0000000400047245 */ /* 0x000fe20000201000 */
[----:B------:R-:W-:Y:S01]  /*1370*/  HADD2.F32 R15, -RZ, R26.H1_H1 ;  /* 0x3000001aff0f7230 */ /* 0x000fe20000004100 */
[----:B------:R-:W-:Y:S01]  /*1380*/  I2FP.F32.U32 R5, R5 ;  /* 0x0000000500057245 */ /* 0x000fe20000201000 */
[----:B------:R-:W-:Y:S01]  /*1390*/  HADD2.F32 R29, -RZ, R27.H1_H1 ;  /* 0x3000001bff1d7230 */ /* 0x000fe20000004100 */
[----:B------:R-:W-:Y:S01]  /*13a0*/  IADD3 R0, PT, PT, R0, 0x6, RZ ;  /* 0x0000000600007810 */ /* 0x000fe20007ffe0ff */
[----:B------:R-:W-:-:S02]  /*13b0*/  HADD2.F32 R31, -RZ, R19.H1_H1 ;  /* 0x30000013ff1f7230 */ /* 0x000fc40000004100 */
[----:B------:R-:W-:Y:S01]  /*13c0*/  HADD2.F32 R19, -RZ, R19.H0_H0 ;  /* 0x20000013ff137230 */ /* 0x000fe20000004100 */
[----:B------:R-:W-:Y:S01]  /*13d0*/  I2FP.F32.U32 R0, R0 ;  /* 0x0000000000007245 */ /* 0x000fe20000201000 */
[----:B------:R-:W-:Y:S02]  /*13e0*/  HADD2.F32 R13, -RZ, R26.H0_H0 ;  /* 0x2000001aff0d7230 */ /* 0x000fe40000004100 */
[----:B------:R-:W-:Y:S01]  /*13f0*/  HADD2.F32 R27, -RZ, R27.H0_H0 ;  /* 0x2000001bff1b7230 */ /* 0x000fe20000004100 */
[----:B0-----:R-:W-:Y:S01]  /*1400*/  UIADD3 UR4, UPT, UPT, -UR39, UR4, URZ ;  /* 0x0000000427047290 */ /* 0x001fe2000fffe1ff */
[-C--:B-1----:R-:W-:Y:S01]  /*1410*/  FMUL.FTZ R2, R2, R3.reuse ;  /* 0x0000000302027220 */ /* 0x082fe20000410000 */
[-C--:B------:R-:W-:Y:S01]  /*1420*/  FMUL.FTZ R4, R4, R3.reuse ;  /* 0x0000000304047220 */ /* 0x080fe20000410000 */
[-C--:B------:R-:W-:Y:S01]  /*1430*/  FMUL.FTZ R5, R5, R3.reuse ;  /* 0x0000000305057220 */ /* 0x080fe20000410000 */
[----:B------:R-:W-:Y:S01]  /*1440*/  FMUL.FTZ R3, R0, R3 ;  /* 0x0000000300037220 */ /* 0x000fe20000410000 */
[----:B------:R-:W-:Y:S01]  /*1450*/  FMUL.FTZ R2, R2, 13.28771209716796875 ;  /* 0x41549a7802027820 */ /* 0x000fe20000410000 */
[----:B------:R-:W-:Y:S01]  /*1460*/  FMUL.FTZ R4, R4, 13.28771209716796875 ;  /* 0x41549a7804047820 */ /* 0x000fe20000410000 */
[----:B------:R-:W-:Y:S01]  /*1470*/  FMUL.FTZ R7, R5, 13.28771209716796875 ;  /* 0x41549a7805077820 */ /* 0x000fe20000410000 */
[----:B------:R-:W-:Y:S01]  /*1480*/  FMUL.FTZ R9, R3, 13.28771209716796875 ;  /* 0x41549a7803097820 */ /* 0x000fe20000410000 */
[----:B------:R-:W0:Y:S01]  /*1490*/  MUFU.EX2 R11, -R2 ;  /* 0x80000002000b7308 */ /* 0x000e220000000800 */
[----:B------:R-:W-:-:S03]  /*14a0*/  I2FP.F32.S32 R0, UR4 ;  /* 0x0000000400007c45 */ /* 0x000fc60008201400 */
[----:B------:R1:W2:Y:S04]  /*14b0*/  MUFU.EX2 R5, -R4 ;  /* 0x8000000400057308 */ /* 0x0002a80000000800 */
[----:B------:R-:W3:Y:S04]  /*14c0*/  MUFU.EX2 R7, -R7 ;  /* 0x8000000700077308 */ /* 0x000ee80000000800 */
[----:B------:R4:W5:Y:S01]  /*14d0*/  MUFU.EX2 R21, -R9 ;  /* 0x8000000900157308 */ /* 0x0009620000000800 */
[--C-:B-1----:R-:W-:Y:S02]  /*14e0*/  HADD2.F32 R4, -RZ, R24.reuse.H1_H1 ;  /* 0x30000018ff047230 */ /* 0x102fe40000004100 */
[----:B0-----:R-:W-:Y:S01]  /*14f0*/  FMUL.FTZ R3, R0, R11 ;  /* 0x0000000b00037220 */ /* 0x001fe20000410000 */
[----:B------:R-:W-:-:S02]  /*1500*/  HADD2.F32 R24, -RZ, R24.H0_H0 ;  /* 0x20000018ff187230 */ /* 0x000fc40000004100 */
[C---:B--2---:R-:W-:Y:S01]  /*1510*/  FMUL.FTZ R5, R0.reuse, R5 ;  /* 0x0000000500057220 */ /* 0x044fe20000410000 */
[----:B------:R-:W-:Y:S01]  /*1520*/  FMUL.RZ R11, R3, 0.15915493667125701904 ;  /* 0x3e22f983030b7820 */ /* 0x000fe2000040c000 */
[--C-:B----4-:R-:W-:Y:S02]  /*1530*/  HADD2.F32 R9, -RZ, R25.reuse.H1_H1 ;  /* 0x30000019ff097230 */ /* 0x110fe40000004100 */
[----:B------:R-:W-:Y:S01]  /*1540*/  FMUL.RZ R12, R5, 0.15915493667125701904 ;  /* 0x3e22f983050c7820 */ /* 0x000fe2000040c000 */
[C---:B---3--:R-:W-:Y:S01]  /*1550*/  FMUL.FTZ R5, R0.reuse, R7 ;  /* 0x0000000700057220 */ /* 0x048fe20000410000 */
[----:B------:R-:W0:Y:S01]  /*1560*/  MUFU.SIN R3, R11 ;  /* 0x0000000b00037308 */ /* 0x000e220000000400 */
[----:B------:R-:W-:Y:S02]  /*1570*/  HADD2.F32 R25, -RZ, R25.H0_H0 ;  /* 0x20000019ff197230 */ /* 0x000fe40000004100 */
[----:B------:R-:W-:Y:S01]  /*1580*/  FMUL.RZ R7, R5, 0.15915493667125701904 ;  /* 0x3e22f98305077820 */ /* 0x000fe2000040c000 */
[----:B-----5:R-:W-:Y:S01]  /*1590*/  FMUL.FTZ R5, R0, R21 ;  /* 0x0000001500057220 */ /* 0x020fe20000410000 */
[----:B------:R-:W-:-:S02]  /*15a0*/  HADD2.F32 R21, -RZ, R18.H0_H0 ;  /* 0x20000012ff157230 */ /* 0x000fc40000004100 */
[--C-:B------:R-:W-:Y:S01]  /*15b0*/  HADD2.F32 R0, -RZ, R16.reuse.H1_H1 ;  /* 0x30000010ff007230 */ /* 0x100fe20000004100 */
[----:B------:R1:W2:Y:S01]  /*15c0*/  MUFU.COS R2, R11 ;  /* 0x0000000b00027308 */ /* 0x0002a20000000000 */
[----:B------:R-:W-:Y:S01]  /*15d0*/  FMUL.RZ R20, R5, 0.15915493667125701904 ;  /* 0x3e22f98305147820 */ /* 0x000fe2000040c000 */
[----:B------:R-:W-:-:S06]  /*15e0*/  HADD2.F32 R16, -RZ, R16.H0_H0 ;  /* 0x20000010ff107230 */ /* 0x000fcc0000004100 */
[----:B------:R-:W-:Y:S01]  /*15f0*/  MUFU.SIN R8, R12 ;  /* 0x0000000c00087308 */ /* 0x000fe20000000400 */
[--C-:B-1----:R-:W-:Y:S02]  /*1600*/  HADD2.F32 R11, -RZ, R17.reuse.H1_H1 ;  /* 0x30000011ff0b7230 */ /* 0x102fe40000004100 */
[----:B0-----:R-:W-:Y:S01]  /*1610*/  FMUL.FTZ R5, R3, R4 ;  /* 0x0000000403057220 */ /* 0x001fe20000410000 */
[----:B------:R-:W-:-:S04]  /*1620*/  HADD2.F32 R17, -RZ, R17.H0_H0 ;  /* 0x20000011ff117230 */ /* 0x000fc80000004100 */
[----:B------:R-:W-:Y:S01]  /*1630*/  MUFU.COS R6, R12 ;  /* 0x0000000c00067308 */ /* 0x000fe20000000000 */
[C---:B--2---:R-:W-:Y:S01]  /*1640*/  FMUL.FTZ R4, R2.reuse, R4 ;  /* 0x0000000402047220 */ /* 0x044fe20000410000 */
[----:B------:R-:W-:-:S03]  /*1650*/  FFMA.FTZ R5, R2, R24, -R5 ;  /* 0x0000001802057223 */ /* 0x000fc60000010805 */
[----:B------:R-:W-:-:S03]  /*1660*/  FFMA.FTZ R24, R3, R24, R4 ;  /* 0x0000001803187223 */ /* 0x000fc60000010004 */
[----:B------:R-:W0:Y:S02]  /*1670*/  MUFU.SIN R12, R7 ;  /* 0x00000007000c7308 */ /* 0x000e240000000400 */
[----:B------:R-:W-:-:S06]  /*1680*/  F2FP.F16.F32.PACK_AB R24, R24, R5 ;  /* 0x000000051818723e */ /* 0x000fcc00000000ff */
[----:B------:R-:W-:Y:S08]  /*1690*/  MUFU.SIN R18, R20 ;  /* 0x0000001400127308 */ /* 0x000ff00000000400 */
        /* <DEDUP_REMOVED lines=38> */
.L_x_2860:
        /* <DEDUP_REMOVED lines=28> */
[----:B------:R-:W-:-:S03]  /*1ac0*/  ISETP.GE.AND P0, PT, R0, R11, PT ;  /* 0x0000000b0000720c */ /* 0x000fc60003f06270 */
[----:B------:R-:W-:-:S05]  /*1ad0*/  IMAD.MOV.U32 R28, RZ, RZ, R3 ;  /* 0x000000ffff1c7224 */ /* 0x000fca00078e0003 */
        /* <DEDUP_REMOVED lines=24> */
.L_x_2862:
[----:B------:R-:W0:Y:S01]  /*1c60*/  S2R R3, SR_CgaCtaId ;  /* 0x0000000000037919 */ /* 0x000e220000008800 */
[----:B------:R-:W1:Y:S01]  /*1c70*/  LDC R5, c[0x0][0x400] ;  /* 0x00010000ff057b82 */ /* 0x000e620000000800 */
[----:B------:R-:W-:Y:S01]  /*1c80*/  ISETP.NE.AND P6, PT, R22, RZ, PT ;  /* 0x000000ff1600720c */ /* 0x000fe20003fc5270 */
[----:B------:R-:W-:Y:S05]  /*1c90*/  WARPSYNC.ALL ;  /* 0x0000000000007948 */ /* 0x000fea0003800000 */
[----:B------:R-:W-:-:S05]  /*1ca0*/  MOV R0, 0x400 ;  /* 0x0000040000007802 */ /* 0x000fca0000000f00 */
[----:B------:R-:W-:-:S05]  /*1cb0*/  VIADD R0, R0, 0x240 ;  /* 0x0000024000007836 */ /* 0x000fca0000000000 */
[----:B0-----:R-:W-:Y:S01]  /*1cc0*/  LEA R0, R3, R0, 0x18 ;  /* 0x0000000003007211 */ /* 0x001fe200078ec0ff */
[----:B------:R-:W-:-:S03]  /*1cd0*/  @!P6 IMAD R3, R23, R28, R29 ;  /* 0x0000001c1703e224 */ /* 0x000fc600078e021d */
[-C--:B-1----:R-:W-:Y:S02]  /*1ce0*/  LEA R10, R5, R0.reuse, 0x1 ;  /* 0x00000000050a7211 */ /* 0x082fe400078e08ff */
[----:B------:R-:W-:-:S03]  /*1cf0*/  @!P6 LEA R2, R3, R0, 0x1 ;  /* 0x000000000302e211 */ /* 0x000fc600078e08ff */
[----:B------:R-:W-:Y:S02]  /*1d00*/  @!P6 IMAD R3, R3, 0x2, R10 ;  /* 0x000000020303e824 */ /* 0x000fe400078e020a */
[----:B------:R0:W-:Y:S04]  /*1d10*/  @!P6 STS.128 [R2], R24 ;  /* 0x000000180200e388 */ /* 0x0001e80000000c00 */
[----:B------:R1:W-:Y:S01]  /*1d20*/  @!P6 STS.128 [R3], R16 ;  /* 0x000000100300e388 */ /* 0x0003e20000000c00 */
[----:B0-----:R-:W-:Y:S01]  /*1d30*/  SHF.R.S32.HI R2, RZ, 0x1f, R5 ;  /* 0x0000001fff027819 */ /* 0x001fe20000011405 */
[----:B------:R-:W-:Y:S03]  /*1d40*/  BAR.SYNC.DEFER_BLOCKING 0x0 ;  /* 0x0000000000007b1d */ /* 0x000fe60000010000 */
[----:B------:R-:W-:-:S03]  /*1d50*/  LEA.HI R2, R2, R5, RZ, 0x2 ;  /* 0x0000000502027211 */ /* 0x000fc600078f10ff */
[----:B------:R-:W-:Y:S04]  /*1d60*/  BSSY.RECONVERGENT B0, `(.L_x_2863) ;  /* 0x00000a4000007945 */ /* 0x000fe80003800200 */
[----:B-1----:R-:W-:Y:S05]  /*1d70*/  @P6 BRA `(.L_x_2864) ;  /* 0x0000000800886947 */ /* 0x002fea0003800000 */
[----:B------:R-:W-:Y:S01]  /*1d80*/  SHF.R.S32.HI R2, RZ, 0x2, R2 ;  /* 0x00000002ff027819 */ /* 0x000fe20000011402 */
[----:B------:R-:W-:Y:S04]  /*1d90*/  BSSY.RECONVERGENT B1, `(.L_x_2865) ;  /* 0x0000081000017945 */ /* 0x000fe80003800200 */
[----:B------:R-:W-:-:S05]  /*1da0*/  IMAD R2, R28, R2, RZ ;  /* 0x000000021c027224 */ /* 0x000fca00078e02ff */
[----:B------:R-:W-:-:S04]  /*1db0*/  LEA.HI R3, R29, R2, RZ, 0x1f ;  /* 0x000000021d037211 */ /* 0x000fc800078ff8ff */
[C---:B------:R-:W-:Y:S01]  /*1dc0*/  LEA R30, R3.reuse, R0, 0x1 ;  /* 0x00000000031e7211 */ /* 0x040fe200078e08ff */
[----:B------:R-:W-:Y:S01]  /*1dd0*/  IMAD R32, R3, 0x2, R10 ;  /* 0x0000000203207824 */ /* 0x000fe200078e020a */
[----:B------:R-:W-:Y:S02]  /*1de0*/  SHF.R.S32.HI R2, RZ, 0x1f, R3 ;  /* 0x0000001fff027819 */ /* 0x000fe40000011403 */
[C---:B------:R-:W-:Y:S01]  /*1df0*/  LEA R31, R23.reuse, R30, 0x1 ;  /* 0x0000001e171f7211 */ /* 0x040fe200078e08ff */
[----:B------:R-:W0:Y:S01]  /*1e00*/  LDS.64 R8, [R30] ;  /* 0x000000001e087984 */ /* 0x000e220000000a00 */
[----:B------:R-:W-:Y:S02]  /*1e10*/  LEA R33, R23, R32, 0x1 ;  /* 0x0000002017217211 */ /* 0x000fe400078e08ff */
[----:B------:R-:W-:Y:S01]  /*1e20*/  LEA.HI R2, R2, R3, RZ, 0x2 ;  /* 0x0000000302027211 */ /* 0x000fe200078f10ff */
[----:B------:R-:W1:Y:S03]  /*1e30*/  LDS.64 R26, [R31] ;  /* 0x000000001f1a7984 */ /* 0x000e660000000a00 */
[----:B------:R-:W-:Y:S01]  /*1e40*/  SHF.L.U32 R2, R2, 0x1, RZ ;  /* 0x0000000102027819 */ /* 0x000fe200000006ff */
[----:B------:R-:W2:Y:S03]  /*1e50*/  LDS.64 R12, [R32] ;  /* 0x00000000200c7984 */ /* 0x000ea60000000a00 */
[----:B------:R-:W-:Y:S01]  /*1e60*/  LOP3.LUT R7, R2, 0xfffffff8, RZ, 0xc0, !PT ;  /* 0xfffffff802077812 */ /* 0x000fe200078ec0ff */
[----:B------:R-:W3:Y:S03]  /*1e70*/  LDS.64 R14, [R33] ;  /* 0x00000000210e7984 */ /* 0x000ee60000000a00 */
[----:B------:R-:W-:-:S02]  /*1e80*/  ISETP.GE.AND P0, PT, R7, R5, PT ;  /* 0x000000050700720c */ /* 0x000fc40003f06270 */
[--C-:B0-----:R-:W-:Y:S02]  /*1e90*/  SHF.R.U64 R4, R8, 0x10, R9.reuse ;  /* 0x0000001008047819 */ /* 0x101fe40000001209 */
[----:B------:R-:W-:Y:S02]  /*1ea0*/  SHF.R.U32.HI R6, RZ, 0x10, R9 ;  /* 0x00000010ff067819 */ /* 0x000fe40000011609 */
[--C-:B-1----:R-:W-:Y:S02]  /*1eb0*/  SHF.R.U64 R25, R26, 0x10, R27.reuse ;  /* 0x000000101a197819 */ /* 0x102fe4000000121b */
[----:B------:R-:W-:Y:S02]  /*1ec0*/  PRMT R24, R8, 0x5410, R26 ;  /* 0x0000541008187816 */ /* 0x000fe4000000001a */
[----:B------:R-:W-:Y:S02]  /*1ed0*/  PRMT R26, R9, 0x5410, R27 ;  /* 0x00005410091a7816 */ /* 0x000fe4000000001b */
[----:B------:R-:W-:-:S02]  /*1ee0*/  PRMT R25, R4, 0x5410, R25 ;  /* 0x0000541004197816 */ /* 0x000fc40000000019 */
[----:B------:R-:W-:Y:S02]  /*1ef0*/  SHF.R.U32.HI R27, RZ, 0x10, R27 ;  /* 0x00000010ff1b7819 */ /* 0x000fe4000001161b */
[--C-:B--2---:R-:W-:Y:S02]  /*1f00*/  SHF.R.U64 R4, R12, 0x10, R13.reuse ;  /* 0x000000100c047819 */ /* 0x104fe4000000120d */
[----:B------:R-:W-:Y:S02]  /*1f10*/  SHF.R.U32.HI R2, RZ, 0x10, R13 ;  /* 0x00000010ff027819 */ /* 0x000fe4000001160d */
[--C-:B---3--:R-:W-:Y:S02]  /*1f20*/  SHF.R.U64 R17, R14, 0x10, R15.reuse ;  /* 0x000000100e117819 */ /* 0x108fe4000000120f */
[----:B------:R-:W-:Y:S02]  /*1f30*/  SHF.R.U32.HI R19, RZ, 0x10, R15 ;  /* 0x00000010ff137819 */ /* 0x000fe4000001160f */
[----:B------:R-:W-:-:S02]  /*1f40*/  PRMT R27, R6, 0x5410, R27 ;  /* 0x00005410061b7816 */ /* 0x000fc4000000001b */
[----:B------:R-:W-:Y:S02]  /*1f50*/  PRMT R16, R12, 0x5410, R14 ;  /* 0x000054100c107816 */ /* 0x000fe4000000000e */
[----:B------:R-:W-:Y:S02]  /*1f60*/  PRMT R18, R13, 0x5410, R15 ;  /* 0x000054100d127816 */ /* 0x000fe4000000000f */
[----:B------:R-:W-:Y:S02]  /*1f70*/  PRMT R17, R4, 0x5410, R17 ;  /* 0x0000541004117816 */ /* 0x000fe40000000011 */
[----:B------:R-:W-:Y:S01]  /*1f80*/  PRMT R19, R2, 0x5410, R19 ;  /* 0x0000541002137816 */ /* 0x000fe20000000013 */
[----:B------:R-:W-:Y:S06]  /*1f90*/  @P0 BRA `(.L_x_2866) ;  /* 0x0000000400800947 */ /* 0x000fec0003800000 */
[----:B------:R-:W-:Y:S01]  /*1fa0*/  I2FP.F32.S32 R3, R5 ;  /* 0x0000000500037245 */ /* 0x000fe20000201400 */
[----:B------:R-:W0:Y:S01]  /*1fb0*/  LDCU UR4, c[0x0][0x40c] ;  /* 0x00008180ff0477ac */ /* 0x000e220008000800 */
[----:B------:R-:W-:Y:S01]  /*1fc0*/  I2FP.F32.S32 R2, R7 ;  /* 0x0000000700027245 */ /* 0x000fe20000201400 */
[C---:B------:R-:W-:Y:S01]  /*1fd0*/  VIADD R4, R7.reuse, 0x2 ;  /* 0x0000000207047836 */ /* 0x040fe20000000000 */
[C---:B------:R-:W-:Y:S01]  /*1fe0*/  IADD3 R5, PT, PT, R7.reuse, 0x4, RZ ;  /* 0x0000000407057810 */ /* 0x040fe20007ffe0ff */
[--C-:B------:R-:W-:Y:S01]  /*1ff0*/  HADD2.F32 R21, -RZ, R25.reuse.H1_H1 ;  /* 0x30000019ff157230 */ /* 0x100fe20000004100 */
[----:B------:R-:W1:Y:S01]  /*2000*/  MUFU.RCP R3, R3 ;  /* 0x0000000300037308 */ /* 0x000e620000001000 */
[----:B------:R-:W-:Y:S01]  /*2010*/  IADD3 R6, PT, PT, R7, 0x6, RZ ;  /* 0x0000000607067810 */ /* 0x000fe20007ffe0ff */
[----:B------:R-:W-:Y:S01]  /*2020*/  HADD2.F32 R20, -RZ, R25.H0_H0 ;  /* 0x20000019ff147230 */ /* 0x000fe20000004100 */
[----:B------:R-:W-:Y:S01]  /*2030*/  I2FP.F32.S32 R4, R4 ;  /* 0x0000000400047245 */ /* 0x000fe20000201400 */
[----:B------:R-:W-:Y:S01]  /*2040*/  HADD2.F32 R12, -RZ, R24.H1_H1 ;  /* 0x30000018ff0c7230 */ /* 0x000fe20000004100 */
[----:B------:R-:W-:Y:S01]  /*2050*/  I2FP.F32.S32 R5, R5 ;  /* 0x0000000500057245 */ /* 0x000fe20000201400 */
[--C-:B------:R-:W-:Y:S01]  /*2060*/  HADD2.F32 R25, -RZ, R17.reuse.H1_H1 ;  /* 0x30000011ff197230 */ /* 0x100fe20000004100 */
[----:B------:R-:W-:Y:S01]  /*2070*/  I2FP.F32.S32 R6, R6 ;  /* 0x0000000600067245 */ /* 0x000fe20000201400 */
[----:B------:R-:W-:-:S02]  /*2080*/  HADD2.F32 R22, -RZ, R17.H0_H0 ;  /* 0x20000011ff167230 */ /* 0x000fc40000004100 */
[--C-:B------:R-:W-:Y:S02]  /*2090*/  HADD2.F32 R38, -RZ, R19.reuse.H1_H1 ;  /* 0x30000013ff267230 */ /* 0x100fe40000004100 */
[----:B------:R-:W-:Y:S01]  /*20a0*/  HADD2.F32 R39, -RZ, R19.H0_H0 ;  /* 0x20000013ff277230 */ /* 0x000fe20000004100 */
[----:B0-----:R-:W-:Y:S01]  /*20b0*/  UIADD3 UR4, UPT, UPT, -UR39, UR4, URZ ;  /* 0x0000000427047290 */ /* 0x001fe2000fffe1ff */
[----:B------:R-:W-:Y:S02]  /*20c0*/  HADD2.F32 R24, -RZ, R24.H0_H0 ;  /* 0x20000018ff187230 */ /* 0x000fe40000004100 */
[--C-:B------:R-:W-:Y:S02]  /*20d0*/  HADD2.F32 R34, -RZ, R26.reuse.H1_H1 ;  /* 0x3000001aff227230 */ /* 0x100fe40000004100 */
        /* <DEDUP_REMOVED lines=9> */
[----:B------:R-:W-:Y:S01]  /*2170*/  HADD2.F32 R35, -RZ, R26.H0_H0 ;  /* 0x2000001aff237230 */ /* 0x000fe20000004100 */
[----:B------:R-:W0:Y:S01]  /*2180*/  MUFU.EX2 R2, -R2 ;  /* 0x8000000200027308 */ /* 0x000e220000000800 */
[----:B------:R-:W-:-:S02]  /*2190*/  HADD2.F32 R26, -RZ, R18.H1_H1 ;  /* 0x30000012ff1a7230 */ /* 0x000fc40000004100 */
[--C-:B------:R-:W-:Y:S01]  /*21a0*/  HADD2.F32 R36, -RZ, R27.reuse.H1_H1 ;  /* 0x3000001bff247230 */ /* 0x100fe20000004100 */
[----:B------:R-:W1:Y:S01]  /*21b0*/  MUFU.EX2 R4, -R4 ;  /* 0x8000000400047308 */ /* 0x000e620000000800 */
[----:B------:R-:W-:Y:S02]  /*21c0*/  HADD2.F32 R37, -RZ, R27.H0_H0 ;  /* 0x2000001bff257230 */ /* 0x000fe40000004100 */
[----:B------:R-:W-:Y:S01]  /*21d0*/  HADD2.F32 R27, -RZ, R18.H0_H0 ;  /* 0x20000012ff1b7230 */ /* 0x000fe20000004100 */
[----:B------:R-:W2:Y:S04]  /*21e0*/  MUFU.EX2 R6, -R6 ;  /* 0x8000000600067308 */ /* 0x000ea80000000800 */
[----:B------:R-:W3:Y:S01]  /*21f0*/  MUFU.EX2 R7, -R7 ;  /* 0x8000000700077308 */ /* 0x000ee20000000800 */
[----:B0-----:R-:W-:-:S04]  /*2200*/  FMUL.FTZ R3, R15, R2 ;  /* 0x000000020f037220 */ /* 0x001fc80000410000 */
[----:B------:R-:W-:Y:S01]  /*2210*/  FMUL.RZ R11, R3, 0.15915493667125701904 ;  /* 0x3e22f983030b7820 */ /* 0x000fe2000040c000 */
[----:B-1----:R-:W-:-:S03]  /*2220*/  FMUL.FTZ R5, R15, R4 ;  /* 0x000000040f057220 */ /* 0x002fc60000410000 */
[----:B------:R-:W0:Y:S01]  /*2230*/  MUFU.SIN R3, R11 ;  /* 0x0000000b00037308 */ /* 0x000e220000000400 */
[----:B------:R-:W-:Y:S01]  /*2240*/  FMUL.RZ R5, R5, 0.15915493667125701904 ;  /* 0x3e22f98305057820 */ /* 0x000fe2000040c000 */
[----:B--2---:R-:W-:-:S04]  /*2250*/  FMUL.FTZ R4, R15, R6 ;  /* 0x000000060f047220 */ /* 0x004fc80000410000 */
[----:B------:R-:W-:Y:S01]  /*2260*/  FMUL.RZ R6, R4, 0.15915493667125701904 ;  /* 0x3e22f98304067820 */ /* 0x000fe2000040c000 */
[----:B---3--:R-:W-:Y:S01]  /*2270*/  FMUL.FTZ R4, R15, R7 ;  /* 0x000000070f047220 */ /* 0x008fe20000410000 */
[----:B------:R1:W2:Y:S03]  /*2280*/  MUFU.COS R2, R11 ;  /* 0x0000000b00027308 */ /* 0x0002a60000000000 */
[----:B------:R-:W-:-:S05]  /*2290*/  FMUL.RZ R15, R4, 0.15915493667125701904 ;  /* 0x3e22f983040f7820 */ /* 0x000fca000040c000 */
[----:B------:R-:W3:Y:S01]  /*22a0*/  MUFU.COS R8, R5 ;  /* 0x0000000500087308 */ /* 0x000ee20000000000 */
[--C-:B-1----:R-:W-:Y:S02]  /*22b0*/  HADD2.F32 R11, -RZ, R16.reuse.H1_H1 ;  /* 0x30000010ff0b7230 */ /* 0x102fe40000004100 */
[----:B------:R-:W-:-:S03]  /*22c0*/  HADD2.F32 R16, -RZ, R16.H0_H0 ;  /* 0x20000010ff107230 */ /* 0x000fc60000004100 */
[----:B0-----:R-:W-:Y:S02]  /*22d0*/  FMUL.FTZ R7, R11, R3 ;  /* 0x000000030b077220 */ /* 0x001fe40000410000 */
[----:B------:R0:W1:Y:S01]  /*22e0*/  MUFU.SIN R9, R5 ;  /* 0x0000000500097308 */ /* 0x0000620000000400 */
[-C--:B--2---:R-:W-:Y:S01]  /*22f0*/  FMUL.FTZ R4, R12, R2.reuse ;  /* 0x000000020c047220 */ /* 0x084fe20000410000 */
[----:B------:R-:W-:-:S03]  /*2300*/  FFMA.FTZ R7, R16, R2, -R7 ;  /* 0x0000000210077223 */ /* 0x000fc60000010807 */
[----:B------:R-:W-:-:S03]  /*2310*/  FFMA.FTZ R4, R24, R3, R4 ;  /* 0x0000000318047223 */ /* 0x000fc60000010004 */
[----:B------:R-:W2:Y:S01]  /*2320*/  MUFU.SIN R14, R6 ;  /* 0x00000006000e7308 */ /* 0x000ea20000000400 */
[----:B0-----:R-:W-:Y:S01]  /*2330*/  FMUL.FTZ R5, R12, R3 ;  /* 0x000000030c057220 */ /* 0x001fe20000410000 */
[----:B---3--:R-:W-:-:S03]  /*2340*/  FMUL.FTZ R12, R25, R8 ;  /* 0x00000008190c7220 */ /* 0x008fc60000410000 */
[----:B------:R-:W-:-:S03]  /*2350*/  FFMA.FTZ R5, R24, R2, -R5 ;  /* 0x0000000218057223 */ /* 0x000fc60000010805 */
[----:B------:R0:W3:Y:S01]  /*2360*/  MUFU.COS R13, R6 ;  /* 0x00000006000d7308 */ /* 0x0000e20000000000 */
[----:B-1----:R-:W-:Y:S01]  /*2370*/  FFMA.FTZ R12, R22, R9, R12 ;  /* 0x00000009160c7223 */ /* 0x002fe2000001000c */
[----:B------:R-:W-:-:S06]  /*2380*/  F2FP.F16.F32.PACK_AB R24, R4, R5 ;  /* 0x000000050418723e */ /* 0x000fcc00000000ff */
[----:B------:R-:W1:Y:S01]  /*2390*/  MUFU.COS R17, R15 ;  /* 0x0000000f00117308 */ /* 0x000e620000000000 */
[----:B0-----:R-:W-:Y:S01]  /*23a0*/  FMUL.FTZ R6, R11, R2 ;  /* 0x000000020b067220 */ /* 0x001fe20000410000 */
[----:B------:R-:W-:Y:S01]  /*23b0*/  FMUL.FTZ R2, R21, R8 ;  /* 0x0000000815027220 */ /* 0x000fe20000410000 */
[----:B------:R-:W-:Y:S02]  /*23c0*/  FMUL.FTZ R11, R25, R9 ;  /* 0x00000009190b7220 */ /* 0x000fe40000410000 */
[----:B------:R-:W-:Y:S01]  /*23d0*/  FFMA.FTZ R6, R16, R3, R6 ;  /* 0x0000000310067223 */ /* 0x000fe20000010006 */
[-C--:B------:R-:W-:Y:S01]  /*23e0*/  FMUL.FTZ R3, R21, R9.reuse ;  /* 0x0000000915037220 */ /* 0x080fe20000410000 */
[----:B------:R-:W-:Y:S01]  /*23f0*/  FFMA.FTZ R2, R20, R9, R2 ;  /* 0x0000000914027223 */ /* 0x000fe20000010002 */
[----:B------:R0:W4:Y:S01]  /*2400*/  MUFU.SIN R19, R15 ;  /* 0x0000000f00137308 */ /* 0x0001220000000400 */
[----:B--2---:R-:W-:Y:S01]  /*2410*/  FMUL.FTZ R16, R26, R14 ;  /* 0x0000000e1a107220 */ /* 0x004fe20000410000 */
[-C--:B---3--:R-:W-:Y:S01]  /*2420*/  FMUL.FTZ R9, R34, R13.reuse ;  /* 0x0000000d22097220 */ /* 0x088fe20000410000 */
[-C--:B------:R-:W-:Y:S01]  /*2430*/  FFMA.FTZ R3, R20, R8.reuse, -R3 ;  /* 0x0000000814037223 */ /* 0x080fe20000010803 */
[----:B------:R-:W-:Y:S01]  /*2440*/  FFMA.FTZ R11, R22, R8, -R11 ;  /* 0x00000008160b7223 */ /* 0x000fe2000001080b */
[----:B------:R-:W-:Y:S01]  /*2450*/  FFMA.FTZ R18, R27, R13, -R16 ;  /* 0x0000000d1b127223 */ /* 0x000fe20000010810 */
[-C--:B------:R-:W-:Y:S01]  /*2460*/  FMUL.FTZ R8, R34, R14.reuse ;  /* 0x0000000e22087220 */ /* 0x080fe20000410000 */
[CC--:B------:R-:W-:Y:S01]  /*2470*/  FFMA.FTZ R9, R35.reuse, R14.reuse, R9 ;  /* 0x0000000e23097223 */ /* 0x0c0fe20000010009 */
[----:B------:R-:W-:Y:S01]  /*2480*/  F2FP.F16.F32.PACK_AB R25, R2, R3 ;  /* 0x000000030219723e */ /* 0x000fe200000000ff */
[----:B0-----:R-:W-:Y:S01]  /*2490*/  FMUL.FTZ R15, R26, R13 ;  /* 0x0000000d1a0f7220 */ /* 0x001fe20000410000 */
[-C--:B-1----:R-:W-:Y:S01]  /*24a0*/  FMUL.FTZ R16, R36, R17.reuse ;  /* 0x0000001124107220 */ /* 0x082fe20000410000 */
[----:B------:R-:W-:Y:S01]  /*24b0*/  FMUL.FTZ R22, R38, R17 ;  /* 0x0000001126167220 */ /* 0x000fe20000410000 */
[----:B------:R-:W-:Y:S01]  /*24c0*/  FFMA.FTZ R8, R35, R13, -R8 ;  /* 0x0000000d23087223 */ /* 0x000fe20000010808 */
[----:B------:R-:W-:-:S04]  /*24d0*/  FFMA.FTZ R15, R27, R14, R15 ;  /* 0x0000000e1b0f7223 */ /* 0x000fc8000001000f */
[----:B------:R-:W-:Y:S01]  /*24e0*/  F2FP.F16.F32.PACK_AB R26, R9, R8 ;  /* 0x00000008091a723e */ /* 0x000fe200000000ff */
[-C--:B----4-:R-:W-:Y:S01]  /*24f0*/  FMUL.FTZ R14, R36, R19.reuse ;  /* 0x00000013240e7220 */ /* 0x090fe20000410000 */
[-C--:B------:R-:W-:Y:S01]  /*2500*/  FMUL.FTZ R20, R38, R19.reuse ;  /* 0x0000001326147220 */ /* 0x080fe20000410000 */
[-C--:B------:R-:W-:Y:S01]  /*2510*/  FFMA.FTZ R27, R37, R19.reuse, R16 ;  /* 0x00000013251b7223 */ /* 0x080fe20000010010 */
[----:B------:R-:W-:Y:S01]  /*2520*/  FFMA.FTZ R19, R39, R19, R22 ;  /* 0x0000001327137223 */ /* 0x000fe20000010016 */
[-C--:B------:R-:W-:Y:S01]  /*2530*/  FFMA.FTZ R14, R37, R17.reuse, -R14 ;  /* 0x00000011250e7223 */ /* 0x080fe2000001080e */
[----:B------:R-:W-:Y:S01]  /*2540*/  FFMA.FTZ R20, R39, R17, -R20 ;  /* 0x0000001127147223 */ /* 0x000fe20000010814 */
[----:B------:R-:W-:Y:S02]  /*2550*/  F2FP.F16.F32.PACK_AB R16, R6, R7 ;  /* 0x000000070610723e */ /* 0x000fe400000000ff */
[----:B------:R-:W-:Y:S02]  /*2560*/  F2FP.F16.F32.PACK_AB R17, R12, R11 ;  /* 0x0000000b0c11723e */ /* 0x000fe400000000ff */
[----:B------:R-:W-:-:S02]  /*2570*/  F2FP.F16.F32.PACK_AB R18, R15, R18 ;  /* 0x000000120f12723e */ /* 0x000fc400000000ff */
[----:B------:R-:W-:Y:S02]  /*2580*/  F2FP.F16.F32.PACK_AB R27, R27, R14 ;  /* 0x0000000e1b1b723e */ /* 0x000fe400000000ff */
[----:B------:R-:W-:-:S07]  /*2590*/  F2FP.F16.F32.PACK_AB R19, R19, R20 ;  /* 0x000000141313723e */ /* 0x000fce00000000ff */
.L_x_2866:
[----:B------:R-:W-:Y:S05]  /*25a0*/  BSYNC.RECONVERGENT B1 ;  /* 0x0000000000017941 */ /* 0x000fea0003800200 */
.L_x_2865:
[----:B------:R-:W-:Y:S02]  /*25b0*/  LOP3.LUT R2, R17, 0xffff, RZ, 0xc0, !PT ;  /* 0x0000ffff11027812 */ /* 0x000fe400078ec0ff */
[----:B------:R-:W-:Y:S02]  /*25c0*/  LOP3.LUT R4, R25, 0xffff, RZ, 0xc0, !PT ;  /* 0x0000ffff19047812 */ /* 0x000fe400078ec0ff */
[----:B------:R-:W-:Y:S01]  /*25d0*/  PRMT R8, R19, 0x7732, RZ ;  /* 0x0000773213087816 */ /* 0x000fe200000000ff */
[----:B------:R-:W-:Y:S01]  /*25e0*/  IMAD.WIDE.U32 R2, R2, 0x10000, RZ ;  /* 0x0001000002027825 */ /* 0x000fe200078e00ff */
[----:B------:R-:W-:Y:S02]  /*25f0*/  PRMT R9, R18, 0x7732, RZ ;  /* 0x0000773212097816 */ /* 0x000fe400000000ff */
[----:B------:R-:W-:Y:S01]  /*2600*/  PRMT R11, R26, 0x5410, R27 ;  /* 0x000054101a0b7816 */ /* 0x000fe2000000001b */
[----:B------:R-:W-:Y:S01]  /*2610*/  IMAD.WIDE.U32 R4, R4, 0x10000, RZ ;  /* 0x0001000004047825 */ /* 0x000fe200078e00ff */
[----:B------:R-:W-:-:S02]  /*2620*/  LOP3.LUT R6, R2, 0xffff, R16, 0xf8, !PT ;  /* 0x0000ffff02067812 */ /* 0x000fc400078ef810 */
[----:B------:R-:W-:Y:S02]  /*2630*/  PRMT R7, R18, 0x5410, R19 ;  /* 0x0000541012077816 */ /* 0x000fe40000000013 */
[----:B------:R-:W-:Y:S02]  /*2640*/  PRMT R21, R9, 0x5410, R8 ;  /* 0x0000541009157816 */ /* 0x000fe40000000008 */
[----:B------:R-:W-:Y:S02]  /*2650*/  PRMT R2, R17, 0x7732, RZ ;  /* 0x0000773211027816 */ /* 0x000fe400000000ff */
[----:B------:R-:W-:Y:S02]  /*2660*/  LOP3.LUT R9, R11, R5, RZ, 0xfc, !PT ;  /* 0x000000050b097212 */ /* 0x000fe400078efcff */
[----:B------:R-:W-:Y:S02]  /*2670*/  LOP3.LUT R8, R4, 0xffff, R24, 0xf8, !PT ;  /* 0x0000ffff04087812 */ /* 0x000fe400078ef818 */
[----:B------:R-:W-:-:S02]  /*2680*/  PRMT R11, R27, 0x7732, RZ ;  /* 0x000077321b0b7816 */ /* 0x000fc400000000ff */
[----:B------:R-:W-:Y:S02]  /*2690*/  PRMT R4, R25, 0x7732, RZ ;  /* 0x0000773219047816 */ /* 0x000fe400000000ff */
[----:B------:R-:W-:Y:S02]  /*26a0*/  PRMT R12, R26, 0x7732, RZ ;  /* 0x000077321a0c7816 */ /* 0x000fe400000000ff */
[----:B------:R-:W-:Y:S01]  /*26b0*/  PRMT R14, R24, 0x7732, RZ ;  /* 0x00007732180e7816 */ /* 0x000fe200000000ff */
[----:B------:R-:W-:Y:S01]  /*26c0*/  IMAD.WIDE.U32 R4, R4, 0x10000, RZ ;  /* 0x0001000004047825 */ /* 0x000fe200078e00ff */
[----:B------:R-:W-:Y:S02]  /*26d0*/  LOP3.LUT R7, R7, R3, RZ, 0xfc, !PT ;  /* 0x0000000307077212 */ /* 0x000fe400078efcff */
[----:B------:R-:W-:Y:S01]  /*26e0*/  PRMT R13, R16, 0x7732, RZ ;  /* 0x00007732100d7816 */ /* 0x000fe200000000ff */
[----:B------:R-:W-:Y:S01]  /*26f0*/  IMAD.WIDE.U32 R2, R2, 0x10000, RZ ;  /* 0x0001000002027825 */ /* 0x000fe200078e00ff */
[----:B------:R-:W-:Y:S01]  /*2700*/  PRMT R15, R12, 0x5410, R11 ;  /* 0x000054100c0f7816 */ /* 0x000fe2000000000b */
[----:B------:R0:W-:Y:S02]  /*2710*/  STS.64 [R32], R6 ;  /* 0x0000000620007388 */ /* 0x0001e40000000a00 */
[----:B------:R-:W-:Y:S01]  /*2720*/  IMAD.MOV.U32 R11, RZ, RZ, R14 ;  /* 0x000000ffff0b7224 */ /* 0x000fe200078e000e */
[----:B------:R-:W-:-:S02]  /*2730*/  LOP3.LUT R3, R21, R3, RZ, 0xfc, !PT ;  /* 0x0000000315037212 */ /* 0x000fc400078efcff */
[----:B------:R-:W-:Y:S02]  /*2740*/  LOP3.LUT R2, R2, R13, RZ, 0xfc, !PT ;  /* 0x0000000d02027212 */ /* 0x000fe400078efcff */
[----:B------:R-:W-:Y:S02]  /*2750*/  LOP3.LUT R5, R15, R5, RZ, 0xfc, !PT ;  /* 0x000000050f057212 */ /* 0x000fe400078efcff */
[----:B------:R-:W-:Y:S01]  /*2760*/  LOP3.LUT R4, R4, R11, RZ, 0xfc, !PT ;  /* 0x0000000b04047212 */ /* 0x000fe200078efcff */
[----:B------:R0:W-:Y:S04]  /*2770*/  STS.64 [R33], R2 ;  /* 0x0000000221007388 */ /* 0x0001e80000000a00 */
[----:B------:R0:W-:Y:S04]  /*2780*/  STS.64 [R30], R8 ;  /* 0x000000081e007388 */ /* 0x0001e80000000a00 */
[----:B------:R0:W-:Y:S02]  /*2790*/  STS.64 [R31], R4 ;  /* 0x000000041f007388 */ /* 0x0001e40000000a00 */
.L_x_2864:
[----:B------:R-:W-:Y:S05]  /*27a0*/  BSYNC.RECONVERGENT B0 ;  /* 0x0000000000007941 */ /* 0x000fea0003800200 */
.L_x_2863:
[----:B------:R-:W-:Y:S01]  /*27b0*/  BAR.SYNC.DEFER_BLOCKING 0x0 ;  /* 0x0000000000007b1d */ /* 0x000fe20000010000 */
[----:B------:R-:W-:-:S05]  /*27c0*/  @!P6 IMAD R23, R23, R28, R29 ;  /* 0x0000001c1717e224 */ /* 0x000fca00078e021d */
[C---:B------:R-:W-:Y:S02]  /*27d0*/  @!P6 LEA R0, R23.reuse, R0, 0x1 ;  /* 0x000000001700e211 */ /* 0x040fe400078e08ff */
[----:B------:R-:W-:-:S03]  /*27e0*/  @!P6 LEA R10, R23, R10, 0x1 ;  /* 0x0000000a170ae211 */ /* 0x000fc600078e08ff */
[----:B------:R1:W2:Y:S04]  /*27f0*/  @!P6 LDS.128 R24, [R0] ;  /* 0x000000000018e984 */ /* 0x0002a80000000c00 */
[----:B------:R1:W3:Y:S01]  /*2800*/  @!P6 LDS.128 R16, [R10] ;  /* 0x000000000a10e984 */ /* 0x0002e20000000c00 */
[----:B------:R-:W-:Y:S06]  /*2810*/  BAR.SYNC.DEFER_BLOCKING 0x0 ;  /* 0x0000000000007b1d */ /* 0x000fec0000010000 */
.L_x_2861:
[----:B------:R-:W-:Y:S05]  /*2820*/  BSYNC.RECONVERGENT B6 ;  /* 0x0000000000067941 */ /* 0x000fea0003800200 */
.L_x_2859:
[----:B-1----:R-:W-:Y:S01]  /*2830*/  IMAD.MOV.U32 R0, RZ, RZ, -0x800001 ;  /* 0xff7fffffff007424 */ /* 0x002fe200078e00ff */
[----:B------:R-:W-:-:S04]  /*2840*/  ISETP.GT.U32.AND P0, PT, R120, 0x1f, PT ;  /* 0x0000001f7800780c */ /* 0x000fc80003f04070 */
[----:B------:R1:W-:Y:S09]  /*2850*/  STL [R1+0x8], R0 ;  /* 0x0000080001007387 */ /* 0x0003f20000100800 */
[----:B------:R-:W-:Y:S05]  /*2860*/  @P0 BRA `(.L_x_2867) ;  /* 0x0000000000f00947 */ /* 0x000fea0003800000 */
[----:B------:R-:W4:Y:S01]  /*2870*/  LDCU UR5, c[0x0][0x3f4] ;  /* 0x00007e80ff0577ac */ /* 0x000f220008000800 */
[----:B------:R-:W5:Y:S01]  /*2880*/  S2R R21, SR_CgaCtaId ;  /* 0x0000000000157919 */ /* 0x000f620000008800 */
[----:B0-----:R-:W0:Y:S01]  /*2890*/  LDC.64 R2, c[0x0][0x3b8] ;  /* 0x0000ee00ff027b82 */ /* 0x001e220000000a00 */
[----:B------:R-:W-:Y:S01]  /*28a0*/  MOV R6, 0x400 ;  /* 0x0000040000067802 */ /* 0x000fe20000000f00 */
[----:B--23--:R-:W-:-:S04]  /*28b0*/  HMUL2 R8, R25, R17 ;  /* 0x0000001119087232 */ /* 0x00cfc80000000000 */
[----:B-1----:R-:W-:Y:S02]  /*28c0*/  VIADD R0, R6, 0x40 ;  /* 0x0000004006007836 */ /* 0x002fe40000000000 */
[----:B------:R-:W-:-:S04]  /*28d0*/  HFMA2 R9, R24, R16, R8 ;  /* 0x0000001018097231 */ /* 0x000fc80000000008 */
[----:B------:R-:W-:-:S04]  /*28e0*/  HFMA2 R9, R26, R18, R9 ;  /* 0x000000121a097231 */ /* 0x000fc80000000009 */
[----:B------:R-:W-:Y:S01]  /*28f0*/  HFMA2 R9, R27, R19, R9 ;  /* 0x000000131b097231 */ /* 0x000fe20000000009 */
[----:B----4-:R-:W-:Y:S02]  /*2900*/  UIMAD UR4, UR47, UR5, URZ ;  /* 0x000000052f0472a4 */ /* 0x010fe4000f8e02ff */
[----:B------:R-:W-:Y:S02]  /*2910*/  MOV R5, UR5 ;  /* 0x0000000500057c02 */ /* 0x000fe40008000f00 */
[----:B------:R-:W-:-:S03]  /*2920*/  HADD2.F32 R13, -RZ, R9.H0_H0 ;  /* 0x20000009ff0d7230 */ /* 0x000fc60000004100 */
[----:B------:R-:W-:Y:S01]  /*2930*/  IMAD R4, R120, R5, UR40 ;  /* 0x0000002878047e24 */ /* 0x000fe2000f8e0205 */
[----:B------:R-:W-:Y:S01]  /*2940*/  MOV R5, UR4 ;  /* 0x0000000400057c02 */ /* 0x000fe20008000f00 */
[----:B------:R-:W-:-:S03]  /*2950*/  UMOV UR4, 0xffffffff ;  /* 0xffffffff00047882 */ /* 0x000fc60000000000 */
[----:B------:R-:W-:Y:S02]  /*2960*/  LEA R4, R5, R4, 0x5 ;  /* 0x0000000405047211 */ /* 0x000fe400078e28ff */
[----:B-----5:R-:W-:Y:S01]  /*2970*/  LEA R5, R21, R0, 0x18 ;  /* 0x0000000015057211 */ /* 0x020fe200078ec0ff */
[----:B------:R-:W-:Y:S01]  /*2980*/  HADD2.F32 R0, -RZ, R9.H1_H1 ;  /* 0x30000009ff007230 */ /* 0x000fe20000004100 */
[----:B------:R-:W-:-:S03]  /*2990*/  SHF.L.U32 R7, R4, 0x3, RZ ;  /* 0x0000000304077819 */ /* 0x000fc600000006ff */
[----:B------:R-:W-:Y:S02]  /*29a0*/  IMAD R5, R120, 0x10, R5 ;  /* 0x0000001078057824 */ /* 0x000fe400078e0205 */
[----:B------:R-:W-:Y:S01]  /*29b0*/  FADD.FTZ R13, R13, R0 ;  /* 0x000000000d0d7221 */ /* 0x000fe20000010000 */
[----:B0-----:R-:W-:Y:S02]  /*29c0*/  IMAD.WIDE R2, R7, 0x2, R2 ;  /* 0x0000000207027825 */ /* 0x001fe400078e0202 */
[----:B------:R0:W-:Y:S04]  /*29d0*/  STS.128 [R5], R24 ;  /* 0x0000001805007388 */ /* 0x0001e80000000c00 */
[----:B------:R0:W-:Y:S01]  /*29e0*/  STG.E.128 desc[UR36][R2.64], R16 ;  /* 0x0000001002007986 */ /* 0x0001e2000c101d24 */
        /* <DEDUP_REMOVED lines=10> */
.L_x_2997:
        /* <DEDUP_REMOVED lines=9> */
[----:B------:R-:W-:-:S04]  /*2b20*/  @UP0 UIADD3 UR6, UPT, UPT, -UR39, UR42, URZ ;  /* 0x0000002a27060290 */ /* 0x000fc8000fffe1ff */
[----:B-1----:R-:W-:-:S04]  /*2b30*/  @UP0 UIMAD UR7, UR44, UR8, UR6 ;  /* 0x000000082c0702a4 */ /* 0x002fc8000f8e0206 */
[----:B------:R-:W-:-:S04]  /*2b40*/  @UP0 UIMAD UR7, UR7, UR8, UR6 ;  /* 0x00000008070702a4 */ /* 0x000fc8000f8e0206 */
[----:B--2---:R-:W-:-:S06]  /*2b50*/  @UP0 UIMAD.WIDE UR4, UR7, 0x2, UR4 ;  /* 0x00000002070408a5 */ /* 0x004fcc000f8e0204 */
[----:B------:R-:W-:Y:S02]  /*2b60*/  MOV R2, UR4 ;  /* 0x0000000400027c02 */ /* 0x000fe40008000f00 */
[----:B------:R-:W-:-:S03]  /*2b70*/  MOV R3, UR5 ;  /* 0x0000000500037c02 */ /* 0x000fc60008000f00 */
[----:B------:R-:W1:Y:S02]  /*2b80*/  LDCU UR4, c[0x0][0x410] ;  /* 0x00008200ff0477ac */ /* 0x000e640008000800 */
[----:B------:R-:W2:Y:S01]  /*2b90*/  @P0 LDG.E.U16 R2, desc[UR36][R2.64] ;  /* 0x0000002402020981 */ /* 0x000ea2000c1e1500 */
[----:B------:R-:W-:Y:S01]  /*2ba0*/  VIADD R6, R6, 0x240 ;  /* 0x0000024006067836 */ /* 0x000fe20000000000 */
[----:B0-----:R-:W-:-:S04]  /*2bb0*/  IADD3 R4, PT, PT, -R121, UR42, RZ ;  /* 0x0000002a79047c10 */ /* 0x001fc8000fffe1ff */
[----:B------:R-:W-:-:S04]  /*2bc0*/  LEA R21, R21, R6, 0x18 ;  /* 0x0000000615157211 */ /* 0x000fc800078ec0ff */
[----:B------:R-:W-:Y:S01]  /*2bd0*/  LEA R4, R4, R21, 0x2 ;  /* 0x0000001504047211 */ /* 0x000fe200078e10ff */
[----:B-1----:R-:W-:Y:S01]  /*2be0*/  FMUL.FTZ R5, R14, UR4 ;  /* 0x000000040e057c20 */ /* 0x002fe20008410000 */
[----:B--2---:R-:W-:-:S05]  /*2bf0*/  @P0 HADD2.F32 R0, -RZ, R2.H0_H0 ;  /* 0x20000002ff000230 */ /* 0x004fca0000004100 */
[----:B------:R-:W-:-:S05]  /*2c00*/  @P0 FADD.FTZ R5, R5, R0 ;  /* 0x0000000005050221 */ /* 0x000fca0000010000 */
[----:B------:R4:W-:Y:S04]  /*2c10*/  STL [R1+0x8], R5 ;  /* 0x0000080501007387 */ /* 0x0009e80000100800 */
[----:B------:R4:W-:Y:S02]  /*2c20*/  STS [R4], R5 ;  /* 0x0000000504007388 */ /* 0x0009e40000000800 */
.L_x_2867:
[----:B------:R-:W-:Y:S05]  /*2c30*/  WARPSYNC.ALL ;  /* 0x0000000000007948 */ /* 0x000fea0003800000 */
[----:B-1----:R-:W-:Y:S01]  /*2c40*/  IADD3 R0, PT, PT, -R121, UR42, RZ ;  /* 0x0000002a79007c10 */ /* 0x002fe2000fffe1ff */
[----:B------:R-:W1:Y:S01]  /*2c50*/  LDCU UR4, c[0x0][0x3f0] ;  /* 0x00007e00ff0477ac */ /* 0x000e620008000800 */
[----:B------:R-:W-:Y:S02]  /*2c60*/  BSSY.RECONVERGENT B0, `(.L_x_2869) ;  /* 0x00003e3000007945 */ /* 0x000fe40003800200 */
[----:B------:R-:W-:Y:S01]  /*2c70*/  IADD3 R0, PT, PT, R0, 0x1f, RZ ;  /* 0x0000001f00007810 */ /* 0x000fe20007ffe0ff */
[----:B------:R-:W2:Y:S03]  /*2c80*/  LDCU UR19, c[0x0][0x3f8] ;  /* 0x00007f00ff1377ac */ /* 0x000ea60008000800 */
[----:B0-----:R-:W-:Y:S01]  /*2c90*/  SHF.R.S32.HI R3, RZ, 0x1f, R0 ;  /* 0x0000001fff037819 */ /* 0x001fe20000011400 */
[----:B------:R-:W0:Y:S03]  /*2ca0*/  LDCU UR20, c[0x0][0x410] ;  /* 0x00008200ff1477ac */ /* 0x000e260008000800 */
[----:B------:R-:W-:Y:S01]  /*2cb0*/  LEA.HI R3, R3, R0, RZ, 0x5 ;  /* 0x0000000003037211 */ /* 0x000fe200078f28ff */
[----:B------:R-:W0:Y:S03]  /*2cc0*/  LDCU.64 UR8, c[0x0][0x3c8] ;  /* 0x00007900ff0877ac */ /* 0x000e260008000a00 */
[----:B------:R-:W-:Y:S01]  /*2cd0*/  LOP3.LUT R3, R3, 0xffffffe0, RZ, 0xc0, !PT ;  /* 0xffffffe003037812 */ /* 0x000fe200078ec0ff */
[----:B------:R-:W0:Y:S01]  /*2ce0*/  LDCU.64 UR10, c[0x0][0x3b8] ;  /* 0x00007700ff0a77ac */ /* 0x000e220008000a00 */
[----:B------:R-:W-:Y:S02]  /*2cf0*/  BAR.SYNC.DEFER_BLOCKING 0x0 ;  /* 0x0000000000007b1d */ /* 0x000fe40000010000 */
[----:B------:R-:W-:Y:S01]  /*2d00*/  ISETP.GE.AND P0, PT, R120, R3, PT ;  /* 0x000000037800720c */ /* 0x000fe20003f06270 */
[----:B-1----:R-:W-:-:S03]  /*2d10*/  UIMAD UR4, UR41, UR4, UR44 ;  /* 0x00000004290472a4 */ /* 0x002fc6000f8e022c */
[----:B------:R-:W1:Y:S01]  /*2d20*/  LDCU.64 UR12, c[0x0][0x438] ;  /* 0x00008700ff0c77ac */ /* 0x000e620008000a00 */
[----:B------:R-:W0:Y:S01]  /*2d30*/  LDCU.64 UR14, c[0x0][0x448] ;  /* 0x00008900ff0e77ac */ /* 0x000e220008000a00 */
[----:B------:R-:W-:-:S07]  /*2d40*/  USHF.L.U32 UR4, UR4, 0x8, URZ ;  /* 0x0000000804047899 */ /* 0x000fce00080006ff */
[----:B--2---:R-:W-:Y:S05]  /*2d50*/  @P0 BRA `(.L_x_2870) ;  /* 0x0000003c004c0947 */ /* 0x004fea0003800000 */
[----:B------:R-:W2:Y:S01]  /*2d60*/  LDC R0, c[0x0][0x3f4] ;  /* 0x0000fd00ff007b82 */ /* 0x000ea20000000800 */
[----:B------:R-:W-:Y:S01]  /*2d70*/  UMOV UR5, 0x400 ;  /* 0x0000040000057882 */ /* 0x000fe20000000000 */
[----:B------:R-:W5:Y:S01]  /*2d80*/  LDCU UR18, c[0x0][0x440] ;  /* 0x00008800ff1277ac */ /* 0x000f620008000800 */
[----:B------:R-:W-:Y:S01]  /*2d90*/  IMAD.MOV.U32 R122, RZ, RZ, RZ ;  /* 0x000000ffff7a7224 */ /* 0x000fe200078e00ff */
[----:B------:R-:W3:Y:S04]  /*2da0*/  LDCU.64 UR16, c[0x0][0x420] ;  /* 0x00008400ff1077ac */ /* 0x000ee80008000a00 */
[----:B------:R-:W4:Y:S01]  /*2db0*/  S2UR UR6, SR_CgaCtaId ;  /* 0x00000000000679c3 */ /* 0x000f220000008800 */
[----:B--2---:R-:W-:Y:S01]  /*2dc0*/  IABS R0, R0 ;  /* 0x0000000000007213 */ /* 0x004fe20000000000 */
[----:B---3--:R-:W-:Y:S01]  /*2dd0*/  IMAD.U32 R252, RZ, RZ, UR16 ;  /* 0x00000010fffc7e24 */ /* 0x008fe2000f8e00ff */
[----:B------:R-:W-:-:S02]  /*2de0*/  ISETP.NE.U32.AND P0, PT, RZ, UR16, PT ;  /* 0x00000010ff007c0c */ /* 0x000fc4000bf05070 */
[----:B------:R-:W-:Y:S01]  /*2df0*/  MOV R249, UR17 ;  /* 0x0000001100f97c02 */ /* 0x000fe20008000f00 */
[----:B------:R-:W-:Y:S01]  /*2e00*/  IMAD.MOV.U32 R124, RZ, RZ, R0 ;  /* 0x000000ffff7c7224 */ /* 0x000fe200078e0000 */
[----:B------:R-:W-:Y:S01]  /*2e10*/  ISETP.NE.AND.EX P0, PT, RZ, UR17, PT, P0 ;  /* 0x00000011ff007c0c */ /* 0x000fe2000bf05300 */
[----:B----4-:R-:W-:Y:S02]  /*2e20*/  ULEA UR7, UR6, UR5, 0x18 ;  /* 0x0000000506077291 */ /* 0x010fe4000f8ec0ff */
[----:B------:R-:W2:Y:S01]  /*2e30*/  I2F.RP R0, R124 ;  /* 0x0000007c00007306 */ /* 0x000ea20000209400 */
[----:B------:R-:W-:-:S04]  /*2e40*/  UIADD3 UR5, UPT, UPT, UR5, 0x240, URZ ;  /* 0x0000024005057890 */ /* 0x000fc8000fffe0ff */
[----:B------:R-:W-:Y:S02]  /*2e50*/  ULEA UR5, UR6, UR5, 0x18 ;  /* 0x0000000506057291 */ /* 0x000fe4000f8ec0ff */
[----:B------:R-:W3:Y:S04]  /*2e60*/  LDS.128 R12, [UR7+0x40] ;  /* 0x00004007ff0c7984 */ /* 0x000ee80008000c00 */
[----:B------:R-:W4:Y:S01]  /*2e70*/  LDS.128 R8, [UR7+0x50] ;  /* 0x00005007ff087984 */ /* 0x000f220008000c00 */
[----:B--2---:R-:W2:Y:S03]  /*2e80*/  MUFU.RCP R0, R0 ;  /* 0x0000000000007308 */ /* 0x004ea60000001000 */
[----:B------:R-:W1:Y:S04]  /*2e90*/  LDS.128 R4, [UR7+0x60] ;  /* 0x00006007ff047984 */ /* 0x000e680008000c00 */
[----:B------:R-:W0:Y:S04]  /*2ea0*/  LDS.128 R116, [UR7+0x70] ;  /* 0x00007007ff747984 */ /* 0x000e280008000c00 */
[----:B------:R-:W0:Y:S04]  /*2eb0*/  LDS.128 R112, [UR7+0x80] ;  /* 0x00008007ff707984 */ /* 0x000e280008000c00 */
[----:B------:R-:W0:Y:S04]  /*2ec0*/  LDS.128 R108, [UR7+0x90] ;  /* 0x00009007ff6c7984 */ /* 0x000e280008000c00 */
[----:B------:R-:W0:Y:S01]  /*2ed0*/  LDS.128 R104, [UR7+0xa0] ;  /* 0x0000a007ff687984 */ /* 0x000e220008000c00 */
[----:B--2---:R-:W-:-:S03]  /*2ee0*/  IADD3 R0, PT, PT, R0, 0xffffffe, RZ ;  /* 0x0ffffffe00007810 */ /* 0x004fc60007ffe0ff */
[----:B------:R-:W2:Y:S01]  /*2ef0*/  LDS.128 R100, [UR7+0xb0] ;  /* 0x0000b007ff647984 */ /* 0x000ea20008000c00 */
[----:B------:R5:W4:Y:S03]  /*2f00*/  F2I.FTZ.U32.TRUNC.NTZ R123, R0 ;  /* 0x00000000007b7305 */ /* 0x000b26000021f000 */
[----:B------:R-:W0:Y:S04]  /*2f10*/  LDS.128 R96, [UR7+0xc0] ;  /* 0x0000c007ff607984 */ /* 0x000e280008000c00 */
[----:B------:R-:W0:Y:S01]  /*2f20*/  LDS.128 R92, [UR7+0xd0] ;  /* 0x0000d007ff5c7984 */ /* 0x000e220008000c00 */
[----:B-----5:R-:W-:-:S03]  /*2f30*/  IADD3 R0, PT, PT, R121, R3, RZ ;  /* 0x0000000379007210 */ /* 0x020fc60007ffe0ff */
[----:B---3--:R-:W-:Y:S01]  /*2f40*/  STL.64 [R1+0x30], R12 ;  /* 0x0000300c01007387 */ /* 0x008fe20000100a00 */
[----:B------:R-:W-:Y:S01]  /*2f50*/  IADD3 R3, PT, PT, R121, R120, RZ ;  /* 0x0000007879037210 */ /* 0x000fe20007ffe0ff */
[----:B----4-:R-:W-:Y:S02]  /*2f60*/  IMAD.MOV R2, RZ, RZ, -R123 ;  /* 0x000000ffff027224 */ /* 0x010fe400078e0a7b */
[----:B------:R-:W-:Y:S01]  /*2f70*/  STL.64 [R1+0x38], R14 ;  /* 0x0000380e01007387 */ /* 0x000fe20000100a00 */
[----:B------:R-:W-:-:S03]  /*2f80*/  IADD3 R252, P1, P2, R252, UR45, R3 ;  /* 0x0000002dfcfc7c10 */ /* 0x000fc6000fa3e003 */
[----:B------:R-:W-:Y:S01]  /*2f90*/  STL.64 [R1+0x20], R8 ;  /* 0x0000200801007387 */ /* 0x000fe20000100a00 */
[----:B------:R-:W-:Y:S02]  /*2fa0*/  MOV R121, R2 ;  /* 0x0000000200797202 */ /* 0x000fe40000000f00 */
[----:B------:R-:W-:Y:S01]  /*2fb0*/  MOV R2, UR18 ;  /* 0x0000001200027c02 */ /* 0x000fe20008000f00 */
[----:B------:R-:W-:Y:S01]  /*2fc0*/  STL.64 [R1+0x28], R10 ;  /* 0x0000280a01007387 */ /* 0x000fe20000100a00 */
[----:B------:R-:W-:Y:S01]  /*2fd0*/  IADD3.X R249, PT, PT, R249, UR46, RZ, P1, P2 ;  /* 0x0000002ef9f97c10 */ /* 0x000fe20008fe44ff */
[----:B------:R-:W-:Y:S02]  /*2fe0*/  IMAD R121, R121, R124, RZ ;  /* 0x0000007c79797224 */ /* 0x000fe400078e02ff */
[----:B-1----:R-:W-:Y:S04]  /*2ff0*/  STL.64 [R1+0x10], R4 ;  /* 0x0000100401007387 */ /* 0x002fe80000100a00 */
[----:B------:R-:W-:Y:S04]  /*3000*/  STL.64 [R1+0x18], R6 ;  /* 0x0000180601007387 */ /* 0x000fe80000100a00 */
[----:B------:R-:W1:Y:S04]  /*3010*/  LDS.128 R88, [UR7+0xe0] ;  /* 0x0000e007ff587984 */ /* 0x000e680008000c00 */
[----:B------:R-:W3:Y:S04]  /*3020*/  LDS.128 R84, [UR7+0xf0] ;  /* 0x0000f007ff547984 */ /* 0x000ee80008000c00 */
[----:B------:R-:W4:Y:S04]  /*3030*/  LDS.128 R80, [UR7+0x100] ;  /* 0x00010007ff507984 */ /* 0x000f280008000c00 */
        /* <DEDUP_REMOVED lines=18> */
[----:B------:R-:W0:Y:S01]  /*3160*/  LDS.128 R4, [UR7+0x230] ;  /* 0x00023007ff047984 */ /* 0x000e220008000c00 */
[----:B------:R-:W-:-:S03]  /*3170*/  UIMAD UR7, UR44, UR18, UR42 ;  /* 0x000000122c0772a4 */ /* 0x000fc6000f8e022a */
[----:B------:R5:W-:Y:S03]  /*3180*/  STL [R1+0x40], R0 ;  /* 0x0000400001007387 */ /* 0x000be60000100800 */
[----:B------:R-:W-:-:S05]  /*3190*/  IMAD R2, R2, UR7, R3 ;  /* 0x0000000702027c24 */ /* 0x000fca000f8e0203 */
[----:B------:R-:W-:Y:S01]  /*31a0*/  STL [R1], R2 ;  /* 0x0000000201007387 */ /* 0x000fe20000100800 */
[----:B-----5:R-:W-:-:S05]  /*31b0*/  IMAD.HI.U32 R0, R123, R121, R122 ;  /* 0x000000797b007227 */ /* 0x020fca00078e007a */
[----:B------:R5:W-:Y:S02]  /*31c0*/  STL [R1+0xc], R0 ;  /* 0x00000c0001007387 */ /* 0x000be40000100800 */
[----:B-----5:R-:W-:-:S05]  /*31d0*/  LEA R0, R120, UR5, 0x2 ;  /* 0x0000000578007c11 */ /* 0x020fca000f8e10ff */
[----:B-1234-:R0:W-:Y:S02]  /*31e0*/  STL [R1+0x4], R0 ;  /* 0x0000040001007387 */ /* 0x01e1e40000100800 */
.L_x_2929:
[----:B--2---:R-:W2:Y:S01]  /*31f0*/  LDL R248, [R1+0xc] ;  /* 0x00000c0001f87983 */ /* 0x004ea20000100800 */
[----:B------:R-:W1:Y:S01]  /*3200*/  LDC R2, c[0x0][0x3f4] ;  /* 0x0000fd00ff027b82 */ /* 0x000e620000000800 */
[----:B0-----:R-:W-:-:S07]  /*3210*/  IABS R0, R3 ;  /* 0x0000000300007213 */ /* 0x001fce0000000000 */
[----:B------:R-:W0:Y:S01]  /*3220*/  LDC R251, c[0x0][0x3f4] ;  /* 0x0000fd00fffb7b82 */ /* 0x000e220000000800 */
[----:B-1----:R-:W-:Y:S02]  /*3230*/  IABS R250, R2 ;  /* 0x0000000200fa7213 */ /* 0x002fe40000000000 */
[----:B0-----:R-:W-:Y:S01]  /*3240*/  IABS R251, R251 ;  /* 0x000000fb00fb7213 */ /* 0x001fe20000000000 */
[----:B--2---:R-:W-:-:S05]  /*3250*/  IMAD.HI.U32 R248, R248, R0, RZ ;  /* 0x00000000f8f87227 */ /* 0x004fca00078e00ff */
[----:B------:R-:W-:-:S05]  /*3260*/  IADD3 R248, PT, PT, -R248, RZ, RZ ;  /* 0x000000fff8f87210 */ /* 0x000fca0007ffe1ff */
[----:B------:R-:W-:Y:S01]  /*3270*/  IMAD R0, R250, R248, R0 ;  /* 0x000000f8fa007224 */ /* 0x000fe200078e0200 */
[----:B------:R-:W-:-:S04]  /*3280*/  @P0 MOV R248, R252 ;  /* 0x000000fc00f80202 */ /* 0x000fc80000000f00 */
[----:B------:R-:W-:Y:S02]  /*3290*/  ISETP.GT.U32.AND P1, PT, R251, R0, PT ;  /* 0x00000000fb00720c */ /* 0x000fe40003f24070 */
[----:B------:R-:W2:Y:S11]  /*32a0*/  @P0 LDG.E.U8 R248, desc[UR36][R248.64] ;  /* 0x00000024f8f80981 */ /* 0x000eb6000c1e1100 */
[----:B------:R-:W-:-:S04]  /*32b0*/  @!P1 IADD3 R0, PT, PT, R0, -R250, RZ ;  /* 0x800000fa00009210 */ /* 0x000fc80007ffe0ff */
[----:B------:R-:W-:Y:S02]  /*32c0*/  ISETP.GT.U32.AND P1, PT, R251, R0, PT ;  /* 0x00000000fb00720c */ /* 0x000fe40003f24070 */
[----:B------:R-:W-:Y:S02]  /*32d0*/  ISETP.GE.AND P2, PT, R3, RZ, PT ;  /* 0x000000ff0300720c */ /* 0x000fe40003f46270 */
[----:B------:R-:W-:-:S09]  /*32e0*/  ISETP.NE.AND P4, PT, R2, RZ, PT ;  /* 0x000000ff0200720c */ /* 0x000fd20003f85270 */
[----:B------:R-:W-:Y:S01]  /*32f0*/  @!P1 IMAD.IADD R0, R0, 0x1, -R250 ;  /* 0x0000000100009824 */ /* 0x000fe200078e0afa */
[----:B------:R-:W-:Y:S01]  /*3300*/  ISETP.GE.AND P1, PT, R3, UR42, PT ;  /* 0x0000002a03007c0c */ /* 0x000fe2000bf26270 */
[----:B------:R-:W-:Y:S03]  /*3310*/  BSSY.RECONVERGENT B1, `(.L_x_2871) ;  /* 0x0000017000017945 */ /* 0x000fe60003800200 */
[----:B------:R-:W-:Y:S02]  /*3320*/  @!P2 IADD3 R0, PT, PT, -R0, RZ, RZ ;  /* 0x000000ff0000a210 */ /* 0x000fe40007ffe1ff */
[----:B------:R-:W-:Y:S02]  /*3330*/  @!P4 LOP3.LUT R0, RZ, R2, RZ, 0x33, !PT ;  /* 0x00000002ff00c212 */ /* 0x000fe400078e33ff */
[----:B--2---:R-:W-:-:S05]  /*3340*/  ISETP.NE.AND P3, PT, R248, RZ, P0 ;  /* 0x000000fff800720c */ /* 0x004fca0000765270 */
[----:B------:R-:W-:Y:S08]  /*3350*/  @P1 BRA `(.L_x_2872) ;  /* 0x0000000000481947 */ /* 0x000ff00003800000 */
        /* <DEDUP_REMOVED lines=16> */
[----:B------:R-:W-:-:S06]  /*3460*/  LEA.HI.X R121, R121, UR11, R122, 0x1, P2 ;  /* 0x0000000b79797c11 */ /* 0x000fcc00090f0c7a */
[----:B------:R-:W5:Y:S03]  /*3470*/  LDG.E.128 R120, desc[UR36][R120.64] ;  /* 0x0000002478787981 */ /* 0x000f66000c1e1d00 */
.L_x_2872:
[----:B------:R-:W-:Y:S05]  /*3480*/  BSYNC.RECONVERGENT B1 ;  /* 0x0000000000017941 */ /* 0x000fea0003800200 */
.L_x_2871:
        /* <DEDUP_REMOVED lines=9> */
[C---:B------:R-:W-:Y:S02]  /*3520*/  IMAD R126, R2.reuse, UR4, RZ ;  /* 0x00000004027e7c24 */ /* 0x040fe4000f8e02ff */
[----:B0-----:R-:W-:-:S04]  /*3530*/  IMAD R125, R2, UR19, RZ ;  /* 0x00000013027d7c24 */ /* 0x001fc8000f8e02ff */
[----:B--2---:R-:W-:Y:S02]  /*3540*/  IMAD R124, R124, R125, RZ ;  /* 0x0000007d7c7c7224 */ /* 0x004fe400078e02ff */
[----:B------:R-:W-:-:S03]  /*3550*/  IMAD.IADD R125, R0, 0x1, R2 ;  /* 0x00000001007d7824 */ /* 0x000fc600078e0202 */
[----:B------:R-:W-:Y:S02]  /*3560*/  SHF.L.U32 R127, R124, 0x8, RZ ;  /* 0x000000087c7f7819 */ /* 0x000fe400000006ff */
[----:B------:R-:W-:Y:S02]  /*3570*/  LEA R124, R2, R0, 0x1 ;  /* 0x00000000027c7211 */ /* 0x000fe400078e08ff */
[----:B------:R-:W-:-:S03]  /*3580*/  LEA R128, R125, R127, 0x3 ;  /* 0x0000007f7d807211 */ /* 0x000fc600078e18ff */
[----:B------:R-:W-:Y:S01]  /*3590*/  IMAD.U32 R127, R124, 0x8, R127 ;  /* 0x000000087c7f7824 */ /* 0x000fe200078e007f */
[----:B------:R-:W-:Y:S02]  /*35a0*/  SHF.R.S32.HI R124, RZ, 0x1f, R126 ;  /* 0x0000001fff7c7819 */ /* 0x000fe4000001147e */
[C---:B------:R-:W-:Y:S02]  /*35b0*/  IADD3 R125, P2, PT, R126.reuse, R128, RZ ;  /* 0x000000807e7d7210 */ /* 0x040fe40007f5e0ff */
[----:B------:R-:W-:Y:S02]  /*35c0*/  IADD3 R126, P4, PT, R126, R127, RZ ;  /* 0x0000007f7e7e7210 */ /* 0x000fe40007f9e0ff */
[-C--:B------:R-:W-:Y:S02]  /*35d0*/  LEA.HI.X.SX32 R128, R128, R124.reuse, 0x1, P2 ;  /* 0x0000007c80807211 */ /* 0x080fe400010f0eff */
[----:B------:R-:W-:Y:S02]  /*35e0*/  LEA.HI.X.SX32 R127, R127, R124, 0x1, P4 ;  /* 0x0000007c7f7f7211 */ /* 0x000fe400020f0eff */
[----:B------:R-:W-:-:S04]  /*35f0*/  LEA R124, P2, R125, UR10, 0x1 ;  /* 0x0000000a7d7c7c11 */ /* 0x000fc8000f8408ff */
[----:B------:R-:W-:Y:S02]  /*3600*/  LEA.HI.X R125, R125, UR11, R128, 0x1, P2 ;  /* 0x0000000b7d7d7c11 */ /* 0x000fe400090f0c80 */
[----:B------:R-:W-:-:S04]  /*3610*/  LEA R128, P2, R126, UR10, 0x1 ;  /* 0x0000000a7e807c11 */ /* 0x000fc8000f8408ff */
[----:B------:R-:W-:Y:S02]  /*3620*/  LEA.HI.X R129, R126, UR11, R127, 0x1, P2 ;  /* 0x0000000b7e817c11 */ /* 0x000fe400090f0c7f */
[----:B------:R-:W5:Y:S04]  /*3630*/  LDG.E.128 R124, desc[UR36][R124.64] ;  /* 0x000000247c7c7981 */ /* 0x000f68000c1e1d00 */
[----:B------:R-:W5:Y:S03]  /*3640*/  LDG.E.128 R128, desc[UR36][R128.64] ;  /* 0x0000002480807981 */ /* 0x000f66000c1e1d00 */
.L_x_2874:
[----:B------:R-:W-:Y:S05]  /*3650*/  BSYNC.RECONVERGENT B1 ;  /* 0x0000000000017941 */ /* 0x000fea0003800200 */
.L_x_2873:
        /* <DEDUP_REMOVED lines=10> */
[C---:B------:R-:W-:Y:S02]  /*3700*/  IMAD R134, R2.reuse, UR4, RZ ;  /* 0x0000000402867c24 */ /* 0x040fe4000f8e02ff */
[----:B0-----:R-:W-:Y:S02]  /*3710*/  IMAD R133, R2, 0x4, R0 ;  /* 0x0000000402857824 */ /* 0x001fe400078e0200 */
[----:B--2---:R-:W-:Y:S01]  /*3720*/  IMAD R135, R132, R135, RZ ;  /* 0x0000008784877224 */ /* 0x004fe200078e02ff */
[----:B------:R-:W-:-:S04]  /*3730*/  IADD3 R132, PT, PT, R0, R2, RZ ;  /* 0x0000000200847210 */ /* 0x000fc80007ffe0ff */
[----:B------:R-:W-:-:S04]  /*3740*/  LEA R132, R2, R132, 0x1 ;  /* 0x0000008402847211 */ /* 0x000fc800078e08ff */
[C---:B------:R-:W-:Y:S02]  /*3750*/  LEA R132, R135.reuse, R132, 0x5 ;  /* 0x0000008487847211 */ /* 0x040fe400078e28ff */
[----:B------:R-:W-:-:S03]  /*3760*/  LEA R135, R135, R133, 0x5 ;  /* 0x0000008587877211 */ /* 0x000fc600078e28ff */
[----:B------:R-:W-:Y:S01]  /*3770*/  IMAD.SHL.U32 R136, R132, 0x8, RZ ;  /* 0x0000000884887824 */ /* 0x000fe200078e00ff */
[----:B------:R-:W-:Y:S02]  /*3780*/  SHF.L.U32 R135, R135, 0x3, RZ ;  /* 0x0000000387877819 */ /* 0x000fe400000006ff */
[----:B------:R-:W-:Y:S02]  /*3790*/  SHF.R.S32.HI R132, RZ, 0x1f, R134 ;  /* 0x0000001fff847819 */ /* 0x000fe40000011486 */
[C---:B------:R-:W-:Y:S02]  /*37a0*/  IADD3 R133, P2, PT, R134.reuse, R136, RZ ;  /* 0x0000008886857210 */ /* 0x040fe40007f5e0ff */
[----:B------:R-:W-:Y:S02]  /*37b0*/  IADD3 R134, P4, PT, R134, R135, RZ ;  /* 0x0000008786867210 */ /* 0x000fe40007f9e0ff */
[-C--:B------:R-:W-:Y:S02]  /*37c0*/  LEA.HI.X.SX32 R136, R136, R132.reuse, 0x1, P2 ;  /* 0x0000008488887211 */ /* 0x080fe400010f0eff */
[----:B------:R-:W-:-:S02]  /*37d0*/  LEA.HI.X.SX32 R135, R135, R132, 0x1, P4 ;  /* 0x0000008487877211 */ /* 0x000fc400020f0eff */
[----:B------:R-:W-:-:S04]  /*37e0*/  LEA R132, P2, R133, UR10, 0x1 ;  /* 0x0000000a85847c11 */ /* 0x000fc8000f8408ff */
[----:B------:R-:W-:Y:S02]  /*37f0*/  LEA.HI.X R133, R133, UR11, R136, 0x1, P2 ;  /* 0x0000000b85857c11 */ /* 0x000fe400090f0c88 */
[----:B------:R-:W-:-:S04]  /*3800*/  LEA R136, P2, R134, UR10, 0x1 ;  /* 0x0000000a86887c11 */ /* 0x000fc8000f8408ff */
[----:B------:R-:W-:Y:S02]  /*3810*/  LEA.HI.X R137, R134, UR11, R135, 0x1, P2 ;  /* 0x0000000b86897c11 */ /* 0x000fe400090f0c87 */
[----:B------:R-:W5:Y:S04]  /*3820*/  LDG.E.128 R132, desc[UR36][R132.64] ;  /* 0x0000002484847981 */ /* 0x000f68000c1e1d00 */
[----:B------:R-:W5:Y:S03]  /*3830*/  LDG.E.128 R136, desc[UR36][R136.64] ;  /* 0x0000002488887981 */ /* 0x000f66000c1e1d00 */
.L_x_2876:
[----:B------:R-:W-:Y:S05]  /*3840*/  BSYNC.RECONVERGENT B1 ;  /* 0x0000000000017941 */ /* 0x000fea0003800200 */
.L_x_2875:
        /* <DEDUP_REMOVED lines=11> */
[----:B--2---:R-:W-:Y:S01]  /*3900*/  IMAD R140, R140, R141, RZ ;  /* 0x0000008d8c8c7224 */ /* 0x004fe200078e02ff */
[----:B------:R-:W-:-:S05]  /*3910*/  IADD3 R141, PT, PT, R0, R2, RZ ;  /* 0x00000002008d7210 */ /* 0x000fca0007ffe0ff */
        /* <DEDUP_REMOVED lines=8> */
[----:B------:R-:W5:Y:S03]  /*39a0*/  LDG.E.128 R140, desc[UR36][R140.64] ;  /* 0x000000248c8c7981 */ /* 0x000f66000c1e1d00 */
.L_x_2878:
[----:B------:R-:W-:Y:S05]  /*39b0*/  BSYNC.RECONVERGENT B1 ;  /* 0x0000000000017941 */ /* 0x000fea0003800200 */
.L_x_2877:
        /* <DEDUP_REMOVED lines=9> */
[----:B------:R-:W-:Y:S02]  /*3a50*/  IMAD R146, R2, UR19, RZ ;  /* 0x0000001302927c24 */ /* 0x000fe4000f8e02ff */
[----:B0-----:R-:W-:-:S05]  /*3a60*/  IMAD.IADD R145, R0, 0x1, R2 ;  /* 0x0000000100917824 */ /* 0x001fca00078e0202 */
[----:B------:R-:W-:-:S04]  /*3a70*/  LEA R145, R2, R145, 0x2 ;  /* 0x0000009102917211 */ /* 0x000fc800078e10ff */
        /* <DEDUP_REMOVED lines=10> */
[----:B------:R-:W5:Y:S03]  /*3b20*/  LDG.E.128 R144, desc[UR36][R144.64] ;  /* 0x0000002490907981 */ /* 0x000f66000c1e1d00 */
.L_x_2880:
[----:B------:R-:W-:Y:S05]  /*3b30*/  BSYNC.RECONVERGENT B1 ;  /* 0x0000000000017941 */ /* 0x000fea0003800200 */
.L_x_2879:
        /* <DEDUP_REMOVED lines=9> */
[C---:B------:R-:W-:Y:S02]  /*3bd0*/  IMAD R151, R2.reuse, UR19, RZ ;  /* 0x0000001302977c24 */ /* 0x040fe4000f8e02ff */
[----:B------:R-:W-:Y:S02]  /*3be0*/  IMAD R150, R2, UR4, RZ ;  /* 0x0000000402967c24 */ /* 0x000fe4000f8e02ff */
[----:B--2---:R-:W-:Y:S01]  /*3bf0*/  IMAD R151, R148, R151, RZ ;  /* 0x0000009794977224 */ /* 0x004fe200078e02ff */
[----:B------:R-:W-:-:S04]  /*3c00*/  IADD3 R148, PT, PT, R0, R2, RZ ;  /* 0x0000000200947210 */ /* 0x000fc80007ffe0ff */
[----:B------:R-:W-:Y:S01]  /*3c10*/  SHF.L.U32 R151, R151, 0x8, RZ ;  /* 0x0000000897977819 */ /* 0x000fe200000006ff */
[----:B------:R-:W-:-:S05]  /*3c20*/  IMAD R148, R2, 0x4, R148 ;  /* 0x0000000402947824 */ /* 0x000fca00078e0294 */
[C---:B------:R-:W-:Y:S01]  /*3c30*/  LEA R149, R2.reuse, R148, 0x1 ;  /* 0x0000009402957211 */ /* 0x040fe200078e08ff */
[----:B------:R-:W-:-:S03]  /*3c40*/  IMAD R148, R2, 0x8, R0 ;  /* 0x0000000802947824 */ /* 0x000fc600078e0200 */
[-C--:B------:R-:W-:Y:S02]  /*3c50*/  LEA R152, R149, R151.reuse, 0x3 ;  /* 0x0000009795987211 */ /* 0x080fe400078e18ff */
[----:B------:R-:W-:Y:S02]  /*3c60*/  LEA R151, R148, R151, 0x3 ;  /* 0x0000009794977211 */ /* 0x000fe400078e18ff */
[----:B------:R-:W-:Y:S02]  /*3c70*/  SHF.R.S32.HI R148, RZ, 0x1f, R150 ;  /* 0x0000001fff947819 */ /* 0x000fe40000011496 */
[C---:B------:R-:W-:Y:S02]  /*3c80*/  IADD3 R149, P2, PT, R150.reuse, R152, RZ ;  /* 0x0000009896957210 */ /* 0x040fe40007f5e0ff */
[----:B------:R-:W-:Y:S02]  /*3c90*/  IADD3 R150, P4, PT, R150, R151, RZ ;  /* 0x0000009796967210 */ /* 0x000fe40007f9e0ff */
[----:B------:R-:W-:-:S02]  /*3ca0*/  LEA.HI.X.SX32 R152, R152, R148, 0x1, P2 ;  /* 0x0000009498987211 */ /* 0x000fc400010f0eff */
[----:B------:R-:W-:Y:S02]  /*3cb0*/  LEA.HI.X.SX32 R151, R151, R148, 0x1, P4 ;  /* 0x0000009497977211 */ /* 0x000fe400020f0eff */
[----:B------:R-:W-:-:S04]  /*3cc0*/  LEA R148, P2, R149, UR10, 0x1 ;  /* 0x0000000a95947c11 */ /* 0x000fc8000f8408ff */
[----:B------:R-:W-:Y:S02]  /*3cd0*/  LEA.HI.X R149, R149, UR11, R152, 0x1, P2 ;  /* 0x0000000b95957c11 */ /* 0x000fe400090f0c98 */
[----:B------:R-:W-:-:S04]  /*3ce0*/  LEA R152, P2, R150, UR10, 0x1 ;  /* 0x0000000a96987c11 */ /* 0x000fc8000f8408ff */
[----:B------:R-:W-:Y:S02]  /*3cf0*/  LEA.HI.X R153, R150, UR11, R151, 0x1, P2 ;  /* 0x0000000b96997c11 */ /* 0x000fe400090f0c97 */
[----:B------:R-:W5:Y:S04]  /*3d00*/  LDG.E.128 R148, desc[UR36][R148.64] ;  /* 0x0000002494947981 */ /* 0x000f68000c1e1d00 */
[----:B------:R-:W5:Y:S03]  /*3d10*/  LDG.E.128 R152, desc[UR36][R152.64] ;  /* 0x0000002498987981 */ /* 0x000f66000c1e1d00 */
.L_x_2882:
[----:B------:R-:W-:Y:S05]  /*3d20*/  BSYNC.RECONVERGENT B1 ;  /* 0x0000000000017941 */ /* 0x000fea0003800200 */
.L_x_2881:
        /* <DEDUP_REMOVED lines=12> */
[----:B------:R-:W-:-:S05]  /*3df0*/  LEA R157, R2, R157, 0x1 ;  /* 0x0000009d029d7211 */ /* 0x000fca00078e08ff */
[----:B------:R-:W-:Y:S02]  /*3e00*/  IMAD R157, R2, 0x2, R157 ;  /* 0x00000002029d7824 */ /* 0x000fe400078e029d */
[----:B--2---:R-:W-:Y:S02]  /*3e10*/  IMAD R156, R156, R158, RZ ;  /* 0x0000009e9c9c7224 */ /* 0x004fe400078e02ff */
[----:B------:R-:W-:-:S03]  /*3e20*/  IMAD R158, R2, UR4, RZ ;  /* 0x00000004029e7c24 */ /* 0x000fc6000f8e02ff */
        /* <DEDUP_REMOVED lines=8> */
.L_x_2884:
[----:B------:R-:W-:Y:S05]  /*3eb0*/  BSYNC.RECONVERGENT B1 ;  /* 0x0000000000017941 */ /* 0x000fea0003800200 */
.L_x_2883:
        /* <DEDUP_REMOVED lines=13> */
[----:B------:R-:W-:-:S05]  /*3f90*/  IMAD R161, R2, 0x2, R161 ;  /* 0x0000000202a17824 */ /* 0x000fca00078e02a1 */
[----:B------:R-:W-:Y:S01]  /*3fa0*/  IADD3 R161, PT, PT, R161, R2, RZ ;  /* 0x00000002a1a17210 */ /* 0x000fe20007ffe0ff */
[----:B--2---:R-:W-:Y:S02]  /*3fb0*/  IMAD R160, R160, R162, RZ ;  /* 0x000000a2a0a07224 */ /* 0x004fe400078e02ff */
        /* <DEDUP_REMOVED lines=8> */
[----:B------:R-:W5:Y:S03]  /*4040*/  LDG.E.128 R160, desc[UR36][R160.64] ;  /* 0x00000024a0a07981 */ /* 0x000f66000c1e1d00 */
.L_x_2886:
[----:B------:R-:W-:Y:S05]  /*4050*/  BSYNC.RECONVERGENT B1 ;  /* 0x0000000000017941 */ /* 0x000fea0003800200 */
.L_x_2885:
        /* <DEDUP_REMOVED lines=10> */
[----:B0-----:R-:W-:-:S04]  /*4100*/  IADD3 R165, PT, PT, R0, R2, RZ ;  /* 0x0000000200a57210 */ /* 0x001fc80007ffe0ff */
[----:B------:R-:W-:-:S05]  /*4110*/  LEA R165, R2, R165, 0x2 ;  /* 0x000000a502a57211 */ /* 0x000fca00078e10ff */
[----:B------:R-:W-:-:S05]  /*4120*/  IMAD R165, R2, 0x2, R165 ;  /* 0x0000000202a57824 */ /* 0x000fca00078e02a5 */
[----:B------:R-:W-:-:S04]  /*4130*/  LEA R165, R2, R165, 0x1 ;  /* 0x000000a502a57211 */ /* 0x000fc800078e08ff */
[----:B------:R-:W-:Y:S01]  /*4140*/  LEA R165, R2, R165, 0x1 ;  /* 0x000000a502a57211 */ /* 0x000fe200078e08ff */
        /* <DEDUP_REMOVED lines=10> */
.L_x_2888:
[----:B------:R-:W-:Y:S05]  /*41f0*/  BSYNC.RECONVERGENT B1 ;  /* 0x0000000000017941 */ /* 0x000fea0003800200 */
.L_x_2887:
        /* <DEDUP_REMOVED lines=10> */
[----:B0-----:R-:W-:-:S05]  /*42a0*/  IADD3 R169, PT, PT, R0, R2, RZ ;  /* 0x0000000200a97210 */ /* 0x001fca0007ffe0ff */
[----:B------:R-:W-:-:S05]  /*42b0*/  IMAD R169, R2, 0x4, R169 ;  /* 0x0000000402a97824 */ /* 0x000fca00078e02a9 */
        /* <DEDUP_REMOVED lines=14> */
.L_x_2890:
[----:B------:R-:W-:Y:S05]  /*43a0*/  BSYNC.RECONVERGENT B1 ;  /* 0x0000000000017941 */ /* 0x000fea0003800200 */
.L_x_2889:
        /* <DEDUP_REMOVED lines=26> */
.L_x_2892:
[----:B------:R-:W-:Y:S05]  /*4550*/  BSYNC.RECONVERGENT B1 ;  /* 0x0000000000017941 */ /* 0x000fea0003800200 */
.L_x_2891:
        /* <DEDUP_REMOVED lines=14> */
[----:B------:R-:W-:-:S04]  /*4640*/  LEA R177, R2, R177, 0x1 ;  /* 0x000000b102b17211 */ /* 0x000fc800078e08ff */
[----:B------:R-:W-:-:S05]  /*4650*/  LEA R177, R2, R177, 0x1 ;  /* 0x000000b102b17211 */ /* 0x000fca00078e08ff */
[----:B------:R-:W-:Y:S02]  /*4660*/  IMAD.IADD R177, R177, 0x1, R2 ;  /* 0x00000001b1b17824 */ /* 0x000fe400078e0202 */
        /* <DEDUP_REMOVED lines=10> */
.L_x_2894:
[----:B------:R-:W-:Y:S05]  /*4710*/  BSYNC.RECONVERGENT B1 ;  /* 0x0000000000017941 */ /* 0x000fea0003800200 */
.L_x_2893:
[----:B------:R-:W-:Y:S01]  /*4720*/  IMAD.IADD R248, R0, 0x1, R2 ;  /* 0x0000000100f87824 */ /* 0x000fe200078e0202 */
        /* <DEDUP_REMOVED lines=15> */
[C---:B------:R-:W-:Y:S01]  /*4820*/  LEA R183, R2.reuse, R0, 0x4 ;  /* 0x0000000002b77211 */ /* 0x040fe200078e20ff */
[C---:B------:R-:W-:Y:S02]  /*4830*/  IMAD R182, R2.reuse, UR4, RZ ;  /* 0x0000000402b67c24 */ /* 0x040fe4000f8e02ff */
[----:B0-----:R-:W-:-:S04]  /*4840*/  IMAD R181, R2, UR19, RZ ;  /* 0x0000001302b57c24 */ /* 0x001fc8000f8e02ff */
[----:B--2---:R-:W-:-:S05]  /*4850*/  IMAD R180, R180, R181, RZ ;  /* 0x000000b5b4b47224 */ /* 0x004fca00078e02ff */
[----:B------:R-:W-:-:S04]  /*4860*/  SHF.L.U32 R180, R180, 0x8, RZ ;  /* 0x00000008b4b47819 */ /* 0x000fc800000006ff */
[----:B------:R-:W-:Y:S01]  /*4870*/  LEA R184, R248, R180, 0x3 ;  /* 0x000000b4f8b87211 */ /* 0x000fe200078e18ff */
[----:B------:R-:W-:Y:S01]  /*4880*/  IMAD.U32 R183, R183, 0x8, R180 ;  /* 0x00000008b7b77824 */ /* 0x000fe200078e00b4 */
        /* <DEDUP_REMOVED lines=11> */
.L_x_2896:
[----:B------:R-:W-:Y:S05]  /*4940*/  BSYNC.RECONVERGENT B1 ;  /* 0x0000000000017941 */ /* 0x000fea0003800200 */
.L_x_2895:
[----:B------:R-:W-:Y:S01]  /*4950*/  BSSY.RECONVERGENT B1, `(.L_x_2897) ;  /* 0x0000015000017945 */ /* 0x000fe20003800200 */
[----:B------:R-:W-:-:S03]  /*4960*/  LEA R248, R2, R248, 0x1 ;  /* 0x000000f802f87211 */ /* 0x000fc600078e08ff */
        /* <DEDUP_REMOVED lines=10> */
[----:B--2---:R-:W-:-:S04]  /*4a10*/  IMAD R188, R188, R189, RZ ;  /* 0x000000bdbcbc7224 */ /* 0x004fc800078e02ff */
        /* <DEDUP_REMOVED lines=8> */
.L_x_2898:
[----:B------:R-:W-:Y:S05]  /*4aa0*/  BSYNC.RECONVERGENT B1 ;  /* 0x0000000000017941 */ /* 0x000fea0003800200 */
.L_x_2897:
        /* <DEDUP_REMOVED lines=21> */
.L_x_2900:
[----:B------:R-:W-:Y:S05]  /*4c00*/  BSYNC.RECONVERGENT B1 ;  /* 0x0000000000017941 */ /* 0x000fea0003800200 */
.L_x_2899:
        /* <DEDUP_REMOVED lines=21> */
.L_x_2902:
[----:B------:R-:W-:Y:S05]  /*4d60*/  BSYNC.RECONVERGENT B1 ;  /* 0x0000000000017941 */ /* 0x000fea0003800200 */
.L_x_2901:
        /* <DEDUP_REMOVED lines=21> */
.L_x_2904:
[----:B------:R-:W-:Y:S05]  /*4ec0*/  BSYNC.RECONVERGENT B1 ;  /* 0x0000000000017941 */ /* 0x000fea0003800200 */
.L_x_2903:
        /* <DEDUP_REMOVED lines=21> */
.L_x_2906:
[----:B------:R-:W-:Y:S05]  /*5020*/  BSYNC.RECONVERGENT B1 ;  /* 0x0000000000017941 */ /* 0x000fea0003800200 */
.L_x_2905:
        /* <DEDUP_REMOVED lines=21> */
.L_x_2908:
[----:B------:R-:W-:Y:S05]  /*5180*/  BSYNC.RECONVERGENT B1 ;  /* 0x0000000000017941 */ /* 0x000fea0003800200 */
.L_x_2907:
        /* <DEDUP_REMOVED lines=21> */
.L_x_2910:
[----:B------:R-:W-:Y:S05]  /*52e0*/  BSYNC.RECONVERGENT B1 ;  /* 0x0000000000017941 */ /* 0x000fea0003800200 */
.L_x_2909:
        /* <DEDUP_REMOVED lines=21> */
.L_x_2912:
[----:B------:R-:W-:Y:S05]  /*5440*/  BSYNC.RECONVERGENT B1 ;  /* 0x0000000000017941 */ /* 0x000fea0003800200 */
.L_x_2911:
        /* <DEDUP_REMOVED lines=21> */
.L_x_2914:
[----:B------:R-:W-:Y:S05]  /*55a0*/  BSYNC.RECONVERGENT B1 ;  /* 0x0000000000017941 */ /* 0x000fea0003800200 */
.L_x_2913:
        /* <DEDUP_REMOVED lines=21> */
.L_x_2916:
[----:B------:R-:W-:Y:S05]  /*5700*/  BSYNC.RECONVERGENT B1 ;  /* 0x0000000000017941 */ /* 0x000fea0003800200 */
.L_x_2915:
        /* <DEDUP_REMOVED lines=21> */
.L_x_2918:
[----:B------:R-:W-:Y:S05]  /*5860*/  BSYNC.RECONVERGENT B1 ;  /* 0x0000000000017941 */ /* 0x000fea0003800200 */
.L_x_2917:
        /* <DEDUP_REMOVED lines=21> */
.L_x_2920:
[----:B------:R-:W-:Y:S05]  /*59c0*/  BSYNC.RECONVERGENT B1 ;  /* 0x0000000000017941 */ /* 0x000fea0003800200 */
.L_x_2919:
        /* <DEDUP_REMOVED lines=21> */
.L_x_2922:
[----:B------:R-:W-:Y:S05]  /*5b20*/  BSYNC.RECONVERGENT B1 ;  /* 0x0000000000017941 */ /* 0x000fea0003800200 */
.L_x_2921:
        /* <DEDUP_REMOVED lines=21> */
.L_x_2924:
[----:B------:R-:W-:Y:S05]  /*5c80*/  BSYNC.RECONVERGENT B1 ;  /* 0x0000000000017941 */ /* 0x000fea0003800200 */
.L_x_2923:
        /* <DEDUP_REMOVED lines=11> */
[----:B------:R-:W-:Y:S01]  /*5d40*/  IADD3 R244, PT, PT, R248, R2, RZ ;  /* 0x00000002f8f47210 */ /* 0x000fe20007ffe0ff */
[----:B------:R-:W-:-:S04]  /*5d50*/  IMAD R2, R2, UR4, RZ ;  /* 0x0000000402027c24 */ /* 0x000fc8000f8e02ff */
        /* <DEDUP_REMOVED lines=8> */
.L_x_2926:
[----:B------:R-:W-:Y:S05]  /*5de0*/  BSYNC.RECONVERGENT B1 ;  /* 0x0000000000017941 */ /* 0x000fea0003800200 */
.L_x_2925:
[----:B------:R-:W-:Y:S04]  /*5df0*/  BSSY.RECONVERGENT B1, `(.L_x_2927) ;  /* 0x00000bd000017945 */ /* 0x000fe80003800200 */
[----:B------:R-:W-:Y:S05]  /*5e00*/  @P1 BRA `(.L_x_2928) ;  /* 0x0000000800ec1947 */ /* 0x000fea0003800000 */
[----:B-----5:R0:W-:Y:S04]  /*5e10*/  STL [R1+0x58], R243 ;  /* 0x000058f301007387 */ /* 0x0201e80000100800 */
[----:B0-----:R-:W2:Y:S04]  /*5e20*/  LDL R243, [R1+0x30] ;  /* 0x0000300001f37983 */ /* 0x001ea80000100800 */
[----:B------:R0:W-:Y:S04]  /*5e30*/  STL [R1+0x54], R7 ;  /* 0x0000540701007387 */ /* 0x0001e80000100800 */
[----:B0-----:R-:W3:Y:S04]  /*5e40*/  LDL R7, [R1+0x34] ;  /* 0x0000340001077983 */ /* 0x001ee80000100800 */
[----:B------:R0:W-:Y:S04]  /*5e50*/  STL [R1+0x50], R247 ;  /* 0x000050f701007387 */ /* 0x0001e80000100800 */
[----:B0-----:R-:W4:Y:S04]  /*5e60*/  LDL R247, [R1+0x14] ;  /* 0x0000140001f77983 */ /* 0x001f280000100800 */
[----:B------:R0:W-:Y:S04]  /*5e70*/  STL [R1+0x4c], R3 ;  /* 0x00004c0301007387 */ /* 0x0001e80000100800 */
[----:B0-----:R-:W4:Y:S04]  /*5e80*/  LDL R3, [R1+0x10] ;  /* 0x0000100001037983 */ /* 0x001f280000100800 */
[----:B------:R0:W-:Y:S04]  /*5e90*/  STL [R1+0x48], R252 ;  /* 0x000048fc01007387 */ /* 0x0001e80000100800 */
[----:B0-----:R-:W4:Y:S04]  /*5ea0*/  LDL R252, [R1+0x24] ;  /* 0x0000240001fc7983 */ /* 0x001f280000100800 */
[----:B------:R0:W-:Y:S04]  /*5eb0*/  STL [R1+0x44], R249 ;  /* 0x000044f901007387 */ /* 0x0001e80000100800 */
[----:B------:R-:W4:Y:S04]  /*5ec0*/  LDL R251, [R1+0x2c] ;  /* 0x00002c0001fb7983 */ /* 0x000f280000100800 */
[----:B------:R-:W4:Y:S04]  /*5ed0*/  LDL R250, [R1+0x1c] ;  /* 0x00001c0001fa7983 */ /* 0x000f280000100800 */
[----:B0-----:R-:W4:Y:S01]  /*5ee0*/  LDL R249, [R1+0x20] ;  /* 0x0000200001f97983 */ /* 0x001f220000100800 */
[----:B--2---:R-:W-:-:S03]  /*5ef0*/  HMUL2 R2, R243, R120 ;  /* 0x00000078f3027232 */ /* 0x004fc60000000000 */
[----:B------:R-:W2:Y:S01]  /*5f00*/  LDL.LU R243, [R1+0x58] ;  /* 0x0000580001f37983 */ /* 0x000ea20000300800 */
[----:B---3--:R-:W-:-:S03]  /*5f10*/  HFMA2 R0, R7, R121, -RZ ;  /* 0x0000007907007231 */ /* 0x008fc600001000ff */
[----:B------:R-:W3:Y:S01]  /*5f20*/  LDL.LU R7, [R1+0x54] ;  /* 0x0000540001077983 */ /* 0x000ee20000300800 */
[----:B----4-:R-:W-:-:S03]  /*5f30*/  HFMA2 R0, R252, R125, R0 ;  /* 0x0000007dfc007231 */ /* 0x010fc60000000000 */
[----:B------:R-:W4:Y:S01]  /*5f40*/  LDL R252, [R1+0x3c] ;  /* 0x00003c0001fc7983 */ /* 0x000f220000100800 */
[----:B------:R-:W-:-:S03]  /*5f50*/  HFMA2 R0, R247, R129, R0 ;  /* 0x00000081f7007231 */ /* 0x000fc60000000000 */
[----:B------:R-:W2:Y:S01]  /*5f60*/  LDL R247, [R1+0x38] ;  /* 0x0000380001f77983 */ /* 0x000ea20000100800 */
[----:B------:R-:W-:-:S03]  /*5f70*/  HFMA2 R2, R249, R124, R2 ;  /* 0x0000007cf9027231 */ /* 0x000fc60000000002 */
[----:B------:R-:W3:Y:S01]  /*5f80*/  LDL R249, [R1+0x18] ;  /* 0x0000180001f97983 */ /* 0x000ee20000100800 */
[----:B------:R-:W-:-:S03]  /*5f90*/  HFMA2 R2, R3, R128, R2 ;  /* 0x0000008003027231 */ /* 0x000fc60000000002 */
[----:B------:R-:W3:Y:S01]  /*5fa0*/  LDL R3, [R1+0x28] ;  /* 0x0000280001037983 */ /* 0x000ee20000100800 */
        /* <DEDUP_REMOVED lines=57> */
[----:B------:R-:W-:-:S04]  /*6340*/  HFMA2 R2, R4, R244, R2 ;  /* 0x000000f404027231 */ /* 0x000fc80000000002 */
[----:B------:R-:W-:Y:S02]  /*6350*/  HADD2 R0, R2, R0 ;  /* 0x0000000002007230 */ /* 0x000fe40000000000 */
[----:B--2---:R-:W-:Y:S02]  /*6360*/  HMUL2 R2, R247, R122 ;  /* 0x0000007af7027232 */ /* 0x004fe40000000000 */
[----:B------:R-:W2:Y:S01]  /*6370*/  LDL.LU R247, [R1+0x50] ;  /* 0x0000500001f77983 */ /* 0x000ea20000300800 */
[----:B----4-:R-:W-:-:S04]  /*6380*/  HMUL2 R248, R252, R123 ;  /* 0x0000007bfcf87232 */ /* 0x010fc80000000000 */
[----:B------:R-:W-:Y:S02]  /*6390*/  HFMA2 R248, R251, R127, R248 ;  /* 0x0000007ffbf87231 */ /* 0x000fe400000000f8 */
[----:B---3--:R-:W-:Y:S02]  /*63a0*/  HFMA2 R2, R3, R126, R2 ;  /* 0x0000007e03027231 */ /* 0x008fe40000000002 */
[----:B------:R-:W-:Y:S01]  /*63b0*/  HFMA2 R248, R250, R131, R248 ;  /* 0x00000083faf87231 */ /* 0x000fe200000000f8 */
[----:B------:R-:W3:Y:S01]  /*63c0*/  LDL.LU R3, [R1+0x4c] ;  /* 0x00004c0001037983 */ /* 0x000ee20000300800 */
[----:B------:R-:W-:Y:S02]  /*63d0*/  HFMA2 R2, R249, R130, R2 ;  /* 0x00000082f9027231 */ /* 0x000fe40000000002 */
[----:B------:R-:W-:Y:S01]  /*63e0*/  HFMA2 R248, R119, R135, R248 ;  /* 0x0000008777f87231 */ /* 0x000fe200000000f8 */
[----:B------:R-:W5:Y:S01]  /*63f0*/  LDL.LU R252, [R1+0x48] ;  /* 0x0000480001fc7983 */ /* 0x000f620000300800 */
[----:B------:R-:W-:-:S02]  /*6400*/  HFMA2 R2, R118, R134, R2 ;  /* 0x0000008676027231 */ /* 0x000fc40000000002 */
[----:B------:R-:W-:Y:S01]  /*6410*/  HFMA2 R248, R115, R139, R248 ;  /* 0x0000008b73f87231 */ /* 0x000fe200000000f8 */
[----:B------:R-:W5:Y:S01]  /*6420*/  LDL.LU R249, [R1+0x44] ;  /* 0x0000440001f97983 */ /* 0x000f620000300800 */
[----:B------:R-:W-:-:S04]  /*6430*/  HFMA2 R2, R114, R138, R2 ;  /* 0x0000008a72027231 */ /* 0x000fc80000000002 */
        /* <DEDUP_REMOVED lines=52> */
[----:B------:R-:W-:-:S04]  /*6780*/  HFMA2 R2, R6, R246, R2 ;  /* 0x000000f606027231 */ /* 0x000fc80000000002 */
[----:B------:R-:W-:Y:S02]  /*6790*/  HADD2 R0, R0, R2 ;  /* 0x0000000200007230 */ /* 0x000fe40000000000 */
[----:B--2---:R-:W-:Y:S02]  /*67a0*/  HFMA2 R2, R7, R247, R248 ;  /* 0x000000f707027231 */ /* 0x004fe400000000f8 */
[----:B------:R-:W2:Y:S01]  /*67b0*/  LDL R248, [R1] ;  /* 0x0000000001f87983 */ /* 0x000ea20000100800 */
[----:B------:R-:W-:-:S04]  /*67c0*/  ISETP.NE.U32.AND P1, PT, RZ, UR12, PT ;  /* 0x0000000cff007c0c */ /* 0x000fc8000bf25070 */
[----:B------:R-:W-:-:S13]  /*67d0*/  ISETP.NE.AND.EX P2, PT, RZ, UR13, PT, P1 ;  /* 0x0000000dff007c0c */ /* 0x000fda000bf45310 */
[----:B------:R-:W2:Y:S01]  /*67e0*/  @P2 LDC.64 R250, c[0x0][0x438] ;  /* 0x00010e00fffa2b82 */ /* 0x000ea20000000a00 */
[----:B------:R-:W-:-:S05]  /*67f0*/  HFMA2 R0, R0, 1, 1, R2 ;  /* 0x3c003c0000007831 */ /* 0x000fca0000000002 */
[--C-:B------:R-:W-:Y:S02]  /*6800*/  HADD2.F32 R2, -RZ, R0.reuse.H0_H0 ;  /* 0x20000000ff027230 */ /* 0x100fe40000004100 */
[----:B------:R-:W-:-:S05]  /*6810*/  HADD2.F32 R0, -RZ, R0.H1_H1 ;  /* 0x30000000ff007230 */ /* 0x000fca0000004100 */
[----:B------:R-:W-:Y:S01]  /*6820*/  FADD.FTZ R0, R2, R0 ;  /* 0x0000000002007221 */ /* 0x000fe20000010000 */
[----:B--2---:R-:W-:-:S05]  /*6830*/  @P2 IMAD.WIDE R250, R248, 0x2, R250 ;  /* 0x00000002f8fa2825 */ /* 0x004fca00078e02fa */
[----:B------:R0:W2:Y:S01]  /*6840*/  @P2 LDG.E.U16 R2, desc[UR36][R250.64] ;  /* 0x00000024fa022981 */ /* 0x0000a2000c1e1500 */
[----:B------:R-:W-:-:S04]  /*6850*/  ISETP.NE.U32.AND P1, PT, RZ, UR14, PT ;  /* 0x0000000eff007c0c */ /* 0x000fc8000bf25070 */
[----:B------:R-:W-:Y:S01]  /*6860*/  ISETP.NE.AND.EX P1, PT, RZ, UR15, PT, P1 ;  /* 0x0000000fff007c0c */ /* 0x000fe2000bf25310 */
[----:B------:R-:W-:-:S12]  /*6870*/  FMUL.FTZ R0, R0, UR20 ;  /* 0x0000001400007c20 */ /* 0x000fd80008410000 */
[----:B------:R-:W1:Y:S08]  /*6880*/  @P1 LDC R248, c[0x0][0x430] ;  /* 0x00010c00fff81b82 */ /* 0x000e700000000800 */
[----:B0-----:R-:W0:Y:S01]  /*6890*/  @P1 LDC.64 R250, c[0x0][0x448] ;  /* 0x00011200fffa1b82 */ /* 0x001e220000000a00 */
[----:B--2---:R-:W-:-:S05]  /*68a0*/  @P2 HADD2.F32 R2, -RZ, R2.H0_H0 ;  /* 0x20000002ff022230 */ /* 0x004fca0000004100 */
[----:B------:R-:W-:Y:S02]  /*68b0*/  @P2 FADD.FTZ R0, R0, R2 ;  /* 0x0000000200002221 */ /* 0x000fe40000010000 */
[----:B------:R-:W1:Y:S02]  /*68c0*/  @P1 LDC R2, c[0x0][0x408] ;  /* 0x00010200ff021b82 */ /* 0x000e640000000800 */
[----:B-1----:R-:W-:Y:S02]  /*68d0*/  @P1 IADD3 R248, PT, PT, R248, R2, RZ ;  /* 0x00000002f8f81210 */ /* 0x002fe40007ffe0ff */
[----:B------:R-:W0:Y:S02]  /*68e0*/  @P1 S2R R2, SR_CTAID.X ;  /* 0x0000000000021919 */ /* 0x000e240000002500 */
[----:B---3--:R-:W-:Y:S02]  /*68f0*/  @P1 ISETP.GE.AND P2, PT, R3, R248, PT ;  /* 0x000000f80300120c */ /* 0x008fe40003f46270 */
[----:B------:R-:W2:Y:S01]  /*6900*/  LDL R248, [R1+0x8] ;  /* 0x0000080001f87983 */ /* 0x000ea20000100800 */
[----:B0-----:R-:W-:-:S06]  /*6910*/  @P1 IMAD.WIDE.U32 R250, R2, 0x2, R250 ;  /* 0x0000000202fa1825 */ /* 0x001fcc00078e00fa */
[----:B------:R-:W3:Y:S04]  /*6920*/  @P1 LDG.E.U16 R250, desc[UR36][R250.64] ;  /* 0x00000024fafa1981 */ /* 0x000ee8000c1e1500 */
[----:B------:R-:W4:Y:S01]  /*6930*/  LDL R251, [R1+0x4] ;  /* 0x0000040001fb7983 */ /* 0x000f220000100800 */
[----:B------:R-:W-:-:S04]  /*6940*/  @P1 SEL R2, RZ, UR39, P2 ;  /* 0x00000027ff021c07 */ /* 0x000fc80009000000 */
[----:B------:R-:W-:-:S04]  /*6950*/  @P1 IADD3 R2, PT, PT, R3, -UR42, R2 ;  /* 0x8000002a03021c10 */ /* 0x000fc8000fffe002 */
[----:B------:R-:W-:Y:S01]  /*6960*/  @P1 I2FP.F32.S32 R2, R2 ;  /* 0x0000000200021245 */ /* 0x000fe20000201400 */
[----:B---3--:R-:W-:-:S05]  /*6970*/  @P1 HADD2.F32 R250, -RZ, R250.H0_H0 ;  /* 0x200000fafffa1230 */ /* 0x008fca0000004100 */
[----:B------:R-:W-:-:S05]  /*6980*/  @P1 FFMA.FTZ R0, R2, R250, R0 ;  /* 0x000000fa02001223 */ /* 0x000fca0000010000 */
[----:B--2---:R-:W-:Y:S01]  /*6990*/  @!P3 FMNMX.FTZ R248, R248, R0, !PT ;  /* 0x00000000f8f8b209 */ /* 0x004fe20007810000 */
[----:B----4-:R0:W-:Y:S04]  /*69a0*/  STS [R251], R0 ;  /* 0x00000000fb007388 */ /* 0x0101e80000000800 */
[----:B------:R0:W-:Y:S02]  /*69b0*/  @!P3 STL [R1+0x8], R248 ;  /* 0x000008f80100b387 */ /* 0x0001e40000100800 */
.L_x_2928:
[----:B------:R-:W-:Y:S05]  /*69c0*/  BSYNC.RECONVERGENT B1 ;  /* 0x0000000000017941 */ /* 0x000fea0003800200 */
.L_x_2927:
[----:B0-----:R-:W2:Y:S04]  /*69d0*/  LDL.LU R248, [R1+0x4] ;  /* 0x0000040001f87983 */ /* 0x001ea80000300800 */
[----:B------:R-:W3:Y:S04]  /*69e0*/  LDL.LU R2, [R1] ;  /* 0x0000000001027983 */ /* 0x000ee80000300800 */
[----:B------:R-:W4:Y:S01]  /*69f0*/  LDL R0, [R1+0x40] ;  /* 0x0000400001007983 */ /* 0x000f220000100800 */
[----:B-----5:R-:W-:Y:S01]  /*6a00*/  IADD3 R252, P1, PT, R252, 0x100, RZ ;  /* 0x00000100fcfc7810 */ /* 0x020fe20007f3e0ff */
[----:B------:R-:W-:-:S04]  /*6a10*/  VIADD R3, R3, 0x100 ;  /* 0x0000010003037836 */ /* 0x000fc80000000000 */
[----:B------:R-:W-:Y:S01]  /*6a20*/  IMAD.X R249, RZ, RZ, R249, P1 ;  /* 0x000000fffff97224 */ /* 0x000fe200008e06f9 */
[----:B--2---:R-:W-:Y:S02]  /*6a30*/  IADD3 R248, PT, PT, R248, 0x400, RZ ;  /* 0x00000400f8f87810 */ /* 0x004fe40007ffe0ff */
[----:B---3--:R-:W-:Y:S02]  /*6a40*/  IADD3 R2, PT, PT, R2, 0x100, RZ ;  /* 0x0000010002027810 */ /* 0x008fe40007ffe0ff */
[----:B----4-:R-:W-:-:S03]  /*6a50*/  ISETP.GE.AND P1, PT, R3, R0, PT ;  /* 0x000000000300720c */ /* 0x010fc60003f26270 */
[----:B------:R2:W-:Y:S04]  /*6a60*/  STL [R1], R2 ;  /* 0x0000000201007387 */ /* 0x0005e80000100800 */
[----:B------:R2:W-:Y:S06]  /*6a70*/  STL [R1+0x4], R248 ;  /* 0x000004f801007387 */ /* 0x0005ec0000100800 */
[----:B------:R-:W-:Y:S05]  /*6a80*/  @!P1 BRA `(.L_x_2929) ;  /* 0xffffffc400d89947 */ /* 0x000fea000383ffff */
.L_x_2870:
[----:B01----:R-:W-:Y:S05]  /*6a90*/  BSYNC.RECONVERGENT B0 ;  /* 0x0000000000007941 */ /* 0x003fea0003800200 */
.L_x_2869:
[----:B--2---:R-:W2:Y:S01]  /*6aa0*/  LDL.LU R2, [R1+0x8] ;  /* 0x0000080001027983 */ /* 0x004ea20000300800 */
[----:B------:R-:W0:Y:S01]  /*6ab0*/  S2UR UR9, SR_CgaCtaId ;  /* 0x00000000000979c3 */ /* 0x000e220000008800 */
[----:B------:R-:W-:Y:S01]  /*6ac0*/  UMOV UR8, 0x400 ;  /* 0x0000040000087882 */ /* 0x000fe20000000000 */
[----:B------:R-:W1:Y:S01]  /*6ad0*/  LDCU UR6, c[0x0][0x3f4] ;  /* 0x00007e80ff0677ac */ /* 0x000e620008000800 */
[----:B------:R-:W-:Y:S01]  /*6ae0*/  BSSY.RECONVERGENT B0, `(.L_x_2930) ;  /* 0x000018b000007945 */ /* 0x000fe20003800200 */
[----:B------:R-:W-:Y:S01]  /*6af0*/  IMAD.MOV.U32 R9, RZ, RZ, RZ ;  /* 0x000000ffff097224 */ /* 0x000fe200078e00ff */
[----:B------:R-:W5:Y:S03]  /*6b00*/  LDCU UR5, c[0x0][0x3f4] ;  /* 0x00007e80ff0577ac */ /* 0x000f660008000800 */
[----:B------:R-:W5:Y:S01]  /*6b10*/  S2UR UR11, SR_CTAID.Y ;  /* 0x00000000000b79c3 */ /* 0x000f620000002600 */
[----:B------:R-:W-:-:S02]  /*6b20*/  UIADD3 UR12, UPT, UPT, UR42, 0x1, URZ ;  /* 0x000000012a0c7890 */ /* 0x000fc4000fffe0ff */
[----:B-1----:R-:W-:Y:S02]  /*6b30*/  UIADD3 UR6, UPT, UPT, UR42, 0x1, -UR6 ;  /* 0x000000012a067890 */ /* 0x002fe4000fffe806 */
[----:B0-----:R-:W-:Y:S02]  /*6b40*/  ULEA UR10, UR9, UR8, 0x18 ;  /* 0x00000008090a7291 */ /* 0x001fe4000f8ec0ff */
[----:B-----5:R-:W-:-:S04]  /*6b50*/  UIMAD UR7, UR11, UR5, URZ ;  /* 0x000000050b0772a4 */ /* 0x020fc8000f8e02ff */
[----:B------:R-:W-:Y:S01]  /*6b60*/  USHF.R.S32.HI UR13, URZ, 0x1f, UR7 ;  /* 0x0000001fff0d7899 */ /* 0x000fe20008011407 */
[----:B--2---:R-:W0:Y:S02]  /*6b70*/  SHFL.BFLY PT, R0, R2, 0x10, 0x1f ;  /* 0x0e001f0002007f89 */ /* 0x004e2400000e0000 */
[----:B0-----:R-:W-:-:S05]  /*6b80*/  FMNMX.FTZ R3, R0, R2, !PT ;  /* 0x0000000200037209 */ /* 0x001fca0007810000 */
[----:B------:R-:W4:Y:S02]  /*6b90*/  SHFL.BFLY PT, R0, R3, 0x8, 0x1f ;  /* 0x0d001f0003007f89 */ /* 0x000f2400000e0000 */
[----:B----4-:R-:W-:Y:S02]  /*6ba0*/  FMNMX.FTZ R4, R3, R0, !PT ;  /* 0x0000000003047209 */ /* 0x010fe40007810000 */
[----:B------:R-:W0:Y:S03]  /*6bb0*/  S2R R0, SR_TID.X ;  /* 0x0000000000007919 */ /* 0x000e260000002100 */
[----:B------:R-:W1:Y:S02]  /*6bc0*/  SHFL.BFLY PT, R5, R4, 0x4, 0x1f ;  /* 0x0c801f0004057f89 */ /* 0x000e6400000e0000 */
[----:B-1----:R-:W-:-:S05]  /*6bd0*/  FMNMX.FTZ R5, R4, R5, !PT ;  /* 0x0000000504057209 */ /* 0x002fca0007810000 */
[----:B------:R-:W1:Y:S02]  /*6be0*/  SHFL.BFLY PT, R2, R5, 0x2, 0x1f ;  /* 0x0c401f0005027f89 */ /* 0x000e6400000e0000 */
[----:B-1----:R-:W-:Y:S02]  /*6bf0*/  FMNMX.FTZ R6, R5, R2, !PT ;  /* 0x0000000205067209 */ /* 0x002fe40007810000 */
[----:B0-----:R-:W-:Y:S02]  /*6c00*/  LOP3.LUT P0, R2, R0, 0x1f, RZ, 0xc0, !PT ;  /* 0x0000001f00027812 */ /* 0x001fe4000780c0ff */
[----:B------:R-:W-:Y:S01]  /*6c10*/  MOV R5, 0xff7fffff ;  /* 0xff7fffff00057802 */ /* 0x000fe20000000f00 */
[----:B------:R-:W0:Y:S01]  /*6c20*/  SHFL.BFLY PT, R7, R6, 0x1, 0x1f ;  /* 0x0c201f0006077f89 */ /* 0x000e2200000e0000 */
[C---:B------:R-:W-:Y:S02]  /*6c30*/  ISETP.GT.U32.AND P1, PT, R2.reuse, 0x7, PT ;  /* 0x000000070200780c */ /* 0x040fe40003f24070 */
[----:B------:R-:W-:-:S07]  /*6c40*/  LEA R4, R2, UR10, 0x2 ;  /* 0x0000000a02047c11 */ /* 0x000fce000f8e10ff */
[----:B------:R-:W-:Y:S02]  /*6c50*/  @!P0 LEA.HI R3, R0, UR10, RZ, 0x1d ;  /* 0x0000000a00038c11 */ /* 0x000fe4000f8fe8ff */
[----:B0-----:R-:W-:-:S05]  /*6c60*/  FMNMX.FTZ R10, R6, R7, !PT ;  /* 0x00000007060a7209 */ /* 0x001fca0007810000 */
[----:B------:R0:W-:Y:S01]  /*6c70*/  @!P0 STS [R3], R10 ;  /* 0x0000000a03008388 */ /* 0x0001e20000000800 */
[----:B------:R-:W-:Y:S01]  /*6c80*/  BAR.SYNC.DEFER_BLOCKING 0x0 ;  /* 0x0000000000007b1d */ /* 0x000fe20000010000 */
[----:B0-----:R-:W-:-:S05]  /*6c90*/  VIMNMX R3, PT, PT, RZ, UR6, !PT ;  /* 0x00000006ff037c48 */ /* 0x001fca000ffe0100 */
[----:B------:R-:W0:Y:S04]  /*6ca0*/  @!P1 LDS R5, [R4] ;  /* 0x0000000004059984 */ /* 0x000e280000000800 */
[----:B0-----:R-:W0:Y:S02]  /*6cb0*/  SHFL.BFLY PT, R6, R5, 0x4, 0x1f ;  /* 0x0c801f0005067f89 */ /* 0x001e2400000e0000 */
[----:B0-----:R-:W-:Y:S02]  /*6cc0*/  FMNMX.FTZ R6, R6, R5, !PT ;  /* 0x0000000506067209 */ /* 0x001fe40007810000 */
[----:B------:R-:W-:-:S03]  /*6cd0*/  IADD3 R5, PT, PT, R3, R0, RZ ;  /* 0x0000000003057210 */ /* 0x000fc60007ffe0ff */
[----:B------:R-:W0:Y:S01]  /*6ce0*/  SHFL.BFLY PT, R7, R6, 0x2, 0x1f ;  /* 0x0c401f0006077f89 */ /* 0x000e2200000e0000 */
[----:B------:R-:W-:Y:S02]  /*6cf0*/  ISETP.GT.AND P0, PT, R5, UR42, PT ;  /* 0x0000002a05007c0c */ /* 0x000fe4000bf04270 */
[----:B0-----:R-:W-:-:S05]  /*6d00*/  FMNMX.FTZ R7, R6, R7, !PT ;  /* 0x0000000706077209 */ /* 0x001fca0007810000 */
[----:B------:R-:W0:Y:S02]  /*6d10*/  SHFL.BFLY PT, R8, R7, 0x1, 0x1f ;  /* 0x0c201f0007087f89 */ /* 0x000e2400000e0000 */
[----:B0-----:R-:W-:-:S05]  /*6d20*/  FMNMX.FTZ R8, R7, R8, !PT ;  /* 0x0000000807087209 */ /* 0x001fca0007810000 */
[----:B------:R0:W1:Y:S01]  /*6d30*/  SHFL.IDX PT, R25, R8, RZ, 0x1f ;  /* 0x00001fff08197589 */ /* 0x00006200000e0000 */
[----:B------:R-:W-:Y:S05]  /*6d40*/  @P0 BRA `(.L_x_2931) ;  /* 0x0000001400900947 */ /* 0x000fea0003800000 */
[----:B------:R-:W2:Y:S02]  /*6d50*/  LDC.64 R14, c[0x0][0x420] ;  /* 0x00010800ff0e7b82 */ /* 0x000ea40000000a00 */
[----:B--2---:R-:W-:-:S04]  /*6d60*/  ISETP.NE.U32.AND P0, PT, R14, RZ, PT ;  /* 0x000000ff0e00720c */ /* 0x004fc80003f05070 */
[----:B------:R-:W-:-:S13]  /*6d70*/  ISETP.NE.AND.EX P0, PT, R15, RZ, PT, P0 ;  /* 0x000000ff0f00720c */ /* 0x000fda0003f05300 */
[----:B------:R-:W-:Y:S05]  /*6d80*/  @P0 BRA `(.L_x_2932) ;  /* 0x0000001000040947 */ /* 0x000fea0003800000 */
[----:B------:R-:W-:Y:S01]  /*6d90*/  MOV R6, UR12 ;  /* 0x0000000c00067c02 */ /* 0x000fe20008000f00 */
[----:B------:R-:W-:Y:S01]  /*6da0*/  BSSY.RECONVERGENT B1, `(.L_x_2933) ;  /* 0x000001d000017945 */ /* 0x000fe20003800200 */
[----:B------:R-:W-:Y:S01]  /*6db0*/  LOP3.LUT R7, RZ, R0, RZ, 0x33, !PT ;  /* 0x00000000ff077212 */ /* 0x000fe200078e33ff */
[----:B------:R-:W-:Y:S01]  /*6dc0*/  HFMA2 R9, -RZ, RZ, 0, 0 ;  /* 0x00000000ff097431 */ /* 0x000fe200000001ff */
[----:B------:R-:W-:-:S04]  /*6dd0*/  VIADDMNMX R6, R5, 0x100, R6, !PT ;  /* 0x0000010005067846 */ /* 0x000fc80007800106 */
[----:B------:R-:W-:-:S04]  /*6de0*/  IADD3 R7, PT, PT, -R3, R6, R7 ;  /* 0x0000000603077210 */ /* 0x000fc80007ffe107 */
        /* <DEDUP_REMOVED lines=9> */
[----:B------:R-:W-:Y:S02]  /*6e80*/  LOP3.LUT R7, R6, 0x3, RZ, 0xc0, !PT ;  /* 0x0000000306077812 */ /* 0x000fe400078ec0ff */
[----:B------:R-:W-:-:S03]  /*6e90*/  MOV R6, R5 ;  /* 0x0000000500067202 */ /* 0x000fc60000000f00 */
[----:B0-----:R-:W-:Y:S01]  /*6ea0*/  IMAD.MOV R8, RZ, RZ, -R7 ;  /* 0x000000ffff087224 */ /* 0x001fe200078e0a07 */
[----:B------:R-:W-:-:S07]  /*6eb0*/  LEA R7, R0, UR5, 0x2 ;  /* 0x0000000500077c11 */ /* 0x000fce000f8e10ff */
.L_x_2935:
[----:B------:R-:W1:Y:S01]  /*6ec0*/  LDS R10, [R7] ;  /* 0x00000000070a7984 */ /* 0x000e620000000800 */
[----:B------:R-:W-:Y:S02]  /*6ed0*/  IADD3 R8, PT, PT, R8, 0x1, RZ ;  /* 0x0000000108087810 */ /* 0x000fe40007ffe0ff */
[----:B------:R-:W-:Y:S02]  /*6ee0*/  IADD3 R6, PT, PT, R6, 0x100, RZ ;  /* 0x0000010006067810 */ /* 0x000fe40007ffe0ff */
        /* <DEDUP_REMOVED lines=8> */
.L_x_2934:
[----:B------:R-:W-:Y:S05]  /*6f70*/  BSYNC.RECONVERGENT B1 ;  /* 0x0000000000017941 */ /* 0x000fea0003800200 */
.L_x_2933:
[----:B------:R-:W-:Y:S05]  /*6f80*/  @!P1 BRA `(.L_x_2931) ;  /* 0x0000001400009947 */ /* 0x000fea0003800000 */
[----:B------:R-:W-:Y:S01]  /*6f90*/  UIADD3 UR5, UPT, UPT, UR8, 0x240, URZ ;  /* 0x0000024008057890 */ /* 0x000fe2000fffe0ff */
[----:B------:R-:W-:Y:S01]  /*6fa0*/  SHF.L.U32 R7, R3, 0x2, RZ ;  /* 0x0000000203077819 */ /* 0x000fe200000006ff */
[C---:B------:R-:W-:Y:S02]  /*6fb0*/  VIADD R15, R6.reuse, 0x400 ;  /* 0x00000400060f7836 */ /* 0x040fe40000000000 */
[----:B------:R-:W-:Y:S01]  /*6fc0*/  ULEA UR5, UR9, UR5, 0x18 ;  /* 0x0000000509057291 */ /* 0x000fe2000f8ec0ff */
[----:B------:R-:W-:Y:S02]  /*6fd0*/  LEA R7, R6, -R7, 0x2 ;  /* 0x8000000706077211 */ /* 0x000fe400078e10ff */
[----:B------:R-:W-:-:S03]  /*6fe0*/  ISETP.GT.AND P0, PT, R15, UR42, PT ;  /* 0x0000002a0f007c0c */ /* 0x000fc6000bf04270 */
[----:B------:R-:W-:-:S03]  /*6ff0*/  IADD3 R6, PT, PT, R7, UR5, RZ ;  /* 0x0000000507067c10 */ /* 0x000fc6000fffe0ff */
[----:B0-----:R-:W1:Y:S04]  /*7000*/  LDS R8, [R7+UR5] ;  /* 0x0000000507087984 */ /* 0x001e680008000800 */
[----:B------:R-:W0:Y:S04]  /*7010*/  LDS R10, [R7+UR5+0x400] ;  /* 0x00040005070a7984 */ /* 0x000e280008000800 */
[----:B------:R-:W2:Y:S04]  /*7020*/  LDS R11, [R7+UR5+0x800] ;  /* 0x00080005070b7984 */ /* 0x000ea80008000800 */
[----:B------:R-:W4:Y:S01]  /*7030*/  LDS R12, [R7+UR5+0xc00] ;  /* 0x000c0005070c7984 */ /* 0x000f220008000800 */
[C---:B-1----:R-:W-:Y:S01]  /*7040*/  FADD.FTZ R8, -R25.reuse, R8 ;  /* 0x0000000819087221 */ /* 0x042fe20000010100 */
[----:B0-----:R-:W-:-:S03]  /*7050*/  FADD.FTZ R10, -R25, R10 ;  /* 0x0000000a190a7221 */ /* 0x001fc60000010100 */
[----:B------:R-:W-:Y:S01]  /*7060*/  FMUL.FTZ R8, R8, 1.4426950216293334961 ;  /* 0x3fb8aa3b08087820 */ /* 0x000fe20000410000 */
[----:B------:R-:W-:Y:S01]  /*7070*/  FMUL.FTZ R10, R10, 1.4426950216293334961 ;  /* 0x3fb8aa3b0a0a7820 */ /* 0x000fe20000410000 */
[----:B--2---:R-:W-:-:S04]  /*7080*/  FADD.FTZ R11, -R25, R11 ;  /* 0x0000000b190b7221 */ /* 0x004fc80000010100 */
[----:B------:R-:W0:Y:S01]  /*7090*/  MUFU.EX2 R8, R8 ;  /* 0x0000000800087308 */ /* 0x000e220000000800 */
[----:B----4-:R-:W-:Y:S01]  /*70a0*/  FADD.FTZ R12, -R25, R12 ;  /* 0x0000000c190c7221 */ /* 0x010fe20000010100 */
[----:B------:R-:W-:Y:S02]  /*70b0*/  FMUL.FTZ R11, R11, 1.4426950216293334961 ;  /* 0x3fb8aa3b0b0b7820 */ /* 0x000fe40000410000 */
[----:B------:R-:W1:Y:S01]  /*70c0*/  MUFU.EX2 R10, R10 ;  /* 0x0000000a000a7308 */ /* 0x000e620000000800 */
[----:B------:R-:W-:-:S03]  /*70d0*/  FMUL.FTZ R13, R12, 1.4426950216293334961 ;  /* 0x3fb8aa3b0c0d7820 */ /* 0x000fc60000410000 */
[----:B------:R-:W2:Y:S04]  /*70e0*/  MUFU.EX2 R12, R11 ;  /* 0x0000000b000c7308 */ /* 0x000ea80000000800 */
[----:B------:R-:W4:Y:S01]  /*70f0*/  MUFU.EX2 R14, R13 ;  /* 0x0000000d000e7308 */ /* 0x000f220000000800 */
[----:B0-----:R-:W-:Y:S01]  /*7100*/  FADD.FTZ R9, R9, R8 ;  /* 0x0000000809097221 */ /* 0x001fe20000010000 */
[----:B------:R0:W-:Y:S03]  /*7110*/  STS [R7+UR5], R8 ;  /* 0x0000000807007988 */ /* 0x0001e60008000805 */
[----:B-1----:R-:W-:Y:S01]  /*7120*/  FADD.FTZ R9, R9, R10 ;  /* 0x0000000a09097221 */ /* 0x002fe20000010000 */
[----:B------:R0:W-:Y:S03]  /*7130*/  STS [R7+UR5+0x400], R10 ;  /* 0x0004000a07007988 */ /* 0x0001e60008000805 */
[----:B--2---:R-:W-:Y:S01]  /*7140*/  FADD.FTZ R9, R9, R12 ;  /* 0x0000000c09097221 */ /* 0x004fe20000010000 */
[----:B------:R0:W-:Y:S03]  /*7150*/  STS [R7+UR5+0x800], R12 ;  /* 0x0008000c07007988 */ /* 0x0001e60008000805 */
[----:B----4-:R-:W-:Y:S01]  /*7160*/  FADD.FTZ R9, R9, R14 ;  /* 0x0000000e09097221 */ /* 0x010fe20000010000 */
[----:B------:R0:W-:Y:S01]  /*7170*/  STS [R7+UR5+0xc00], R14 ;  /* 0x000c000e07007988 */ /* 0x0001e20008000805 */
[----:B------:R-:W-:Y:S05]  /*7180*/  @P0 BRA `(.L_x_2931) ;  /* 0x0000001000800947 */ /* 0x000fea0003800000 */
[----:B0-----:R-:W-:Y:S01]  /*7190*/  IADD3 R7, PT, PT, -R15, UR42, RZ ;  /* 0x0000002a0f077c10 */ /* 0x001fe2000fffe1ff */
[----:B------:R-:W-:Y:S01]  /*71a0*/  BSSY.RECONVERGENT B1, `(.L_x_2936) ;  /* 0x000006c000017945 */ /* 0x000fe20003800200 */
[----:B------:R-:W-:Y:S02]  /*71b0*/  IADD3 R6, PT, PT, R6, 0x1800, RZ ;  /* 0x0000180006067810 */ /* 0x000fe40007ffe0ff */
[----:B------:R-:W-:Y:S02]  /*71c0*/  ISETP.GT.AND P1, PT, R7, 0xbff, PT ;  /* 0x00000bff0700780c */ /* 0x000fe40003f24270 */
[----:B------:R-:W-:-:S11]  /*71d0*/  PLOP3.LUT P0, PT, PT, PT, PT, 0x80, 0x8 ;  /* 0x000000000008781c */ /* 0x000fd60003f0f070 */
[----:B------:R-:W-:Y:S05]  /*71e0*/  @!P1 BRA `(.L_x_2937) ;  /* 0x00000004009c9947 */ /* 0x000fea0003800000 */
[----:B------:R-:W-:Y:S01]  /*71f0*/  IMAD.U32 R26, RZ, RZ, UR42 ;  /* 0x0000002aff1a7e24 */ /* 0x000fe2000f8e00ff */
[----:B------:R-:W-:-:S04]  /*7200*/  PLOP3.LUT P0, PT, PT, PT, PT, 0x8, 0x80 ;  /* 0x000000000080781c */ /* 0x000fc80003f0e170 */
[----:B------:R-:W-:-:S09]  /*7210*/  IADD3 R26, PT, PT, R26, -0xbff, RZ ;  /* 0xfffff4011a1a7810 */ /* 0x000fd20007ffe0ff */
.L_x_2938:
[----:B------:R-:W0:Y:S01]  /*7220*/  LDS R7, [R6+-0x800] ;  /* 0xfff8000006077984 */ /* 0x000e220000000800 */
[----:B------:R-:W-:-:S03]  /*7230*/  IADD3 R15, PT, PT, R15, 0x1000, RZ ;  /* 0x000010000f0f7810 */ /* 0x000fc60007ffe0ff */
[----:B------:R-:W1:Y:S01]  /*7240*/  LDS R8, [R6+-0x400] ;  /* 0xfffc000006087984 */ /* 0x000e620000000800 */
[----:B------:R-:W-:-:S03]  /*7250*/  ISETP.GE.AND P1, PT, R15, R26, PT ;  /* 0x0000001a0f00720c */ /* 0x000fc60003f26270 */
[----:B------:R-:W2:Y:S04]  /*7260*/  LDS R10, [R6] ;  /* 0x00000000060a7984 */ /* 0x000ea80000000800 */
[----:B------:R-:W4:Y:S04]  /*7270*/  LDS R11, [R6+0x400] ;  /* 0x00040000060b7984 */ /* 0x000f280000000800 */
[----:B------:R-:W5:Y:S04]  /*7280*/  LDS R12, [R6+0x800] ;  /* 0x00080000060c7984 */ /* 0x000f680000000800 */
[----:B------:R-:W5:Y:S04]  /*7290*/  LDS R13, [R6+0xc00] ;  /* 0x000c0000060d7984 */ /* 0x000f680000000800 */
[----:B------:R-:W5:Y:S04]  /*72a0*/  LDS R14, [R6+0x1000] ;  /* 0x00100000060e7984 */ /* 0x000f680000000800 */
[----:B---3--:R-:W3:Y:S04]  /*72b0*/  LDS R16, [R6+0x1400] ;  /* 0x0014000006107984 */ /* 0x008ee80000000800 */
[----:B------:R-:W3:Y:S04]  /*72c0*/  LDS R17, [R6+0x1800] ;  /* 0x0018000006117984 */ /* 0x000ee80000000800 */
[----:B------:R-:W3:Y:S04]  /*72d0*/  LDS R18, [R6+0x1c00] ;  /* 0x001c000006127984 */ /* 0x000ee80000000800 */
[----:B------:R-:W3:Y:S01]  /*72e0*/  LDS R19, [R6+0x2000] ;  /* 0x0020000006137984 */ /* 0x000ee20000000800 */
[----:B0-----:R-:W-:-:S03]  /*72f0*/  FADD.FTZ R7, -R25, R7 ;  /* 0x0000000719077221 */ /* 0x001fc60000010100 */
[----:B------:R-:W0:Y:S01]  /*7300*/  LDS R20, [R6+0x2400] ;  /* 0x0024000006147984 */ /* 0x000e220000000800 */
[----:B-1----:R-:W-:Y:S01]  /*7310*/  FADD.FTZ R8, -R25, R8 ;  /* 0x0000000819087221 */ /* 0x002fe20000010100 */
[----:B------:R-:W-:Y:S02]  /*7320*/  FMUL.FTZ R7, R7, 1.4426950216293334961 ;  /* 0x3fb8aa3b07077820 */ /* 0x000fe40000410000 */
[----:B------:R-:W1:Y:S01]  /*7330*/  LDS R21, [R6+0x2800] ;  /* 0x0028000006157984 */ /* 0x000e620000000800 */
[C---:B--2---:R-:W-:Y:S01]  /*7340*/  FADD.FTZ R10, -R25.reuse, R10 ;  /* 0x0000000a190a7221 */ /* 0x044fe20000010100 */
[----:B------:R-:W-:Y:S02]  /*7350*/  FMUL.FTZ R8, R8, 1.4426950216293334961 ;  /* 0x3fb8aa3b08087820 */ /* 0x000fe40000410000 */
[----:B------:R-:W2:Y:S01]  /*7360*/  MUFU.EX2 R7, R7 ;  /* 0x0000000700077308 */ /* 0x000ea20000000800 */
[----:B------:R-:W1:Y:S01]  /*7370*/  LDS R22, [R6+0x2c00] ;  /* 0x002c000006167984 */ /* 0x000e620000000800 */
[C---:B----4-:R-:W-:Y:S01]  /*7380*/  FADD.FTZ R11, -R25.reuse, R11 ;  /* 0x0000000b190b7221 */ /* 0x050fe20000010100 */
[----:B------:R-:W-:Y:S01]  /*7390*/  FMUL.FTZ R10, R10, 1.4426950216293334961 ;  /* 0x3fb8aa3b0a0a7820 */ /* 0x000fe20000410000 */
[----:B------:R-:W4:Y:S01]  /*73a0*/  MUFU.EX2 R8, R8 ;  /* 0x0000000800087308 */ /* 0x000f220000000800 */
[----:B------:R-:W1:Y:S01]  /*73b0*/  LDS R23, [R6+0x3000] ;  /* 0x0030000006177984 */ /* 0x000e620000000800 */
[----:B-----5:R-:W-:Y:S01]  /*73c0*/  FADD.FTZ R12, -R25, R12 ;  /* 0x0000000c190c7221 */ /* 0x020fe20000010100 */
[----:B------:R-:W-:Y:S01]  /*73d0*/  FMUL.FTZ R11, R11, 1.4426950216293334961 ;  /* 0x3fb8aa3b0b0b7820 */ /* 0x000fe20000410000 */
[C---:B------:R-:W-:Y:S01]  /*73e0*/  FADD.FTZ R13, -R25.reuse, R13 ;  /* 0x0000000d190d7221 */ /* 0x040fe20000010100 */
[----:B------:R-:W5:Y:S01]  /*73f0*/  MUFU.EX2 R10, R10 ;  /* 0x0000000a000a7308 */ /* 0x000f620000000800 */
[----:B------:R-:W1:Y:S01]  /*7400*/  LDS R24, [R6+0x3400] ;  /* 0x0034000006187984 */ /* 0x000e620000000800 */
[----:B------:R-:W-:Y:S01]  /*7410*/  FMUL.FTZ R12, R12, 1.4426950216293334961 ;  /* 0x3fb8aa3b0c0c7820 */ /* 0x000fe20000410000 */
[----:B------:R-:W-:Y:S01]  /*7420*/  FADD.FTZ R14, -R25, R14 ;  /* 0x0000000e190e7221 */ /* 0x000fe20000010100 */
[----:B------:R-:W5:Y:S01]  /*7430*/  MUFU.EX2 R11, R11 ;  /* 0x0000000b000b7308 */ /* 0x000f620000000800 */
[----:B------:R-:W-:Y:S01]  /*7440*/  FMUL.FTZ R13, R13, 1.4426950216293334961 ;  /* 0x3fb8aa3b0d0d7820 */ /* 0x000fe20000410000 */
[----:B--2---:R-:W-:Y:S01]  /*7450*/  FADD.FTZ R9, R7, R9 ;  /* 0x0000000907097221 */ /* 0x004fe20000010000 */
[----:B---3--:R-:W-:Y:S01]  /*7460*/  FADD.FTZ R16, -R25, R16 ;  /* 0x0000001019107221 */ /* 0x008fe20000010100 */
[----:B------:R-:W2:Y:S01]  /*7470*/  MUFU.EX2 R12, R12 ;  /* 0x0000000c000c7308 */ /* 0x000ea20000000800 */
[----:B------:R-:W-:Y:S01]  /*7480*/  FMUL.FTZ R14, R14, 1.4426950216293334961 ;  /* 0x3fb8aa3b0e0e7820 */ /* 0x000fe20000410000 */
[----:B----4-:R-:W-:Y:S01]  /*7490*/  FADD.FTZ R9, R9, R8 ;  /* 0x0000000809097221 */ /* 0x010fe20000010000 */
[----:B------:R-:W-:Y:S01]  /*74a0*/  FADD.FTZ R17, -R25, R17 ;  /* 0x0000001119117221 */ /* 0x000fe20000010100 */
[----:B------:R-:W3:Y:S01]  /*74b0*/  MUFU.EX2 R13, R13 ;  /* 0x0000000d000d7308 */ /* 0x000ee20000000800 */
[----:B------:R-:W-:Y:S01]  /*74c0*/  FMUL.FTZ R16, R16, 1.4426950216293334961 ;  /* 0x3fb8aa3b10107820 */ /* 0x000fe20000410000 */
[----:B-----5:R-:W-:Y:S01]  /*74d0*/  FADD.FTZ R9, R9, R10 ;  /* 0x0000000a09097221 */ /* 0x020fe20000010000 */
[----:B------:R-:W-:Y:S01]  /*74e0*/  FADD.FTZ R18, -R25, R18 ;  /* 0x0000001219127221 */ /* 0x000fe20000010100 */
[----:B------:R-:W4:Y:S01]  /*74f0*/  MUFU.EX2 R14, R14 ;  /* 0x0000000e000e7308 */ /* 0x000f220000000800 */
[----:B------:R-:W-:Y:S01]  /*7500*/  FMUL.FTZ R17, R17, 1.4426950216293334961 ;  /* 0x3fb8aa3b11117820 */ /* 0x000fe20000410000 */
[----:B------:R-:W-:Y:S01]  /*7510*/  FADD.FTZ R9, R9, R11 ;  /* 0x0000000b09097221 */ /* 0x000fe20000010000 */
[----:B------:R-:W-:Y:S01]  /*7520*/  FADD.FTZ R19, -R25, R19 ;  /* 0x0000001319137221 */ /* 0x000fe20000010100 */
[----:B------:R-:W5:Y:S01]  /*7530*/  MUFU.EX2 R16, R16 ;  /* 0x0000001000107308 */ /* 0x000f620000000800 */
        /* <DEDUP_REMOVED lines=13> */
[----:B-----5:R-:W-:Y:S01]  /*7610*/  FADD.FTZ R9, R9, R16 ;  /* 0x0000001009097221 */ /* 0x020fe20000010000 */
[----:B------:R-:W-:Y:S01]  /*7620*/  STS [R6+-0x800], R7 ;  /* 0xfff8000706007388 */ /* 0x000fe20000000800 */
        /* <DEDUP_REMOVED lines=35> */
.L_x_2937:
[----:B------:R-:W-:Y:S05]  /*7860*/  BSYNC.RECONVERGENT B1 ;  /* 0x0000000000017941 */ /* 0x000fea0003800200 */
.L_x_2936:
[----:B------:R-:W-:Y:S01]  /*7870*/  IADD3 R7, PT, PT, -R15, UR42, RZ ;  /* 0x0000002a0f077c10 */ /* 0x000fe2000fffe1ff */
        /* <DEDUP_REMOVED lines=8> */
[----:B------:R-:W4:Y:S04]  /*7900*/  LDS R11, [R6+0x400] ;  /* 0x00040000060b7984 */ /* 0x000f280000000800 */
[----:B------:R-:W5:Y:S04]  /*7910*/  LDS R12, [R6+0x800] ;  /* 0x00080000060c7984 */ /* 0x000f680000000800 */
[----:B------:R-:W5:Y:S04]  /*7920*/  LDS R13, [R6+0xc00] ;  /* 0x000c0000060d7984 */ /* 0x000f680000000800 */
[----:B------:R-:W5:Y:S04]  /*7930*/  LDS R14, [R6+0x1000] ;  /* 0x00100000060e7984 */ /* 0x000f680000000800 */
[----:B---3--:R-:W3:Y:S01]  /*7940*/  LDS R16, [R6+0x1400] ;  /* 0x0014000006107984 */ /* 0x008ee20000000800 */
[C---:B0-----:R-:W-:Y:S01]  /*7950*/  FADD.FTZ R7, -R25.reuse, R7 ;  /* 0x0000000719077221 */ /* 0x041fe20000010100 */
[----:B-1----:R-:W-:-:S03]  /*7960*/  FADD.FTZ R8, -R25, R8 ;  /* 0x0000000819087221 */ /* 0x002fc60000010100 */
[----:B------:R-:W-:Y:S01]  /*7970*/  FMUL.FTZ R7, R7, 1.4426950216293334961 ;  /* 0x3fb8aa3b07077820 */ /* 0x000fe20000410000 */
[----:B--2---:R-:W-:Y:S01]  /*7980*/  FADD.FTZ R10, -R25, R10 ;  /* 0x0000000a190a7221 */ /* 0x004fe20000010100 */
[----:B------:R-:W-:-:S04]  /*7990*/  FMUL.FTZ R8, R8, 1.4426950216293334961 ;  /* 0x3fb8aa3b08087820 */ /* 0x000fc80000410000 */
[----:B------:R-:W0:Y:S01]  /*79a0*/  MUFU.EX2 R7, R7 ;  /* 0x0000000700077308 */ /* 0x000e220000000800 */
[C---:B----4-:R-:W-:Y:S01]  /*79b0*/  FADD.FTZ R11, -R25.reuse, R11 ;  /* 0x0000000b190b7221 */ /* 0x050fe20000010100 */
[----:B------:R-:W-:Y:S02]  /*79c0*/  FMUL.FTZ R10, R10, 1.4426950216293334961 ;  /* 0x3fb8aa3b0a0a7820 */ /* 0x000fe40000410000 */
[----:B------:R-:W1:Y:S01]  /*79d0*/  MUFU.EX2 R8, R8 ;  /* 0x0000000800087308 */ /* 0x000e620000000800 */
[----:B-----5:R-:W-:Y:S01]  /*79e0*/  FADD.FTZ R12, -R25, R12 ;  /* 0x0000000c190c7221 */ /* 0x020fe20000010100 */
[----:B------:R-:W-:Y:S02]  /*79f0*/  FMUL.FTZ R11, R11, 1.4426950216293334961 ;  /* 0x3fb8aa3b0b0b7820 */ /* 0x000fe40000410000 */
[----:B------:R-:W2:Y:S01]  /*7a00*/  MUFU.EX2 R10, R10 ;  /* 0x0000000a000a7308 */ /* 0x000ea20000000800 */
[----:B------:R-:W-:Y:S01]  /*7a10*/  FADD.FTZ R13, -R25, R13 ;  /* 0x0000000d190d7221 */ /* 0x000fe20000010100 */
[----:B------:R-:W-:-:S02]  /*7a20*/  FMUL.FTZ R12, R12, 1.4426950216293334961 ;  /* 0x3fb8aa3b0c0c7820 */ /* 0x000fc40000410000 */
[----:B------:R-:W4:Y:S01]  /*7a30*/  MUFU.EX2 R11, R11 ;  /* 0x0000000b000b7308 */ /* 0x000f220000000800 */
[----:B------:R-:W-:Y:S01]  /*7a40*/  FADD.FTZ R14, -R25, R14 ;  /* 0x0000000e190e7221 */ /* 0x000fe20000010100 */
[----:B------:R-:W-:Y:S01]  /*7a50*/  FMUL.FTZ R13, R13, 1.4426950216293334961 ;  /* 0x3fb8aa3b0d0d7820 */ /* 0x000fe20000410000 */
[----:B0-----:R-:W-:Y:S01]  /*7a60*/  FADD.FTZ R9, R9, R7 ;  /* 0x0000000709097221 */ /* 0x001fe20000010000 */
[----:B------:R-:W0:Y:S01]  /*7a70*/  MUFU.EX2 R12, R12 ;  /* 0x0000000c000c7308 */ /* 0x000e220000000800 */
[----:B---3--:R-:W-:Y:S01]  /*7a80*/  FADD.FTZ R16, -R25, R16 ;  /* 0x0000001019107221 */ /* 0x008fe20000010100 */
        /* <DEDUP_REMOVED lines=8> */
[----:B----4-:R-:W-:Y:S01]  /*7b10*/  FADD.FTZ R9, R9, R11 ;  /* 0x0000000b09097221 */ /* 0x010fe20000010000 */
        /* <DEDUP_REMOVED lines=12> */
.L_x_2940:
[----:B------:R-:W-:Y:S05]  /*7be0*/  BSYNC.RECONVERGENT B1 ;  /* 0x0000000000017941 */ /* 0x000fea0003800200 */
.L_x_2939:
[----:B------:R-:W-:-:S13]  /*7bf0*/  ISETP.GT.AND P1, PT, R15, UR42, PT ;  /* 0x0000002a0f007c0c */ /* 0x000fda000bf24270 */
[----:B------:R-:W-:Y:S05]  /*7c00*/  @!P0 BRA P1, `(.L_x_2931) ;  /* 0x0000000400e08947 */ /* 0x000fea0000800000 */
[----:B------:R-:W0:Y:S04]  /*7c10*/  LDS R7, [R6+-0x800] ;  /* 0xfff8000006077984 */ /* 0x000e280000000800 */
[----:B------:R-:W1:Y:S04]  /*7c20*/  LDS R8, [R6+-0x400] ;  /* 0xfffc000006087984 */ /* 0x000e680000000800 */
[----:B------:R-:W2:Y:S04]  /*7c30*/  LDS R10, [R6] ;  /* 0x00000000060a7984 */ /* 0x000ea80000000800 */
[----:B------:R-:W4:Y:S01]  /*7c40*/  LDS R11, [R6+0x400] ;  /* 0x00040000060b7984 */ /* 0x000f220000000800 */
[C---:B0-----:R-:W-:Y:S01]  /*7c50*/  FADD.FTZ R7, -R25.reuse, R7 ;  /* 0x0000000719077221 */ /* 0x041fe20000010100 */
[----:B-1----:R-:W-:-:S03]  /*7c60*/  FADD.FTZ R8, -R25, R8 ;  /* 0x0000000819087221 */ /* 0x002fc60000010100 */
[----:B------:R-:W-:Y:S01]  /*7c70*/  FMUL.FTZ R7, R7, 1.4426950216293334961 ;  /* 0x3fb8aa3b07077820 */ /* 0x000fe20000410000 */
[----:B--2---:R-:W-:Y:S01]  /*7c80*/  FADD.FTZ R10, -R25, R10 ;  /* 0x0000000a190a7221 */ /* 0x004fe20000010100 */
[----:B------:R-:W-:-:S04]  /*7c90*/  FMUL.FTZ R8, R8, 1.4426950216293334961 ;  /* 0x3fb8aa3b08087820 */ /* 0x000fc80000410000 */
[----:B------:R-:W0:Y:S01]  /*7ca0*/  MUFU.EX2 R7, R7 ;  /* 0x0000000700077308 */ /* 0x000e220000000800 */
[----:B----4-:R-:W-:Y:S01]  /*7cb0*/  FADD.FTZ R11, -R25, R11 ;  /* 0x0000000b190b7221 */ /* 0x010fe20000010100 */
[----:B------:R-:W-:Y:S02]  /*7cc0*/  FMUL.FTZ R10, R10, 1.4426950216293334961 ;  /* 0x3fb8aa3b0a0a7820 */ /* 0x000fe40000410000 */
[----:B------:R-:W1:Y:S01]  /*7cd0*/  MUFU.EX2 R8, R8 ;  /* 0x0000000800087308 */ /* 0x000e620000000800 */
[----:B------:R-:W-:-:S03]  /*7ce0*/  FMUL.FTZ R11, R11, 1.4426950216293334961 ;  /* 0x3fb8aa3b0b0b7820 */ /* 0x000fc60000410000 */
[----:B------:R-:W2:Y:S04]  /*7cf0*/  MUFU.EX2 R10, R10 ;  /* 0x0000000a000a7308 */ /* 0x000ea80000000800 */
[----:B------:R-:W4:Y:S01]  /*7d00*/  MUFU.EX2 R11, R11 ;  /* 0x0000000b000b7308 */ /* 0x000f220000000800 */
[----:B0-----:R0:W-:Y:S01]  /*7d10*/  STS [R6+-0x800], R7 ;  /* 0xfff8000706007388 */ /* 0x0011e20000000800 */
[----:B------:R-:W-:-:S03]  /*7d20*/  FADD.FTZ R9, R9, R7 ;  /* 0x0000000709097221 */ /* 0x000fc60000010000 */
[----:B-1----:R0:W-:Y:S01]  /*7d30*/  STS [R6+-0x400], R8 ;  /* 0xfffc000806007388 */ /* 0x0021e20000000800 */
[----:B------:R-:W-:-:S03]  /*7d40*/  FADD.FTZ R9, R9, R8 ;  /* 0x0000000809097221 */ /* 0x000fc60000010000 */
[----:B--2---:R0:W-:Y:S01]  /*7d50*/  STS [R6], R10 ;  /* 0x0000000a06007388 */ /* 0x0041e20000000800 */
[----:B------:R-:W-:-:S03]  /*7d60*/  FADD.FTZ R9, R9, R10 ;  /* 0x0000000a09097221 */ /* 0x000fc60000010000 */
[----:B----4-:R0:W-:Y:S01]  /*7d70*/  STS [R6+0x400], R11 ;  /* 0x0004000b06007388 */ /* 0x0101e20000000800 */
[----:B------:R-:W-:Y:S01]  /*7d80*/  FADD.FTZ R9, R9, R11 ;  /* 0x0000000b09097221 */ /* 0x000fe20000010000 */
[----:B------:R-:W-:Y:S06]  /*7d90*/  BRA `(.L_x_2931) ;  /* 0x00000004007c7947 */ /* 0x000fec0003800000 */
.L_x_2932:
[----:B------:R-:W-:Y:S01]  /*7da0*/  IMAD.U32 R6, RZ, RZ, UR12 ;  /* 0x0000000cff067e24 */ /* 0x000fe2000f8e00ff */
[----:B------:R-:W-:Y:S01]  /*7db0*/  LOP3.LUT R7, RZ, R0, RZ, 0x33, !PT ;  /* 0x00000000ff077212 */ /* 0x000fe200078e33ff */
[----:B------:R-:W-:Y:S01]  /*7dc0*/  BSSY.RECONVERGENT B1, `(.L_x_2941) ;  /* 0x0000024000017945 */ /* 0x000fe20003800200 */
[----:B------:R-:W-:Y:S01]  /*7dd0*/  HFMA2 R9, -RZ, RZ, 0, 0 ;  /* 0x00000000ff097431 */ /* 0x000fe200000001ff */
[----:B------:R-:W-:Y:S02]  /*7de0*/  MOV R11, R5 ;  /* 0x00000005000b7202 */ /* 0x000fe40000000f00 */
[----:B------:R-:W-:-:S04]  /*7df0*/  VIADDMNMX R6, R5, 0x100, R6, !PT ;  /* 0x0000010005067846 */ /* 0x000fc80007800106 */
[----:B------:R-:W-:-:S04]  /*7e00*/  IADD3 R6, PT, PT, -R3, R6, R7 ;  /* 0x0000000603067210 */ /* 0x000fc80007ffe107 */
[C---:B------:R-:W-:Y:S02]  /*7e10*/  LOP3.LUT R7, R6.reuse, 0x300, RZ, 0xc0, !PT ;  /* 0x0000030006077812 */ /* 0x040fe400078ec0ff */
[----:B------:R-:W-:Y:S02]  /*7e20*/  ISETP.GE.U32.AND P0, PT, R6, 0x300, PT ;  /* 0x000003000600780c */ /* 0x000fe40003f06070 */
[----:B------:R-:W-:-:S13]  /*7e30*/  ISETP.NE.AND P1, PT, R7, 0x300, PT ;  /* 0x000003000700780c */ /* 0x000fda0003f25270 */
[----:B------:R-:W-:Y:S05]  /*7e40*/  @!P1 BRA `(.L_x_2942) ;  /* 0x00000000006c9947 */ /* 0x000fea0003800000 */
[----:B------:R-:W-:Y:S01]  /*7e50*/  UIADD3 UR5, UPT, UPT, UR8, 0x240, URZ ;  /* 0x0000024008057890 */ /* 0x000fe2000fffe0ff */
[----:B------:R-:W-:Y:S01]  /*7e60*/  LEA.HI R6, R6, 0x1, RZ, 0x18 ;  /* 0x0000000106067811 */ /* 0x000fe200078fc0ff */
[----:B------:R-:W-:Y:S01]  /*7e70*/  IMAD.MOV.U32 R9, RZ, RZ, RZ ;  /* 0x000000ffff097224 */ /* 0x000fe200078e00ff */
[----:B------:R-:W-:Y:S01]  /*7e80*/  IADD3 R14, P1, P2, R14, UR7, R5 ;  /* 0x000000070e0e7c10 */ /* 0x000fe2000fa3e005 */
[----:B------:R-:W-:Y:S01]  /*7e90*/  ULEA UR5, UR9, UR5, 0x18 ;  /* 0x0000000509057291 */ /* 0x000fe2000f8ec0ff */
[----:B------:R-:W-:Y:S02]  /*7ea0*/  LOP3.LUT R6, R6, 0x3, RZ, 0xc0, !PT ;  /* 0x0000000306067812 */ /* 0x000fe400078ec0ff */
[----:B------:R-:W-:Y:S02]  /*7eb0*/  IADD3.X R7, PT, PT, R15, UR13, RZ, P1, P2 ;  /* 0x0000000d0f077c10 */ /* 0x000fe40008fe44ff */
[----:B------:R-:W-:Y:S02]  /*7ec0*/  MOV R11, R5 ;  /* 0x00000005000b7202 */ /* 0x000fe40000000f00 */
[----:B------:R-:W-:-:S02]  /*7ed0*/  IADD3 R10, PT, PT, -R6, RZ, RZ ;  /* 0x000000ff060a7210 */ /* 0x000fc40007ffe1ff */
[----:B0-----:R-:W-:-:S07]  /*7ee0*/  LEA R8, R0, UR5, 0x2 ;  /* 0x0000000500087c11 */ /* 0x001fce000f8e10ff */
.L_x_2943:
[----:B------:R-:W-:-:S06]  /*7ef0*/  IMAD.MOV.U32 R6, RZ, RZ, R14 ;  /* 0x000000ffff067224 */ /* 0x000fcc00078e000e */
        /* <DEDUP_REMOVED lines=14> */
[----:B0-----:R-:W-:-:S10]  /*7fe0*/  IADD3 R8, PT, PT, R8, 0x400, RZ ;  /* 0x0000040008087810 */ /* 0x001fd40007ffe0ff */
[----:B------:R-:W-:Y:S05]  /*7ff0*/  @P1 BRA `(.L_x_2943) ;  /* 0xfffffffc00bc1947 */ /* 0x000fea000383ffff */
.L_x_2942:
[----:B------:R-:W-:Y:S05]  /*8000*/  BSYNC.RECONVERGENT B1 ;  /* 0x0000000000017941 */ /* 0x000fea0003800200 */
.L_x_2941:
[----:B------:R-:W-:Y:S05]  /*8010*/  @!P0 BRA `(.L_x_2931) ;  /* 0x0000000000dc8947 */ /* 0x000fea0003800000 */
[----:B0-----:R-:W0:Y:S01]  /*8020*/  S2R R8, SR_CgaCtaId ;  /* 0x0000000000087919 */ /* 0x001e220000008800 */
[----:B------:R-:W2:Y:S01]  /*8030*/  LDC.64 R14, c[0x0][0x420] ;  /* 0x00010800ff0e7b82 */ /* 0x000ea20000000a00 */
[----:B------:R-:W-:Y:S01]  /*8040*/  MOV R7, 0x400 ;  /* 0x0000040000077802 */ /* 0x000fe20000000f00 */
[----:B------:R-:W-:-:S03]  /*8050*/  IMAD.SHL.U32 R6, R3, 0x4, RZ ;  /* 0x0000000403067824 */ /* 0x000fc600078e00ff */
[----:B------:R-:W-:Y:S02]  /*8060*/  IADD3 R7, PT, PT, R7, 0x240, RZ ;  /* 0x0000024007077810 */ /* 0x000fe40007ffe0ff */
[----:B------:R-:W-:Y:S02]  /*8070*/  LEA R6, R11, -R6, 0x2 ;  /* 0x800000060b067211 */ /* 0x000fe400078e10ff */
[----:B--2---:R-:W-:-:S04]  /*8080*/  IADD3 R12, P0, P1, R14, UR7, R11 ;  /* 0x000000070e0c7c10 */ /* 0x004fc8000f91e00b */
[----:B------:R-:W-:Y:S02]  /*8090*/  IADD3 R12, P2, PT, R12, 0x200, RZ ;  /* 0x000002000c0c7810 */ /* 0x000fe40007f5e0ff */
[----:B0-----:R-:W-:Y:S02]  /*80a0*/  LEA R13, R8, R7, 0x18 ;  /* 0x00000007080d7211 */ /* 0x001fe400078ec0ff */
[----:B------:R-:W-:Y:S02]  /*80b0*/  IADD3.X R7, PT, PT, R15, UR13, RZ, P0, P1 ;  /* 0x0000000d0f077c10 */ /* 0x000fe400087e24ff */
[----:B------:R-:W-:-:S03]  /*80c0*/  IADD3 R8, PT, PT, R6, 0x800, R13 ;  /* 0x0000080006087810 */ /* 0x000fc60007ffe00d */
[----:B------:R-:W-:-:S07]  /*80d0*/  IMAD.X R7, RZ, RZ, R7, P2 ;  /* 0x000000ffff077224 */ /* 0x000fce00010e0607 */
.L_x_2944:
[----:B------:R-:W-:-:S05]  /*80e0*/  MOV R6, R12 ;  /* 0x0000000c00067202 */ /* 0x000fca0000000f00 */
[----:B------:R-:W2:Y:S04]  /*80f0*/  LDG.E.U8 R14, desc[UR36][R6.64+-0x200] ;  /* 0xfffe0024060e7981 */ /* 0x000ea8000c1e1100 */
[----:B------:R-:W4:Y:S04]  /*8100*/  LDG.E.U8 R10, desc[UR36][R6.64+-0x100] ;  /* 0xffff0024060a7981 */ /* 0x000f28000c1e1100 */
[----:B------:R-:W5:Y:S04]  /*8110*/  LDG.E.U8 R12, desc[UR36][R6.64] ;  /* 0x00000024060c7981 */ /* 0x000f68000c1e1100 */
[----:B------:R-:W3:Y:S01]  /*8120*/  LDG.E.U8 R13, desc[UR36][R6.64+0x100] ;  /* 0x00010024060d7981 */ /* 0x000ee2000c1e1100 */
[----:B------:R-:W-:Y:S01]  /*8130*/  VIADD R11, R11, 0x400 ;  /* 0x000004000b0b7836 */ /* 0x000fe20000000000 */
[----:B--2---:R-:W-:-:S02]  /*8140*/  ISETP.NE.AND P0, PT, R14, RZ, PT ;  /* 0x000000ff0e00720c */ /* 0x004fc40003f05270 */
[----:B----4-:R-:W-:Y:S02]  /*8150*/  ISETP.NE.AND P1, PT, R10, RZ, PT ;  /* 0x000000ff0a00720c */ /* 0x010fe40003f25270 */
[----:B-----5:R-:W-:Y:S02]  /*8160*/  ISETP.NE.AND P2, PT, R12, RZ, PT ;  /* 0x000000ff0c00720c */ /* 0x020fe40003f45270 */
[----:B---3--:R-:W-:-:S07]  /*8170*/  ISETP.NE.AND P3, PT, R13, RZ, PT ;  /* 0x000000ff0d00720c */ /* 0x008fce0003f65270 */
        /* <DEDUP_REMOVED lines=16> */
[----:B------:R-:W-:-:S02]  /*8280*/  HFMA2 R17, -RZ, RZ, 0, 0 ;  /* 0x00000000ff117431 */ /* 0x000fc400000001ff */
[----:B------:R-:W-:Y:S01]  /*8290*/  @!P3 FMUL.FTZ R18, R18, 1.4426950216293334961 ;  /* 0x3fb8aa3b1212b820 */ /* 0x000fe20000410000 */
[----:B------:R-:W-:Y:S01]  /*82a0*/  ISETP.GT.AND P0, PT, R11, UR42, PT ;  /* 0x0000002a0b007c0c */ /* 0x000fe2000bf04270 */
        /* <DEDUP_REMOVED lines=9> */
[----:B------:R-:W-:Y:S01]  /*8340*/  IADD3.X R7, PT, PT, RZ, R7, RZ, P1, !PT ;  /* 0x00000007ff077210 */ /* 0x000fe20000ffe4ff */
[----:B---3--:R-:W-:Y:S02]  /*8350*/  FADD.FTZ R9, R14, R17 ;  /* 0x000000110e097221 */ /* 0x008fe40000010000 */
[----:B------:R0:W-:Y:S02]  /*8360*/  STS [R8+0x400], R17 ;  /* 0x0004001108007388 */ /* 0x0001e40000000800 */
[----:B0-----:R-:W-:Y:S01]  /*8370*/  IADD3 R8, PT, PT, R8, 0x1000, RZ ;  /* 0x0000100008087810 */ /* 0x001fe20007ffe0ff */
[----:B------:R-:W-:Y:S06]  /*8380*/  @!P0 BRA `(.L_x_2944) ;  /* 0xfffffffc00548947 */ /* 0x000fec000383ffff */
.L_x_2931:
[----:B------:R-:W-:Y:S05]  /*8390*/  BSYNC.RECONVERGENT B0 ;  /* 0x0000000000007941 */ /* 0x000fea0003800200 */
.L_x_2930:
[----:B0-----:R-:W0:Y:S01]  /*83a0*/  SHFL.BFLY PT, R6, R9, 0x10, 0x1f ;  /* 0x0e001f0009067f89 */ /* 0x001e2200000e0000 */
[C---:B------:R-:W-:Y:S01]  /*83b0*/  ISETP.NE.AND P0, PT, R2.reuse, RZ, PT ;  /* 0x000000ff0200720c */ /* 0x040fe20003f05270 */
[----:B------:R-:W2:Y:S01]  /*83c0*/  LDCU UR5, c[0x0][0x40c] ;  /* 0x00008180ff0577ac */ /* 0x000ea20008000800 */
[----:B------:R-:W-:Y:S01]  /*83d0*/  ISETP.GT.U32.AND P1, PT, R2, 0x7, PT ;  /* 0x000000070200780c */ /* 0x000fe20003f24070 */
[----:B---3--:R-:W3:Y:S01]  /*83e0*/  S2R R18, SR_CTAID.X ;  /* 0x0000000000127919 */ /* 0x008ee20000002500 */
[----:B------:R-:W-:Y:S01]  /*83f0*/  SHF.R.U32.HI R2, RZ, 0x5, R0 ;  /* 0x00000005ff027819 */ /* 0x000fe20000011600 */
[----:B------:R-:W2:Y:S01]  /*8400*/  LDCU UR6, c[0x0][0x3f4] ;  /* 0x00007e80ff0677ac */ /* 0x000ea20008000800 */
[----:B------:R-:W4:Y:S01]  /*8410*/  LDCU.U8 UR9, c[0x0][0x48c] ;  /* 0x00009180ff0977ac */ /* 0x000f220008000000 */
[----:B0-----:R-:W-:-:S06]  /*8420*/  FADD.FTZ R6, R6, R9 ;  /* 0x0000000906067221 */ /* 0x001fcc0000010000 */
[----:B------:R-:W-:Y:S01]  /*8430*/  @!P0 LEA R9, R2, UR10, 0x2 ;  /* 0x0000000a02098c11 */ /* 0x000fe2000f8e10ff */
[----:B--2---:R-:W-:Y:S01]  /*8440*/  UISETP.LT.AND UP0, UPT, UR6, UR5, UPT ;  /* 0x000000050600728c */ /* 0x004fe2000bf01270 */
[----:B------:R-:W0:Y:S03]  /*8450*/  SHFL.BFLY PT, R7, R6, 0x8, 0x1f ;  /* 0x0d001f0006077f89 */ /* 0x000e2600000e0000 */
[----:B------:R-:W-:-:S04]  /*8460*/  USEL UR5, UR6, UR5, UP0 ;  /* 0x0000000506057287 */ /* 0x000fc80008000000 */
[----:B------:R-:W-:-:S04]  /*8470*/  UIADD3 UR5, UPT, UPT, UR5, 0x4, URZ ;  /* 0x0000000405057890 */ /* 0x000fc8000fffe0ff */
[----:B------:R-:W-:-:S04]  /*8480*/  USHF.R.S32.HI UR6, URZ, 0x1f, UR5 ;  /* 0x0000001fff067899 */ /* 0x000fc80008011405 */
[----:B------:R-:W-:-:S04]  /*8490*/  ULEA.HI UR6, UR6, UR5, URZ, 0x2 ;  /* 0x0000000506067291 */ /* 0x000fc8000f8f10ff */
[----:B------:R-:W-:-:S04]  /*84a0*/  USHF.L.U32 UR6, UR6, 0x2, URZ ;  /* 0x0000000206067899 */ /* 0x000fc800080006ff */
[----:B------:R-:W-:Y:S01]  /*84b0*/  ULOP3.LUT UR6, UR6, 0xfffffff0, URZ, 0xc0, !UPT ;  /* 0xfffffff006067892 */ /* 0x000fe2000f8ec0ff */
        /* <DEDUP_REMOVED lines=9> */
[----:B----4-:R-:W-:-:S07]  /*8550*/  ISETP.NE.AND P0, PT, RZ, UR9, PT ;  /* 0x00000009ff007c0c */ /* 0x010fce000bf05270 */
[----:B0-----:R-:W3:Y:S01]  /*8560*/  LDC R9, c[0x0][0x3f8] ;  /* 0x0000fe00ff097b82 */ /* 0x001ee20000000800 */
[----:B------:R-:W0:Y:S01]  /*8570*/  @!P1 LDS R10, [R4+0x20] ;  /* 0x00002000040a9984 */ /* 0x000e220000000800 */
[----:B------:R-:W-:Y:S01]  /*8580*/  ISETP.GT.AND P1, PT, R5, UR42, PT ;  /* 0x0000002a05007c0c */ /* 0x000fe2000bf24270 */
[----:B---3--:R-:W-:Y:S02]  /*8590*/  IMAD R23, R9, UR11, R18 ;  /* 0x0000000b09177c24 */ /* 0x008fe4000f8e0212 */
[----:B0-----:R-:W0:Y:S02]  /*85a0*/  SHFL.BFLY PT, R7, R10, 0x4, 0x1f ;  /* 0x0c801f000a077f89 */ /* 0x001e2400000e0000 */
[----:B0-----:R-:W-:-:S05]  /*85b0*/  FADD.FTZ R7, R7, R10 ;  /* 0x0000000a07077221 */ /* 0x001fca0000010000 */
[----:B------:R-:W0:Y:S02]  /*85c0*/  SHFL.BFLY PT, R6, R7, 0x2, 0x1f ;  /* 0x0c401f0007067f89 */ /* 0x000e2400000e0000 */
[----:B0-----:R-:W-:-:S05]  /*85d0*/  FADD.FTZ R6, R7, R6 ;  /* 0x0000000607067221 */ /* 0x001fca0000010000 */
[----:B------:R-:W0:Y:S02]  /*85e0*/  SHFL.BFLY PT, R11, R6, 0x1, 0x1f ;  /* 0x0c201f00060b7f89 */ /* 0x000e2400000e0000 */
[----:B0-----:R-:W-:Y:S01]  /*85f0*/  FADD.FTZ R11, R6, R11 ;  /* 0x0000000b060b7221 */ /* 0x001fe20000010000 */
[----:B------:R-:W-:-:S05]  /*8600*/  CS2R R6, SRZ ;  /* 0x0000000000067805 */ /* 0x000fca000001ff00 */
[----:B------:R-:W0:Y:S02]  /*8610*/  SHFL.IDX PT, R11, R11, RZ, 0x1f ;  /* 0x00001fff0b0b7589 */ /* 0x000e2400000e0000 */
[----:B0-----:R-:W-:-:S04]  /*8620*/  FADD.FTZ R4, R11, 9.9999999747524270788e-07 ;  /* 0x358637bd0b047421 */ /* 0x001fc80000010000 */
[----:B------:R0:W2:Y:S01]  /*8630*/  MUFU.RCP R15, R4 ;  /* 0x00000004000f7308 */ /* 0x0000a20000001000 */
[----:B------:R-:W-:Y:S05]  /*8640*/  @!P0 BRA `(.L_x_2945) ;  /* 0x0000000000188947 */ /* 0x000fea0003800000 */
[----:B0-----:R-:W0:Y:S08]  /*8650*/  LDC R4, c[0x0][0x488] ;  /* 0x00012200ff047b82 */ /* 0x001e300000000800 */
[----:B------:R-:W0:Y:S08]  /*8660*/  LDC R6, c[0x0][0x40c] ;  /* 0x00010300ff067b82 */ /* 0x000e300000000800 */
[----:B------:R-:W3:Y:S01]  /*8670*/  LDC R7, c[0x0][0x3f4] ;  /* 0x0000fd00ff077b82 */ /* 0x000ee20000000800 */
[----:B0-----:R-:W-:-:S04]  /*8680*/  IMAD R4, R23, R4, R6 ;  /* 0x0000000417047224 */ /* 0x001fc800078e0206 */
[----:B---3--:R-:W-:-:S05]  /*8690*/  IMAD R6, R4, R7, RZ ;  /* 0x0000000704067224 */ /* 0x008fca00078e02ff */
[----:B------:R-:W-:-:S07]  /*86a0*/  SHF.R.S32.HI R7, RZ, 0x1f, R6 ;  /* 0x0000001fff077819 */ /* 0x000fce0000011406 */
.L_x_2945:
[----:B------:R-:W-:Y:S04]  /*86b0*/  BSSY.RECONVERGENT B0, `(.L_x_2946) ;  /* 0x0000062000007945 */ /* 0x000fe80003800200 */
[----:B------:R-:W-:Y:S05]  /*86c0*/  @P1 BRA `(.L_x_2947) ;  /* 0x0000000400801947 */ /* 0x000fea0003800000 */
[----:B0-----:R-:W-:Y:S01]  /*86d0*/  IMAD.U32 R4, RZ, RZ, UR12 ;  /* 0x0000000cff047e24 */ /* 0x001fe2000f8e00ff */
[----:B------:R-:W-:Y:S01]  /*86e0*/  LOP3.LUT R8, RZ, R0, RZ, 0x33, !PT ;  /* 0x00000000ff087212 */ /* 0x000fe200078e33ff */
[----:B------:R-:W-:Y:S03]  /*86f0*/  BSSY.RECONVERGENT B1, `(.L_x_2948) ;  /* 0x0000028000017945 */ /* 0x000fe60003800200 */
[----:B------:R-:W-:-:S04]  /*8700*/  VIADDMNMX R4, R5, 0x100, R4, !PT ;  /* 0x0000010005047846 */ /* 0x000fc80007800104 */
[----:B------:R-:W-:-:S04]  /*8710*/  IADD3 R4, PT, PT, -R3, R4, R8 ;  /* 0x0000000403047210 */ /* 0x000fc80007ffe108 */
[C---:B------:R-:W-:Y:S02]  /*8720*/  LOP3.LUT R8, R4.reuse, 0x300, RZ, 0xc0, !PT ;  /* 0x0000030004087812 */ /* 0x040fe400078ec0ff */
[----:B------:R-:W-:Y:S02]  /*8730*/  ISETP.GE.U32.AND P1, PT, R4, 0x300, PT ;  /* 0x000003000400780c */ /* 0x000fe40003f26070 */
[----:B------:R-:W-:-:S13]  /*8740*/  ISETP.NE.AND P2, PT, R8, 0x300, PT ;  /* 0x000003000800780c */ /* 0x000fda0003f45270 */
[----:B------:R-:W-:Y:S05]  /*8750*/  @!P2 BRA `(.L_x_2949) ;  /* 0x000000000084a947 */ /* 0x000fea0003800000 */
[----:B------:R-:W0:Y:S01]  /*8760*/  S2UR UR8, SR_CgaCtaId ;  /* 0x00000000000879c3 */ /* 0x000e220000008800 */
[----:B------:R-:W3:Y:S01]  /*8770*/  LDCU.64 UR10, c[0x0][0x480] ;  /* 0x00009000ff0a77ac */ /* 0x000ee20008000a00 */
[----:B------:R-:W-:Y:S02]  /*8780*/  LEA.HI R4, R4, 0x1, RZ, 0x18 ;  /* 0x0000000104047811 */ /* 0x000fe400078fc0ff */
[----:B------:R-:W-:Y:S01]  /*8790*/  IADD3 R13, P2, PT, R5, R6, RZ ;  /* 0x00000006050d7210 */ /* 0x000fe20007f5e0ff */
[----:B------:R-:W-:Y:S01]  /*87a0*/  UMOV UR5, 0x400 ;  /* 0x0000040000057882 */ /* 0x000fe20000000000 */
[----:B------:R-:W-:Y:S01]  /*87b0*/  SHF.L.U32 R8, R4, 0x8, RZ ;  /* 0x0000000804087819 */ /* 0x000fe200000006ff */
[----:B------:R-:W-:Y:S01]  /*87c0*/  UIADD3 UR5, UPT, UPT, UR5, 0x240, URZ ;  /* 0x0000024005057890 */ /* 0x000fe2000fffe0ff */
[----:B------:R-:W-:Y:S02]  /*87d0*/  IADD3.X R14, PT, PT, RZ, R7, RZ, P2, !PT ;  /* 0x00000007ff0e7210 */ /* 0x000fe400017fe4ff */
[----:B------:R-:W-:-:S02]  /*87e0*/  LOP3.LUT R10, R8, 0x300, RZ, 0xc0, !PT ;  /* 0x00000300080a7812 */ /* 0x000fc400078ec0ff */
[----:B------:R-:W-:Y:S02]  /*87f0*/  LOP3.LUT R4, R4, 0x3, RZ, 0xc0, !PT ;  /* 0x0000000304047812 */ /* 0x000fe400078ec0ff */
[----:B------:R-:W-:Y:S01]  /*8800*/  LEA R8, R0, UR6, 0x1 ;  /* 0x0000000600087c11 */ /* 0x000fe2000f8e08ff */
[----:B------:R-:W-:Y:S01]  /*8810*/  IMAD.IADD R5, R5, 0x1, R10 ;  /* 0x0000000105057824 */ /* 0x000fe200078e020a */
[----:B------:R-:W-:Y:S02]  /*8820*/  IADD3 R11, PT, PT, -R4, RZ, RZ ;  /* 0x000000ff040b7210 */ /* 0x000fe40007ffe1ff */
[----:B---3--:R-:W-:-:S04]  /*8830*/  LEA R12, P2, R13, UR10, 0x2 ;  /* 0x0000000a0d0c7c11 */ /* 0x008fc8000f8410ff */
[----:B------:R-:W-:Y:S01]  /*8840*/  LEA.HI.X R13, R13, UR11, R14, 0x2, P2 ;  /* 0x0000000b0d0d7c11 */ /* 0x000fe200090f140e */
[----:B0-----:R-:W-:-:S06]  /*8850*/  ULEA UR5, UR8, UR5, 0x18 ;  /* 0x0000000508057291 */ /* 0x001fcc000f8ec0ff */
[----:B------:R-:W-:Y:S02]  /*8860*/  IADD3 R4, PT, PT, R8, UR5, RZ ;  /* 0x0000000508047c10 */ /* 0x000fe4000fffe0ff */
[----:B------:R-:W-:-:S07]  /*8870*/  LEA R10, R0, UR5, 0x2 ;  /* 0x00000005000a7c11 */ /* 0x000fce000f8e10ff */
.L_x_2950:
        /* <DEDUP_REMOVED lines=15> */
.L_x_2949:
[----:B------:R-:W-:Y:S05]  /*8970*/  BSYNC.RECONVERGENT B1 ;  /* 0x0000000000017941 */ /* 0x000fea0003800200 */
.L_x_2948:
[----:B------:R-:W-:Y:S05]  /*8980*/  @!P1 BRA `(.L_x_2947) ;  /* 0x0000000000d09947 */ /* 0x000fea0003800000 */
[----:B---3--:R-:W0:Y:S01]  /*8990*/  S2R R9, SR_CgaCtaId ;  /* 0x0000000000097919 */ /* 0x008e220000008800 */
[----:B------:R-:W3:Y:S01]  /*89a0*/  LDCU.64 UR10, c[0x0][0x480] ;  /* 0x00009000ff0a77ac */ /* 0x000ee20008000a00 */
[----:B------:R-:W-:Y:S02]  /*89b0*/  MOV R4, 0x400 ;  /* 0x0000040000047802 */ /* 0x000fe40000000f00 */
[C---:B------:R-:W-:Y:S01]  /*89c0*/  IADD3 R8, P0, PT, R5.reuse, R6, RZ ;  /* 0x0000000605087210 */ /* 0x040fe20007f1e0ff */
[----:B------:R-:W-:Y:S01]  /*89d0*/  UISETP.NE.AND UP0, UPT, UR9, URZ, UPT ;  /* 0x000000ff0900728c */ /* 0x000fe2000bf05270 */
[----:B------:R-:W-:Y:S01]  /*89e0*/  LEA R6, R5, UR6, 0x1 ;  /* 0x0000000605067c11 */ /* 0x000fe2000f8e08ff */
[----:B------:R-:W-:Y:S01]  /*89f0*/  VIADD R4, R4, 0x240 ;  /* 0x0000024004047836 */ /* 0x000fe20000000000 */
[----:B------:R-:W-:Y:S02]  /*8a00*/  IADD3.X R7, PT, PT, RZ, R7, RZ, P0, !PT ;  /* 0x00000007ff077210 */ /* 0x000fe400007fe4ff */
[----:B------:R-:W-:Y:S01]  /*8a10*/  ISETP.NE.AND P1, PT, RZ, UR9, PT ;  /* 0x00000009ff007c0c */ /* 0x000fe2000bf25270 */
[----:B------:R-:W-:Y:S01]  /*8a20*/  IMAD R6, R3, -0x2, R6 ;  /* 0xfffffffe03067824 */ /* 0x000fe200078e0206 */
[----:B------:R-:W-:-:S02]  /*8a30*/  PLOP3.LUT P0, PT, PT, PT, UP0, 0x80, 0x8 ;  /* 0x000000000008781c */ /* 0x000fc40003f0f008 */
[----:B---3--:R-:W-:-:S04]  /*8a40*/  LEA R10, P3, R8, UR10, 0x2 ;  /* 0x0000000a080a7c11 */ /* 0x008fc8000f8610ff */
[----:B------:R-:W-:Y:S02]  /*8a50*/  IADD3 R10, P2, PT, R10, 0x800, RZ ;  /* 0x000008000a0a7810 */ /* 0x000fe40007f5e0ff */
[----:B------:R-:W-:-:S04]  /*8a60*/  LEA.HI.X R7, R8, UR11, R7, 0x2, P3 ;  /* 0x0000000b08077c11 */ /* 0x000fc800098f1407 */
[----:B------:R-:W-:Y:S02]  /*8a70*/  IADD3.X R11, PT, PT, RZ, R7, RZ, P2, !PT ;  /* 0x00000007ff0b7210 */ /* 0x000fe400017fe4ff */
[----:B0-----:R-:W-:Y:S02]  /*8a80*/  LEA R9, R9, R4, 0x18 ;  /* 0x0000000409097211 */ /* 0x001fe400078ec0ff */
[----:B------:R-:W-:Y:S02]  /*8a90*/  SHF.L.U32 R4, R3, 0x2, RZ ;  /* 0x0000000203047819 */ /* 0x000fe400000006ff */
[----:B------:R-:W-:-:S03]  /*8aa0*/  IADD3 R8, PT, PT, R6, 0x400, R9 ;  /* 0x0000040006087810 */ /* 0x000fc60007ffe009 */
[----:B------:R-:W-:-:S05]  /*8ab0*/  IMAD R4, R5, 0x4, -R4 ;  /* 0x0000000405047824 */ /* 0x000fca00078e0a04 */
[----:B------:R-:W-:-:S07]  /*8ac0*/  IADD3 R4, PT, PT, R4, 0x800, R9 ;  /* 0x0000080004047810 */ /* 0x000fce0007ffe009 */
.L_x_2951:
[----:B------:R-:W2:Y:S01]  /*8ad0*/  LDS R6, [R4+-0x800] ;  /* 0xfff8000004067984 */ /* 0x000ea20000000800 */
[----:B------:R-:W-:-:S04]  /*8ae0*/  IADD3 R5, PT, PT, R5, 0x400, RZ ;  /* 0x0000040005057810 */ /* 0x000fc80007ffe0ff */
[----:B------:R-:W-:Y:S01]  /*8af0*/  ISETP.GT.AND P2, PT, R5, UR42, PT ;  /* 0x0000002a05007c0c */ /* 0x000fe2000bf44270 */
        /* <DEDUP_REMOVED lines=29> */
.L_x_2947:
[----:B------:R-:W-:Y:S05]  /*8cd0*/  BSYNC.RECONVERGENT B0 ;  /* 0x0000000000007941 */ /* 0x000fea0003800200 */
.L_x_2946:
[----:B------:R-:W4:Y:S01]  /*8ce0*/  LDCU.64 UR8, c[0x0][0x3b0] ;  /* 0x00007600ff0877ac */ /* 0x000f220008000a00 */
[----:B------:R-:W-:Y:S02]  /*8cf0*/  SHF.L.U32 R19, R0, 0x3, RZ ;  /* 0x0000000300137819 */ /* 0x000fe400000006ff */
[----:B------:R-:W-:Y:S01]  /*8d00*/  CS2R R6, SRZ ;  /* 0x0000000000067805 */ /* 0x000fe2000001ff00 */
[----:B---3--:R-:W3:Y:S01]  /*8d10*/  LDC.64 R16, c[0x0][0x3c0] ;  /* 0x0000f000ff107b82 */ /* 0x008ee20000000a00 */
[----:B------:R-:W-:Y:S01]  /*8d20*/  USHF.R.S32.HI UR5, URZ, 0x1f, UR42 ;  /* 0x0000001fff057899 */ /* 0x000fe2000801142a */
[----:B------:R-:W-:Y:S01]  /*8d30*/  LOP3.LUT R19, R19, 0xf8, RZ, 0xc0, !PT ;  /* 0x000000f813137812 */ /* 0x000fe200078ec0ff */
[----:B-1----:R-:W-:Y:S01]  /*8d40*/  IMAD.IADD R25, R3, 0x1, R2 ;  /* 0x0000000103197824 */ /* 0x002fe200078e0202 */
[----:B------:R-:W1:Y:S01]  /*8d50*/  LDCU.64 UR10, c[0x0][0x3c8] ;  /* 0x00007900ff0a77ac */ /* 0x000e620008000a00 */
[----:B------:R-:W-:-:S04]  /*8d60*/  ULEA.HI UR5, UR5, UR42, URZ, 0x3 ;  /* 0x0000002a05057291 */ /* 0x000fc8000f8f18ff */
[----:B------:R-:W-:Y:S01]  /*8d70*/  ULOP3.LUT UR5, UR5, 0xfffffff8, URZ, 0xc0, !UPT ;  /* 0xfffffff805057892 */ /* 0x000fe2000f8ec0ff */
[----:B----4-:R-:W-:-:S03]  /*8d80*/  ISETP.NE.U32.AND P0, PT, RZ, UR8, PT ;  /* 0x00000008ff007c0c */ /* 0x010fc6000bf05070 */
[----:B------:R-:W-:Y:S01]  /*8d90*/  UIADD3 UR5, UPT, UPT, -UR5, UR42, URZ ;  /* 0x0000002a05057290 */ /* 0x000fe2000fffe1ff */
[----:B------:R-:W-:Y:S01]  /*8da0*/  ISETP.NE.AND.EX P0, PT, RZ, UR9, PT, P0 ;  /* 0x00000009ff007c0c */ /* 0x000fe2000bf05300 */
[----:B------:R-:W4:Y:S04]  /*8db0*/  LDCU UR9, c[0x0][0x3f4] ;  /* 0x00007e80ff0977ac */ /* 0x000f280008000800 */
[----:B------:R-:W-:-:S13]  /*8dc0*/  ISETP.NE.OR P0, PT, R2, UR5, !P0 ;  /* 0x0000000502007c0c */ /* 0x000fda000c705670 */
[----:B------:R-:W0:Y:S01]  /*8dd0*/  @!P0 LDC.64 R8, c[0x0][0x3b0] ;  /* 0x0000ec00ff088b82 */ /* 0x000e220000000a00 */
[----:B------:R-:W-:-:S07]  /*8de0*/  @!P0 IMAD R5, R18, 0x100, R19 ;  /* 0x0000010012058824 */ /* 0x000fce00078e0213 */
[----:B------:R-:W2:Y:S01]  /*8df0*/  S2UR UR8, SR_CgaCtaId ;  /* 0x00000000000879c3 */ /* 0x000ea20000008800 */
[----:B----4-:R-:W-:Y:S01]  /*8e00*/  MOV R26, UR9 ;  /* 0x00000009001a7c02 */ /* 0x010fe20008000f00 */
[----:B0-----:R-:W-:Y:S01]  /*8e10*/  @!P0 IMAD.WIDE.U32 R8, R5, 0x2, R8 ;  /* 0x0000000205088825 */ /* 0x001fe200078e0008 */
[----:B------:R-:W-:-:S06]  /*8e20*/  CS2R R4, SRZ ;  /* 0x0000000000047805 */ /* 0x000fcc000001ff00 */
[----:B------:R0:W5:Y:S01]  /*8e30*/  @!P0 LDG.E.128 R4, desc[UR36][R8.64] ;  /* 0x0000002408048981 */ /* 0x000162000c1e1d00 */
[----:B------:R-:W-:Y:S01]  /*8e40*/  IMAD R11, R26, UR4, R19 ;  /* 0x000000041a0b7c24 */ /* 0x000fe2000f8e0213 */
[----:B------:R-:W-:Y:S01]  /*8e50*/  UMOV UR4, 0x400 ;  /* 0x0000040000047882 */ /* 0x000fe20000000000 */
[----:B------:R-:W-:Y:S01]  /*8e60*/  BSSY.RECONVERGENT B0, `(.L_x_2952) ;  /* 0x00000ec000007945 */ /* 0x000fe20003800200 */
[----:B------:R-:W-:Y:S01]  /*8e70*/  UIADD3 UR4, UPT, UPT, UR4, 0x240, URZ ;  /* 0x0000024004047890 */ /* 0x000fe2000fffe0ff */
[----:B------:R-:W-:Y:S02]  /*8e80*/  HFMA2 R34, -RZ, RZ, 0, 0 ;  /* 0x00000000ff227431 */ /* 0x000fe400000001ff */
[----:B---3--:R-:W-:Y:S01]  /*8e90*/  IMAD.WIDE R16, R11, 0x2, R16 ;  /* 0x000000020b107825 */ /* 0x008fe200078e0210 */
[----:B------:R-:W-:Y:S01]  /*8ea0*/  SHF.L.U32 R24, R23, 0x8, RZ ;  /* 0x0000000817187819 */ /* 0x000fe200000006ff */
[----:B--2---:R-:W-:Y:S01]  /*8eb0*/  ULEA UR4, UR8, UR4, 0x18 ;  /* 0x0000000408047291 */ /* 0x004fe2000f8ec0ff */
[----:B------:R-:W-:-:S02]  /*8ec0*/  CS2R R32, SRZ ;  /* 0x0000000000207805 */ /* 0x000fc4000001ff00 */
[----:B0-----:R-:W-:Y:S02]  /*8ed0*/  VIMNMX R8, PT, PT, R26, UR42, PT ;  /* 0x0000002a1a087c48 */ /* 0x001fe4000bfe0100 */
[----:B------:R-:W-:Y:S01]  /*8ee0*/  CS2R R30, SRZ ;  /* 0x00000000001e7805 */ /* 0x000fe2000001ff00 */
[----:B------:R-:W-:Y:S01]  /*8ef0*/  UIADD3 UR8, UPT, UPT, UR4, UR6, URZ ;  /* 0x0000000604087290 */ /* 0x000fe2000fffe0ff */
[----:B------:R-:W-:Y:S01]  /*8f00*/  CS2R R28, SRZ ;  /* 0x00000000001c7805 */ /* 0x000fe2000001ff00 */
[----:B------:R-:W-:Y:S01]  /*8f10*/  BAR.SYNC.DEFER_BLOCKING 0x0 ;  /* 0x0000000000007b1d */ /* 0x000fe20000010000 */
[----:B------:R-:W-:Y:S02]  /*8f20*/  ISETP.GE.AND P0, PT, R25, R8, PT ;  /* 0x000000081900720c */ /* 0x000fe40003f06270 */
[----:B------:R-:W-:-:S11]  /*8f30*/  MOV R27, RZ ;  /* 0x000000ff001b7202 */ /* 0x000fd60000000f00 */
[----:B-1----:R-:W-:Y:S05]  /*8f40*/  @P0 BRA `(.L_x_2953) ;  /* 0x0000000c00740947 */ /* 0x002fea0003800000 */
[----:B------:R-:W-:Y:S01]  /*8f50*/  VIADDMNMX R9, R25, 0x8, R8, !PT ;  /* 0x0000000819097846 */ /* 0x000fe20007800108 */
[----:B------:R-:W0:Y:S01]  /*8f60*/  LDCU UR9, c[0x0][0x3f8] ;  /* 0x00007f00ff0977ac */ /* 0x000e220008000800 */
[----:B------:R-:W-:Y:S01]  /*8f70*/  LOP3.LUT R8, RZ, R3, RZ, 0x33, !PT ;  /* 0x00000003ff087212 */ /* 0x000fe200078e33ff */
[----:B------:R-:W-:Y:S01]  /*8f80*/  BSSY.RECONVERGENT B1, `(.L_x_2954) ;  /* 0x000007d000017945 */ /* 0x000fe20003800200 */
[----:B------:R-:W-:Y:S01]  /*8f90*/  IMAD.MOV.U32 R27, RZ, RZ, RZ ;  /* 0x000000ffff1b7224 */ /* 0x000fe200078e00ff */
[----:B------:R-:W-:Y:S02]  /*8fa0*/  MOV R36, R25 ;  /* 0x0000001900247202 */ /* 0x000fe40000000f00 */
[----:B------:R-:W-:Y:S02]  /*8fb0*/  CS2R R30, SRZ ;  /* 0x00000000001e7805 */ /* 0x000fe4000001ff00 */
[----:B------:R-:W-:Y:S02]  /*8fc0*/  IADD3 R51, PT, PT, -R2, R9, R8 ;  /* 0x0000000902337210 */ /* 0x000fe40007ffe108 */
[----:B------:R-:W-:-:S02]  /*8fd0*/  CS2R R28, SRZ ;  /* 0x00000000001c7805 */ /* 0x000fc4000001ff00 */
[----:B------:R-:W-:Y:S02]  /*8fe0*/  CS2R R32, SRZ ;  /* 0x0000000000207805 */ /* 0x000fe4000001ff00 */
[----:B------:R-:W-:Y:S02]  /*8ff0*/  MOV R34, RZ ;  /* 0x000000ff00227202 */ /* 0x000fe40000000f00 */
[C---:B------:R-:W-:Y:S02]  /*9000*/  ISETP.GE.U32.AND P0, PT, R51.reuse, 0x18, PT ;  /* 0x000000183300780c */ /* 0x040fe40003f06070 */
[----:B------:R-:W-:-:S04]  /*9010*/  LEA.HI R8, R51, 0x1, RZ, 0x1d ;  /* 0x0000000133087811 */ /* 0x000fc800078fe8ff */
[----:B------:R-:W-:Y:S01]  /*9020*/  LOP3.LUT P1, R53, R8, 0x3, RZ, 0xc0, !PT ;  /* 0x0000000308357812 */ /* 0x000fe2000782c0ff */
[----:B0-----:R-:W-:-:S06]  /*9030*/  IMAD R52, R26, UR9, RZ ;  /* 0x000000091a347c24 */ /* 0x001fcc000f8e02ff */
[----:B------:R-:W-:Y:S06]  /*9040*/  @!P0 BRA `(.L_x_2955) ;  /* 0x0000000400c08947 */ /* 0x000fec0003800000 */
[----:B------:R-:W-:Y:S01]  /*9050*/  IMAD.U32 R38, RZ, RZ, UR4 ;  /* 0x00000004ff267e24 */ /* 0x000fe2000f8e00ff */
[----:B------:R-:W-:Y:S01]  /*9060*/  LEA R9, R2, UR6, 0x1 ;  /* 0x0000000602097c11 */ /* 0x000fe2000f8e08ff */
[----:B------:R-:W-:Y:S01]  /*9070*/  HFMA2 R27, -RZ, RZ, 0, 0 ;  /* 0x00000000ff1b7431 */ /* 0x000fe200000001ff */
[----:B------:R-:W-:Y:S01]  /*9080*/  LOP3.LUT R8, R8, 0x3ffffffc, RZ, 0xc0, !PT ;  /* 0x3ffffffc08087812 */ /* 0x000fe200078ec0ff */
[----:B------:R-:W-:Y:S01]  /*9090*/  IMAD.MOV.U32 R36, RZ, RZ, R25 ;  /* 0x000000ffff247224 */ /* 0x000fe200078e0019 */
[----:B------:R-:W-:Y:S02]  /*90a0*/  SHF.L.U32 R35, R3, 0x8, RZ ;  /* 0x0000000803237819 */ /* 0x000fe400000006ff */
[----:B------:R-:W-:Y:S02]  /*90b0*/  IADD3 R38, PT, PT, R9, 0x20, R38 ;  /* 0x0000002009267810 */ /* 0x000fe40007ffe026 */
[----:B------:R-:W-:-:S07]  /*90c0*/  IADD3 R37, PT, PT, -R8, RZ, RZ ;  /* 0x000000ff08257210 */ /* 0x000fce0007ffe1ff */
.L_x_2956:
[----:B------:R-:W-:Y:S01]  /*90d0*/  IADD3 R9, P0, PT, R36, UR7, RZ ;  /* 0x0000000724097c10 */ /* 0x000fe2000ff1e0ff */
[----:B------:R-:W-:Y:S01]  /*90e0*/  IMAD R15, R2, 0x100, R35 ;  /* 0x00000100020f7824 */ /* 0x000fe200078e0223 */
[----:B------:R-:W-:Y:S01]  /*90f0*/  SHF.L.U32 R11, R52, 0x8, RZ ;  /* 0x00000008340b7819 */ /* 0x000fe200000006ff */
[----:B------:R-:W0:Y:S01]  /*9100*/  LDS.U16 R39, [R38+-0x20] ;  /* 0xffffe00026277984 */ /* 0x000e220000000400 */
[----:B------:R-:W-:Y:S02]  /*9110*/  IADD3.X R10, PT, PT, RZ, UR13, RZ, P0, !PT ;  /* 0x0000000dff0a7c10 */ /* 0x000fe400087fe4ff */
[C---:B------:R-:W-:Y:S01]  /*9120*/  LEA R8, P0, R9.reuse, UR10, 0x2 ;  /* 0x0000000a09087c11 */ /* 0x040fe2000f8010ff */
[----:B------:R-:W1:Y:S03]  /*9130*/  LDS.U16 R48, [R38+-0x10] ;  /* 0xfffff00026307984 */ /* 0x000e660000000400 */
[----:B------:R-:W-:Y:S01]  /*9140*/  LEA.HI.X R9, R9, UR11, R10, 0x2, P0 ;  /* 0x0000000b09097c11 */ /* 0x000fe200080f140a */
[----:B------:R-:W-:Y:S04]  /*9150*/  LDS.U16 R49, [R38] ;  /* 0x0000000026317984 */ /* 0x000fe80000000400 */
[----:B------:R-:W2:Y:S04]  /*9160*/  LDG.E R14, desc[UR36][R8.64+0x20] ;  /* 0x00002024080e7981 */ /* 0x000ea8000c1e1900 */
[----:B------:R-:W3:Y:S04]  /*9170*/  LDG.E R10, desc[UR36][R8.64] ;  /* 0x00000024080a7981 */ /* 0x000ee8000c1e1900 */
[----:B------:R-:W4:Y:S04]  /*9180*/  LDG.E R44, desc[UR36][R8.64+0x40] ;  /* 0x00004024082c7981 */ /* 0x000f28000c1e1900 */
[----:B------:R4:W4:Y:S04]  /*9190*/  LDG.E R46, desc[UR36][R8.64+0x60] ;  /* 0x00006024082e7981 */ /* 0x000928000c1e1900 */
[----:B------:R-:W1:Y:S01]  /*91a0*/  LDS.U16 R50, [R38+0x10] ;  /* 0x0000100026327984 */ /* 0x000e620000000400 */
[----:B--2---:R-:W-:-:S02]  /*91b0*/  IMAD R14, R14, R11, R15 ;  /* 0x0000000b0e0e7224 */ /* 0x004fc400078e020f */
[----:B---3--:R-:W-:-:S03]  /*91c0*/  IMAD R13, R10, R11, R15 ;  /* 0x0000000b0a0d7224 */ /* 0x008fc600078e020f */
[----:B------:R-:W-:Y:S01]  /*91d0*/  IADD3 R21, PT, PT, R14, 0x800, RZ ;  /* 0x000008000e157810 */ /* 0x000fe20007ffe0ff */
[----:B------:R-:W-:Y:S02]  /*91e0*/  IMAD.SHL.U32 R14, R52, 0x100, RZ ;  /* 0x00000100340e7824 */ /* 0x000fe400078e00ff */
[----:B------:R-:W-:-:S04]  /*91f0*/  IMAD.WIDE R12, R13, 0x2, R16 ;  /* 0x000000020d0c7825 */ /* 0x000fc800078e0210 */
[----:B----4-:R-:W-:Y:S01]  /*9200*/  IMAD R44, R44, R14, R15 ;  /* 0x0000000e2c2c7224 */ /* 0x010fe200078e020f */
[----:B------:R2:W3:Y:S01]  /*9210*/  LDG.E.128 R40, desc[UR36][R12.64] ;  /* 0x000000240c287981 */ /* 0x0004e2000c1e1d00 */
[----:B------:R-:W-:-:S03]  /*9220*/  IMAD.WIDE R20, R21, 0x2, R16 ;  /* 0x0000000215147825 */ /* 0x000fc600078e0210 */
[----:B------:R-:W-:Y:S01]  /*9230*/  IADD3 R9, PT, PT, R44, 0x1000, RZ ;  /* 0x000010002c097810 */ /* 0x000fe20007ffe0ff */
[----:B------:R-:W-:Y:S02]  /*9240*/  IMAD R46, R46, R14, R15 ;  /* 0x0000000e2e2e7224 */ /* 0x000fe400078e020f */
[----:B------:R-:W4:Y:S02]  /*9250*/  LDG.E.128 R20, desc[UR36][R20.64] ;  /* 0x0000002414147981 */ /* 0x000f24000c1e1d00 */
[----:B------:R-:W-:Y:S01]  /*9260*/  IMAD.WIDE R8, R9, 0x2, R16 ;  /* 0x0000000209087825 */ /* 0x000fe200078e0210 */
[----:B--2---:R-:W-:-:S05]  /*9270*/  IADD3 R13, PT, PT, R46, 0x1800, RZ ;  /* 0x000018002e0d7810 */ /* 0x004fca0007ffe0ff */
[----:B------:R-:W2:Y:S01]  /*9280*/  LDG.E.128 R8, desc[UR36][R8.64] ;  /* 0x0000002408087981 */ /* 0x000ea2000c1e1d00 */
[----:B------:R-:W-:-:S06]  /*9290*/  IMAD.WIDE R12, R13, 0x2, R16 ;  /* 0x000000020d0c7825 */ /* 0x000fcc00078e0210 */
[----:B------:R-:W2:Y:S01]  /*92a0*/  LDG.E.128 R12, desc[UR36][R12.64] ;  /* 0x000000240c0c7981 */ /* 0x000ea2000c1e1d00 */
[----:B0-----:R-:W-:Y:S02]  /*92b0*/  HADD2.F32 R44, -RZ, R39.H0_H0 ;  /* 0x20000027ff2c7230 */ /* 0x001fe40000004100 */
[----:B-1----:R-:W-:Y:S02]  /*92c0*/  HADD2.F32 R48, -RZ, R48.H0_H0 ;  /* 0x20000030ff307230 */ /* 0x002fe40000004100 */
[----:B------:R-:W-:-:S05]  /*92d0*/  VIADD R37, R37, 0x4 ;  /* 0x0000000425257836 */ /* 0x000fca0000000000 */
[----:B------:R-:W-:Y:S01]  /*92e0*/  ISETP.NE.AND P0, PT, R37, RZ, PT ;  /* 0x000000ff2500720c */ /* 0x000fe20003f05270 */
[----:B------:R-:W-:Y:S01]  /*92f0*/  HADD2.F32 R50, -RZ, R50.H0_H0 ;  /* 0x20000032ff327230 */ /* 0x000fe20000004100 */
[----:B------:R-:W-:Y:S01]  /*9300*/  IADD3 R36, PT, PT, R36, 0x20, RZ ;  /* 0x0000002024247810 */ /* 0x000fe20007ffe0ff */
[----:B------:R-:W-:Y:S01]  /*9310*/  VIADD R38, R38, 0x40 ;  /* 0x0000004026267836 */ /* 0x000fe20000000000 */
[----:B------:R-:W-:Y:S01]  /*9320*/  IADD3 R35, PT, PT, R35, 0x2000, RZ ;  /* 0x0000200023237810 */ /* 0x000fe20007ffe0ff */
[--C-:B---3--:R-:W-:Y:S02]  /*9330*/  HADD2.F32 R39, -RZ, R40.reuse.H0_H0 ;  /* 0x20000028ff277230 */ /* 0x108fe40000004100 */
[----:B------:R-:W-:Y:S02]  /*9340*/  HADD2.F32 R45, -RZ, R40.H1_H1 ;  /* 0x30000028ff2d7230 */ /* 0x000fe40000004100 */
[--C-:B------:R-:W-:Y:S02]  /*9350*/  HADD2.F32 R47, -RZ, R41.reuse.H0_H0 ;  /* 0x20000029ff2f7230 */ /* 0x100fe40000004100 */
[----:B------:R-:W-:-:S02]  /*9360*/  HADD2.F32 R40, -RZ, R41.H1_H1 ;  /* 0x30000029ff287230 */ /* 0x000fc40000004100 */
[C---:B------:R-:W-:Y:S01]  /*9370*/  FFMA.FTZ R39, R44.reuse, R39, R27 ;  /* 0x000000272c277223 */ /* 0x040fe2000001001b */
[--C-:B------:R-:W-:Y:S02]  /*9380*/  HADD2.F32 R46, -RZ, R42.reuse.H0_H0 ;  /* 0x2000002aff2e7230 */ /* 0x100fe40000004100 */
[----:B------:R-:W-:Y:S02]  /*9390*/  HADD2.F32 R41, -RZ, R42.H1_H1 ;  /* 0x3000002aff297230 */ /* 0x000fe40000004100 */
[--C-:B------:R-:W-:Y:S02]  /*93a0*/  HADD2.F32 R42, -RZ, R43.reuse.H0_H0 ;  /* 0x2000002bff2a7230 */ /* 0x100fe40000004100 */
[----:B----4-:R-:W-:Y:S02]  /*93b0*/  HADD2.F32 R27, -RZ, R20.H0_H0 ;  /* 0x20000014ff1b7230 */ /* 0x010fe40000004100 */
[----:B------:R-:W-:Y:S01]  /*93c0*/  FFMA.FTZ R47, R44, R47, R28 ;  /* 0x0000002f2c2f7223 */ /* 0x000fe2000001001c */
[----:B------:R-:W-:-:S02]  /*93d0*/  HADD2.F32 R43, -RZ, R43.H1_H1 ;  /* 0x3000002bff2b7230 */ /* 0x000fc40000004100 */
[C---:B------:R-:W-:Y:S01]  /*93e0*/  FFMA.FTZ R45, R44.reuse, R45, R30 ;  /* 0x0000002d2c2d7223 */ /* 0x040fe2000001001e */
[C---:B------:R-:W-:Y:S01]  /*93f0*/  FFMA.FTZ R40, R44.reuse, R40, R29 ;  /* 0x000000282c287223 */ /* 0x040fe2000001001d */
[C---:B------:R-:W-:Y:S01]  /*9400*/  FFMA.FTZ R46, R44.reuse, R46, R31 ;  /* 0x0000002e2c2e7223 */ /* 0x040fe2000001001f */
[--C-:B------:R-:W-:Y:S02]  /*9410*/  HADD2.F32 R28, -RZ, R21.reuse.H0_H0 ;  /* 0x20000015ff1c7230 */ /* 0x100fe40000004100 */
[----:B------:R-:W-:Y:S01]  /*9420*/  FFMA.FTZ R42, R44, R42, R33 ;  /* 0x0000002a2c2a7223 */ /* 0x000fe20000010021 */
[----:B------:R-:W-:Y:S02]  /*9430*/  HADD2.F32 R21, -RZ, R21.H1_H1 ;  /* 0x30000015ff157230 */ /* 0x000fe40000004100 */
[----:B------:R-:W-:Y:S01]  /*9440*/  FFMA.FTZ R27, R48, R27, R39 ;  /* 0x0000001b301b7223 */ /* 0x000fe20000010027 */
[----:B------:R-:W-:Y:S02]  /*9450*/  HADD2.F32 R29, -RZ, R22.H0_H0 ;  /* 0x20000016ff1d7230 */ /* 0x000fe40000004100 */
[----:B------:R-:W-:-:S02]  /*9460*/  HADD2.F32 R31, -RZ, R23.H0_H0 ;  /* 0x20000017ff1f7230 */ /* 0x000fc40000004100 */
[----:B------:R-:W-:Y:S02]  /*9470*/  HADD2.F32 R30, -RZ, R23.H1_H1 ;  /* 0x30000017ff1e7230 */ /* 0x000fe40000004100 */
[C---:B------:R-:W-:Y:S01]  /*9480*/  FFMA.FTZ R43, R44.reuse, R43, R34 ;  /* 0x0000002b2c2b7223 */ /* 0x040fe20000010022 */
[----:B------:R-:W-:Y:S02]  /*9490*/  HADD2.F32 R20, -RZ, R20.H1_H1 ;  /* 0x30000014ff147230 */ /* 0x000fe40000004100 */
[--C-:B--2---:R-:W-:Y:S02]  /*94a0*/  HADD2.F32 R23, -RZ, R8.reuse.H0_H0 ;  /* 0x20000008ff177230 */ /* 0x104fe40000004100 */
[----:B------:R-:W-:Y:S02]  /*94b0*/  HADD2.F32 R33, -RZ, R8.H1_H1 ;  /* 0x30000008ff217230 */ /* 0x000fe40000004100 */
[----:B------:R-:W-:Y:S01]  /*94c0*/  FFMA.FTZ R41, R44, R41, R32 ;  /* 0x000000292c297223 */ /* 0x000fe20000010020 */
[----:B------:R-:W-:-:S02]  /*94d0*/  HADD2.F32 R39, -RZ, R9.H0_H0 ;  /* 0x20000009ff277230 */ /* 0x000fc40000004100 */
[----:B------:R-:W-:Y:S02]  /*94e0*/  HADD2.F32 R8, -RZ, R9.H1_H1 ;  /* 0x30000009ff087230 */ /* 0x000fe40000004100 */
[----:B------:R-:W-:Y:S02]  /*94f0*/  HADD2.F32 R22, -RZ, R22.H1_H1 ;  /* 0x30000016ff167230 */ /* 0x000fe40000004100 */
[--C-:B------:R-:W-:Y:S02]  /*9500*/  HADD2.F32 R34, -RZ, R10.reuse.H0_H0 ;  /* 0x2000000aff227230 */ /* 0x100fe40000004100 */
[----:B------:R-:W-:Y:S02]  /*9510*/  HADD2.F32 R9, -RZ, R10.H1_H1 ;  /* 0x3000000aff097230 */ /* 0x000fe40000004100 */
[C---:B------:R-:W-:Y:S01]  /*9520*/  FFMA.FTZ R21, R48.reuse, R21, R40 ;  /* 0x0000001530157223 */ /* 0x040fe20000010028 */
[----:B------:R-:W-:Y:S02]  /*9530*/  HADD2.F32 R32, -RZ, R49.H0_H0 ;  /* 0x20000031ff207230 */ /* 0x000fe40000004100 */
[----:B------:R-:W-:Y:S01]  /*9540*/  FFMA.FTZ R29, R48, R29, R46 ;  /* 0x0000001d301d7223 */ /* 0x000fe2000001002e */
[----:B------:R-:W-:-:S02]  /*9550*/  HADD2.F32 R10, -RZ, R11.H0_H0 ;  /* 0x2000000bff0a7230 */ /* 0x000fc40000004100 */
[C---:B------:R-:W-:Y:S01]  /*9560*/  FFMA.FTZ R31, R48.reuse, R31, R42 ;  /* 0x0000001f301f7223 */ /* 0x040fe2000001002a */
[C---:B------:R-:W-:Y:S01]  /*9570*/  FFMA.FTZ R20, R48.reuse, R20, R45 ;  /* 0x0000001430147223 */ /* 0x040fe2000001002d */
[C---:B------:R-:W-:Y:S01]  /*9580*/  FFMA.FTZ R28, R48.reuse, R28, R47 ;  /* 0x0000001c301c7223 */ /* 0x040fe2000001002f */
[----:B------:R-:W-:Y:S02]  /*9590*/  HADD2.F32 R11, -RZ, R11.H1_H1 ;  /* 0x3000000bff0b7230 */ /* 0x000fe40000004100 */
[C---:B------:R-:W-:Y:S01]  /*95a0*/  FFMA.FTZ R22, R48.reuse, R22, R41 ;  /* 0x0000001630167223 */ /* 0x040fe20000010029 */
[----:B------:R-:W-:Y:S01]  /*95b0*/  FFMA.FTZ R30, R48, R30, R43 ;  /* 0x0000001e301e7223 */ /* 0x000fe2000001002b */
[C---:B------:R-:W-:Y:S01]  /*95c0*/  FFMA.FTZ R27, R32.reuse, R23, R27 ;  /* 0x00000017201b7223 */ /* 0x040fe2000001001b */
[C---:B------:R-:W-:Y:S01]  /*95d0*/  FFMA.FTZ R8, R32.reuse, R8, R21 ;  /* 0x0000000820087223 */ /* 0x040fe20000010015 */
[C---:B------:R-:W-:Y:S01]  /*95e0*/  FFMA.FTZ R34, R32.reuse, R34, R29 ;  /* 0x0000002220227223 */ /* 0x040fe2000001001d */
[C---:B------:R-:W-:Y:S01]  /*95f0*/  FFMA.FTZ R10, R32.reuse, R10, R31 ;  /* 0x0000000a200a7223 */ /* 0x040fe2000001001f */
[----:B------:R-:W-:Y:S01]  /*9600*/  FFMA.FTZ R20, R32, R33, R20 ;  /* 0x0000002120147223 */ /* 0x000fe20000010014 */
[----:B------:R-:W-:-:S02]  /*9610*/  HADD2.F32 R21, -RZ, R12.H0_H0 ;  /* 0x2000000cff157230 */ /* 0x000fc40000004100 */
[C---:B------:R-:W-:Y:S01]  /*9620*/  FFMA.FTZ R28, R32.reuse, R39, R28 ;  /* 0x00000027201c7223 */ /* 0x040fe2000001001c */
[----:B------:R-:W-:Y:S02]  /*9630*/  HADD2.F32 R23, -RZ, R12.H1_H1 ;  /* 0x3000000cff177230 */ /* 0x000fe40000004100 */
[--C-:B------:R-:W-:Y:S02]  /*9640*/  HADD2.F32 R29, -RZ, R13.reuse.H0_H0 ;  /* 0x2000000dff1d7230 */ /* 0x100fe40000004100 */
[--C-:B------:R-:W-:Y:S02]  /*9650*/  HADD2.F32 R31, -RZ, R14.reuse.H0_H0 ;  /* 0x2000000eff1f7230 */ /* 0x100fe40000004100 */
[C---:B------:R-:W-:Y:S01]  /*9660*/  FFMA.FTZ R9, R32.reuse, R9, R22 ;  /* 0x0000000920097223 */ /* 0x040fe20000010016 */
[----:B------:R-:W-:Y:S02]  /*9670*/  HADD2.F32 R13, -RZ, R13.H1_H1 ;  /* 0x3000000dff0d7230 */ /* 0x000fe40000004100 */
[----:B------:R-:W-:Y:S01]  /*9680*/  FFMA.FTZ R11, R32, R11, R30 ;  /* 0x0000000b200b7223 */ /* 0x000fe2000001001e */
[----:B------:R-:W-:-:S02]  /*9690*/  HADD2.F32 R14, -RZ, R14.H1_H1 ;  /* 0x3000000eff0e7230 */ /* 0x000fc40000004100 */
[--C-:B------:R-:W-:Y:S02]  /*96a0*/  HADD2.F32 R33, -RZ, R15.reuse.H0_H0 ;  /* 0x2000000fff217230 */ /* 0x100fe40000004100 */
[----:B------:R-:W-:Y:S02]  /*96b0*/  HADD2.F32 R12, -RZ, R15.H1_H1 ;  /* 0x3000000fff0c7230 */ /* 0x000fe40000004100 */
        /* <DEDUP_REMOVED lines=8> */
[----:B------:R-:W-:Y:S06]  /*9740*/  @P0 BRA `(.L_x_2956) ;  /* 0xfffffff800600947 */ /* 0x000fec000383ffff */
.L_x_2955:
[----:B------:R-:W-:Y:S05]  /*9750*/  BSYNC.RECONVERGENT B1 ;  /* 0x0000000000017941 */ /* 0x000fea0003800200 */
.L_x_2954:
[----:B------:R-:W-:Y:S05]  /*9760*/  @!P1 BRA `(.L_x_2953) ;  /* 0x00000004006c9947 */ /* 0x000fea0003800000 */
[----:B------:R-:W-:Y:S01]  /*9770*/  ISETP.NE.AND P1, PT, R53, 0x1, PT ;  /* 0x000000013500780c */ /* 0x000fe20003f25270 */
[----:B------:R-:W-:Y:S01]  /*9780*/  BSSY.RECONVERGENT B1, `(.L_x_2957) ;  /* 0x000003a000017945 */ /* 0x000fe20003800200 */
[----:B------:R-:W-:-:S11]  /*9790*/  LOP3.LUT P0, RZ, R51, 0x8, RZ, 0xc0, !PT ;  /* 0x0000000833ff7812 */ /* 0x000fd6000780c0ff */
[----:B------:R-:W-:Y:S05]  /*97a0*/  @!P1 BRA `(.L_x_2958) ;  /* 0x0000000000dc9947 */ /* 0x000fea0003800000 */
[----:B------:R-:W0:Y:S01]  /*97b0*/  LDCU.64 UR14, c[0x0][0x3c8] ;  /* 0x00007900ff0e77ac */ /* 0x000e220008000a00 */
[----:B------:R-:W-:-:S04]  /*97c0*/  IADD3 R9, P1, PT, R36, UR7, RZ ;  /* 0x0000000724097c10 */ /* 0x000fc8000ff3e0ff */
[----:B------:R-:W-:Y:S02]  /*97d0*/  IADD3.X R10, PT, PT, RZ, UR13, RZ, P1, !PT ;  /* 0x0000000dff0a7c10 */ /* 0x000fe40008ffe4ff */
[----:B0-----:R-:W-:-:S04]  /*97e0*/  LEA R8, P1, R9, UR14, 0x2 ;  /* 0x0000000e09087c11 */ /* 0x001fc8000f8210ff */
[----:B------:R-:W-:-:S05]  /*97f0*/  LEA.HI.X R9, R9, UR15, R10, 0x2, P1 ;  /* 0x0000000f09097c11 */ /* 0x000fca00088f140a */
[----:B------:R-:W2:Y:S04]  /*9800*/  LDG.E R10, desc[UR36][R8.64] ;  /* 0x00000024080a7981 */ /* 0x000ea8000c1e1900 */
[----:B------:R-:W3:Y:S01]  /*9810*/  LDG.E R12, desc[UR36][R8.64+0x20] ;  /* 0x00002024080c7981 */ /* 0x000ee2000c1e1900 */
[----:B------:R-:W-:Y:S01]  /*9820*/  SHF.L.U32 R13, R36, 0x8, RZ ;  /* 0x00000008240d7819 */ /* 0x000fe200000006ff */
[----:B------:R-:W-:-:S04]  /*9830*/  IMAD.SHL.U32 R14, R52, 0x100, RZ ;  /* 0x00000100340e7824 */ /* 0x000fc800078e00ff */
[-CC-:B--2---:R-:W-:Y:S02]  /*9840*/  IMAD R11, R10, R14.reuse, R13.reuse ;  /* 0x0000000e0a0b7224 */ /* 0x184fe400078e020d */
[----:B---3--:R-:W-:Y:S02]  /*9850*/  IMAD R12, R12, R14, R13 ;  /* 0x0000000e0c0c7224 */ /* 0x008fe400078e020d */
[----:B------:R-:W-:-:S03]  /*9860*/  IMAD.WIDE R10, R11, 0x2, R16 ;  /* 0x000000020b0a7825 */ /* 0x000fc600078e0210 */
[----:B------:R-:W-:Y:S02]  /*9870*/  IADD3 R13, PT, PT, R12, 0x800, RZ ;  /* 0x000008000c0d7810 */ /* 0x000fe40007ffe0ff */
[----:B------:R-:W2:Y:S03]  /*9880*/  LDG.E.128 R20, desc[UR36][R10.64] ;  /* 0x000000240a147981 */ /* 0x000ea6000c1e1d00 */
[----:B------:R-:W-:-:S05]  /*9890*/  IMAD.WIDE R12, R13, 0x2, R16 ;  /* 0x000000020d0c7825 */ /* 0x000fca00078e0210 */
[----:B------:R0:W3:Y:S01]  /*98a0*/  LDG.E.128 R40, desc[UR36][R12.64] ;  /* 0x000000240c287981 */ /* 0x0000e2000c1e1d00 */
[----:B------:R-:W-:Y:S01]  /*98b0*/  IADD3 R14, PT, PT, -R3, R36, RZ ;  /* 0x00000024030e7210 */ /* 0x000fe20007ffe1ff */
[----:B------:R-:W-:-:S03]  /*98c0*/  VIADD R36, R36, 0x10 ;  /* 0x0000001024247836 */ /* 0x000fc60000000000 */
[----:B------:R-:W-:-:S05]  /*98d0*/  LEA R14, R14, UR8, 0x1 ;  /* 0x000000080e0e7c11 */ /* 0x000fca000f8e08ff */
[----:B------:R-:W1:Y:S04]  /*98e0*/  LDS.U16 R8, [R14] ;  /* 0x000000000e087984 */ /* 0x000e680000000400 */
[----:B------:R-:W4:Y:S01]  /*98f0*/  LDS.U16 R35, [R14+0x10] ;  /* 0x000010000e237984 */ /* 0x000f220000000400 */
[----:B-1----:R-:W-:Y:S02]  /*9900*/  HADD2.F32 R8, -RZ, R8.H0_H0 ;  /* 0x20000008ff087230 */ /* 0x002fe40000004100 */
[--C-:B--2---:R-:W-:Y:S02]  /*9910*/  HADD2.F32 R9, -RZ, R20.reuse.H0_H0 ;  /* 0x20000014ff097230 */ /* 0x104fe40000004100 */
[----:B------:R-:W-:Y:S02]  /*9920*/  HADD2.F32 R11, -RZ, R20.H1_H1 ;  /* 0x30000014ff0b7230 */ /* 0x000fe40000004100 */
[----:B0-----:R-:W-:-:S02]  /*9930*/  HADD2.F32 R12, -RZ, R23.H0_H0 ;  /* 0x20000017ff0c7230 */ /* 0x001fc40000004100 */
[C---:B------:R-:W-:Y:S01]  /*9940*/  FFMA.FTZ R9, R8.reuse, R9, R27 ;  /* 0x0000000908097223 */ /* 0x040fe2000001001b */
[--C-:B------:R-:W-:Y:S02]  /*9950*/  HADD2.F32 R15, -RZ, R21.reuse.H0_H0 ;  /* 0x20000015ff0f7230 */ /* 0x100fe40000004100 */
        /* <DEDUP_REMOVED lines=9> */
[--C-:B---3--:R-:W-:Y:S02]  /*99f0*/  HADD2.F32 R27, -RZ, R40.reuse.H0_H0 ;  /* 0x20000028ff1b7230 */ /* 0x108fe40000004100 */
[C---:B------:R-:W-:Y:S01]  /*9a00*/  FFMA.FTZ R13, R8.reuse, R13, R32 ;  /* 0x0000000d080d7223 */ /* 0x040fe20000010020 */
[----:B------:R-:W-:Y:S02]  /*9a10*/  HADD2.F32 R30, -RZ, R40.H1_H1 ;  /* 0x30000028ff1e7230 */ /* 0x000fe40000004100 */
[----:B------:R-:W-:Y:S01]  /*9a20*/  FFMA.FTZ R23, R8, R23, R34 ;  /* 0x0000001708177223 */ /* 0x000fe20000010022 */
[----:B----4-:R-:W-:-:S02]  /*9a30*/  HADD2.F32 R34, -RZ, R35.H0_H0 ;  /* 0x20000023ff227230 */ /* 0x010fc40000004100 */
[--C-:B------:R-:W-:Y:S02]  /*9a40*/  HADD2.F32 R28, -RZ, R41.reuse.H0_H0 ;  /* 0x20000029ff1c7230 */ /* 0x100fe40000004100 */
[----:B------:R-:W-:Y:S02]  /*9a50*/  HADD2.F32 R29, -RZ, R41.H1_H1 ;  /* 0x30000029ff1d7230 */ /* 0x000fe40000004100 */
[C---:B------:R-:W-:Y:S01]  /*9a60*/  FFMA.FTZ R27, R34.reuse, R27, R9 ;  /* 0x0000001b221b7223 */ /* 0x040fe20000010009 */
        /* <DEDUP_REMOVED lines=8> */
[C---:B------:R-:W-:Y:S01]  /*9af0*/  FFMA.FTZ R32, R34.reuse, R32, R13 ;  /* 0x0000002022207223 */ /* 0x040fe2000001000d */
[C---:B------:R-:W-:Y:S01]  /*9b00*/  FFMA.FTZ R33, R34.reuse, R33, R12 ;  /* 0x0000002122217223 */ /* 0x040fe2000001000c */
[----:B------:R-:W-:-:S07]  /*9b10*/  FFMA.FTZ R34, R34, R8, R23 ;  /* 0x0000000822227223 */ /* 0x000fce0000010017 */
.L_x_2958:
[----:B------:R-:W-:Y:S05]  /*9b20*/  BSYNC.RECONVERGENT B1 ;  /* 0x0000000000017941 */ /* 0x000fea0003800200 */
.L_x_2957:
[----:B------:R-:W-:Y:S05]  /*9b30*/  @P0 BRA `(.L_x_2953) ;  /* 0x0000000000780947 */ /* 0x000fea0003800000 */
[----:B------:R-:W0:Y:S01]  /*9b40*/  LDCU.64 UR14, c[0x0][0x3c8] ;  /* 0x00007900ff0e77ac */ /* 0x000e220008000a00 */
[----:B------:R-:W-:-:S04]  /*9b50*/  IADD3 R8, P0, PT, R36, UR7, RZ ;  /* 0x0000000724087c10 */ /* 0x000fc8000ff1e0ff */
[----:B------:R-:W-:Y:S02]  /*9b60*/  IADD3.X R9, PT, PT, RZ, UR13, RZ, P0, !PT ;  /* 0x0000000dff097c10 */ /* 0x000fe400087fe4ff */
[----:B0-----:R-:W-:-:S04]  /*9b70*/  LEA R10, P0, R8, UR14, 0x2 ;  /* 0x0000000e080a7c11 */ /* 0x001fc8000f8010ff */
[----:B------:R-:W-:-:S06]  /*9b80*/  LEA.HI.X R11, R8, UR15, R9, 0x2, P0 ;  /* 0x0000000f080b7c11 */ /* 0x000fcc00080f1409 */
[----:B------:R-:W2:Y:S01]  /*9b90*/  LDG.E R11, desc[UR36][R10.64] ;  /* 0x000000240a0b7981 */ /* 0x000ea2000c1e1900 */
[----:B------:R-:W-:-:S05]  /*9ba0*/  IMAD.IADD R20, R36, 0x1, -R3 ;  /* 0x0000000124147824 */ /* 0x000fca00078e0a03 */
[----:B------:R-:W-:-:S06]  /*9bb0*/  LEA R20, R20, UR8, 0x1 ;  /* 0x0000000814147c11 */ /* 0x000fcc000f8e08ff */
[----:B------:R-:W0:Y:S01]  /*9bc0*/  LDS.U16 R20, [R20] ;  /* 0x0000000014147984 */ /* 0x000e220000000400 */
[----:B--2---:R-:W-:-:S05]  /*9bd0*/  IMAD R9, R52, R11, R36 ;  /* 0x0000000b34097224 */ /* 0x004fca00078e0224 */
[----:B------:R-:W-:-:S05]  /*9be0*/  SHF.L.U32 R9, R9, 0x8, RZ ;  /* 0x0000000809097819 */ /* 0x000fca00000006ff */
[----:B------:R-:W-:-:S05]  /*9bf0*/  IMAD.WIDE R8, R9, 0x2, R16 ;  /* 0x0000000209087825 */ /* 0x000fca00078e0210 */
[----:B------:R-:W2:Y:S01]  /*9c00*/  LDG.E.128 R12, desc[UR36][R8.64] ;  /* 0x00000024080c7981 */ /* 0x000ea2000c1e1d00 */
[----:B0-----:R-:W-:Y:S02]  /*9c10*/  HADD2.F32 R22, -RZ, R20.H0_H0 ;  /* 0x20000014ff167230 */ /* 0x001fe40000004100 */
[--C-:B--2---:R-:W-:Y:S02]  /*9c20*/  HADD2.F32 R21, -RZ, R12.reuse.H0_H0 ;  /* 0x2000000cff157230 */ /* 0x104fe40000004100 */
[----:B------:R-:W-:Y:S02]  /*9c30*/  HADD2.F32 R23, -RZ, R12.H1_H1 ;  /* 0x3000000cff177230 */ /* 0x000fe40000004100 */
[--C-:B------:R-:W-:Y:S02]  /*9c40*/  HADD2.F32 R11, -RZ, R13.reuse.H0_H0 ;  /* 0x2000000dff0b7230 */ /* 0x100fe40000004100 */
[----:B------:R-:W-:Y:S01]  /*9c50*/  FFMA.FTZ R27, R22, R21, R27 ;  /* 0x00000015161b7223 */ /* 0x000fe2000001001b */
[----:B------:R-:W-:-:S02]  /*9c60*/  HADD2.F32 R10, -RZ, R13.H1_H1 ;  /* 0x3000000dff0a7230 */ /* 0x000fc40000004100 */
[C---:B------:R-:W-:Y:S01]  /*9c70*/  FFMA.FTZ R30, R22.reuse, R23, R30 ;  /* 0x00000017161e7223 */ /* 0x040fe2000001001e */
[--C-:B------:R-:W-:Y:S02]  /*9c80*/  HADD2.F32 R8, -RZ, R15.reuse.H0_H0 ;  /* 0x2000000fff087230 */ /* 0x100fe40000004100 */
[C---:B------:R-:W-:Y:S01]  /*9c90*/  FFMA.FTZ R28, R22.reuse, R11, R28 ;  /* 0x0000000b161c7223 */ /* 0x040fe2000001001c */
[--C-:B------:R-:W-:Y:S02]  /*9ca0*/  HADD2.F32 R12, -RZ, R14.reuse.H0_H0 ;  /* 0x2000000eff0c7230 */ /* 0x100fe40000004100 */
[C---:B------:R-:W-:Y:S01]  /*9cb0*/  FFMA.FTZ R29, R22.reuse, R10, R29 ;  /* 0x0000000a161d7223 */ /* 0x040fe2000001001d */
[----:B------:R-:W-:Y:S02]  /*9cc0*/  HADD2.F32 R13, -RZ, R14.H1_H1 ;  /* 0x3000000eff0d7230 */ /* 0x000fe40000004100 */
[----:B------:R-:W-:Y:S01]  /*9cd0*/  FFMA.FTZ R33, R22, R8, R33 ;  /* 0x0000000816217223 */ /* 0x000fe20000010021 */
[----:B------:R-:W-:-:S02]  /*9ce0*/  HADD2.F32 R15, -RZ, R15.H1_H1 ;  /* 0x3000000fff0f7230 */ /* 0x000fc40000004100 */
[C---:B------:R-:W-:Y:S01]  /*9cf0*/  FFMA.FTZ R31, R22.reuse, R12, R31 ;  /* 0x0000000c161f7223 */ /* 0x040fe2000001001f */
[C---:B------:R-:W-:Y:S02]  /*9d00*/  FFMA.FTZ R32, R22.reuse, R13, R32 ;  /* 0x0000000d16207223 */ /* 0x040fe40000010020 */
[----:B------:R-:W-:-:S07]  /*9d10*/  FFMA.FTZ R34, R22, R15, R34 ;  /* 0x0000000f16227223 */ /* 0x000fce0000010022 */
.L_x_2953:
[----:B------:R-:W-:Y:S05]  /*9d20*/  BSYNC.RECONVERGENT B0 ;  /* 0x0000000000007941 */ /* 0x000fea0003800200 */
.L_x_2952:
[----:B------:R-:W-:Y:S01]  /*9d30*/  ISETP.GE.AND P0, PT, R25, UR42, PT ;  /* 0x0000002a19007c0c */ /* 0x000fe2000bf06270 */
[----:B------:R-:W0:Y:S01]  /*9d40*/  LDCU.64 UR10, c[0x0][0x3c8] ;  /* 0x00007900ff0a77ac */ /* 0x000e220008000a00 */
[----:B------:R-:W-:Y:S01]  /*9d50*/  BSSY.RECONVERGENT B0, `(.L_x_2959) ;  /* 0x000012d000007945 */ /* 0x000fe20003800200 */
[----:B------:R-:W1:Y:S10]  /*9d60*/  LDCU.64 UR14, c[0x0][0x3c8] ;  /* 0x00007900ff0e77ac */ /* 0x000e740008000a00 */
[----:B------:R-:W-:Y:S05]  /*9d70*/  @P0 BRA `(.L_x_2960) ;  /* 0x0000001000a80947 */ /* 0x000fea0003800000 */
[----:B------:R-:W-:Y:S01]  /*9d80*/  MOV R8, 0x8 ;  /* 0x0000000800087802 */ /* 0x000fe20000000f00 */
[----:B------:R-:W2:Y:S01]  /*9d90*/  LDCU UR9, c[0x0][0x3f8] ;  /* 0x00007f00ff0977ac */ /* 0x000ea20008000800 */
[----:B------:R-:W-:Y:S01]  /*9da0*/  LOP3.LUT R36, RZ, R3, RZ, 0x33, !PT ;  /* 0x00000003ff247212 */ /* 0x000fe200078e33ff */
[----:B------:R-:W-:Y:S01]  /*9db0*/  BSSY.RECONVERGENT B1, `(.L_x_2961) ;  /* 0x0000047000017945 */ /* 0x000fe20003800200 */
[----:B------:R-:W-:-:S04]  /*9dc0*/  VIADDMNMX R9, R25, R8, UR42, !PT ;  /* 0x0000002a19097e46 */ /* 0x000fc8000f800108 */
[----:B------:R-:W-:-:S04]  /*9dd0*/  IADD3 R36, PT, PT, -R2, R9, R36 ;  /* 0x0000000902247210 */ /* 0x000fc80007ffe124 */
[----:B------:R-:W-:-:S04]  /*9de0*/  LOP3.LUT R8, R36, 0x18, RZ, 0xc0, !PT ;  /* 0x0000001824087812 */ /* 0x000fc800078ec0ff */
[----:B------:R-:W-:Y:S01]  /*9df0*/  ISETP.NE.AND P0, PT, R8, 0x18, PT ;  /* 0x000000180800780c */ /* 0x000fe20003f05270 */
[----:B--2---:R-:W-:-:S12]  /*9e00*/  IMAD R38, R26, UR9, RZ ;  /* 0x000000091a267c24 */ /* 0x004fd8000f8e02ff */
[----:B------:R-:W-:Y:S05]  /*9e10*/  @!P0 BRA `(.L_x_2962) ;  /* 0x0000000400008947 */ /* 0x000fea0003800000 */
[----:B------:R-:W2:Y:S01]  /*9e20*/  LDC R26, c[0x0][0x3f4] ;  /* 0x0000fd00ff1a7b82 */ /* 0x000ea20000000800 */
[----:B------:R-:W-:Y:S02]  /*9e30*/  LEA.HI R8, R36, 0x1, RZ, 0x1d ;  /* 0x0000000124087811 */ /* 0x000fe400078fe8ff */
[----:B------:R-:W-:Y:S02]  /*9e40*/  LEA R12, R2, UR6, 0x1 ;  /* 0x00000006020c7c11 */ /* 0x000fe4000f8e08ff */
[----:B------:R-:W-:Y:S02]  /*9e50*/  LOP3.LUT R8, R8, 0x3, RZ, 0xc0, !PT ;  /* 0x0000000308087812 */ /* 0x000fe400078ec0ff */
[----:B------:R-:W-:-:S03]  /*9e60*/  IADD3 R12, PT, PT, R12, UR4, RZ ;  /* 0x000000040c0c7c10 */ /* 0x000fc6000fffe0ff */
[----:B------:R-:W-:-:S07]  /*9e70*/  IMAD.MOV R13, RZ, RZ, -R8 ;  /* 0x000000ffff0d7224 */ /* 0x000fce00078e0a08 */
.L_x_2965:
[----:B--2---:R-:W-:Y:S01]  /*9e80*/  ISETP.GE.AND P1, PT, R25, R26, PT ;  /* 0x0000001a1900720c */ /* 0x004fe20003f26270 */
[----:B------:R-:W-:Y:S01]  /*9e90*/  BSSY.RECONVERGENT B2, `(.L_x_2963) ;  /* 0x0000035000027945 */ /* 0x000fe20003800200 */
[----:B------:R-:W-:-:S04]  /*9ea0*/  IADD3 R13, PT, PT, R13, 0x1, RZ ;  /* 0x000000010d0d7810 */ /* 0x000fc80007ffe0ff */
[----:B------:R-:W-:-:S07]  /*9eb0*/  ISETP.NE.AND P0, PT, R13, RZ, PT ;  /* 0x000000ff0d00720c */ /* 0x000fce0003f05270 */
[----:B------:R-:W-:Y:S06]  /*9ec0*/  @!P1 BRA `(.L_x_2964) ;  /* 0x0000000000c49947 */ /* 0x000fec0003800000 */
[----:B------:R-:W-:Y:S02]  /*9ed0*/  IABS R11, R26 ;  /* 0x0000001a000b7213 */ /* 0x000fe40000000000 */
        /* <DEDUP_REMOVED lines=8> */
[----:B------:R-:W-:Y:S02]  /*9f60*/  IMAD R15, R8, R11, RZ ;  /* 0x0000000b080f7224 */ /* 0x000fe400078e02ff */
[----:B------:R-:W-:-:S05]  /*9f70*/  HFMA2 R8, -RZ, RZ, 0, 0 ;  /* 0x00000000ff087431 */ /* 0x000fca00000001ff */
        /* <DEDUP_REMOVED lines=11> */
[----:B------:R-:W-:-:S04]  /*a030*/  IADD3 R9, P1, PT, R8, UR7, RZ ;  /* 0x0000000708097c10 */ /* 0x000fc8000ff3e0ff */
[----:B------:R-:W-:Y:S02]  /*a040*/  IADD3.X R14, PT, PT, RZ, UR13, RZ, P1, !PT ;  /* 0x0000000dff0e7c10 */ /* 0x000fe40008ffe4ff */
[----:B0-----:R-:W-:-:S04]  /*a050*/  LEA R10, P1, R9, UR10, 0x2 ;  /* 0x0000000a090a7c11 */ /* 0x001fc8000f8210ff */
[----:B------:R-:W-:Y:S02]  /*a060*/  LEA.HI.X R11, R9, UR11, R14, 0x2, P1 ;  /* 0x0000000b090b7c11 */ /* 0x000fe400088f140e */
[----:B------:R-:W0:Y:S04]  /*a070*/  LDS.U16 R14, [R12] ;  /* 0x000000000c0e7984 */ /* 0x000e280000000400 */
[----:B------:R-:W2:Y:S02]  /*a080*/  LDG.E R11, desc[UR36][R10.64] ;  /* 0x000000240a0b7981 */ /* 0x000ea4000c1e1900 */
        /* <DEDUP_REMOVED lines=11> */
[----:B------:R-:W-:Y:S02]  /*a140*/  HADD2.F32 R22, -RZ, R23.H0_H0 ;  /* 0x20000017ff167230 */ /* 0x000fe40000004100 */
        /* <DEDUP_REMOVED lines=9> */
.L_x_2964:
[----:B01----:R-:W-:Y:S05]  /*a1e0*/  BSYNC.RECONVERGENT B2 ;  /* 0x0000000000027941 */ /* 0x003fea0003800200 */
.L_x_2963:
[----:B------:R-:W-:Y:S01]  /*a1f0*/  VIADD R25, R25, 0x8 ;  /* 0x0000000819197836 */ /* 0x000fe20000000000 */
[----:B------:R-:W-:Y:S01]  /*a200*/  IADD3 R12, PT, PT, R12, 0x10, RZ ;  /* 0x000000100c0c7810 */ /* 0x000fe20007ffe0ff */
[----:B------:R-:W-:Y:S06]  /*a210*/  @P0 BRA `(.L_x_2965) ;  /* 0xfffffffc00180947 */ /* 0x000fec000383ffff */
.L_x_2962:
[----:B01----:R-:W-:Y:S05]  /*a220*/  BSYNC.RECONVERGENT B1 ;  /* 0x0000000000017941 */ /* 0x003fea0003800200 */
.L_x_2961:
[----:B------:R-:W-:-:S13]  /*a230*/  ISETP.GE.U32.AND P0, PT, R36, 0x18, PT ;  /* 0x000000182400780c */ /* 0x000fda0003f06070 */
[----:B------:R-:W-:Y:S05]  /*a240*/  @!P0 BRA `(.L_x_2960) ;  /* 0x0000000c00748947 */ /* 0x000fea0003800000 */
[----:B------:R-:W0:Y:S02]  /*a250*/  LDC R26, c[0x0][0x3f4] ;  /* 0x0000fd00ff1a7b82 */ /* 0x000e240000000800 */
.L_x_2974:
[CC--:B0-----:R-:W-:Y:S01]  /*a260*/  ISETP.GE.AND P3, PT, R25.reuse, R26.reuse, PT ;  /* 0x0000001a1900720c */ /* 0x0c1fe20003f66270 */
[C---:B------:R-:W-:Y:S01]  /*a270*/  VIADD R39, R25.reuse, 0x10 ;  /* 0x0000001019277836 */ /* 0x040fe20000000000 */
[C---:B------:R-:W-:Y:S01]  /*a280*/  IADD3 R37, PT, PT, R25.reuse, 0x8, RZ ;  /* 0x0000000819257810 */ /* 0x040fe20007ffe0ff */
[----:B------:R-:W-:Y:S01]  /*a290*/  BSSY.RECONVERGENT B1, `(.L_x_2966) ;  /* 0x0000039000017945 */ /* 0x000fe20003800200 */
[----:B------:R-:W-:Y:S02]  /*a2a0*/  IADD3 R41, PT, PT, R25, 0x18, RZ ;  /* 0x0000001819297810 */ /* 0x000fe40007ffe0ff */
[----:B------:R-:W-:Y:S02]  /*a2b0*/  IADD3 R8, PT, PT, -R3, R25, RZ ;  /* 0x0000001903087210 */ /* 0x000fe40007ffe1ff */
[-C--:B------:R-:W-:Y:S02]  /*a2c0*/  ISETP.GE.AND P0, PT, R37, R26.reuse, PT ;  /* 0x0000001a2500720c */ /* 0x080fe40003f06270 */
[----:B------:R-:W-:-:S02]  /*a2d0*/  ISETP.GE.AND P1, PT, R39, R26, PT ;  /* 0x0000001a2700720c */ /* 0x000fc40003f26270 */
[----:B------:R-:W-:Y:S02]  /*a2e0*/  ISETP.GE.AND P2, PT, R41, R26, PT ;  /* 0x0000001a2900720c */ /* 0x000fe40003f46270 */
[----:B------:R-:W-:Y:S01]  /*a2f0*/  LEA R22, R8, UR8, 0x1 ;  /* 0x0000000808167c11 */ /* 0x000fe2000f8e08ff */
[----:B------:R-:W-:Y:S10]  /*a300*/  @!P3 BRA `(.L_x_2967) ;  /* 0x0000000000c4b947 */ /* 0x000ff40003800000 */
[----:B------:R-:W-:Y:S01]  /*a310*/  IABS R11, R26 ;  /* 0x0000001a000b7213 */ /* 0x000fe20000000000 */
[----:B------:R-:W0:Y:S01]  /*a320*/  LDS.U16 R20, [R22] ;  /* 0x0000000016147984 */ /* 0x000e220000000400 */
[----:B------:R-:W-:Y:S02]  /*a330*/  IABS R14, R25 ;  /* 0x00000019000e7213 */ /* 0x000fe40000000000 */
[----:B------:R-:W1:Y:S01]  /*a340*/  I2F.RP R10, R11 ;  /* 0x0000000b000a7306 */ /* 0x000e620000209400 */
[----:B------:R-:W-:Y:S02]  /*a350*/  ISETP.GE.AND P4, PT, R25, RZ, PT ;  /* 0x000000ff1900720c */ /* 0x000fe40003f86270 */
[----:B------:R-:W-:-:S05]  /*a360*/  ISETP.NE.AND P5, PT, R26, RZ, PT ;  /* 0x000000ff1a00720c */ /* 0x000fca0003fa5270 */
[----:B-1----:R-:W1:Y:S02]  /*a370*/  MUFU.RCP R10, R10 ;  /* 0x0000000a000a7308 */ /* 0x002e640000001000 */
[----:B-1----:R-:W-:-:S06]  /*a380*/  VIADD R12, R10, 0xffffffe ;  /* 0x0ffffffe0a0c7836 */ /* 0x002fcc0000000000 */
[----:B------:R-:W1:Y:S02]  /*a390*/  F2I.FTZ.U32.TRUNC.NTZ R9, R12 ;  /* 0x0000000c00097305 */ /* 0x000e64000021f000 */
[----:B-1----:R-:W-:-:S05]  /*a3a0*/  IADD3 R8, PT, PT, RZ, -R9, RZ ;  /* 0x80000009ff087210 */ /* 0x002fca0007ffe0ff */
        /* <DEDUP_REMOVED lines=13> */
[----:B------:R-:W-:-:S04]  /*a480*/  IADD3 R9, P3, PT, R8, UR7, RZ ;  /* 0x0000000708097c10 */ /* 0x000fc8000ff7e0ff */
[----:B------:R-:W-:Y:S02]  /*a490*/  IADD3.X R12, PT, PT, RZ, UR13, RZ, P3, !PT ;  /* 0x0000000dff0c7c10 */ /* 0x000fe40009ffe4ff */
[----:B------:R-:W-:-:S04]  /*a4a0*/  LEA R10, P3, R9, UR14, 0x2 ;  /* 0x0000000e090a7c11 */ /* 0x000fc8000f8610ff */
[----:B------:R-:W-:-:S06]  /*a4b0*/  LEA.HI.X R11, R9, UR15, R12, 0x2, P3 ;  /* 0x0000000f090b7c11 */ /* 0x000fcc00098f140c */
[----:B------:R-:W2:Y:S02]  /*a4c0*/  LDG.E R11, desc[UR36][R10.64] ;  /* 0x000000240a0b7981 */ /* 0x000ea4000c1e1900 */
[----:B--2---:R-:W-:-:S04]  /*a4d0*/  IMAD R9, R38, R11, R8 ;  /* 0x0000000b26097224 */ /* 0x004fc800078e0208 */
[----:B------:R-:W-:-:S04]  /*a4e0*/  IMAD.SHL.U32 R9, R9, 0x100, RZ ;  /* 0x0000010009097824 */ /* 0x000fc800078e00ff */
        /* <DEDUP_REMOVED lines=19> */
.L_x_2967:
[----:B------:R-:W-:Y:S05]  /*a620*/  BSYNC.RECONVERGENT B1 ;  /* 0x0000000000017941 */ /* 0x000fea0003800200 */
.L_x_2966:
[----:B------:R-:W-:Y:S04]  /*a630*/  BSSY.RECONVERGENT B1, `(.L_x_2968) ;  /* 0x0000033000017945 */ /* 0x000fe80003800200 */
[----:B------:R-:W-:Y:S05]  /*a640*/  @!P0 BRA `(.L_x_2969) ;  /* 0x0000000000c48947 */ /* 0x000fea0003800000 */
[----:B------:R-:W-:Y:S01]  /*a650*/  IABS R11, R26 ;  /* 0x0000001a000b7213 */ /* 0x000fe20000000000 */
[----:B------:R-:W0:Y:S01]  /*a660*/  LDS.U16 R20, [R22+0x10] ;  /* 0x0000100016147984 */ /* 0x000e220000000400 */
[----:B------:R-:W-:Y:S02]  /*a670*/  IABS R14, R37 ;  /* 0x00000025000e7213 */ /* 0x000fe40000000000 */
[----:B------:R-:W1:Y:S01]  /*a680*/  I2F.RP R10, R11 ;  /* 0x0000000b000a7306 */ /* 0x000e620000209400 */
[----:B------:R-:W-:Y:S02]  /*a690*/  ISETP.GE.AND P3, PT, R37, RZ, PT ;  /* 0x000000ff2500720c */ /* 0x000fe40003f66270 */
[----:B------:R-:W-:-:S05]  /*a6a0*/  ISETP.NE.AND P4, PT, R26, RZ, PT ;  /* 0x000000ff1a00720c */ /* 0x000fca0003f85270 */
[----:B-1----:R-:W1:Y:S02]  /*a6b0*/  MUFU.RCP R10, R10 ;  /* 0x0000000a000a7308 */ /* 0x002e640000001000 */
[----:B-1----:R-:W-:-:S06]  /*a6c0*/  IADD3 R12, PT, PT, R10, 0xffffffe, RZ ;  /* 0x0ffffffe0a0c7810 */ /* 0x002fcc0007ffe0ff */
        /* <DEDUP_REMOVED lines=15> */
[----:B------:R-:W-:-:S05]  /*a7c0*/  IADD3 R9, P0, PT, R8, UR7, RZ ;  /* 0x0000000708097c10 */ /* 0x000fca000ff1e0ff */
[----:B------:R-:W-:Y:S01]  /*a7d0*/  IMAD.X R12, RZ, RZ, UR13, P0 ;  /* 0x0000000dff0c7e24 */ /* 0x000fe200080e06ff */
[----:B------:R-:W-:-:S04]  /*a7e0*/  LEA R10, P0, R9, UR14, 0x2 ;  /* 0x0000000e090a7c11 */ /* 0x000fc8000f8010ff */
[----:B------:R-:W-:-:S06]  /*a7f0*/  LEA.HI.X R11, R9, UR15, R12, 0x2, P0 ;  /* 0x0000000f090b7c11 */ /* 0x000fcc00080f140c */
        /* <DEDUP_REMOVED lines=22> */
.L_x_2969:
[----:B------:R-:W-:Y:S05]  /*a960*/  BSYNC.RECONVERGENT B1 ;  /* 0x0000000000017941 */ /* 0x000fea0003800200 */
.L_x_2968:
        /* <DEDUP_REMOVED lines=51> */
.L_x_2971:
[----:B------:R-:W-:Y:S05]  /*aca0*/  BSYNC.RECONVERGENT B1 ;  /* 0x0000000000017941 */ /* 0x000fea0003800200 */
.L_x_2970:
        /* <DEDUP_REMOVED lines=51> */
.L_x_2973:
[----:B------:R-:W-:Y:S05]  /*afe0*/  BSYNC.RECONVERGENT B1 ;  /* 0x0000000000017941 */ /* 0x000fea0003800200 */
.L_x_2972:
[----:B------:R-:W-:-:S04]  /*aff0*/  IADD3 R25, PT, PT, R25, 0x20, RZ ;  /* 0x0000002019197810 */ /* 0x000fc80007ffe0ff */
[----:B------:R-:W-:-:S13]  /*b000*/  ISETP.GE.AND P0, PT, R25, UR42, PT ;  /* 0x0000002a19007c0c */ /* 0x000fda000bf06270 */
[----:B------:R-:W-:Y:S05]  /*b010*/  @!P0 BRA `(.L_x_2974) ;  /* 0xfffffff000908947 */ /* 0x000fea000383ffff */
.L_x_2960:
[----:B01----:R-:W-:Y:S05]  /*b020*/  BSYNC.RECONVERGENT B0 ;  /* 0x0000000000007941 */ /* 0x003fea0003800200 */
.L_x_2959:
[----:B------:R-:W-:Y:S01]  /*b030*/  ISETP.NE.AND P0, PT, R2, UR5, PT ;  /* 0x0000000502007c0c */ /* 0x000fe2000bf05270 */
[----:B------:R-:W-:-:S12]  /*b040*/  BSSY.RECONVERGENT B0, `(.L_x_2975) ;  /* 0x000006e000007945 */ /* 0x000fd80003800200 */
[----:B------:R-:W-:Y:S05]  /*b050*/  @P0 BRA `(.L_x_2976) ;  /* 0x0000000400b00947 */ /* 0x000fea0003800000 */
        /* <DEDUP_REMOVED lines=32> */
[----:B------:R-:W-:Y:S01]  /*b260*/  SHF.R.S32.HI R25, RZ, 0x18, R17 ;  /* 0x00000018ff197819 */ /* 0x000fe20000011411 */
[----:B------:R-:W-:Y:S01]  /*b270*/  IMAD.MOV.U32 R12, RZ, RZ, R9 ;  /* 0x000000ffff0c7224 */ /* 0x000fe200078e0009 */
[----:B------:R-:W-:Y:S01]  /*b280*/  SHF.R.S32.HI R11, RZ, 0x8, R11 ;  /* 0x00000008ff0b7819 */ /* 0x000fe2000001140b */
[----:B------:R-:W0:Y:S01]  /*b290*/  I2F.S16 R9, R8 ;  /* 0x0000000800097306 */ /* 0x000e220000101400 */
[----:B------:R-:W-:-:S02]  /*b2a0*/  @P1 LOP3.LUT R20, R20, 0xffffff00, RZ, 0xfc, !PT ;  /* 0xffffff0014141812 */ /* 0x000fc400078efcff */
[----:B------:R-:W-:Y:S02]  /*b2b0*/  SHF.R.S32.HI R12, RZ, 0x8, R12 ;  /* 0x00000008ff0c7819 */ /* 0x000fe4000001140c */
[----:B------:R-:W-:Y:S02]  /*b2c0*/  @P0 LOP3.LUT R22, R22, 0xffffff00, RZ, 0xfc, !PT ;  /* 0xffffff0016160812 */ /* 0x000fe400078efcff */
[----:B------:R-:W-:Y:S01]  /*b2d0*/  @P2 LOP3.LUT R35, R35, 0xffffff00, RZ, 0xfc, !PT ;  /* 0xffffff0023232812 */ /* 0x000fe200078efcff */
[----:B------:R-:W1:Y:S01]  /*b2e0*/  I2F.S16 R25, R25 ;  /* 0x0000001900197306 */ /* 0x000e620000101400 */
[----:B0-----:R-:W-:-:S07]  /*b2f0*/  FMUL.FTZ R8, R10, R9 ;  /* 0x000000090a087220 */ /* 0x001fce0000410000 */
[----:B------:R-:W0:Y:S01]  /*b300*/  I2F.S16 R21, R12 ;  /* 0x0000000c00157306 */ /* 0x000e220000101400 */
[----:B-1----:R-:W-:-:S07]  /*b310*/  FMUL.FTZ R16, R10, R25 ;  /* 0x000000190a107220 */ /* 0x002fce0000410000 */
[----:B------:R-:W1:Y:S01]  /*b320*/  I2F.S16 R11, R11 ;  /* 0x0000000b000b7306 */ /* 0x000e620000101400 */
[----:B0-----:R-:W-:-:S07]  /*b330*/  FMUL.FTZ R14, R10, R21 ;  /* 0x000000150a0e7220 */ /* 0x001fce0000410000 */
[----:B------:R0:W2:Y:S01]  /*b340*/  I2F.S8 R17, R20 ;  /* 0x0000001400117306 */ /* 0x0000a20000001400 */
[----:B-1----:R-:W-:-:S07]  /*b350*/  FMUL.FTZ R12, R10, R11 ;  /* 0x0000000b0a0c7220 */ /* 0x002fce0000410000 */
[----:B------:R1:W3:Y:S01]  /*b360*/  I2F.S8 R15, R22 ;  /* 0x00000016000f7306 */ /* 0x0002e20000001400 */
[----:B0-----:R-:W-:Y:S01]  /*b370*/  F2FP.F16.F32.PACK_AB R20, R8, R13 ;  /* 0x0000000d0814723e */ /* 0x001fe200000000ff */
[----:B--2---:R-:W-:-:S06]  /*b380*/  FMUL.FTZ R17, R10, R17 ;  /* 0x000000110a117220 */ /* 0x004fcc0000410000 */
[----:B------:R-:W0:Y:S01]  /*b390*/  I2F.S8 R23, R35 ;  /* 0x0000002300177306 */ /* 0x000e220000001400 */
[----:B-1----:R-:W-:Y:S01]  /*b3a0*/  F2FP.F16.F32.PACK_AB R22, R14, R17 ;  /* 0x000000110e16723e */ /* 0x002fe200000000ff */
[----:B---3--:R-:W-:-:S05]  /*b3b0*/  FMUL.FTZ R15, R10, R15 ;  /* 0x0000000f0a0f7220 */ /* 0x008fca0000410000 */
[----:B------:R-:W-:Y:S01]  /*b3c0*/  F2FP.F16.F32.PACK_AB R21, R12, R15 ;  /* 0x0000000f0c15723e */ /* 0x000fe200000000ff */
[----:B0-----:R-:W-:-:S05]  /*b3d0*/  FMUL.FTZ R23, R10, R23 ;  /* 0x000000170a177220 */ /* 0x001fca0000410000 */
[----:B------:R-:W-:Y:S01]  /*b3e0*/  F2FP.F16.F32.PACK_AB R23, R16, R23 ;  /* 0x000000171017723e */ /* 0x000fe200000000ff */
[----:B------:R-:W-:Y:S06]  /*b3f0*/  BRA `(.L_x_2978) ;  /* 0x00000000000c7947 */ /* 0x000fec0003800000 */
.L_x_2977:
[----:B------:R-:W0:Y:S02]  /*b400*/  LDC.64 R8, c[0x0][0x3a8] ;  /* 0x0000ea00ff087b82 */ /* 0x000e240000000a00 */
[----:B0-----:R-:W-:-:S05]  /*b410*/  IMAD.WIDE R8, R11, 0x2, R8 ;  /* 0x000000020b087825 */ /* 0x001fca00078e0208 */
[----:B------:R0:W5:Y:S02]  /*b420*/  LDG.E.128 R20, desc[UR36][R8.64] ;  /* 0x0000002408147981 */ /* 0x000164000c1e1d00 */
.L_x_2978:
[----:B------:R-:W1:Y:S02]  /*b430*/  LDCU.64 UR6, c[0x0][0x460] ;  /* 0x00008c00ff0677ac */ /* 0x000e640008000a00 */
[----:B-1----:R-:W-:-:S04]  /*b440*/  ISETP.NE.U32.AND P0, PT, RZ, UR6, PT ;  /* 0x00000006ff007c0c */ /* 0x002fc8000bf05070 */
[----:B------:R-:W-:Y:S01]  /*b450*/  ISETP.NE.AND.EX P0, PT, RZ, UR7, PT, P0 ;  /* 0x00000007ff007c0c */ /* 0x000fe2000bf05300 */
[----:B------:R-:W1:-:S12]  /*b460*/  LDCU.64 UR6, c[0x0][0x3c0] ;  /* 0x00007800ff0677ac */ /* 0x000e580008000a00 */
[----:B------:R-:W2:Y:S08]  /*b470*/  @P0 LDC R11, c[0x0][0x3f8] ;  /* 0x0000fe00ff0b0b82 */ /* 0x000eb00000000800 */
[----:B0-----:R-:W0:Y:S01]  /*b480*/  @P0 LDC.64 R8, c[0x0][0x458] ;  /* 0x00011600ff080b82 */ /* 0x001e220000000a00 */
[----:B--2---:R-:W-:-:S05]  /*b490*/  @P0 IMAD R18, R11, UR38, R18 ;  /* 0x000000260b120c24 */ /* 0x004fca000f8e0212 */
[----:B------:R-:W-:-:S05]  /*b4a0*/  @P0 LEA R11, R18, R19, 0x8 ;  /* 0x00000013120b0211 */ /* 0x000fca00078e40ff */
[----:B0-----:R-:W-:-:S06]  /*b4b0*/  @P0 IMAD.WIDE R8, R11, 0x2, R8 ;  /* 0x000000020b080825 */ /* 0x001fcc00078e0208 */
[----:B------:R-:W2:Y:S01]  /*b4c0*/  @P0 LDG.E.128 R8, desc[UR36][R8.64] ;  /* 0x0000002408080981 */ /* 0x000ea2000c1e1d00 */
[----:B------:R-:W-:Y:S01]  /*b4d0*/  IADD3 R3, PT, PT, -R3, UR42, RZ ;  /* 0x0000002a03037c10 */ /* 0x000fe2000fffe1ff */
[----:B------:R-:W-:Y:S01]  /*b4e0*/  USHF.L.U32 UR5, UR40, 0x8, URZ ;  /* 0x0000000828057899 */ /* 0x000fe200080006ff */
[----:B------:R-:W-:Y:S02]  /*b4f0*/  IMAD R26, R24, R26, R19 ;  /* 0x0000001a181a7224 */ /* 0x000fe400078e0213 */
[----:B-----5:R-:W-:Y:S01]  /*b500*/  HFMA2 R20, R20, 1, 1, R4 ;  /* 0x3c003c0014147831 */ /* 0x020fe20000000004 */
[----:B------:R-:W-:Y:S01]  /*b510*/  LEA R3, R3, UR8, 0x1 ;  /* 0x0000000803037c11 */ /* 0x000fe2000f8e08ff */
[----:B------:R-:W-:Y:S02]  /*b520*/  HADD2 R21, R21, R5 ;  /* 0x0000000515157230 */ /* 0x000fe40000000000 */
[----:B------:R-:W-:Y:S01]  /*b530*/  HFMA2 R22, R22, 1, 1, R6 ;  /* 0x3c003c0016167831 */ /* 0x000fe20000000006 */
[----:B------:R-:W-:Y:S01]  /*b540*/  SHF.R.S32.HI R12, RZ, 0x1f, R26 ;  /* 0x0000001fff0c7819 */ /* 0x000fe2000001141a */
[----:B------:R-:W-:Y:S01]  /*b550*/  IMAD.U32 R13, RZ, RZ, UR5 ;  /* 0x00000005ff0d7e24 */ /* 0x000fe2000f8e00ff */
[----:B------:R-:W-:Y:S01]  /*b560*/  IADD3 R26, P1, PT, R26, UR5, RZ ;  /* 0x000000051a1a7c10 */ /* 0x000fe2000ff3e0ff */
[----:B------:R-:W0:Y:S01]  /*b570*/  LDS.U16 R3, [R3] ;  /* 0x0000000003037984 */ /* 0x000e220000000400 */
[----:B------:R-:W-:-:S02]  /*b580*/  HADD2 R23, R23, R7 ;  /* 0x0000000717177230 */ /* 0x000fc40000000000 */
[----:B------:R-:W-:Y:S02]  /*b590*/  LEA.HI.X.SX32 R13, R13, R12, 0x1, P1 ;  /* 0x0000000c0d0d7211 */ /* 0x000fe400008f0eff */
[----:B-1----:R-:W-:-:S04]  /*b5a0*/  LEA R4, P1, R26, UR6, 0x1 ;  /* 0x000000061a047c11 */ /* 0x002fc8000f8208ff */
[----:B------:R-:W-:Y:S01]  /*b5b0*/  LEA.HI.X R5, R26, UR7, R13, 0x1, P1 ;  /* 0x000000071a057c11 */ /* 0x000fe200088f0c0d */
[----:B0-----:R-:W-:Y:S02]  /*b5c0*/  HADD2.F32 R6, -RZ, R3.H0_H0 ;  /* 0x20000003ff067230 */ /* 0x001fe40000004100 */
[----:B--2---:R-:W-:Y:S02]  /*b5d0*/  @P0 HMUL2 R20, R20, R8 ;  /* 0x0000000814140232 */ /* 0x004fe40000000000 */
[----:B------:R-:W-:Y:S02]  /*b5e0*/  @P0 HFMA2 R21, R21, R9, -RZ ;  /* 0x0000000915150231 */ /* 0x000fe400001000ff */
[----:B------:R-:W-:Y:S02]  /*b5f0*/  @P0 HMUL2 R22, R22, R10 ;  /* 0x0000000a16160232 */ /* 0x000fe40000000000 */
[----:B------:R-:W-:Y:S02]  /*b600*/  @P0 HFMA2 R23, R23, R11, -RZ ;  /* 0x0000000b17170231 */ /* 0x000fe400001000ff */
[----:B------:R-:W-:-:S02]  /*b610*/  HADD2.F32 R3, -RZ, R20.H0_H0 ;  /* 0x20000014ff037230 */ /* 0x000fc40000004100 */
[----:B------:R-:W-:Y:S01]  /*b620*/  HADD2.F32 R7, -RZ, R20.H1_H1 ;  /* 0x30000014ff077230 */ /* 0x000fe20000004100 */
[----:B------:R0:W-:Y:S01]  /*b630*/  STG.E.128 desc[UR36][R4.64], R20 ;  /* 0x0000001404007986 */ /* 0x0001e2000c101d24 */
        /* <DEDUP_REMOVED lines=13> */
[----:B0-----:R-:W-:-:S07]  /*b710*/  FFMA.FTZ R34, R6, R13, R34 ;  /* 0x0000000d06227223 */ /* 0x001fce0000010022 */
.L_x_2976:
[----:B------:R-:W-:Y:S05]  /*b720*/  BSYNC.RECONVERGENT B0 ;  /* 0x0000000000007941 */ /* 0x000fea0003800200 */
.L_x_2975:
[C---:B------:R-:W-:Y:S01]  /*b730*/  LOP3.LUT R3, R0.reuse, 0x380, RZ, 0xc0, !PT ;  /* 0x0000038000037812 */ /* 0x040fe200078ec0ff */
[----:B------:R-:W-:Y:S01]  /*b740*/  BAR.SYNC.DEFER_BLOCKING 0x0 ;  /* 0x0000000000007b1d */ /* 0x000fe20000010000 */
[C---:B-----5:R-:W-:Y:S02]  /*b750*/  LOP3.LUT R4, R0.reuse, 0x3c0, RZ, 0xc0, !PT ;  /* 0x000003c000047812 */ /* 0x060fe400078ec0ff */
[----:B------:R-:W-:Y:S02]  /*b760*/  ISETP.NE.AND P0, PT, R3, 0x80, PT ;  /* 0x000000800300780c */ /* 0x000fe40003f05270 */
[C---:B------:R-:W-:Y:S01]  /*b770*/  LOP3.LUT R5, R0.reuse, 0x3e0, RZ, 0xc0, !PT ;  /* 0x000003e000057812 */ /* 0x040fe200078ec0ff */
[----:B------:R-:W-:Y:S01]  /*b780*/  BSSY.RECONVERGENT B0, `(.L_x_2979) ;  /* 0x000000e000007945 */ /* 0x000fe20003800200 */
[----:B------:R-:W-:Y:S02]  /*b790*/  SHF.L.U32 R3, R19, 0x1, RZ ;  /* 0x0000000113037819 */ /* 0x000fe400000006ff */
[----:B------:R-:W-:-:S02]  /*b7a0*/  ISETP.GT.U32.AND P1, PT, R0, 0x7f, PT ;  /* 0x0000007f0000780c */ /* 0x000fc40003f24070 */
[C---:B------:R-:W-:Y:S02]  /*b7b0*/  ISETP.GT.U32.AND P3, PT, R0.reuse, 0x3f, PT ;  /* 0x0000003f0000780c */ /* 0x040fe40003f64070 */
[----:B------:R-:W-:Y:S02]  /*b7c0*/  ISETP.GT.U32.AND P5, PT, R0, 0x1f, PT ;  /* 0x0000001f0000780c */ /* 0x000fe40003fa4070 */
[----:B------:R-:W-:Y:S02]  /*b7d0*/  ISETP.NE.AND P2, PT, R4, 0x40, PT ;  /* 0x000000400400780c */ /* 0x000fe40003f45270 */
[----:B------:R-:W-:Y:S02]  /*b7e0*/  ISETP.NE.AND P4, PT, R5, 0x20, PT ;  /* 0x000000200500780c */ /* 0x000fe40003f85270 */
[----:B------:R-:W-:Y:S01]  /*b7f0*/  LEA R2, R2, R3, 0x9 ;  /* 0x0000000302027211 */ /* 0x000fe200078e48ff */
[----:B------:R-:W-:Y:S10]  /*b800*/  @P0 BRA `(.L_x_2980) ;  /* 0x0000000000140947 */ /* 0x000ff40003800000 */
[----:B------:R-:W-:Y:S02]  /*b810*/  F2FP.F16.F32.PACK_AB R4, R30, R27 ;  /* 0x0000001b1e04723e */ /* 0x000fe400000000ff */
[----:B------:R-:W-:Y:S02]  /*b820*/  F2FP.F16.F32.PACK_AB R5, R29, R28 ;  /* 0x0000001c1d05723e */ /* 0x000fe400000000ff */
[----:B------:R-:W-:Y:S02]  /*b830*/  F2FP.F16.F32.PACK_AB R6, R32, R31 ;  /* 0x0000001f2006723e */ /* 0x000fe400000000ff */
[----:B------:R-:W-:-:S05]  /*b840*/  F2FP.F16.F32.PACK_AB R7, R34, R33 ;  /* 0x000000212207723e */ /* 0x000fca00000000ff */
[----:B------:R0:W-:Y:S02]  /*b850*/  STS.128 [R2+UR4+-0x800], R4 ;  /* 0xfff8000402007988 */ /* 0x0001e40008000c04 */
.L_x_2980:
[----:B------:R-:W-:Y:S05]  /*b860*/  BSYNC.RECONVERGENT B0 ;  /* 0x0000000000007941 */ /* 0x000fea0003800200 */
.L_x_2979:
        /* <DEDUP_REMOVED lines=20> */
.L_x_2982:
[----:B------:R-:W-:Y:S05]  /*b9b0*/  BSYNC.RECONVERGENT B0 ;  /* 0x0000000000007941 */ /* 0x000fea0003800200 */
.L_x_2981:
        /* <DEDUP_REMOVED lines=8> */
.L_x_2984:
[----:B------:R-:W-:Y:S05]  /*ba40*/  BSYNC.RECONVERGENT B0 ;  /* 0x0000000000007941 */ /* 0x000fea0003800200 */
.L_x_2983:
        /* <DEDUP_REMOVED lines=20> */
.L_x_2986:
[----:B------:R-:W-:Y:S05]  /*bb90*/  BSYNC.RECONVERGENT B0 ;  /* 0x0000000000007941 */ /* 0x000fea0003800200 */
.L_x_2985:
        /* <DEDUP_REMOVED lines=8> */
.L_x_2988:
[----:B------:R-:W-:Y:S05]  /*bc20*/  BSYNC.RECONVERGENT B0 ;  /* 0x0000000000007941 */ /* 0x000fea0003800200 */
.L_x_2987:
        /* <DEDUP_REMOVED lines=20> */
.L_x_2990:
[----:B------:R-:W-:Y:S05]  /*bd70*/  BSYNC.RECONVERGENT B0 ;  /* 0x0000000000007941 */ /* 0x000fea0003800200 */
.L_x_2989:
[----:B------:R-:W-:Y:S06]  /*bd80*/  BAR.SYNC.DEFER_BLOCKING 0x0 ;  /* 0x0000000000007b1d */ /* 0x000fec0000010000 */
[----:B------:R-:W-:Y:S05]  /*bd90*/  @P5 EXIT ;  /* 0x000000000000594d */ /* 0x000fea0003800000 */
[----:B------:R-:W3:Y:S02]  /*bda0*/  LDCU UR4, c[0x0][0x478] ;  /* 0x00008f00ff0477ac */ /* 0x000ee40008000800 */
[----:B---3--:R-:W-:-:S09]  /*bdb0*/  UISETP.NE.AND UP0, UPT, UR4, 0x2, UPT ;  /* 0x000000020400788c */ /* 0x008fd2000bf05270 */
[----:B------:R-:W-:Y:S05]  /*bdc0*/  BRA.U UP0, `(.L_x_2991) ;  /* 0x0000000100e07547 */ /* 0x000fea000b800000 */
[----:B012---:R-:W0:Y:S01]  /*bdd0*/  LDC.64 R2, c[0x0][0x470] ;  /* 0x00011c00ff027b82 */ /* 0x007e220000000a00 */
        /* <DEDUP_REMOVED lines=19> */
[----:B------:R-:W-:Y:S01]  /*bf10*/  IMAD.U32 R0, R0, 0x10000, RZ ;  /* 0x0001000000007824 */ /* 0x000fe200078e00ff */
[----:B------:R-:W-:-:S04]  /*bf20*/  PRMT R3, R3, 0x7710, RZ ;  /* 0x0000771003037816 */ /* 0x000fc800000000ff */
[----:B------:R-:W-:Y:S02]  /*bf30*/  LOP3.LUT R4, R0, 0xff0000, RZ, 0xc0, !PT ;  /* 0x00ff000000047812 */ /* 0x000fe400078ec0ff */
[----:B------:R-:W2:Y:S01]  /*bf40*/  F2I.S8.NTZ R30, R30 ;  /* 0x0000001e001e7305 */ /* 0x000ea20000202100 */
[----:B0-----:R-:W-:Y:S02]  /*bf50*/  PRMT R32, R32, 0x8880, RZ ;  /* 0x0000888020207816 */ /* 0x001fe400000000ff */
[----:B------:R-:W-:Y:S02]  /*bf60*/  PRMT R3, R4, 0x4210, R3 ;  /* 0x0000421004037816 */ /* 0x000fe40000000003 */
[----:B------:R-:W-:Y:S02]  /*bf70*/  PRMT R0, R32, 0x7710, RZ ;  /* 0x0000771020007816 */ /* 0x000fe400000000ff */
[----:B-1----:R-:W-:Y:S01]  /*bf80*/  PRMT R4, R29, 0x8880, RZ ;  /* 0x000088801d047816 */ /* 0x002fe200000000ff */
[----:B------:R-:W0:Y:S01]  /*bf90*/  F2I.S8.NTZ R28, R28 ;  /* 0x0000001c001c7305 */ /* 0x000e220000202100 */
[----:B------:R-:W-:-:S02]  /*bfa0*/  SHF.L.U32 R0, R0, 0x8, RZ ;  /* 0x0000000800007819 */ /* 0x000fc400000006ff */
[----:B------:R-:W-:Y:S02]  /*bfb0*/  PRMT R4, R4, 0x7710, RZ ;  /* 0x0000771004047816 */ /* 0x000fe400000000ff */
[----:B------:R-:W-:Y:S02]  /*bfc0*/  LOP3.LUT R9, R3, 0xff00, R0, 0xf8, !PT ;  /* 0x0000ff0003097812 */ /* 0x000fe400078ef800 */
[----:B--2---:R-:W-:Y:S01]  /*bfd0*/  PRMT R30, R30, 0x8880, RZ ;  /* 0x000088801e1e7816 */ /* 0x004fe200000000ff */
[----:B------:R-:W1:Y:S01]  /*bfe0*/  F2I.S8.NTZ R31, R31 ;  /* 0x0000001f001f7305 */ /* 0x000e620000202100 */
[----:B------:R-:W-:Y:S02]  /*bff0*/  LOP3.LUT R4, R4, 0xff, RZ, 0xc0, !PT ;  /* 0x000000ff04047812 */ /* 0x000fe400078ec0ff */
[----:B------:R-:W-:Y:S02]  /*c000*/  PRMT R0, R30, 0x7710, RZ ;  /* 0x000077101e007816 */ /* 0x000fe400000000ff */
[----:B0-----:R-:W-:-:S03]  /*c010*/  PRMT R28, R28, 0x8880, RZ ;  /* 0x000088801c1c7816 */ /* 0x001fc600000000ff */
[----:B------:R-:W0:Y:S01]  /*c020*/  F2I.S8.NTZ R2, R2 ;  /* 0x0000000200027305 */ /* 0x000e220000202100 */
[----:B------:R-:W-:Y:S02]  /*c030*/  LOP3.LUT R6, R0, 0xff, RZ, 0xc0, !PT ;  /* 0x000000ff00067812 */ /* 0x000fe400078ec0ff */
[----:B------:R-:W-:-:S03]  /*c040*/  PRMT R3, R28, 0x7710, RZ ;  /* 0x000077101c037816 */ /* 0x000fc600000000ff */
[----:B------:R-:W-:Y:S01]  /*c050*/  IMAD.WIDE.U32 R6, R6, 0x100, RZ ;  /* 0x0000010006067825 */ /* 0x000fe200078e00ff */
[----:B-1----:R-:W-:Y:S02]  /*c060*/  PRMT R31, R31, 0x8880, RZ ;  /* 0x000088801f1f7816 */ /* 0x002fe400000000ff */
[----:B------:R-:W-:Y:S02]  /*c070*/  LOP3.LUT R5, R3, 0xff, RZ, 0xc0, !PT ;  /* 0x000000ff03057812 */ /* 0x000fe400078ec0ff */
[----:B------:R-:W-:Y:S02]  /*c080*/  PRMT R0, R31, 0x7710, RZ ;  /* 0x000077101f007816 */ /* 0x000fe400000000ff */
[----:B0-----:R-:W-:Y:S01]  /*c090*/  PRMT R10, R2, 0x8880, RZ ;  /* 0x00008880020a7816 */ /* 0x001fe200000000ff */
        /* <DEDUP_REMOVED lines=11> */
.L_x_2991:
[----:B012---:R-:W0:Y:S01]  /*c150*/  LDC.64 R2, c[0x0][0x380] ;  /* 0x0000e000ff027b82 */ /* 0x007e220000000a00 */
        /* <DEDUP_REMOVED lines=11> */
.L_x_2868:
[----:B------:R-:W-:Y:S01]  /*c210*/  MOV R12, 0x10 ;  /* 0x00000010000c7802 */ /* 0x000fe20000000f00 */
[----:B------:R-:W-:Y:S01]  /*c220*/  IMAD.MOV.U32 R15, RZ, RZ, -0x1 ;  /* 0xffffffffff0f7424 */ /* 0x000fe200078e00ff */
[----:B------:R-:W-:-:S07]  /*c230*/  MOV R11, 0x1f ;  /* 0x0000001f000b7802 */ /* 0x000fce0000000f00 */
[----:B0-----:R-:W-:Y:S05]  /*c240*/  WARPSYNC.COLLECTIVE R15, `(.L_x_2992) ;  /* 0x000000000f087348 */ /* 0x001fea0003c00000 */
[----:B------:R1:W2:Y:S02]  /*c250*/  SHFL.BFLY P6, R14, R13, R12, R11 ;  /* 0x0c00000c0d0e7389 */ /* 0x0002a400000c000b */
[----:B012---:R-:W-:Y:S05]  /*c260*/  ENDCOLLECTIVE ;  /* 0x000000000000791b */ /* 0x007fea0003800000 */
.L_x_2992:
[----:B------:R-:W-:Y:S01]  /*c270*/  MOV R12, 0x8 ;  /* 0x00000008000c7802 */ /* 0x000fe20000000f00 */
[----:B------:R-:W-:-:S05]  /*c280*/  FADD.FTZ R0, R13, R14 ;  /* 0x0000000e0d007221 */ /* 0x000fca0000010000 */
[----:B------:R-:W-:-:S07]  /*c290*/  MOV R13, R0 ;  /* 0x00000000000d7202 */ /* 0x000fce0000000f00 */
[----:B------:R-:W-:Y:S05]  /*c2a0*/  WARPSYNC.COLLECTIVE R15, `(.L_x_2993) ;  /* 0x000000000f087348 */ /* 0x000fea0003c00000 */
[----:B------:R0:W1:Y:S02]  /*c2b0*/  SHFL.BFLY P6, R14, R13, R12, R11 ;  /* 0x0c00000c0d0e7389 */ /* 0x00006400000c000b */
[----:B01----:R-:W-:Y:S05]  /*c2c0*/  ENDCOLLECTIVE ;  /* 0x000000000000791b */ /* 0x003fea0003800000 */
.L_x_2993:
[----:B------:R-:W-:Y:S01]  /*c2d0*/  MOV R12, 0x4 ;  /* 0x00000004000c7802 */ /* 0x000fe20000000f00 */
[----:B------:R-:W-:-:S04]  /*c2e0*/  FADD.FTZ R2, R0, R14 ;  /* 0x0000000e00027221 */ /* 0x000fc80000010000 */
[----:B------:R-:W-:-:S07]  /*c2f0*/  IMAD.MOV.U32 R13, RZ, RZ, R2 ;  /* 0x000000ffff0d7224 */ /* 0x000fce00078e0002 */
[----:B------:R-:W-:Y:S05]  /*c300*/  WARPSYNC.COLLECTIVE R15, `(.L_x_2994) ;  /* 0x000000000f087348 */ /* 0x000fea0003c00000 */
[----:B------:R0:W1:Y:S02]  /*c310*/  SHFL.BFLY P6, R14, R13, R12, R11 ;  /* 0x0c00000c0d0e7389 */ /* 0x00006400000c000b */
[----:B01----:R-:W-:Y:S05]  /*c320*/  ENDCOLLECTIVE ;  /* 0x000000000000791b */ /* 0x003fea0003800000 */
.L_x_2994:
[----:B------:R-:W-:Y:S02]  /*c330*/  IMAD.MOV.U32 R12, RZ, RZ, 0x2 ;  /* 0x00000002ff0c7424 */ /* 0x000fe400078e00ff */
[----:B------:R-:W-:-:S05]  /*c340*/  FADD.FTZ R3, R2, R14 ;  /* 0x0000000e02037221 */ /* 0x000fca0000010000 */
[----:B------:R-:W-:-:S07]  /*c350*/  MOV R13, R3 ;  /* 0x00000003000d7202 */ /* 0x000fce0000000f00 */
[----:B------:R-:W-:Y:S05]  /*c360*/  WARPSYNC.COLLECTIVE R15, `(.L_x_2995) ;  /* 0x000000000f087348 */ /* 0x000fea0003c00000 */
[----:B------:R0:W1:Y:S02]  /*c370*/  SHFL.BFLY P6, R14, R13, R12, R11 ;  /* 0x0c00000c0d0e7389 */ /* 0x00006400000c000b */
[----:B01----:R-:W-:Y:S05]  /*c380*/  ENDCOLLECTIVE ;  /* 0x000000000000791b */ /* 0x003fea0003800000 */
.L_x_2995:
[----:B------:R-:W-:Y:S01]  /*c390*/  MOV R12, 0x1 ;  /* 0x00000001000c7802 */ /* 0x000fe20000000f00 */
[----:B------:R-:W-:-:S05]  /*c3a0*/  FADD.FTZ R4, R3, R14 ;  /* 0x0000000e03047221 */ /* 0x000fca0000010000 */
[----:B------:R-:W-:-:S07]  /*c3b0*/  MOV R13, R4 ;  /* 0x00000004000d7202 */ /* 0x000fce0000000f00 */
[----:B------:R-:W-:Y:S05]  /*c3c0*/  WARPSYNC.COLLECTIVE R15, `(.L_x_2996) ;  /* 0x000000000f087348 */ /* 0x000fea0003c00000 */
[----:B------:R0:W1:Y:S02]  /*c3d0*/  SHFL.BFLY P6, R14, R13, R12, R11 ;  /* 0x0c00000c0d0e7389 */ /* 0x00006400000c000b */
[----:B01----:R-:W-:Y:S05]  /*c3e0*/  ENDCOLLECTIVE ;  /* 0x000000000000791b */ /* 0x003fea0003800000 */
.L_x_2996:
[----:B------:R-:W-:Y:S05]  /*c3f0*/  BRA `(.L_x_2997) ;  /* 0xffffff6400a47947 */ /* 0x000fea000383ffff */
.L_x_2998:
        /* <DEDUP_REMOVED lines=16> */
.L_x_4650:


//--------------------- .text._ZN4mmha33masked_multihead_attention_kernelItLi256ELi256ELi2ELi32ELi128ELb0ELb1EEEv26Multihead_attention_paramsIT_XT5_EE --------------------------
	.section	.text._ZN4mmha33masked_multihead_attention_kernelItLi256ELi256ELi2ELi32ELi128ELb0ELb1EEEv26Multihead_attention_paramsIT_XT5_EE,"ax",@progbits
	.align	128
        .global         _ZN4mmha33masked_multihead_attention_kernelItLi256ELi256ELi2ELi32ELi128ELb0ELb1EEEv26Multihead_attention_paramsIT_XT5_EE
        .type           _ZN4mmha33masked_multihead_attention_kernelItLi256ELi256ELi2ELi32ELi128ELb0ELb1EEEv26Multihead_attention_paramsIT_XT5_EE,@function
        .size           _ZN4mmha33masked_multihead_attention_kernelItLi256ELi256ELi2ELi32ELi128ELb0ELb1EEEv26Multihead_attention_paramsIT_XT5_EE,(.L_x_4651 - _ZN4mmha33masked_multihead_attention_kernelItLi256ELi256ELi2ELi32ELi128ELb0ELb1EEEv26Multihead_attention_paramsIT_XT5_EE)
        .other          _ZN4mmha33masked_multihead_attention_kernelItLi256ELi256ELi2ELi32ELi128ELb0ELb1EEEv26Multihead_attention_paramsIT_XT5_EE,@"STO_CUDA_ENTRY STV_DEFAULT"
_ZN4mmha33masked_multihead_attention_kernelItLi256ELi256ELi2ELi32ELi128ELb0ELb1EEEv26Multihead_attention_paramsIT_XT5_EE:
.text._ZN4mmha33masked_multihead_attention_kernelItLi256ELi256ELi2ELi32ELi128ELb0ELb1EEEv26Multihead_attention_paramsIT_XT5_EE:
        /* <DEDUP_REMOVED lines=12> */
.L_x_2999:
[----:B------:R-:W1:Y:S08]  /*00c0*/  LDC.64 R2, c[0x0][0x4a0] ;  /* 0x00012800ff027b82 */ /* 0x000e700000000a00 */
[----:B------:R-:W3:Y:S01]  /*00d0*/  LDC R11, c[0x0][0x3f0] ;  /* 0x0000fc00ff0b7b82 */ /* 0x000ee20000000800 */
[----:B--2---:R-:W-:-:S07]  /*00e0*/  IABS R10, R0 ;  /* 0x00000000000a7213 */ /* 0x004fce0000000000 */
[----:B------:R-:W2:Y:S01]  /*00f0*/  LDC R19, c[0x0][0x3f4] ;  /* 0x0000fd00ff137b82 */ /* 0x000ea20000000800 */
[----:B-1----:R-:W-:Y:S01]  /*0100*/  ISETP.NE.U32.AND P0, PT, R2, RZ, PT ;  /* 0x000000ff0200720c */ /* 0x002fe20003f05070 */
[----:B------:R-:W1:Y:S06]  /*0110*/  S2R R87, SR_CTAID.X ;  /* 0x0000000000577919 */ /* 0x000e6c0000002500 */
[----:B------:R-:W1:Y:S01]  /*0120*/  LDC R37, c[0x0][0x3f8] ;  /* 0x0000fe00ff257b82 */ /* 0x000e620000000800 */
[----:B------:R-:W-:Y:S02]  /*0130*/  ISETP.NE.AND.EX P0, PT, R3, RZ, PT, P0 ;  /* 0x000000ff0300720c */ /* 0x000fe40003f05300 */
[----:B---3--:R-:W-:-:S04]  /*0140*/  IABS R9, R11 ;  /* 0x0000000b00097213 */ /* 0x008fc80000000000 */
[----:B------:R-:W3:Y:S07]  /*0150*/  I2F.RP R6, R9 ;  /* 0x0000000900067306 */ /* 0x000eee0000209400 */
[----:B------:R-:W4:Y:S08]  /*0160*/  @P0 LDC.64 R2, c[0x0][0x4a0] ;  /* 0x00012800ff020b82 */ /* 0x000f300000000a00 */
[----:B------:R-:W0:Y:S01]  /*0170*/  @P0 LDC R12, c[0x0][0x430] ;  /* 0x00010c00ff0c0b82 */ /* 0x000e220000000800 */
[----:B---3--:R-:W3:Y:S01]  /*0180*/  MUFU.RCP R6, R6 ;  /* 0x0000000600067308 */ /* 0x008ee20000001000 */
[----:B----4-:R-:W-:-:S04]  /*0190*/  @P0 IMAD.WIDE.U32 R2, R0, 0x4, R2 ;  /* 0x0000000400020825 */ /* 0x010fc800078e0002 */
[----:B---3--:R-:W-:Y:S02]  /*01a0*/  VIADD R7, R6, 0xffffffe ;  /* 0x0ffffffe06077836 */ /* 0x008fe40000000000 */
[----:B------:R3:W0:Y:S02]  /*01b0*/  @P0 LDG.E R3, desc[UR36][R2.64] ;  /* 0x0000002402030981 */ /* 0x000624000c1e1900 */
[----:B------:R-:W4:Y:S02]  /*01c0*/  F2I.FTZ.U32.TRUNC.NTZ R5, R7 ;  /* 0x0000000700057305 */ /* 0x000f24000021f000 */
[----:B----4-:R-:W-:-:S05]  /*01d0*/  IADD3 R4, PT, PT, RZ, -R5, RZ ;  /* 0x80000005ff047210 */ /* 0x010fca0007ffe0ff */
[----:B------:R-:W-:Y:S02]  /*01e0*/  IMAD R13, R4, R9, RZ ;  /* 0x00000009040d7224 */ /* 0x000fe400078e02ff */
[----:B------:R-:W-:-:S04]  /*01f0*/  IMAD.MOV.U32 R4, RZ, RZ, RZ ;  /* 0x000000ffff047224 */ /* 0x000fc800078e00ff */
[----:B------:R-:W-:Y:S01]  /*0200*/  IMAD.HI.U32 R6, R5, R13, R4 ;  /* 0x0000000d05067227 */ /* 0x000fe200078e0004 */
[----:B---3--:R-:W-:Y:S01]  /*0210*/  LOP3.LUT R2, R0, R11, RZ, 0x3c, !PT ;  /* 0x0000000b00027212 */ /* 0x008fe200078e3cff */
[----:B------:R-:W3:Y:S04]  /*0220*/  LDC.64 R4, c[0x0][0x460] ;  /* 0x00011800ff047b82 */ /* 0x000ee80000000a00 */
[----:B------:R-:W-:-:S05]  /*0230*/  IMAD.HI.U32 R8, R6, R10, RZ ;  /* 0x0000000a06087227 */ /* 0x000fca00078e00ff */
[----:B------:R-:W-:-:S05]  /*0240*/  IADD3 R6, PT, PT, -R8, RZ, RZ ;  /* 0x000000ff08067210 */ /* 0x000fca0007ffe1ff */
[----:B------:R-:W-:-:S05]  /*0250*/  IMAD R6, R9, R6, R10 ;  /* 0x0000000609067224 */ /* 0x000fca00078e020a */
[----:B------:R-:W-:-:S13]  /*0260*/  ISETP.GT.U32.AND P3, PT, R9, R6, PT ;  /* 0x000000060900720c */ /* 0x000fda0003f64070 */
[----:B------:R-:W-:-:S05]  /*0270*/  @!P3 IMAD.IADD R6, R6, 0x1, -R9 ;  /* 0x000000010606b824 */ /* 0x000fca00078e0a09 */
[----:B------:R-:W-:Y:S02]  /*0280*/  ISETP.GE.U32.AND P2, PT, R6, R9, PT ;  /* 0x000000090600720c */ /* 0x000fe40003f46070 */
[----:B------:R-:W-:Y:S02]  /*0290*/  @!P3 IADD3 R8, PT, PT, R8, 0x1, RZ ;  /* 0x000000010808b810 */ /* 0x000fe40007ffe0ff */
[----:B------:R-:W-:Y:S02]  /*02a0*/  ISETP.GE.AND P4, PT, R2, RZ, PT ;  /* 0x000000ff0200720c */ /* 0x000fe40003f86270 */
[----:B------:R-:W-:-:S07]  /*02b0*/  ISETP.NE.AND P3, PT, R11, RZ, PT ;  /* 0x000000ff0b00720c */ /* 0x000fce0003f65270 */
[----:B------:R-:W-:-:S05]  /*02c0*/  @P2 VIADD R8, R8, 0x1 ;  /* 0x0000000108082836 */ /* 0x000fca0000000000 */
[----:B------:R-:W-:-:S05]  /*02d0*/  MOV R34, R8 ;  /* 0x0000000800227202 */ /* 0x000fca0000000f00 */
[----:B------:R-:W-:Y:S01]  /*02e0*/  @!P4 IMAD.MOV R34, RZ, RZ, -R34 ;  /* 0x000000ffff22c224 */ /* 0x000fe200078e0a22 */
[----:B------:R-:W-:Y:S02]  /*02f0*/  @!P3 LOP3.LUT R34, RZ, R11, RZ, 0x33, !PT ;  /* 0x0000000bff22b212 */ /* 0x000fe400078e33ff */
[----:B--2---:R-:W-:-:S04]  /*0300*/  IABS R11, R19 ;  /* 0x00000013000b7213 */ /* 0x004fc80000000000 */
[----:B------:R-:W2:Y:S01]  /*0310*/  I2F.RP R10, R11 ;  /* 0x0000000b000a7306 */ /* 0x000ea20000209400 */
[----:B---3--:R-:W-:-:S04]  /*0320*/  ISETP.NE.U32.AND P1, PT, R4, RZ, PT ;  /* 0x000000ff0400720c */ /* 0x008fc80003f25070 */
[----:B------:R-:W-:-:S03]  /*0330*/  ISETP.NE.AND.EX P1, PT, R5, RZ, PT, P1 ;  /* 0x000000ff0500720c */ /* 0x000fc60003f25310 */
[----:B--2---:R-:W2:Y:S10]  /*0340*/  MUFU.RCP R10, R10 ;  /* 0x0000000a000a7308 */ /* 0x004eb40000001000 */
[----:B------:R-:W3:Y:S08]  /*0350*/  @P1 LDC.64 R6, c[0x0][0x460] ;  /* 0x00011800ff061b82 */ /* 0x000ef00000000a00 */
[----:B------:R-:W4:Y:S01]  /*0360*/  @!P0 LDC R16, c[0x0][0x40c] ;  /* 0x00010300ff108b82 */ /* 0x000f220000000800 */
[----:B--2---:R-:W-:-:S04]  /*0370*/  VIADD R8, R10, 0xffffffe ;  /* 0x0ffffffe0a087836 */ /* 0x004fc80000000000 */
[----:B------:R2:W1:Y:S01]  /*0380*/  F2I.FTZ.U32.TRUNC.NTZ R9, R8 ;  /* 0x0000000800097305 */ /* 0x000462000021f000 */
[----:B------:R-:W-:Y:S02]  /*0390*/  HFMA2 R2, -RZ, RZ, 0, 0 ;  /* 0x00000000ff027431 */ /* 0x000fe400000001ff */
[----:B---3--:R-:W-:-:S05]  /*03a0*/  @P1 IMAD.WIDE R6, R34, 0x4, R6 ;  /* 0x0000000422061825 */ /* 0x008fca00078e0206 */
[----:B------:R1:W5:Y:S01]  /*03b0*/  @P1 LDG.E R2, desc[UR36][R6.64] ;  /* 0x0000002406021981 */ /* 0x000362000c1e1900 */
[----:B--2---:R-:W-:Y:S01]  /*03c0*/  HFMA2 R8, -RZ, RZ, 0, 0 ;  /* 0x00000000ff087431 */ /* 0x004fe200000001ff */
[----:B-1----:R-:W-:Y:S01]  /*03d0*/  IADD3 R6, PT, PT, RZ, -R9, RZ ;  /* 0x80000009ff067210 */ /* 0x002fe20007ffe0ff */
[----:B------:R-:W1:Y:S01]  /*03e0*/  S2R R33, SR_TID.X ;  /* 0x0000000000217919 */ /* 0x000e620000002100 */
[C---:B------:R-:W-:Y:S02]  /*03f0*/  IMAD R35, R0.reuse, R37, R87 ;  /* 0x0000002500237224 */ /* 0x040fe400078e0257 */
[----:B------:R-:W-:Y:S01]  /*0400*/  IMAD R86, R0, R19, RZ ;  /* 0x0000001300567224 */ /* 0x000fe200078e02ff */
[----:B------:R-:W-:Y:S01]  /*0410*/  BSSY.RECONVERGENT B0, `(.L_x_3000) ;  /* 0x000005c000007945 */ /* 0x000fe20003800200 */
[----:B------:R-:W-:Y:S02]  /*0420*/  CS2R R26, SRZ ;  /* 0x00000000001a7805 */ /* 0x000fe4000001ff00 */
[----:B------:R-:W-:Y:S01]  /*0430*/  CS2R R24, SRZ ;  /* 0x0000000000187805 */ /* 0x000fe2000001ff00 */
[----:B------:R-:W-:Y:S01]  /*0440*/  IMAD R34, R34, R37, RZ ;  /* 0x0000002522227224 */ /* 0x000fe200078e02ff */
[----:B------:R-:W-:Y:S01]  /*0450*/  SHF.R.S32.HI R22, RZ, 0x1f, R86 ;  /* 0x0000001fff167819 */ /* 0x000fe20000011456 */
[----:B-1----:R-:W-:-:S02]  /*0460*/  IMAD.SHL.U32 R32, R33, 0x8, RZ ;  /* 0x0000000821207824 */ /* 0x002fc400078e00ff */
[----:B0-----:R-:W-:Y:S02]  /*0470*/  @P0 IMAD.IADD R16, R3, 0x1, R12 ;  /* 0x0000000103100824 */ /* 0x001fe400078e020c */
[----:B------:R-:W-:Y:S02]  /*0480*/  IMAD R3, R6, R11, RZ ;  /* 0x0000000b06037224 */ /* 0x000fe400078e02ff */
[----:B------:R-:W0:Y:S01]  /*0490*/  LDC R6, c[0x0][0x3e8] ;  /* 0x0000fa00ff067b82 */ /* 0x000e220000000800 */
[----:B----4-:R-:W-:Y:S01]  /*04a0*/  IABS R18, R16 ;  /* 0x0000001000127213 */ /* 0x010fe20000000000 */
[----:B------:R-:W-:-:S06]  /*04b0*/  IMAD.HI.U32 R9, R9, R3, R8 ;  /* 0x0000000309097227 */ /* 0x000fcc00078e0008 */
[----:B------:R-:W-:-:S04]  /*04c0*/  IMAD.HI.U32 R9, R9, R18, RZ ;  /* 0x0000001209097227 */ /* 0x000fc800078e00ff */
[----:B------:R-:W-:-:S04]  /*04d0*/  IMAD.MOV R9, RZ, RZ, -R9 ;  /* 0x000000ffff097224 */ /* 0x000fc800078e0a09 */
[----:B------:R-:W-:-:S05]  /*04e0*/  IMAD R18, R11, R9, R18 ;  /* 0x000000090b127224 */ /* 0x000fca00078e0212 */
[----:B------:R-:W-:Y:S02]  /*04f0*/  ISETP.GT.U32.AND P1, PT, R11, R18, PT ;  /* 0x000000120b00720c */ /* 0x000fe40003f24070 */
[----:B0-----:R-:W-:-:S11]  /*0500*/  ISETP.NE.AND P0, PT, R6, RZ, PT ;  /* 0x000000ff0600720c */ /* 0x001fd60003f05270 */
[----:B------:R-:W-:-:S04]  /*0510*/  @!P1 IADD3 R18, PT, PT, R18, -R11, RZ ;  /* 0x8000000b12129210 */ /* 0x000fc80007ffe0ff */
[----:B------:R-:W-:Y:S02]  /*0520*/  ISETP.GT.U32.AND P2, PT, R11, R18, PT ;  /* 0x000000120b00720c */ /* 0x000fe40003f44070 */
[----:B------:R-:W-:Y:S02]  /*0530*/  @P0 SHF.L.U32 R3, R87, 0x8, RZ ;  /* 0x0000000857030819 */ /* 0x000fe400000006ff */
[----:B------:R-:W-:Y:S01]  /*0540*/  ISETP.GE.AND P3, PT, R16, RZ, PT ;  /* 0x000000ff1000720c */ /* 0x000fe20003f66270 */
[----:B------:R-:W-:Y:S01]  /*0550*/  @!P0 IMAD.SHL.U32 R17, R35, 0x100, RZ ;  /* 0x0000010023118824 */ /* 0x000fe200078e00ff */
[----:B------:R-:W-:Y:S01]  /*0560*/  ISETP.NE.AND P1, PT, R19, RZ, PT ;  /* 0x000000ff1300720c */ /* 0x000fe20003f25270 */
[----:B------:R-:W-:Y:S01]  /*0570*/  @P0 IMAD R17, R0, R6, R3 ;  /* 0x0000000600110224 */ /* 0x000fe200078e0203 */
[----:B------:R-:W-:-:S05]  /*0580*/  ISETP.GT.U32.AND P0, PT, R33, 0x1f, PT ;  /* 0x0000001f2100780c */ /* 0x000fca0003f04070 */
[----:B------:R-:W-:-:S05]  /*0590*/  @!P2 IMAD.IADD R18, R18, 0x1, -R11 ;  /* 0x000000011212a824 */ /* 0x000fca00078e0a0b */
[----:B------:R-:W-:Y:S02]  /*05a0*/  @!P3 IADD3 R18, PT, PT, -R18, RZ, RZ ;  /* 0x000000ff1212b210 */ /* 0x000fe40007ffe1ff */
[----:B------:R-:W-:Y:S02]  /*05b0*/  @!P1 LOP3.LUT R18, RZ, R19, RZ, 0x33, !PT ;  /* 0x00000013ff129212 */ /* 0x000fe400078e33ff */
[----:B------:R-:W-:Y:S01]  /*05c0*/  IADD3 R19, PT, PT, R16, 0x1, -R19 ;  /* 0x0000000110137810 */ /* 0x000fe20007ffe813 */
[----:B------:R-:W-:Y:S01]  /*05d0*/  IMAD.IADD R39, R32, 0x1, R17 ;  /* 0x0000000120277824 */ /* 0x000fe200078e0211 */
[----:B------:R-:W-:Y:S02]  /*05e0*/  LEA R3, R87, R32, 0x8 ;  /* 0x0000002057037211 */ /* 0x000fe400078e40ff */
[----:B------:R-:W-:Y:S01]  /*05f0*/  VIMNMX R19, PT, PT, RZ, R19, !PT ;  /* 0x00000013ff137248 */ /* 0x000fe20007fe0100 */
[----:B------:R-:W-:Y:S06]  /*0600*/  @P0 BRA `(.L_x_3001) ;  /* 0x0000000000f00947 */ /* 0x000fec0003800000 */
        /* <DEDUP_REMOVED lines=57> */
.L_x_3002:
[----:B------:R-:W0:Y:S02]  /*09a0*/  LDC.64 R24, c[0x0][0x388] ;  /* 0x0000e200ff187b82 */ /* 0x000e240000000a00 */
[----:B0-----:R-:W-:-:S06]  /*09b0*/  IMAD.WIDE R24, R39, 0x2, R24 ;  /* 0x0000000227187825 */ /* 0x001fcc00078e0218 */
[----:B------:R-:W5:Y:S02]  /*09c0*/  LDG.E.128 R24, desc[UR36][R24.64] ;  /* 0x0000002418187981 */ /* 0x000f64000c1e1d00 */
.L_x_3001:
[----:B------:R-:W-:Y:S05]  /*09d0*/  BSYNC.RECONVERGENT B0 ;  /* 0x0000000000007941 */ /* 0x000fea0003800200 */
.L_x_3000:
        /* <DEDUP_REMOVED lines=10> */
[----:B------:R1:W3:Y:S01]  /*0a80*/  I2F.S8 R11, R14 ;  /* 0x0000000e000b7306 */ /* 0x0002e20000001400 */
[----:B------:R-:W-:Y:S02]  /*0a90*/  SHF.R.S64 R31, R14, 0x10, R15 ;  /* 0x000000100e1f7819 */ /* 0x000fe4000000100f */
[----:B------:R-:W-:Y:S02]  /*0aa0*/  SHF.R.U64 R12, R20, 0x7, RZ ;  /* 0x00000007140c7819 */ /* 0x000fe400000012ff */
[----:B------:R-:W-:-:S02]  /*0ab0*/  LOP3.LUT R31, R31, 0xff, RZ, 0xc0, !PT ;  /* 0x000000ff1f1f7812 */ /* 0x000fc400078ec0ff */
[----:B------:R-:W-:Y:S02]  /*0ac0*/  ISETP.NE.U32.AND P2, PT, R12, RZ, PT ;  /* 0x000000ff0c00720c */ /* 0x000fe40003f45070 */
[C-C-:B------:R-:W-:Y:S02]  /*0ad0*/  SHF.R.U64 R12, R14.reuse, 0x10, R15.reuse ;  /* 0x000000100e0c7819 */ /* 0x140fe4000000120f */
[----:B------:R-:W-:Y:S02]  /*0ae0*/  PRMT R10, R14, 0x9910, RZ ;  /* 0x000099100e0a7816 */ /* 0x000fe400000000ff */
[----:B-1----:R-:W-:Y:S02]  /*0af0*/  SHF.R.S32.HI R14, RZ, 0x10, R15 ;  /* 0x00000010ff0e7819 */ /* 0x002fe4000001140f */
[----:B0-----:R-:W-:Y:S02]  /*0b00*/  SHF.R.U64 R9, R31, 0x7, RZ ;  /* 0x000000071f097819 */ /* 0x001fe400000012ff */
[----:B------:R-:W-:-:S02]  /*0b10*/  PRMT R12, R12, 0x9910, RZ ;  /* 0x000099100c0c7816 */ /* 0x000fc400000000ff */
[----:B------:R-:W-:Y:S02]  /*0b20*/  LOP3.LUT R14, R14, 0xff, RZ, 0xc0, !PT ;  /* 0x000000ff0e0e7812 */ /* 0x000fe400078ec0ff */
[----:B------:R-:W-:Y:S01]  /*0b30*/  ISETP.NE.U32.AND P1, PT, R9, RZ, PT ;  /* 0x000000ff0900720c */ /* 0x000fe20003f25070 */
[----:B------:R-:W-:Y:S01]  /*0b40*/  IMAD.MOV.U32 R9, RZ, RZ, R12 ;  /* 0x000000ffff097224 */ /* 0x000fe200078e000c */
[----:B------:R-:W-:Y:S01]  /*0b50*/  SHF.R.U64 R12, R14, 0x7, RZ ;  /* 0x000000070e0c7819 */ /* 0x000fe200000012ff */
[----:B---3--:R-:W-:Y:S01]  /*0b60*/  FMUL.FTZ R11, R8, R11 ;  /* 0x0000000b080b7220 */ /* 0x008fe20000410000 */
[----:B------:R-:W-:Y:S02]  /*0b70*/  ISETP.NE.U32.AND.EX P2, PT, RZ, RZ, PT, P2 ;  /* 0x000000ffff00720c */ /* 0x000fe40003f45120 */
[----:B------:R-:W-:Y:S02]  /*0b80*/  ISETP.NE.U32.AND P3, PT, R12, RZ, PT ;  /* 0x000000ff0c00720c */ /* 0x000fe40003f65070 */
[----:B------:R-:W-:-:S02]  /*0b90*/  ISETP.NE.U32.AND.EX P1, PT, RZ, RZ, PT, P1 ;  /* 0x000000ffff00720c */ /* 0x000fc40003f25110 */
[----:B------:R-:W-:Y:S02]  /*0ba0*/  ISETP.NE.U32.AND.EX P3, PT, RZ, RZ, PT, P3 ;  /* 0x000000ffff00720c */ /* 0x000fe40003f65130 */
        /* <DEDUP_REMOVED lines=12> */
[----:B------:R1:W0:Y:S01]  /*0c70*/  I2F.S16 R21, R10 ;  /* 0x0000000a00157306 */ /* 0x0002220000101400 */
[----:B------:R-:W-:-:S07]  /*0c80*/  F2FP.F16.F32.PACK_AB R28, R28, R11 ;  /* 0x0000000b1c1c723e */ /* 0x000fce00000000ff */
[----:B------:R-:W2:Y:S01]  /*0c90*/  I2F.S16 R9, R9 ;  /* 0x0000000900097306 */ /* 0x000ea20000101400 */
[C---:B-1----:R-:W-:Y:S01]  /*0ca0*/  FMUL.FTZ R10, R8.reuse, R29 ;  /* 0x0000001d080a7220 */ /* 0x042fe20000410000 */
[----:B0-----:R-:W-:-:S06]  /*0cb0*/  FMUL.FTZ R30, R8, R21 ;  /* 0x00000015081e7220 */ /* 0x001fcc0000410000 */
        /* <DEDUP_REMOVED lines=11> */
.L_x_3003:
[----:B------:R-:W-:Y:S01]  /*0d70*/  BSSY.RECONVERGENT B0, `(.L_x_3004) ;  /* 0x0000007000007945 */ /* 0x000fe20003800200 */
[----:B------:R-:W-:Y:S02]  /*0d80*/  CS2R R30, SRZ ;  /* 0x00000000001e7805 */ /* 0x000fe4000001ff00 */
[----:B------:R-:W-:Y:S01]  /*0d90*/  CS2R R28, SRZ ;  /* 0x00000000001c7805 */ /* 0x000fe2000001ff00 */
[----:B------:R-:W-:Y:S06]  /*0da0*/  @P0 BRA `(.L_x_3005) ;  /* 0x00000000000c0947 */ /* 0x000fec0003800000 */
[----:B------:R-:W0:Y:S02]  /*0db0*/  LDC.64 R28, c[0x0][0x398] ;  /* 0x0000e600ff1c7b82 */ /* 0x000e240000000a00 */
[----:B0-----:R-:W-:-:S06]  /*0dc0*/  IMAD.WIDE R28, R39, 0x2, R28 ;  /* 0x00000002271c7825 */ /* 0x001fcc00078e021c */
[----:B------:R-:W5:Y:S02]  /*0dd0*/  LDG.E.128 R28, desc[UR36][R28.64] ;  /* 0x000000241c1c7981 */ /* 0x000f64000c1e1d00 */
.L_x_3005:
[----:B------:R-:W-:Y:S05]  /*0de0*/  BSYNC.RECONVERGENT B0 ;  /* 0x0000000000007941 */ /* 0x000fea0003800200 */
.L_x_3004:
[----:B------:R-:W0:Y:S01]  /*0df0*/  LDCU.64 UR6, c[0x0][0x3a0] ;  /* 0x00007400ff0677ac */ /* 0x000e220008000a00 */
[----:B------:R-:W1:Y:S01]  /*0e00*/  LDC.64 R8, c[0x0][0x418] ;  /* 0x00010600ff087b82 */ /* 0x000e620000000a00 */
[----:B------:R-:W-:Y:S02]  /*0e10*/  ISETP.EQ.U32.AND P3, PT, R4, RZ, PT ;  /* 0x000000ff0400720c */ /* 0x000fe40003f62070 */
[----:B------:R-:W-:Y:S01]  /*0e20*/  CS2R R14, SRZ ;  /* 0x00000000000e7805 */ /* 0x000fe2000001ff00 */
[----:B------:R-:W2:Y:S01]  /*0e30*/  LDCU.64 UR4, c[0x0][0x390] ;  /* 0x00007200ff0477ac */ /* 0x000ea20008000a00 */
[----:B------:R-:W-:Y:S02]  /*0e40*/  CS2R R12, SRZ ;  /* 0x00000000000c7805 */ /* 0x000fe4000001ff00 */
[----:B------:R-:W-:Y:S02]  /*0e50*/  ISETP.EQ.OR.EX P0, PT, R5, RZ, P0, P3 ;  /* 0x000000ff0500720c */ /* 0x000fe40000702730 */
[----:B0-----:R-:W-:-:S11]  /*0e60*/  ISETP.NE.U32.AND P2, PT, RZ, UR6, PT ;  /* 0x00000006ff007c0c */ /* 0x001fd6000bf45070 */
[----:B-----5:R-:W-:Y:S01]  /*0e70*/  @!P0 IMAD R20, R2, R37, RZ ;  /* 0x0000002502148224 */ /* 0x020fe200078e02ff */
[----:B--2---:R-:W-:Y:S02]  /*0e80*/  ISETP.NE.U32.AND P1, PT, RZ, UR4, PT ;  /* 0x00000004ff007c0c */ /* 0x004fe4000bf25070 */
[----:B------:R-:W-:Y:S02]  /*0e90*/  ISETP.NE.AND.EX P2, PT, RZ, UR7, PT, P2 ;  /* 0x00000007ff007c0c */ /* 0x000fe4000bf45320 */
[----:B-1----:R-:W-:Y:S02]  /*0ea0*/  ISETP.NE.U32.AND P3, PT, R8, RZ, PT ;  /* 0x000000ff0800720c */ /* 0x002fe40003f65070 */
[----:B------:R-:W-:Y:S02]  /*0eb0*/  CS2R R38, SRZ ;  /* 0x0000000000267805 */ /* 0x000fe4000001ff00 */
[----:B------:R-:W-:Y:S02]  /*0ec0*/  ISETP.NE.AND.EX P1, PT, RZ, UR5, PT, P1 ;  /* 0x00000005ff007c0c */ /* 0x000fe4000bf25310 */
[----:B------:R-:W-:-:S02]  /*0ed0*/  CS2R R36, SRZ ;  /* 0x0000000000247805 */ /* 0x000fc4000001ff00 */
[C---:B------:R-:W-:Y:S01]  /*0ee0*/  ISETP.GT.U32.OR P2, PT, R33.reuse, 0x1f, !P2 ;  /* 0x0000001f2100780c */ /* 0x040fe20005744470 */
[----:B------:R-:W-:Y:S01]  /*0ef0*/  IMAD.MOV.U32 R23, RZ, RZ, RZ ;  /* 0x000000ffff177224 */ /* 0x000fe200078e00ff */
[----:B------:R-:W-:Y:S01]  /*0f00*/  ISETP.GT.U32.OR P1, PT, R33, 0x1f, !P1 ;  /* 0x0000001f2100780c */ /* 0x000fe20004f24470 */
[----:B------:R-:W0:Y:S01]  /*0f10*/  LDCU.U8 UR4, c[0x0][0x404] ;  /* 0x00008080ff0477ac */ /* 0x000e220008000000 */
[----:B------:R-:W-:Y:S02]  /*0f20*/  ISETP.NE.AND.EX P3, PT, R9, RZ, PT, P3 ;  /* 0x000000ff0900720c */ /* 0x000fe40003f65330 */
[----:B------:R-:W1:Y:S01]  /*0f30*/  @!P0 LDC.64 R8, c[0x0][0x450] ;  /* 0x00011400ff088b82 */ /* 0x000e620000000a00 */
[----:B------:R-:W-:-:S07]  /*0f40*/  @!P0 LEA R21, R20, R3, 0x8 ;  /* 0x0000000314158211 */ /* 0x000fce00078e40ff */
[----:B------:R-:W2:Y:S08]  /*0f50*/  @!P2 LDC.64 R6, c[0x0][0x3a0] ;  /* 0x0000e800ff06ab82 */ /* 0x000eb00000000a00 */
[----:B------:R-:W3:Y:S08]  /*0f60*/  @!P1 LDC.64 R4, c[0x0][0x390] ;  /* 0x0000e400ff049b82 */ /* 0x000ef00000000a00 */
[----:B------:R-:W4:Y:S01]  /*0f70*/  @P3 LDC.64 R10, c[0x0][0x418] ;  /* 0x00010600ff0a3b82 */ /* 0x000f220000000a00 */
[----:B-1----:R-:W-:-:S05]  /*0f80*/  @!P0 IMAD.WIDE R8, R21, 0x2, R8 ;  /* 0x0000000215088825 */ /* 0x002fca00078e0208 */
[----:B------:R-:W4:Y:S01]  /*0f90*/  @!P0 LDG.E.128 R40, desc[UR36][R8.64] ;  /* 0x0000002408288981 */ /* 0x000f22000c1e1d00 */
[----:B--2---:R-:W-:-:S05]  /*0fa0*/  @!P2 IMAD.WIDE.U32 R6, R3, 0x2, R6 ;  /* 0x000000020306a825 */ /* 0x004fca00078e0006 */
[----:B------:R-:W2:Y:S01]  /*0fb0*/  @!P2 LDG.E.128 R36, desc[UR36][R6.64] ;  /* 0x000000240624a981 */ /* 0x000ea2000c1e1d00 */
[----:B---3--:R-:W-:Y:S02]  /*0fc0*/  @!P1 IMAD.WIDE.U32 R4, R3, 0x2, R4 ;  /* 0x0000000203049825 */ /* 0x008fe400078e0004 */
[----:B------:R-:W1:Y:S03]  /*0fd0*/  LDC R3, c[0x0][0x400] ;  /* 0x00010000ff037b82 */ /* 0x000e660000000800 */
[----:B------:R-:W3:Y:S01]  /*0fe0*/  @!P1 LDG.E.128 R12, desc[UR36][R4.64] ;  /* 0x00000024040c9981 */ /* 0x000ee2000c1e1d00 */
[----:B----4-:R-:W-:-:S05]  /*0ff0*/  @P3 IMAD.WIDE.U32 R10, R0, 0x4, R10 ;  /* 0x00000004000a3825 */ /* 0x010fca00078e000a */
[----:B------:R4:W5:Y:S01]  /*1000*/  @P3 LDG.E R23, desc[UR36][R10.64] ;  /* 0x000000240a173981 */ /* 0x000962000c1e1900 */
[----:B0-----:R-:W-:-:S04]  /*1010*/  ISETP.NE.AND P1, PT, RZ, UR4, PT ;  /* 0x00000004ff007c0c */ /* 0x001fc8000bf25270 */
[----:B-1----:R-:W-:Y:S01]  /*1020*/  ISETP.LT.OR P1, PT, R3, 0x1, P1 ;  /* 0x000000010300780c */ /* 0x002fe20000f21670 */
[----:B------:R-:W-:Y:S01]  /*1030*/  BSSY.RECONVERGENT B6, `(.L_x_3006) ;  /* 0x0000162000067945 */ /* 0x000fe20003800200 */
[----:B--2---:R-:W-:Y:S02]  /*1040*/  HFMA2 R29, R29, 1, 1, R37 ;  /* 0x3c003c001d1d7831 */ /* 0x004fe40000000025 */
[----:B------:R-:W-:Y:S02]  /*1050*/  HFMA2 R31, R31, 1, 1, R39 ;  /* 0x3c003c001f1f7831 */ /* 0x000fe40000000027 */
[----:B------:R-:W-:Y:S02]  /*1060*/  HADD2 R28, R28, R36 ;  /* 0x000000241c1c7230 */ /* 0x000fe40000000000 */
[----:B------:R-:W-:Y:S02]  /*1070*/  HADD2 R30, R30, R38 ;  /* 0x000000261e1e7230 */ /* 0x000fe40000000000 */
[----:B------:R-:W-:-:S02]  /*1080*/  @!P0 HFMA2 R29, R29, R41, -RZ ;  /* 0x000000291d1d8231 */ /* 0x000fc400001000ff */
[----:B---3--:R-:W-:Y:S02]  /*1090*/  HFMA2 R25, R25, 1, 1, R13 ;  /* 0x3c003c0019197831 */ /* 0x008fe4000000000d */
[----:B------:R-:W-:Y:S02]  /*10a0*/  HFMA2 R27, R27, 1, 1, R15 ;  /* 0x3c003c001b1b7831 */ /* 0x000fe4000000000f */
[----:B------:R-:W-:Y:S02]  /*10b0*/  @!P0 HFMA2 R31, R31, R43, -RZ ;  /* 0x0000002b1f1f8231 */ /* 0x000fe400001000ff */
[----:B------:R-:W-:Y:S02]  /*10c0*/  HADD2 R24, R24, R12 ;  /* 0x0000000c18187230 */ /* 0x000fe40000000000 */
[----:B------:R-:W-:Y:S02]  /*10d0*/  HADD2 R26, R26, R14 ;  /* 0x0000000e1a1a7230 */ /* 0x000fe40000000000 */
[----:B------:R-:W-:-:S02]  /*10e0*/  @!P0 HMUL2 R28, R28, R40 ;  /* 0x000000281c1c8232 */ /* 0x000fc40000000000 */
[----:B------:R-:W-:Y:S01]  /*10f0*/  @!P0 HMUL2 R30, R30, R42 ;  /* 0x0000002a1e1e8232 */ /* 0x000fe20000000000 */
[----:B----4-:R-:W-:Y:S06]  /*1100*/  @P1 BRA `(.L_x_3007) ;  /* 0x00000004008c1947 */ /* 0x010fec0003800000 */
[----:B------:R-:W-:-:S13]  /*1110*/  ISETP.GE.AND P0, PT, R32, R3, PT ;  /* 0x000000032000720c */ /* 0x000fda0003f06270 */
[----:B------:R-:W-:Y:S05]  /*1120*/  @P0 BRA `(.L_x_3008) ;  /* 0x0000001400480947 */ /* 0x000fea0003800000 */
[----:B------:R-:W-:Y:S01]  /*1130*/  I2FP.F32.U32 R3, R3 ;  /* 0x0000000300037245 */ /* 0x000fe20000201000 */
[----:B------:R-:W0:Y:S01]  /*1140*/  LDCU UR4, c[0x0][0x40c] ;  /* 0x00008180ff0477ac */ /* 0x000e220008000800 */
[C---:B------:R-:W-:Y:S01]  /*1150*/  IADD3 R4, PT, PT, R32.reuse, 0x2, RZ ;  /* 0x0000000220047810 */ /* 0x040fe20007ffe0ff */
[C---:B------:R-:W-:Y:S01]  /*1160*/  VIADD R6, R32.reuse, 0x4 ;  /* 0x0000000420067836 */ /* 0x040fe20000000000 */
[----:B------:R-:W-:Y:S01]  /*1170*/  I2FP.F32.U32 R0, R32 ;  /* 0x0000002000007245 */ /* 0x000fe20000201000 */
[--C-:B------:R-:W-:Y:S01]  /*1180*/  HADD2.F32 R21, -RZ, R26.reuse.H1_H1 ;  /* 0x3000001aff157230 */ /* 0x100fe20000004100 */
[----:B------:R-:W1:Y:S01]  /*1190*/  MUFU.RCP R3, R3 ;  /* 0x0000000300037308 */ /* 0x000e620000001000 */
[----:B------:R-:W-:Y:S01]  /*11a0*/  I2FP.F32.U32 R5, R4 ;  /* 0x0000000400057245 */ /* 0x000fe20000201000 */
[----:B------:R-:W-:Y:S01]  /*11b0*/  HADD2.F32 R15, -RZ, R26.H0_H0 ;  /* 0x2000001aff0f7230 */ /* 0x000fe20000004100 */
[----:B------:R-:W-:Y:S01]  /*11c0*/  IADD3 R7, PT, PT, R32, 0x6, RZ ;  /* 0x0000000620077810 */ /* 0x000fe20007ffe0ff */
[--C-:B------:R-:W-:Y:S01]  /*11d0*/  HADD2.F32 R41, -RZ, R27.reuse.H1_H1 ;  /* 0x3000001bff297230 */ /* 0x100fe20000004100 */
[----:B------:R-:W-:Y:S01]  /*11e0*/  I2FP.F32.U32 R6, R6 ;  /* 0x0000000600067245 */ /* 0x000fe20000201000 */
[----:B------:R-:W-:Y:S01]  /*11f0*/  HADD2.F32 R39, -RZ, R27.H0_H0 ;  /* 0x2000001bff277230 */ /* 0x000fe20000004100 */
[----:B------:R-:W-:Y:S01]  /*1200*/  I2FP.F32.U32 R7, R7 ;  /* 0x0000000700077245 */ /* 0x000fe20000201000 */
[----:B------:R-:W-:-:S02]  /*1210*/  HADD2.F32 R37, -RZ, R30.H1_H1 ;  /* 0x3000001eff257230 */ /* 0x000fc40000004100 */
[----:B------:R-:W-:Y:S02]  /*1220*/  HADD2.F32 R27, -RZ, R30.H0_H0 ;  /* 0x2000001eff1b7230 */ /* 0x000fe40000004100 */
[--C-:B------:R-:W-:Y:S02]  /*1230*/  HADD2.F32 R43, -RZ, R31.reuse.H1_H1 ;  /* 0x3000001fff2b7230 */ /* 0x100fe40000004100 */
[----:B------:R-:W-:Y:S02]  /*1240*/  HADD2.F32 R31, -RZ, R31.H0_H0 ;  /* 0x2000001fff1f7230 */ /* 0x000fe40000004100 */
[-C--:B-1----:R-:W-:Y:S01]  /*1250*/  FMUL.FTZ R0, R0, R3.reuse ;  /* 0x0000000300007220 */ /* 0x082fe20000410000 */
[-C--:B------:R-:W-:Y:S01]  /*1260*/  FMUL.FTZ R5, R5, R3.reuse ;  /* 0x0000000305057220 */ /* 0x080fe20000410000 */
[-C--:B------:R-:W-:Y:S01]  /*1270*/  FMUL.FTZ R6, R6, R3.reuse ;  /* 0x0000000306067220 */ /* 0x080fe20000410000 */
[----:B------:R-:W-:Y:S01]  /*1280*/  FMUL.FTZ R3, R7, R3 ;  /* 0x0000000307037220 */ /* 0x000fe20000410000 */
[----:B------:R-:W-:Y:S01]  /*1290*/  FMUL.FTZ R4, R0, 13.28771209716796875 ;  /* 0x41549a7800047820 */ /* 0x000fe20000410000 */
[----:B------:R-:W-:Y:S01]  /*12a0*/  FMUL.FTZ R5, R5, 13.28771209716796875 ;  /* 0x41549a7805057820 */ /* 0x000fe20000410000 */
[----:B------:R-:W-:Y:S01]  /*12b0*/  FMUL.FTZ R7, R6, 13.28771209716796875 ;  /* 0x41549a7806077820 */ /* 0x000fe20000410000 */
[----:B0----5:R-:W-:Y:S01]  /*12c0*/  IADD3 R0, PT, PT, -R23, UR4, RZ ;  /* 0x0000000417007c10 */ /* 0x021fe2000fffe1ff */
[----:B------:R-:W0:Y:S01]  /*12d0*/  MUFU.EX2 R11, -R4 ;  /* 0x80000004000b7308 */ /* 0x000e220000000800 */
[----:B------:R-:W-:-:S02]  /*12e0*/  FMUL.FTZ R9, R3, 13.28771209716796875 ;  /* 0x41549a7803097820 */ /* 0x000fc40000410000 */
[----:B------:R-:W-:Y:S01]  /*12f0*/  I2FP.F32.S32 R0, R0 ;  /* 0x0000000000007245 */ /* 0x000fe20000201400 */
[----:B------:R-:W1:Y:S04]  /*1300*/  MUFU.EX2 R5, -R5 ;  /* 0x8000000500057308 */ /* 0x000e680000000800 */
[----:B------:R-:W2:Y:S04]  /*1310*/  MUFU.EX2 R7, -R7 ;  /* 0x8000000700077308 */ /* 0x000ea80000000800 */
[----:B------:R-:W3:Y:S01]  /*1320*/  MUFU.EX2 R9, -R9 ;  /* 0x8000000900097308 */ /* 0x000ee20000000800 */
[----:B0-----:R-:W-:Y:S01]  /*1330*/  FMUL.FTZ R3, R0, R11 ;  /* 0x0000000b00037220 */ /* 0x001fe20000410000 */
[----:B------:R-:W-:-:S02]  /*1340*/  HADD2.F32 R11, -RZ, R25.H1_H1 ;  /* 0x30000019ff0b7230 */ /* 0x000fc40000004100 */
[----:B------:R-:W-:Y:S02]  /*1350*/  HADD2.F32 R25, -RZ, R25.H0_H0 ;  /* 0x20000019ff197230 */ /* 0x000fe40000004100 */
        /* <DEDUP_REMOVED lines=25> */
[----:B------:R-:W4:Y:S01]  /*14f0*/  MUFU.SIN R30, R26 ;  /* 0x0000001a001e7308 */ /* 0x000f220000000400 */
        /* <DEDUP_REMOVED lines=17> */
[C---:B------:R-:W-:Y:S01]  /*1610*/  FMUL.FTZ R11, R30.reuse, R41 ;  /* 0x000000291e0b7220 */ /* 0x040fe20000410000 */
        /* <DEDUP_REMOVED lines=18> */
.L_x_3007:
        /* <DEDUP_REMOVED lines=10> */
[----:B0-----:R-:W-:-:S06]  /*17e0*/  VIADD R4, R0, 0xffffffe ;  /* 0x0ffffffe00047836 */ /* 0x001fcc0000000000 */
[----:B------:R0:W1:Y:S02]  /*17f0*/  F2I.FTZ.U32.TRUNC.NTZ R5, R4 ;  /* 0x0000000400057305 */ /* 0x000064000021f000 */
[----:B0-----:R-:W-:Y:S02]  /*1800*/  MOV R4, RZ ;  /* 0x000000ff00047202 */ /* 0x001fe40000000f00 */
[----:B-1----:R-:W-:-:S05]  /*1810*/  IADD3 R6, PT, PT, RZ, -R5, RZ ;  /* 0x80000005ff067210 */ /* 0x002fca0007ffe0ff */
[----:B------:R-:W-:Y:S02]  /*1820*/  IMAD R9, R6, R7, RZ ;  /* 0x0000000706097224 */ /* 0x000fe400078e02ff */
[----:B------:R-:W-:Y:S02]  /*1830*/  IMAD.MOV.U32 R6, RZ, RZ, R8 ;  /* 0x000000ffff067224 */ /* 0x000fe400078e0008 */
[----:B------:R-:W-:-:S04]  /*1840*/  IMAD.HI.U32 R5, R5, R9, R4 ;  /* 0x0000000905057227 */ /* 0x000fc800078e0004 */
[----:B------:R-:W-:Y:S02]  /*1850*/  IMAD.MOV R9, RZ, RZ, -R10 ;  /* 0x000000ffff097224 */ /* 0x000fe400078e0a0a */
        /* <DEDUP_REMOVED lines=34> */
[----:B--2--5:R-:W-:Y:S05]  /*1a80*/  CALL.ABS.NOINC R14 ;  /* 0x000000000e007343 */ /* 0x024fea0003c00000 */
.L_x_3009:
[----:B------:R-:W0:Y:S01]  /*1a90*/  S2R R3, SR_CgaCtaId ;  /* 0x0000000000037919 */ /* 0x000e220000008800 */
[----:B------:R-:W1:Y:S01]  /*1aa0*/  LDC R9, c[0x0][0x400] ;  /* 0x00010000ff097b82 */ /* 0x000e620000000800 */
[----:B------:R-:W-:Y:S01]  /*1ab0*/  ISETP.NE.AND P6, PT, R39, RZ, PT ;  /* 0x000000ff2700720c */ /* 0x000fe20003fc5270 */
[----:B------:R-:W-:Y:S05]  /*1ac0*/  WARPSYNC.ALL ;  /* 0x0000000000007948 */ /* 0x000fea0003800000 */
[----:B------:R-:W-:-:S04]  /*1ad0*/  MOV R0, 0x400 ;  /* 0x0000040000007802 */ /* 0x000fc80000000f00 */
[----:B------:R-:W-:-:S03]  /*1ae0*/  IADD3 R0, PT, PT, R0, 0x220, RZ ;  /* 0x0000022000007810 */ /* 0x000fc60007ffe0ff */
[----:B------:R-:W-:Y:S01]  /*1af0*/  @!P6 IMAD R4, R37, R36, R38 ;  /* 0x000000242504e224 */ /* 0x000fe200078e0226 */
[----:B0-----:R-:W-:-:S04]  /*1b00*/  LEA R0, R3, R0, 0x18 ;  /* 0x0000000003007211 */ /* 0x001fc800078ec0ff */
[----:B------:R-:W-:Y:S01]  /*1b10*/  @!P6 LEA R5, R4, R0, 0x1 ;  /* 0x000000000405e211 */ /* 0x000fe200078e08ff */
[----:B-1----:R-:W-:-:S04]  /*1b20*/  IMAD R3, R9, 0x2, R0 ;  /* 0x0000000209037824 */ /* 0x002fc800078e0200 */
[----:B------:R-:W-:Y:S01]  /*1b30*/  @!P6 IMAD R4, R4, 0x2, R3 ;  /* 0x000000020404e824 */ /* 0x000fe200078e0203 */
[----:B------:R-:W-:Y:S04]  /*1b40*/  @!P6 STS.128 [R5], R24 ;  /* 0x000000180500e388 */ /* 0x000fe80000000c00 */
[----:B------:R0:W-:Y:S02]  /*1b50*/  @!P6 STS.128 [R4], R28 ;  /* 0x0000001c0400e388 */ /* 0x0001e40000000c00 */
[----:B0-----:R-:W-:Y:S01]  /*1b60*/  SHF.R.S32.HI R4, RZ, 0x1f, R9 ;  /* 0x0000001fff047819 */ /* 0x001fe20000011409 */
[----:B------:R-:W-:Y:S03]  /*1b70*/  BAR.SYNC.DEFER_BLOCKING 0x0 ;  /* 0x0000000000007b1d */ /* 0x000fe60000010000 */
[----:B------:R-:W-:-:S03]  /*1b80*/  LEA.HI R4, R4, R9, RZ, 0x2 ;  /* 0x0000000904047211 */ /* 0x000fc600078f10ff */
[----:B------:R-:W-:Y:S04]  /*1b90*/  BSSY.RECONVERGENT B0, `(.L_x_3010) ;  /* 0x00000a4000007945 */ /* 0x000fe80003800200 */
[----:B------:R-:W-:Y:S05]  /*1ba0*/  @P6 BRA `(.L_x_3011) ;  /* 0x0000000800886947 */ /* 0x000fea0003800000 */
[----:B------:R-:W-:Y:S01]  /*1bb0*/  SHF.R.S32.HI R5, RZ, 0x2, R4 ;  /* 0x00000002ff057819 */ /* 0x000fe20000011404 */
[----:B------:R-:W-:Y:S04]  /*1bc0*/  BSSY.RECONVERGENT B1, `(.L_x_3012) ;  /* 0x0000081000017945 */ /* 0x000fe80003800200 */
[----:B------:R-:W-:-:S05]  /*1bd0*/  IMAD R5, R36, R5, RZ ;  /* 0x0000000524057224 */ /* 0x000fca00078e02ff */
[----:B------:R-:W-:-:S04]  /*1be0*/  LEA.HI R7, R38, R5, RZ, 0x1f ;  /* 0x0000000526077211 */ /* 0x000fc800078ff8ff */
[C---:B------:R-:W-:Y:S02]  /*1bf0*/  LEA R8, R7.reuse, R0, 0x1 ;  /* 0x0000000007087211 */ /* 0x040fe400078e08ff */
[----:B------:R-:W-:Y:S02]  /*1c00*/  LEA R6, R7, R3, 0x1 ;  /* 0x0000000307067211 */ /* 0x000fe400078e08ff */
[----:B------:R-:W-:Y:S01]  /*1c10*/  SHF.R.S32.HI R10, RZ, 0x1f, R7 ;  /* 0x0000001fff0a7819 */ /* 0x000fe20000011407 */
[C---:B------:R-:W-:Y:S01]  /*1c20*/  IMAD R5, R37.reuse, 0x2, R8 ;  /* 0x0000000225057824 */ /* 0x040fe200078e0208 */
[----:B------:R-:W0:Y:S01]  /*1c30*/  LDS.64 R14, [R8] ;  /* 0x00000000080e7984 */ /* 0x000e220000000a00 */
[----:B------:R-:W-:Y:S01]  /*1c40*/  IMAD R4, R37, 0x2, R6 ;  /* 0x0000000225047824 */ /* 0x000fe200078e0206 */
[----:B------:R-:W-:Y:S02]  /*1c50*/  LEA.HI R10, R10, R7, RZ, 0x2 ;  /* 0x000000070a0a7211 */ /* 0x000fe400078f10ff */
[----:B------:R-:W1:Y:S02]  /*1c60*/  LDS.64 R26, [R5] ;  /* 0x00000000051a7984 */ /* 0x000e640000000a00 */
[----:B------:R-:W-:-:S02]  /*1c70*/  SHF.L.U32 R10, R10, 0x1, RZ ;  /* 0x000000010a0a7819 */ /* 0x000fc400000006ff */
[----:B------:R-:W2:Y:S02]  /*1c80*/  LDS.64 R20, [R6] ;  /* 0x0000000006147984 */ /* 0x000ea40000000a00 */
[----:B------:R-:W-:Y:S02]  /*1c90*/  LOP3.LUT R13, R10, 0xfffffff8, RZ, 0xc0, !PT ;  /* 0xfffffff80a0d7812 */ /* 0x000fe400078ec0ff */
[----:B------:R-:W3:Y:S02]  /*1ca0*/  LDS.64 R40, [R4] ;  /* 0x0000000004287984 */ /* 0x000ee40000000a00 */
[----:B------:R-:W-:Y:S02]  /*1cb0*/  ISETP.GE.AND P0, PT, R13, R9, PT ;  /* 0x000000090d00720c */ /* 0x000fe40003f06270 */
[----:B0-----:R-:W-:Y:S02]  /*1cc0*/  SHF.R.U64 R12, R14, 0x10, R15 ;  /* 0x000000100e0c7819 */ /* 0x001fe4000000120f */
[----:B-1----:R-:W-:-:S02]  /*1cd0*/  SHF.R.U64 R25, R26, 0x10, R27 ;  /* 0x000000101a197819 */ /* 0x002fc4000000121b */
[----:B------:R-:W-:Y:S02]  /*1ce0*/  PRMT R24, R14, 0x5410, R26 ;  /* 0x000054100e187816 */ /* 0x000fe4000000001a */
[----:B------:R-:W-:Y:S02]  /*1cf0*/  PRMT R26, R15, 0x5410, R27 ;  /* 0x000054100f1a7816 */ /* 0x000fe4000000001b */
[----:B------:R-:W-:Y:S02]  /*1d00*/  PRMT R25, R12, 0x5410, R25 ;  /* 0x000054100c197816 */ /* 0x000fe40000000019 */
[----:B------:R-:W-:Y:S02]  /*1d10*/  SHF.R.U32.HI R14, RZ, 0x10, R15 ;  /* 0x00000010ff0e7819 */ /* 0x000fe4000001160f */
[----:B------:R-:W-:Y:S02]  /*1d20*/  SHF.R.U32.HI R27, RZ, 0x10, R27 ;  /* 0x00000010ff1b7819 */ /* 0x000fe4000001161b */
[----:B--2---:R-:W-:-:S02]  /*1d30*/  SHF.R.U64 R12, R20, 0x10, R21 ;  /* 0x00000010140c7819 */ /* 0x004fc40000001215 */
[----:B------:R-:W-:Y:S02]  /*1d40*/  SHF.R.U32.HI R10, RZ, 0x10, R21 ;  /* 0x00000010ff0a7819 */ /* 0x000fe40000011615 */
[--C-:B---3--:R-:W-:Y:S02]  /*1d50*/  SHF.R.U64 R29, R40, 0x10, R41.reuse ;  /* 0x00000010281d7819 */ /* 0x108fe40000001229 */
[----:B------:R-:W-:Y:S02]  /*1d60*/  SHF.R.U32.HI R31, RZ, 0x10, R41 ;  /* 0x00000010ff1f7819 */ /* 0x000fe40000011629 */
[----:B------:R-:W-:Y:S02]  /*1d70*/  PRMT R27, R14, 0x5410, R27 ;  /* 0x000054100e1b7816 */ /* 0x000fe4000000001b */
[----:B------:R-:W-:Y:S02]  /*1d80*/  PRMT R28, R20, 0x5410, R40 ;  /* 0x00005410141c7816 */ /* 0x000fe40000000028 */
[----:B------:R-:W-:-:S02]  /*1d90*/  PRMT R30, R21, 0x5410, R41 ;  /* 0x00005410151e7816 */ /* 0x000fc40000000029 */
        /* <DEDUP_REMOVED lines=8> */
[----:B------:R-:W-:Y:S01]  /*1e20*/  VIADD R12, R13, 0x6 ;  /* 0x000000060d0c7836 */ /* 0x000fe20000000000 */
[----:B------:R-:W1:Y:S01]  /*1e30*/  MUFU.RCP R9, R9 ;  /* 0x0000000900097308 */ /* 0x000e620000001000 */
[----:B------:R-:W-:Y:S01]  /*1e40*/  HADD2.F32 R41, -RZ, R24.H0_H0 ;  /* 0x20000018ff297230 */ /* 0x000fe20000004100 */
[----:B------:R-:W-:Y:S01]  /*1e50*/  I2FP.F32.S32 R10, R10 ;  /* 0x0000000a000a7245 */ /* 0x000fe20000201400 */
[----:B------:R-:W-:Y:S01]  /*1e60*/  HADD2.F32 R43, -RZ, R25.H0_H0 ;  /* 0x20000019ff2b7230 */ /* 0x000fe20000004100 */
[----:B------:R-:W-:Y:S01]  /*1e70*/  I2FP.F32.S32 R11, R11 ;  /* 0x0000000b000b7245 */ /* 0x000fe20000201400 */
[--C-:B------:R-:W-:Y:S01]  /*1e80*/  HADD2.F32 R46, -RZ, R27.reuse.H1_H1 ;  /* 0x3000001bff2e7230 */ /* 0x100fe20000004100 */
[----:B------:R-:W-:Y:S01]  /*1e90*/  I2FP.F32.S32 R12, R12 ;  /* 0x0000000c000c7245 */ /* 0x000fe20000201400 */
[----:B------:R-:W-:-:S02]  /*1ea0*/  HADD2.F32 R51, -RZ, R27.H0_H0 ;  /* 0x2000001bff337230 */ /* 0x000fc40000004100 */
[--C-:B------:R-:W-:Y:S02]  /*1eb0*/  HADD2.F32 R48, -RZ, R31.reuse.H1_H1 ;  /* 0x3000001fff307230 */ /* 0x100fe40000004100 */
[----:B------:R-:W-:Y:S01]  /*1ec0*/  HADD2.F32 R53, -RZ, R31.H0_H0 ;  /* 0x2000001fff357230 */ /* 0x000fe20000004100 */
[----:B0----5:R-:W-:Y:S01]  /*1ed0*/  IADD3 R13, PT, PT, -R23, UR4, RZ ;  /* 0x00000004170d7c10 */ /* 0x021fe2000fffe1ff */
[--C-:B------:R-:W-:Y:S02]  /*1ee0*/  HADD2.F32 R42, -RZ, R26.reuse.H1_H1 ;  /* 0x3000001aff2a7230 */ /* 0x100fe40000004100 */
[----:B------:R-:W-:Y:S01]  /*1ef0*/  HADD2.F32 R47, -RZ, R26.H0_H0 ;  /* 0x2000001aff2f7230 */ /* 0x000fe20000004100 */
[----:B------:R-:W-:Y:S01]  /*1f00*/  I2FP.F32.S32 R39, R13 ;  /* 0x0000000d00277245 */ /* 0x000fe20000201400 */
        /* <DEDUP_REMOVED lines=19> */
[----:B------:R-:W0:Y:S01]  /*2040*/  MUFU.SIN R9, R20 ;  /* 0x0000001400097308 */ /* 0x000e220000000400 */
[----:B------:R-:W-:Y:S01]  /*2050*/  FMUL.RZ R11, R11, 0.15915493667125701904 ;  /* 0x3e22f9830b0b7820 */ /* 0x000fe2000040c000 */
[C---:B--2---:R-:W-:Y:S01]  /*2060*/  FMUL.FTZ R10, R39.reuse, R12 ;  /* 0x0000000c270a7220 */ /* 0x044fe20000410000 */
[----:B------:R-:W-:Y:S02]  /*2070*/  HADD2.F32 R12, -RZ, R24.H1_H1 ;  /* 0x30000018ff0c7230 */ /* 0x000fe40000004100 */
[----:B------:R-:W-:Y:S02]  /*2080*/  HADD2.F32 R24, -RZ, R25.H1_H1 ;  /* 0x30000019ff187230 */ /* 0x000fe40000004100 */
[----:B------:R-:W-:Y:S01]  /*2090*/  FMUL.RZ R40, R10, 0.15915493667125701904 ;  /* 0x3e22f9830a287820 */ /* 0x000fe2000040c000 */
[----:B---3--:R-:W-:Y:S01]  /*20a0*/  FMUL.FTZ R10, R39, R14 ;  /* 0x0000000e270a7220 */ /* 0x008fe20000410000 */
[----:B------:R1:W2:Y:S01]  /*20b0*/  MUFU.COS R7, R20 ;  /* 0x0000001400077308 */ /* 0x0002a20000000000 */
[----:B------:R-:W-:-:S07]  /*20c0*/  HADD2.F32 R25, -RZ, R28.H0_H0 ;  /* 0x2000001cff197230 */ /* 0x000fce0000004100 */
[----:B------:R-:W3:Y:S01]  /*20d0*/  MUFU.COS R13, R11 ;  /* 0x0000000b000d7308 */ /* 0x000ee20000000000 */
[----:B-1----:R-:W-:Y:S02]  /*20e0*/  HADD2.F32 R20, -RZ, R28.H1_H1 ;  /* 0x3000001cff147230 */ /* 0x002fe40000004100 */
[----:B------:R-:W-:Y:S01]  /*20f0*/  FMUL.RZ R28, R10, 0.15915493667125701904 ;  /* 0x3e22f9830a1c7820 */ /* 0x000fe2000040c000 */
[-C--:B0-----:R-:W-:Y:S02]  /*2100*/  FMUL.FTZ R10, R12, R9.reuse ;  /* 0x000000090c0a7220 */ /* 0x081fe40000410000 */
[----:B------:R-:W-:Y:S02]  /*2110*/  FMUL.FTZ R14, R20, R9 ;  /* 0x00000009140e7220 */ /* 0x000fe40000410000 */
[----:B------:R0:W1:Y:S01]  /*2120*/  MUFU.SIN R15, R11 ;  /* 0x0000000b000f7308 */ /* 0x0000620000000400 */
[-C--:B--2---:R-:W-:Y:S01]  /*2130*/  FMUL.FTZ R12, R12, R7.reuse ;  /* 0x000000070c0c7220 */ /* 0x084fe20000410000 */
[-C--:B------:R-:W-:Y:S01]  /*2140*/  FMUL.FTZ R20, R20, R7.reuse ;  /* 0x0000000714147220 */ /* 0x080fe20000410000 */
[-C--:B------:R-:W-:Y:S01]  /*2150*/  FFMA.FTZ R10, R41, R7.reuse, -R10 ;  /* 0x00000007290a7223 */ /* 0x080fe2000001080a */
[----:B------:R-:W-:-:S04]  /*2160*/  FFMA.FTZ R14, R25, R7, -R14 ;  /* 0x00000007190e7223 */ /* 0x000fc8000001080e */
[----:B------:R-:W2:Y:S01]  /*2170*/  MUFU.COS R21, R40 ;  /* 0x0000002800157308 */ /* 0x000ea20000000000 */
[-C--:B0-----:R-:W-:Y:S01]  /*2180*/  FFMA.FTZ R11, R41, R9.reuse, R12 ;  /* 0x00000009290b7223 */ /* 0x081fe2000001000c */
[----:B------:R-:W-:Y:S01]  /*2190*/  FFMA.FTZ R9, R25, R9, R20 ;  /* 0x0000000919097223 */ /* 0x000fe20000010014 */
[----:B---3--:R-:W-:-:S05]  /*21a0*/  FMUL.FTZ R20, R24, R13 ;  /* 0x0000000d18147220 */ /* 0x008fca0000410000 */
[----:B------:R0:W3:Y:S01]  /*21b0*/  MUFU.SIN R27, R40 ;  /* 0x00000028001b7308 */ /* 0x0000e20000000400 */
[-C--:B-1----:R-:W-:Y:S01]  /*21c0*/  FMUL.FTZ R12, R24, R15.reuse ;  /* 0x0000000f180c7220 */ /* 0x082fe20000410000 */
[CC--:B------:R-:W-:Y:S01]  /*21d0*/  FMUL.FTZ R24, R26.reuse, R15.reuse ;  /* 0x0000000f1a187220 */ /* 0x0c0fe20000410000 */
[C---:B------:R-:W-:Y:S01]  /*21e0*/  FFMA.FTZ R25, R43.reuse, R15, R20 ;  /* 0x0000000f2b197223 */ /* 0x040fe20000010014 */
[-C--:B------:R-:W-:Y:S01]  /*21f0*/  FMUL.FTZ R26, R26, R13.reuse ;  /* 0x0000000d1a1a7220 */ /* 0x080fe20000410000 */
[-C--:B------:R-:W-:Y:S01]  /*2200*/  FFMA.FTZ R12, R43, R13.reuse, -R12 ;  /* 0x0000000d2b0c7223 */ /* 0x080fe2000001080c */
[C---:B------:R-:W-:Y:S02]  /*2210*/  FFMA.FTZ R29, R45.reuse, R13, -R24 ;  /* 0x0000000d2d1d7223 */ /* 0x040fe40000010818 */
[----:B------:R-:W1:Y:S01]  /*2220*/  MUFU.SIN R39, R28 ;  /* 0x0000001c00277308 */ /* 0x000e620000000400 */
[----:B------:R-:W-:Y:S01]  /*2230*/  FFMA.FTZ R26, R45, R15, R26 ;  /* 0x0000000f2d1a7223 */ /* 0x000fe2000001001a */
[-C--:B--2---:R-:W-:Y:S01]  /*2240*/  FMUL.FTZ R24, R42, R21.reuse ;  /* 0x000000152a187220 */ /* 0x084fe20000410000 */
[----:B0-----:R-:W-:Y:S01]  /*2250*/  FMUL.FTZ R40, R44, R21 ;  /* 0x000000152c287220 */ /* 0x001fe20000410000 */
[----:B------:R-:W-:-:S02]  /*2260*/  F2FP.F16.F32.PACK_AB R25, R25, R12 ;  /* 0x0000000c1919723e */ /* 0x000fc400000000ff */
[----:B------:R-:W-:Y:S02]  /*2270*/  F2FP.F16.F32.PACK_AB R29, R26, R29 ;  /* 0x0000001d1a1d723e */ /* 0x000fe400000000ff */
[----:B------:R0:W2:Y:S01]  /*2280*/  MUFU.COS R31, R28 ;  /* 0x0000001c001f7308 */ /* 0x0000a20000000000 */
[-C--:B---3--:R-:W-:Y:S01]  /*2290*/  FFMA.FTZ R7, R47, R27.reuse, R24 ;  /* 0x0000001b2f077223 */ /* 0x088fe20000010018 */
[----:B------:R-:W-:-:S04]  /*22a0*/  FMUL.FTZ R20, R42, R27 ;  /* 0x0000001b2a147220 */ /* 0x000fc80000410000 */
[----:B------:R-:W-:Y:S01]  /*22b0*/  FFMA.FTZ R20, R47, R21, -R20 ;  /* 0x000000152f147223 */ /* 0x000fe20000010814 */
[----:B0-----:R-:W-:Y:S01]  /*22c0*/  FMUL.FTZ R28, R44, R27 ;  /* 0x0000001b2c1c7220 */ /* 0x001fe20000410000 */
[-C--:B-1----:R-:W-:Y:S01]  /*22d0*/  FMUL.FTZ R24, R46, R39.reuse ;  /* 0x000000272e187220 */ /* 0x082fe20000410000 */
[----:B------:R-:W-:Y:S01]  /*22e0*/  FMUL.FTZ R42, R48, R39 ;  /* 0x00000027302a7220 */ /* 0x000fe20000410000 */
[C---:B------:R-:W-:Y:S01]  /*22f0*/  FFMA.FTZ R27, R49.reuse, R27, R40 ;  /* 0x0000001b311b7223 */ /* 0x040fe20000010028 */
[----:B------:R-:W-:Y:S01]  /*2300*/  FFMA.FTZ R30, R49, R21, -R28 ;  /* 0x00000015311e7223 */ /* 0x000fe2000001081c */
[----:B------:R-:W-:Y:S01]  /*2310*/  F2FP.F16.F32.PACK_AB R26, R7, R20 ;  /* 0x00000014071a723e */ /* 0x000fe200000000ff */
[-C--:B--2---:R-:W-:Y:S01]  /*2320*/  FMUL.FTZ R28, R46, R31.reuse ;  /* 0x0000001f2e1c7220 */ /* 0x084fe20000410000 */
        /* <DEDUP_REMOVED lines=10> */
.L_x_3013:
[----:B------:R-:W-:Y:S05]  /*23d0*/  BSYNC.RECONVERGENT B1 ;  /* 0x0000000000017941 */ /* 0x000fea0003800200 */
.L_x_3012:
[----:B------:R-:W-:Y:S02]  /*23e0*/  LOP3.LUT R10, R29, 0xffff, RZ, 0xc0, !PT ;  /* 0x0000ffff1d0a7812 */ /* 0x000fe400078ec0ff */
[----:B------:R-:W-:Y:S02]  /*23f0*/  LOP3.LUT R12, R25, 0xffff, RZ, 0xc0, !PT ;  /* 0x0000ffff190c7812 */ /* 0x000fe400078ec0ff */
[----:B------:R-:W-:Y:S01]  /*2400*/  PRMT R7, R31, 0x7732, RZ ;  /* 0x000077321f077816 */ /* 0x000fe200000000ff */
[----:B------:R-:W-:Y:S01]  /*2410*/  IMAD.WIDE.U32 R10, R10, 0x10000, RZ ;  /* 0x000100000a0a7825 */ /* 0x000fe200078e00ff */
[C---:B------:R-:W-:Y:S02]  /*2420*/  PRMT R20, R30.reuse, 0x7732, RZ ;  /* 0x000077321e147816 */ /* 0x040fe400000000ff */
[----:B------:R-:W-:Y:S01]  /*2430*/  PRMT R15, R30, 0x5410, R31 ;  /* 0x000054101e0f7816 */ /* 0x000fe2000000001f */
[----:B------:R-:W-:Y:S01]  /*2440*/  IMAD.WIDE.U32 R12, R12, 0x10000, RZ ;  /* 0x000100000c0c7825 */ /* 0x000fe200078e00ff */
[----:B------:R-:W-:-:S02]  /*2450*/  LOP3.LUT R14, R10, 0xffff, R28, 0xf8, !PT ;  /* 0x0000ffff0a0e7812 */ /* 0x000fc400078ef81c */
[----:B------:R-:W-:Y:S02]  /*2460*/  PRMT R41, R20, 0x5410, R7 ;  /* 0x0000541014297816 */ /* 0x000fe40000000007 */
[----:B------:R-:W-:Y:S02]  /*2470*/  PRMT R10, R29, 0x7732, RZ ;  /* 0x000077321d0a7816 */ /* 0x000fe400000000ff */
[----:B------:R-:W-:Y:S02]  /*2480*/  LOP3.LUT R20, R12, 0xffff, R24, 0xf8, !PT ;  /* 0x0000ffff0c147812 */ /* 0x000fe400078ef818 */
[----:B------:R-:W-:Y:S02]  /*2490*/  PRMT R21, R26, 0x5410, R27 ;  /* 0x000054101a157816 */ /* 0x000fe4000000001b */
[----:B------:R-:W-:Y:S02]  /*24a0*/  PRMT R12, R25, 0x7732, RZ ;  /* 0x00007732190c7816 */ /* 0x000fe400000000ff */
[----:B------:R-:W-:-:S02]  /*24b0*/  PRMT R7, R27, 0x7732, RZ ;  /* 0x000077321b077816 */ /* 0x000fc400000000ff */
[----:B------:R-:W-:Y:S02]  /*24c0*/  PRMT R40, R26, 0x7732, RZ ;  /* 0x000077321a287816 */ /* 0x000fe400000000ff */
[----:B------:R-:W-:Y:S01]  /*24d0*/  LOP3.LUT R15, R15, R11, RZ, 0xfc, !PT ;  /* 0x0000000b0f0f7212 */ /* 0x000fe200078efcff */
[----:B------:R-:W-:Y:S01]  /*24e0*/  IMAD.WIDE.U32 R10, R10, 0x10000, RZ ;  /* 0x000100000a0a7825 */ /* 0x000fe200078e00ff */
[----:B------:R-:W-:Y:S02]  /*24f0*/  PRMT R42, R24, 0x7732, RZ ;  /* 0x00007732182a7816 */ /* 0x000fe400000000ff */
[----:B------:R-:W-:Y:S01]  /*2500*/  LOP3.LUT R21, R21, R13, RZ, 0xfc, !PT ;  /* 0x0000000d15157212 */ /* 0x000fe200078efcff */
[----:B------:R-:W-:Y:S01]  /*2510*/  IMAD.WIDE.U32 R12, R12, 0x10000, RZ ;  /* 0x000100000c0c7825 */ /* 0x000fe200078e00ff */
[----:B------:R-:W-:Y:S01]  /*2520*/  PRMT R9, R28, 0x7732, RZ ;  /* 0x000077321c097816 */ /* 0x000fe200000000ff */
[----:B------:R0:W-:Y:S01]  /*2530*/  STS.64 [R6], R14 ;  /* 0x0000000e06007388 */ /* 0x0001e20000000a00 */
[----:B------:R-:W-:-:S02]  /*2540*/  PRMT R39, R40, 0x5410, R7 ;  /* 0x0000541028277816 */ /* 0x000fc40000000007 */
[----:B------:R-:W-:Y:S02]  /*2550*/  MOV R7, R42 ;  /* 0x0000002a00077202 */ /* 0x000fe40000000f00 */
[----:B------:R-:W-:Y:S02]  /*2560*/  LOP3.LUT R11, R41, R11, RZ, 0xfc, !PT ;  /* 0x0000000b290b7212 */ /* 0x000fe400078efcff */
[----:B------:R-:W-:Y:S02]  /*2570*/  LOP3.LUT R10, R10, R9, RZ, 0xfc, !PT ;  /* 0x000000090a0a7212 */ /* 0x000fe400078efcff */
[----:B------:R-:W-:Y:S02]  /*2580*/  LOP3.LUT R13, R39, R13, RZ, 0xfc, !PT ;  /* 0x0000000d270d7212 */ /* 0x000fe400078efcff */
[----:B------:R-:W-:Y:S01]  /*2590*/  LOP3.LUT R12, R12, R7, RZ, 0xfc, !PT ;  /* 0x000000070c0c7212 */ /* 0x000fe200078efcff */
[----:B------:R0:W-:Y:S04]  /*25a0*/  STS.64 [R4], R10 ;  /* 0x0000000a04007388 */ /* 0x0001e80000000a00 */
[----:B------:R0:W-:Y:S04]  /*25b0*/  STS.64 [R8], R20 ;  /* 0x0000001408007388 */ /* 0x0001e80000000a00 */
[----:B------:R0:W-:Y:S02]  /*25c0*/  STS.64 [R5], R12 ;  /* 0x0000000c05007388 */ /* 0x0001e40000000a00 */
.L_x_3011:
[----:B------:R-:W-:Y:S05]  /*25d0*/  BSYNC.RECONVERGENT B0 ;  /* 0x0000000000007941 */ /* 0x000fea0003800200 */
.L_x_3010:
[----:B------:R-:W-:Y:S01]  /*25e0*/  BAR.SYNC.DEFER_BLOCKING 0x0 ;  /* 0x0000000000007b1d */ /* 0x000fe20000010000 */
[----:B------:R-:W-:-:S04]  /*25f0*/  @!P6 IMAD R36, R37, R36, R38 ;  /* 0x000000242524e224 */ /* 0x000fc800078e0226 */
[C---:B------:R-:W-:Y:S01]  /*2600*/  @!P6 IMAD R0, R36.reuse, 0x2, R0 ;  /* 0x000000022400e824 */ /* 0x040fe200078e0200 */
[----:B------:R-:W-:-:S04]  /*2610*/  @!P6 LEA R3, R36, R3, 0x1 ;  /* 0x000000032403e211 */ /* 0x000fc800078e08ff */
[----:B------:R1:W2:Y:S04]  /*2620*/  @!P6 LDS.128 R24, [R0] ;  /* 0x000000000018e984 */ /* 0x0002a80000000c00 */
[----:B------:R1:W3:Y:S01]  /*2630*/  @!P6 LDS.128 R28, [R3] ;  /* 0x00000000031ce984 */ /* 0x0002e20000000c00 */
[----:B------:R-:W-:Y:S06]  /*2640*/  BAR.SYNC.DEFER_BLOCKING 0x0 ;  /* 0x0000000000007b1d */ /* 0x000fec0000010000 */
.L_x_3008:
[----:B------:R-:W-:Y:S05]  /*2650*/  BSYNC.RECONVERGENT B6 ;  /* 0x0000000000067941 */ /* 0x000fea0003800200 */
.L_x_3006:
[----:B------:R-:W-:Y:S01]  /*2660*/  ISETP.GT.U32.AND P0, PT, R33, 0x1f, PT ;  /* 0x0000001f2100780c */ /* 0x000fe20003f04070 */
[----:B-1----:R-:W-:-:S12]  /*2670*/  IMAD.MOV.U32 R0, RZ, RZ, -0x800001 ;  /* 0xff7fffffff007424 */ /* 0x002fd800078e00ff */
[----:B------:R-:W-:Y:S05]  /*2680*/  @P0 BRA `(.L_x_3014) ;  /* 0x0000000000d80947 */ /* 0x000fea0003800000 */
[----:B0-----:R-:W0:Y:S01]  /*2690*/  S2R R10, SR_CgaCtaId ;  /* 0x00000000000a7919 */ /* 0x001e220000008800 */
[----:B------:R-:W1:Y:S01]  /*26a0*/  LDCU UR4, c[0x0][0x3f4] ;  /* 0x00007e80ff0477ac */ /* 0x000e620008000800 */
[----:B------:R-:W4:Y:S01]  /*26b0*/  LDC.64 R4, c[0x0][0x3b8] ;  /* 0x0000ee00ff047b82 */ /* 0x000f220000000a00 */
[----:B------:R-:W-:Y:S01]  /*26c0*/  MOV R7, 0x400 ;  /* 0x0000040000077802 */ /* 0x000fe20000000f00 */
[----:B--23--:R-:W-:-:S03]  /*26d0*/  HMUL2 R12, R25, R29 ;  /* 0x0000001d190c7232 */ /* 0x00cfc60000000000 */
[----:B------:R-:W-:Y:S01]  /*26e0*/  IADD3 R3, PT, PT, R7, 0x20, RZ ;  /* 0x0000002007037810 */ /* 0x000fe20007ffe0ff */
[----:B------:R-:W-:-:S04]  /*26f0*/  HFMA2 R13, R24, R28, R12 ;  /* 0x0000001c180d7231 */ /* 0x000fc8000000000c */
[----:B------:R-:W-:-:S04]  /*2700*/  HFMA2 R13, R26, R30, R13 ;  /* 0x0000001e1a0d7231 */ /* 0x000fc8000000000d */
[----:B------:R-:W-:Y:S02]  /*2710*/  HFMA2 R13, R27, R31, R13 ;  /* 0x0000001f1b0d7231 */ /* 0x000fe4000000000d */
[----:B-1----:R-:W-:Y:S02]  /*2720*/  IMAD R35, R35, UR4, RZ ;  /* 0x0000000423237c24 */ /* 0x002fe4000f8e02ff */
[----:B------:R-:W-:Y:S01]  /*2730*/  IMAD R6, R33, UR4, R18 ;  /* 0x0000000421067c24 */ /* 0x000fe2000f8e0212 */
[----:B------:R-:W-:Y:S01]  /*2740*/  UMOV UR4, 0xffffffff ;  /* 0xffffffff00047882 */ /* 0x000fe20000000000 */
[----:B------:R-:W-:Y:S02]  /*2750*/  HADD2.F32 R8, -RZ, R13.H1_H1 ;  /* 0x3000000dff087230 */ /* 0x000fe40000004100 */
[----:B------:R-:W-:Y:S01]  /*2760*/  IMAD R35, R35, 0x20, R6 ;  /* 0x0000002023237824 */ /* 0x000fe200078e0206 */
[----:B0-----:R-:W-:-:S04]  /*2770*/  LEA R6, R10, R3, 0x18 ;  /* 0x000000030a067211 */ /* 0x001fc800078ec0ff */
[----:B------:R-:W-:Y:S01]  /*2780*/  SHF.L.U32 R3, R35, 0x3, RZ ;  /* 0x0000000323037819 */ /* 0x000fe200000006ff */
[----:B------:R-:W-:-:S04]  /*2790*/  IMAD R6, R33, 0x10, R6 ;  /* 0x0000001021067824 */ /* 0x000fc800078e0206 */
[----:B----4-:R-:W-:Y:S01]  /*27a0*/  IMAD.WIDE R4, R3, 0x2, R4 ;  /* 0x0000000203047825 */ /* 0x010fe200078e0204 */
[----:B------:R0:W-:Y:S03]  /*27b0*/  STS.128 [R6], R24 ;  /* 0x0000001806007388 */ /* 0x0001e60000000c00 */
[----:B------:R-:W-:Y:S01]  /*27c0*/  HADD2.F32 R3, -RZ, R13.H0_H0 ;  /* 0x2000000dff037230 */ /* 0x000fe20000004100 */
[----:B------:R0:W-:Y:S04]  /*27d0*/  STG.E.128 desc[UR36][R4.64], R28 ;  /* 0x0000001c04007986 */ /* 0x0001e8000c101d24 */
[----:B------:R-:W-:Y:S01]  /*27e0*/  FADD.FTZ R13, R3, R8 ;  /* 0x00000008030d7221 */ /* 0x000fe20000010000 */
[----:B------:R-:W-:Y:S06]  /*27f0*/  BRA.DIV UR4, `(.L_x_3015) ;  /* 0x0000009204e07947 */ /* 0x000fec000b800000 */
        /* <DEDUP_REMOVED lines=9> */
.L_x_3142:
        /* <DEDUP_REMOVED lines=8> */
[----:B-----5:R-:W-:-:S07]  /*2910*/  @P0 IADD3 R0, PT, PT, -R23, R16, RZ ;  /* 0x0000001017000210 */ /* 0x020fce0007ffe1ff */
[----:B------:R-:W2:Y:S01]  /*2920*/  @P0 LDC.64 R4, c[0x0][0x438] ;  /* 0x00010e00ff040b82 */ /* 0x000ea20000000a00 */
[----:B0-----:R-:W-:-:S04]  /*2930*/  @P0 IMAD R3, R87, R6, R0 ;  /* 0x0000000657030224 */ /* 0x001fc800078e0200 */
[----:B------:R-:W-:-:S04]  /*2940*/  @P0 IMAD R3, R3, R6, R0 ;  /* 0x0000000603030224 */ /* 0x000fc800078e0200 */
[----:B--2---:R-:W-:-:S06]  /*2950*/  @P0 IMAD.WIDE R4, R3, 0x2, R4 ;  /* 0x0000000203040825 */ /* 0x004fcc00078e0204 */
[----:B------:R-:W2:Y:S01]  /*2960*/  @P0 LDG.E.U16 R4, desc[UR36][R4.64] ;  /* 0x0000002404040981 */ /* 0x000ea2000c1e1500 */
[----:B------:R-:W-:Y:S01]  /*2970*/  VIADD R7, R7, 0x220 ;  /* 0x0000022007077836 */ /* 0x000fe20000000000 */
[----:B------:R-:W-:Y:S01]  /*2980*/  IADD3 R6, PT, PT, -R19, R16, RZ ;  /* 0x0000001013067210 */ /* 0x000fe20007ffe1ff */
[----:B-1----:R-:W-:-:S03]  /*2990*/  FMUL.FTZ R0, R14, UR4 ;  /* 0x000000040e007c20 */ /* 0x002fc60008410000 */
[----:B------:R-:W-:-:S05]  /*29a0*/  LEA R7, R10, R7, 0x18 ;  /* 0x000000070a077211 */ /* 0x000fca00078ec0ff */
[----:B------:R-:W-:Y:S02]  /*29b0*/  IMAD R7, R6, 0x4, R7 ;  /* 0x0000000406077824 */ /* 0x000fe400078e0207 */
[----:B--2---:R-:W-:-:S05]  /*29c0*/  @P0 HADD2.F32 R3, -RZ, R4.H0_H0 ;  /* 0x20000004ff030230 */ /* 0x004fca0000004100 */
[----:B------:R-:W-:-:S05]  /*29d0*/  @P0 FADD.FTZ R0, R0, R3 ;  /* 0x0000000300000221 */ /* 0x000fca0000010000 */
[----:B------:R1:W-:Y:S02]  /*29e0*/  STS [R7], R0 ;  /* 0x0000000007007388 */ /* 0x0003e40000000800 */
.L_x_3014:
[----:B------:R-:W-:Y:S05]  /*29f0*/  WARPSYNC.ALL ;  /* 0x0000000000007948 */ /* 0x000fea0003800000 */
[----:B------:R-:W-:Y:S01]  /*2a00*/  IADD3 R3, PT, PT, -R19, R16, RZ ;  /* 0x0000001013037210 */ /* 0x000fe20007ffe1ff */
[----:B------:R-:W4:Y:S01]  /*2a10*/  S2UR UR17, SR_CgaCtaId ;  /* 0x00000000001179c3 */ /* 0x000f220000008800 */
[----:B------:R-:W2:Y:S01]  /*2a20*/  LDCU UR5, c[0x0][0x3f0] ;  /* 0x00007e00ff0577ac */ /* 0x000ea20008000800 */
[----:B0-----:R-:W-:Y:S01]  /*2a30*/  SHF.R.U32.HI R12, RZ, 0x1, R33 ;  /* 0x00000001ff0c7819 */ /* 0x001fe20000011621 */
[----:B------:R-:W-:Y:S01]  /*2a40*/  BSSY B0, `(.L_x_3016) ;  /* 0x00003cb000007945 */ /* 0x000fe20003800000 */
[----:B------:R-:W-:Y:S01]  /*2a50*/  VIADD R4, R3, 0xf ;  /* 0x0000000f03047836 */ /* 0x000fe20000000000 */
[----:B------:R-:W-:Y:S01]  /*2a60*/  UMOV UR16, 0x400 ;  /* 0x0000040000107882 */ /* 0x000fe20000000000 */
[----:B------:R-:W0:Y:S01]  /*2a70*/  LDCU UR19, c[0x0][0x3f8] ;  /* 0x00007f00ff1377ac */ /* 0x000e220008000800 */
[----:B------:R-:W-:-:S02]  /*2a80*/  LOP3.LUT R6, R32, 0x8, RZ, 0xc0, !PT ;  /* 0x0000000820067812 */ /* 0x000fc400078ec0ff */
[----:B------:R-:W-:Y:S01]  /*2a90*/  SHF.R.S32.HI R5, RZ, 0x1f, R4 ;  /* 0x0000001fff057819 */ /* 0x000fe20000011404 */
[----:B------:R-:W-:Y:S01]  /*2aa0*/  UIADD3 UR4, UPT, UPT, UR16, 0x20, URZ ;  /* 0x0000002010047890 */ /* 0x000fe2000fffe0ff */
[----:B------:R-:W0:Y:S02]  /*2ab0*/  LDCU UR20, c[0x0][0x410] ;  /* 0x00008200ff1477ac */ /* 0x000e240008000800 */
[----:B------:R-:W-:Y:S01]  /*2ac0*/  LEA.HI R5, R5, R4, RZ, 0x4 ;  /* 0x0000000405057211 */ /* 0x000fe200078f20ff */
[----:B------:R-:W0:Y:S03]  /*2ad0*/  LDCU.64 UR6, c[0x0][0x3c8] ;  /* 0x00007900ff0677ac */ /* 0x000e260008000a00 */
[----:B------:R-:W-:Y:S01]  /*2ae0*/  LOP3.LUT R10, R5, 0xfffffff0, RZ, 0xc0, !PT ;  /* 0xfffffff0050a7812 */ /* 0x000fe200078ec0ff */
[----:B--2---:R-:W-:Y:S01]  /*2af0*/  IMAD R4, R34, UR5, R87 ;  /* 0x0000000522047c24 */ /* 0x004fe2000f8e0257 */
[----:B------:R-:W2:Y:S01]  /*2b00*/  LDCU.64 UR8, c[0x0][0x3b8] ;  /* 0x00007700ff0877ac */ /* 0x000ea20008000a00 */
[----:B------:R-:W-:Y:S01]  /*2b10*/  BAR.SYNC.DEFER_BLOCKING 0x0 ;  /* 0x0000000000007b1d */ /* 0x000fe20000010000 */
[----:B------:R-:W-:Y:S01]  /*2b20*/  ISETP.GE.AND P0, PT, R12, R10, PT ;  /* 0x0000000a0c00720c */ /* 0x000fe20003f06270 */
[----:B----4-:R-:W-:Y:S01]  /*2b30*/  ULEA UR4, UR17, UR4, 0x18 ;  /* 0x0000000411047291 */ /* 0x010fe2000f8ec0ff */
[----:B------:R-:W-:-:S03]  /*2b40*/  SHF.L.U32 R4, R4, 0x8, RZ ;  /* 0x0000000804047819 */ /* 0x000fc600000006ff */
[----:B------:R-:W4:Y:S01]  /*2b50*/  LDCU.64 UR10, c[0x0][0x438] ;  /* 0x00008700ff0a77ac */ /* 0x000f220008000a00 */
[----:B------:R-:W0:Y:S07]  /*2b60*/  LDCU.64 UR12, c[0x0][0x448] ;  /* 0x00008900ff0c77ac */ /* 0x000e2e0008000a00 */
[----:B------:R-:W-:Y:S05]  /*2b70*/  @P0 BRA `(.L_x_3017) ;  /* 0x0000003800dc0947 */ /* 0x000fea0003800000 */
[----:B------:R-:W1:Y:S01]  /*2b80*/  LDC R5, c[0x0][0x3f4] ;  /* 0x0000fd00ff057b82 */ /* 0x000e620000000800 */
[----:B------:R-:W2:Y:S01]  /*2b90*/  LDCU.64 UR14, c[0x0][0x420] ;  /* 0x00008400ff0e77ac */ /* 0x000ea20008000a00 */
[----:B------:R-:W0:Y:S01]  /*2ba0*/  LDS.64 R84, [R6+UR4] ;  /* 0x0000000406547984 */ /* 0x000e220008000a00 */
[----:B------:R-:W-:Y:S01]  /*2bb0*/  IMAD.IADD R10, R19, 0x1, R10 ;  /* 0x00000001130a7824 */ /* 0x000fe200078e020a */
[----:B------:R-:W3:Y:S02]  /*2bc0*/  LDCU UR18, c[0x0][0x440] ;  /* 0x00008800ff1277ac */ /* 0x000ee40008000800 */
[----:B------:R-:W0:Y:S01]  /*2bd0*/  LDS.64 R82, [R6+UR4+0x10] ;  /* 0x0000100406527984 */ /* 0x000e220008000a00 */
[----:B------:R-:W-:-:S03]  /*2be0*/  UIADD3 UR5, UPT, UPT, UR16, 0x220, URZ ;  /* 0x0000022010057890 */ /* 0x000fc6000fffe0ff */
[----:B------:R-:W0:Y:S01]  /*2bf0*/  LDS.64 R80, [R6+UR4+0x20] ;  /* 0x0000200406507984 */ /* 0x000e220008000a00 */
[----:B------:R-:W-:-:S03]  /*2c00*/  ULEA UR5, UR17, UR5, 0x18 ;  /* 0x0000000511057291 */ /* 0x000fc6000f8ec0ff */
[----:B------:R-:W0:Y:S04]  /*2c10*/  LDS.64 R78, [R6+UR4+0x30] ;  /* 0x00003004064e7984 */ /* 0x000e280008000a00 */
[----:B------:R-:W0:Y:S01]  /*2c20*/  LDS.64 R76, [R6+UR4+0x40] ;  /* 0x00004004064c7984 */ /* 0x000e220008000a00 */
[----:B--2---:R-:W-:-:S03]  /*2c30*/  ISETP.NE.U32.AND P0, PT, RZ, UR14, PT ;  /* 0x0000000eff007c0c */ /* 0x004fc6000bf05070 */
[----:B------:R-:W2:Y:S01]  /*2c40*/  LDS.64 R74, [R6+UR4+0x50] ;  /* 0x00005004064a7984 */ /* 0x000ea20008000a00 */
[----:B---3--:R-:W-:Y:S01]  /*2c50*/  IMAD R150, R87, UR18, R16 ;  /* 0x0000001257967c24 */ /* 0x008fe2000f8e0210 */
[----:B-1----:R-:W-:Y:S02]  /*2c60*/  IABS R5, R5 ;  /* 0x0000000500057213 */ /* 0x002fe40000000000 */
[----:B------:R-:W1:Y:S01]  /*2c70*/  LDS.64 R72, [R6+UR4+0x60] ;  /* 0x0000600406487984 */ /* 0x000e620008000a00 */
[----:B------:R-:W-:Y:S01]  /*2c80*/  ISETP.NE.AND.EX P0, PT, RZ, UR15, PT, P0 ;  /* 0x0000000fff007c0c */ /* 0x000fe2000bf05300 */
[----:B------:R-:W3:Y:S02]  /*2c90*/  I2F.RP R7, R5 ;  /* 0x0000000500077306 */ /* 0x000ee40000209400 */
[----:B------:R-:W0:Y:S04]  /*2ca0*/  LDS.64 R70, [R6+UR4+0x70] ;  /* 0x0000700406467984 */ /* 0x000e280008000a00 */
[----:B------:R-:W0:Y:S04]  /*2cb0*/  LDS.64 R68, [R6+UR4+0x80] ;  /* 0x0000800406447984 */ /* 0x000e280008000a00 */
[----:B------:R-:W0:Y:S04]  /*2cc0*/  LDS.64 R66, [R6+UR4+0x90] ;  /* 0x0000900406427984 */ /* 0x000e280008000a00 */
[----:B------:R-:W0:Y:S01]  /*2cd0*/  LDS.64 R64, [R6+UR4+0xa0] ;  /* 0x0000a00406407984 */ /* 0x000e220008000a00 */
[----:B---3--:R-:W3:Y:S03]  /*2ce0*/  MUFU.RCP R7, R7 ;  /* 0x0000000700077308 */ /* 0x008ee60000001000 */
[----:B------:R-:W0:Y:S04]  /*2cf0*/  LDS.64 R62, [R6+UR4+0xb0] ;  /* 0x0000b004063e7984 */ /* 0x000e280008000a00 */
[----:B------:R-:W0:Y:S04]  /*2d00*/  LDS.64 R60, [R6+UR4+0xc0] ;  /* 0x0000c004063c7984 */ /* 0x000e280008000a00 */
[----:B------:R-:W0:Y:S04]  /*2d10*/  LDS.64 R58, [R6+UR4+0xd0] ;  /* 0x0000d004063a7984 */ /* 0x000e280008000a00 */
[----:B------:R-:W0:Y:S01]  /*2d20*/  LDS.64 R56, [R6+UR4+0xe0] ;  /* 0x0000e00406387984 */ /* 0x000e220008000a00 */
[----:B---3--:R-:W-:-:S03]  /*2d30*/  VIADD R8, R7, 0xffffffe ;  /* 0x0ffffffe07087836 */ /* 0x008fc60000000000 */
[----:B------:R-:W3:Y:S01]  /*2d40*/  LDS.64 R54, [R6+UR4+0xf0] ;  /* 0x0000f00406367984 */ /* 0x000ee20008000a00 */
[----:B------:R-:W-:Y:S01]  /*2d50*/  IMAD.IADD R7, R19, 0x1, R12 ;  /* 0x0000000113077824 */ /* 0x000fe200078e020c */
[----:B------:R4:W2:Y:S02]  /*2d60*/  F2I.FTZ.U32.TRUNC.NTZ R9, R8 ;  /* 0x0000000800097305 */ /* 0x0008a4000021f000 */
[----:B------:R-:W0:Y:S01]  /*2d70*/  LDS.64 R52, [R6+UR4+0x100] ;  /* 0x0001000406347984 */ /* 0x000e220008000a00 */
[----:B------:R-:W-:-:S03]  /*2d80*/  IMAD R150, R150, UR18, R7 ;  /* 0x0000001296967c24 */ /* 0x000fc6000f8e0207 */
[----:B------:R-:W0:Y:S01]  /*2d90*/  LDS.64 R50, [R6+UR4+0x110] ;  /* 0x0001100406327984 */ /* 0x000e220008000a00 */
[----:B----4-:R-:W-:-:S03]  /*2da0*/  HFMA2 R8, -RZ, RZ, 0, 0 ;  /* 0x00000000ff087431 */ /* 0x010fc600000001ff */
[----:B------:R-:W4:Y:S04]  /*2db0*/  LDS.64 R48, [R6+UR4+0x120] ;  /* 0x0001200406307984 */ /* 0x000f280008000a00 */
[----:B------:R-:W0:Y:S01]  /*2dc0*/  LDS.64 R46, [R6+UR4+0x130] ;  /* 0x00013004062e7984 */ /* 0x000e220008000a00 */
[----:B--2---:R-:W-:-:S03]  /*2dd0*/  IADD3 R14, PT, PT, RZ, -R9, RZ ;  /* 0x80000009ff0e7210 */ /* 0x004fc60007ffe0ff */
[----:B------:R-:W2:Y:S02]  /*2de0*/  LDS.64 R44, [R6+UR4+0x140] ;  /* 0x00014004062c7984 */ /* 0x000ea40008000a00 */
[----:B------:R-:W-:Y:S02]  /*2df0*/  IMAD R11, R14, R5, RZ ;  /* 0x000000050e0b7224 */ /* 0x000fe400078e02ff */
[----:B------:R-:W0:Y:S02]  /*2e00*/  LDS.64 R42, [R6+UR4+0x150] ;  /* 0x00015004062a7984 */ /* 0x000e240008000a00 */
[----:B------:R-:W-:Y:S02]  /*2e10*/  IMAD.HI.U32 R8, R9, R11, R8 ;  /* 0x0000000b09087227 */ /* 0x000fe400078e0008 */
[----:B------:R-:W0:Y:S04]  /*2e20*/  LDS.64 R40, [R6+UR4+0x160] ;  /* 0x0001600406287984 */ /* 0x000e280008000a00 */
        /* <DEDUP_REMOVED lines=8> */
[----:B------:R1:W0:Y:S02]  /*2eb0*/  LDS.64 R20, [R6+UR4+0x1f0] ;  /* 0x0001f00406147984 */ /* 0x0002240008000a00 */
[----:B-1----:R-:W-:-:S04]  /*2ec0*/  IADD3 R6, P1, P2, R86, UR14, R7 ;  /* 0x0000000e56067c10 */ /* 0x002fc8000fa3e007 */
[----:B------:R-:W-:Y:S02]  /*2ed0*/  IADD3.X R9, PT, PT, R22, UR15, RZ, P1, P2 ;  /* 0x0000000f16097c10 */ /* 0x000fe40008fe44ff */
[----:B--234-:R-:W-:-:S07]  /*2ee0*/  LEA R22, R12, UR5, 0x2 ;  /* 0x000000050c167c11 */ /* 0x01cfce000f8e10ff */
.L_x_3077:
[----:B------:R-:W1:Y:S01]  /*2ef0*/  LDC R15, c[0x0][0x3f4] ;  /* 0x0000fd00ff0f7b82 */ /* 0x000e620000000800 */
[----:B------:R-:W-:Y:S01]  /*2f00*/  IABS R151, R7 ;  /* 0x0000000700977213 */ /* 0x000fe20000000000 */
[----:B0-----:R-:W-:Y:S01]  /*2f10*/  @P0 IMAD.MOV.U32 R13, RZ, RZ, R9 ;  /* 0x000000ffff0d0224 */ /* 0x001fe200078e0009 */
[----:B------:R-:W-:-:S03]  /*2f20*/  @P0 MOV R12, R6 ;  /* 0x00000006000c0202 */ /* 0x000fc60000000f00 */
[----:B------:R-:W-:Y:S01]  /*2f30*/  IMAD.HI.U32 R14, R8, R151, RZ ;  /* 0x00000097080e7227 */ /* 0x000fe200078e00ff */
[----:B------:R-:W-:Y:S01]  /*2f40*/  ISETP.GE.AND P2, PT, R7, RZ, PT ;  /* 0x000000ff0700720c */ /* 0x000fe20003f46270 */
[----:B-----5:R2:W5:Y:S01]  /*2f50*/  @P0 LDG.E.U8 R11, desc[UR36][R12.64] ;  /* 0x000000240c0b0981 */ /* 0x020562000c1e1100 */
[----:B------:R-:W-:Y:S02]  /*2f60*/  BSSY.RECONVERGENT B1, `(.L_x_3018) ;  /* 0x0000029000017945 */ /* 0x000fe40003800200 */
[----:B------:R-:W-:Y:S02]  /*2f70*/  IADD3 R14, PT, PT, -R14, RZ, RZ ;  /* 0x000000ff0e0e7210 */ /* 0x000fe40007ffe1ff */
[----:B-1----:R-:W-:Y:S02]  /*2f80*/  IABS R153, R15 ;  /* 0x0000000f00997213 */ /* 0x002fe40000000000 */
[----:B------:R-:W-:-:S03]  /*2f90*/  ISETP.NE.AND P3, PT, R15, RZ, PT ;  /* 0x000000ff0f00720c */ /* 0x000fc60003f65270 */
[----:B------:R-:W-:-:S05]  /*2fa0*/  IMAD R14, R153, R14, R151 ;  /* 0x0000000e990e7224 */ /* 0x000fca00078e0297 */
[----:B------:R-:W-:-:S13]  /*2fb0*/  ISETP.GT.U32.AND P1, PT, R5, R14, PT ;  /* 0x0000000e0500720c */ /* 0x000fda0003f24070 */
[----:B------:R-:W-:-:S05]  /*2fc0*/  @!P1 IMAD.IADD R14, R14, 0x1, -R153 ;  /* 0x000000010e0e9824 */ /* 0x000fca00078e0a99 */
[----:B------:R-:W-:-:S13]  /*2fd0*/  ISETP.GT.U32.AND P1, PT, R5, R14, PT ;  /* 0x0000000e0500720c */ /* 0x000fda0003f24070 */
[----:B------:R-:W-:Y:S02]  /*2fe0*/  @!P1 IADD3 R14, PT, PT, R14, -R153, RZ ;  /* 0x800000990e0e9210 */ /* 0x000fe40007ffe0ff */
[----:B------:R-:W-:-:S03]  /*2ff0*/  ISETP.GE.AND P1, PT, R7, R16, PT ;  /* 0x000000100700720c */ /* 0x000fc60003f26270 */
[----:B------:R-:W-:Y:S01]  /*3000*/  @!P2 IMAD.MOV R14, RZ, RZ, -R14 ;  /* 0x000000ffff0ea224 */ /* 0x000fe200078e0a0e */
[----:B------:R-:W-:-:S04]  /*3010*/  @!P3 LOP3.LUT R14, RZ, R15, RZ, 0x33, !PT ;  /* 0x0000000fff0eb212 */ /* 0x000fc800078e33ff */
[----:B--2---:R-:W-:-:S05]  /*3020*/  IADD3 R12, PT, PT, R14, R15, RZ ;  /* 0x0000000f0e0c7210 */ /* 0x004fca0007ffe0ff */
[----:B------:R-:W-:-:S05]  /*3030*/  IMAD R12, R15, 0x4, R12 ;  /* 0x000000040f0c7824 */ /* 0x000fca00078e020c */
[----:B------:R-:W-:-:S05]  /*3040*/  LEA R12, R15, R12, 0x1 ;  /* 0x0000000c0f0c7211 */ /* 0x000fca00078e08ff */
[----:B------:R-:W-:-:S05]  /*3050*/  IMAD R12, R15, 0x2, R12 ;  /* 0x000000020f0c7824 */ /* 0x000fca00078e020c */
[----:B------:R-:W-:-:S05]  /*3060*/  LEA R12, R15, R12, 0x1 ;  /* 0x0000000c0f0c7211 */ /* 0x000fca00078e08ff */
[----:B------:R-:W-:-:S05]  /*3070*/  IMAD R12, R15, 0x2, R12 ;  /* 0x000000020f0c7824 */ /* 0x000fca00078e020c */
[----:B------:R-:W-:Y:S01]  /*3080*/  LEA R152, R15, R12, 0x1 ;  /* 0x0000000c0f987211 */ /* 0x000fe200078e08ff */
[----:B------:R-:W-:Y:S06]  /*3090*/  @P1 BRA `(.L_x_3019) ;  /* 0x0000000000541947 */ /* 0x000fec0003800000 */
[----:B------:R-:W1:Y:S02]  /*30a0*/  S2UR UR5, SR_CTAID.Y ;  /* 0x00000000000579c3 */ /* 0x000e640000002600 */
[----:B-1----:R-:W-:-:S05]  /*30b0*/  IMAD R87, R15, UR5, RZ ;  /* 0x000000050f577c24 */ /* 0x002fca000f8e02ff */
[----:B------:R-:W-:-:S04]  /*30c0*/  IADD3 R13, P2, PT, R87, R14, RZ ;  /* 0x0000000e570d7210 */ /* 0x000fc80007f5e0ff */
[----:B------:R-:W-:Y:S02]  /*30d0*/  LEA.HI.X.SX32 R86, R87, RZ, 0x1, P2 ;  /* 0x000000ff57567211 */ /* 0x000fe400010f0eff */
[----:B0-----:R-:W-:-:S04]  /*30e0*/  LEA R12, P2, R13, UR6, 0x2 ;  /* 0x000000060d0c7c11 */ /* 0x001fc8000f8410ff */
[----:B------:R-:W-:-:S05]  /*30f0*/  LEA.HI.X R13, R13, UR7, R86, 0x2, P2 ;  /* 0x000000070d0d7c11 */ /* 0x000fca00090f1456 */
[----:B------:R-:W2:Y:S01]  /*3100*/  LDG.E R12, desc[UR36][R12.64] ;  /* 0x000000240c0c7981 */ /* 0x000ea2000c1e1900 */
[----:B------:R-:W-:Y:S01]  /*3110*/  IMAD R87, R15, UR19, RZ ;  /* 0x000000130f577c24 */ /* 0x000fe2000f8e02ff */
[----:B------:R-:W0:Y:S02]  /*3120*/  S2R R86, SR_TID.X ;  /* 0x0000000000567919 */ /* 0x000e240000002100 */
[----:B0-----:R-:W-:-:S05]  /*3130*/  IMAD.SHL.U32 R86, R86, 0x4, RZ ;  /* 0x0000000456567824 */ /* 0x001fca00078e00ff */
[----:B------:R-:W-:Y:S01]  /*3140*/  LOP3.LUT R86, R86, 0x4, RZ, 0xc0, !PT ;  /* 0x0000000456567812 */ /* 0x000fe200078ec0ff */
[----:B--2---:R-:W-:-:S05]  /*3150*/  IMAD R87, R12, R87, RZ ;  /* 0x000000570c577224 */ /* 0x004fca00078e02ff */
[----:B------:R-:W-:Y:S01]  /*3160*/  LEA R151, R87, R14, 0x5 ;  /* 0x0000000e57977211 */ /* 0x000fe200078e28ff */
[----:B------:R-:W-:-:S04]  /*3170*/  IMAD R87, R4, R15, R86 ;  /* 0x0000000f04577224 */ /* 0x000fc800078e0256 */
[----:B------:R-:W-:Y:S01]  /*3180*/  IMAD.SHL.U32 R86, R151, 0x8, RZ ;  /* 0x0000000897567824 */ /* 0x000fe200078e00ff */
[----:B------:R-:W-:-:S04]  /*3190*/  SHF.R.S32.HI R151, RZ, 0x1f, R87 ;  /* 0x0000001fff977819 */ /* 0x000fc80000011457 */
[----:B------:R-:W-:-:S04]  /*31a0*/  IADD3 R87, P2, PT, R86, R87, RZ ;  /* 0x0000005756577210 */ /* 0x000fc80007f5e0ff */
[----:B------:R-:W-:Y:S02]  /*31b0*/  LEA.HI.X.SX32 R12, R86, R151, 0x1, P2 ;  /* 0x00000097560c7211 */ /* 0x000fe400010f0eff */
[----:B------:R-:W-:-:S04]  /*31c0*/  LEA R86, P2, R87, UR8, 0x1 ;  /* 0x0000000857567c11 */ /* 0x000fc8000f8408ff */
[----:B------:R-:W-:-:S06]  /*31d0*/  LEA.HI.X R87, R87, UR9, R12, 0x1, P2 ;  /* 0x0000000957577c11 */ /* 0x000fcc00090f0c0c */
[----:B------:R-:W5:Y:S03]  /*31e0*/  LDG.E.64 R86, desc[UR36][R86.64] ;  /* 0x0000002456567981 */ /* 0x000f66000c1e1b00 */
.L_x_3019:
[----:B0-----:R-:W-:Y:S05]  /*31f0*/  BSYNC.RECONVERGENT B1 ;  /* 0x0000000000017941 */ /* 0x001fea0003800200 */
.L_x_3018:
        /* <DEDUP_REMOVED lines=10> */
[----:B------:R-:W-:Y:S01]  /*32a0*/  IMAD R91, R15, 0x2, R14 ;  /* 0x000000020f5b7824 */ /* 0x000fe200078e020e */
[----:B------:R-:W1:Y:S02]  /*32b0*/  S2R R88, SR_TID.X ;  /* 0x0000000000587919 */ /* 0x000e640000002100 */
[----:B-1----:R-:W-:-:S04]  /*32c0*/  SHF.L.U32 R90, R88, 0x2, RZ ;  /* 0x00000002585a7819 */ /* 0x002fc800000006ff */
[----:B------:R-:W-:-:S05]  /*32d0*/  LOP3.LUT R90, R90, 0x4, RZ, 0xc0, !PT ;  /* 0x000000045a5a7812 */ /* 0x000fca00078ec0ff */
[----:B------:R-:W-:-:S05]  /*32e0*/  IMAD R90, R4, R15, R90 ;  /* 0x0000000f045a7224 */ /* 0x000fca00078e025a */
[----:B0-----:R-:W-:Y:S01]  /*32f0*/  SHF.R.S32.HI R13, RZ, 0x1f, R90 ;  /* 0x0000001fff0d7819 */ /* 0x001fe2000001145a */
[----:B--2---:R-:W-:Y:S02]  /*3300*/  IMAD R88, R12, R89, RZ ;  /* 0x000000590c587224 */ /* 0x004fe400078e02ff */
[----:B------:R-:W-:-:S03]  /*3310*/  IMAD.IADD R89, R14, 0x1, R15 ;  /* 0x000000010e597824 */ /* 0x000fc600078e020f */
[----:B------:R-:W-:-:S04]  /*3320*/  SHF.L.U32 R88, R88, 0x8, RZ ;  /* 0x0000000858587819 */ /* 0x000fc800000006ff */
[----:B------:R-:W-:Y:S01]  /*3330*/  LEA R89, R89, R88, 0x3 ;  /* 0x0000005859597211 */ /* 0x000fe200078e18ff */
[----:B------:R-:W-:-:S03]  /*3340*/  IMAD.U32 R88, R91, 0x8, R88 ;  /* 0x000000085b587824 */ /* 0x000fc600078e0058 */
[C---:B------:R-:W-:Y:S02]  /*3350*/  IADD3 R91, P2, PT, R90.reuse, R89, RZ ;  /* 0x000000595a5b7210 */ /* 0x040fe40007f5e0ff */
[----:B------:R-:W-:Y:S02]  /*3360*/  IADD3 R12, P3, PT, R90, R88, RZ ;  /* 0x000000585a0c7210 */ /* 0x000fe40007f7e0ff */
[-C--:B------:R-:W-:Y:S02]  /*3370*/  LEA.HI.X.SX32 R154, R89, R13.reuse, 0x1, P2 ;  /* 0x0000000d599a7211 */ /* 0x080fe400010f0eff */
[----:B------:R-:W-:Y:S02]  /*3380*/  LEA.HI.X.SX32 R13, R88, R13, 0x1, P3 ;  /* 0x0000000d580d7211 */ /* 0x000fe400018f0eff */
[----:B------:R-:W-:Y:S02]  /*3390*/  LEA R88, P2, R91, UR8, 0x1 ;  /* 0x000000085b587c11 */ /* 0x000fe4000f8408ff */
[----:B------:R-:W-:-:S02]  /*33a0*/  LEA R90, P3, R12, UR8, 0x1 ;  /* 0x000000080c5a7c11 */ /* 0x000fc4000f8608ff */
[----:B------:R-:W-:Y:S02]  /*33b0*/  LEA.HI.X R89, R91, UR9, R154, 0x1, P2 ;  /* 0x000000095b597c11 */ /* 0x000fe400090f0c9a */
[----:B------:R-:W-:-:S04]  /*33c0*/  LEA.HI.X R91, R12, UR9, R13, 0x1, P3 ;  /* 0x000000090c5b7c11 */ /* 0x000fc800098f0c0d */
[----:B------:R-:W5:Y:S04]  /*33d0*/  LDG.E.64 R88, desc[UR36][R88.64] ;  /* 0x0000002458587981 */ /* 0x000f68000c1e1b00 */
[----:B------:R-:W5:Y:S02]  /*33e0*/  LDG.E.64 R90, desc[UR36][R90.64] ;  /* 0x000000245a5a7981 */ /* 0x000f64000c1e1b00 */
.L_x_3021:
[----:B------:R-:W-:Y:S05]  /*33f0*/  BSYNC.RECONVERGENT B1 ;  /* 0x0000000000017941 */ /* 0x000fea0003800200 */
.L_x_3020:
        /* <DEDUP_REMOVED lines=9> */
[C---:B------:R-:W-:Y:S01]  /*3490*/  IMAD R93, R15.reuse, UR19, RZ ;  /* 0x000000130f5d7c24 */ /* 0x040fe2000f8e02ff */
[----:B------:R-:W-:Y:S01]  /*34a0*/  IADD3 R92, PT, PT, R14, R15, RZ ;  /* 0x0000000f0e5c7210 */ /* 0x000fe20007ffe0ff */
[----:B------:R-:W0:Y:S04]  /*34b0*/  S2R R94, SR_TID.X ;  /* 0x00000000005e7919 */ /* 0x000e280000002100 */
[----:B------:R-:W-:Y:S02]  /*34c0*/  IMAD R92, R15, 0x2, R92 ;  /* 0x000000020f5c7824 */ /* 0x000fe400078e025c */
[----:B0-----:R-:W-:-:S05]  /*34d0*/  IMAD.SHL.U32 R95, R94, 0x4, RZ ;  /* 0x000000045e5f7824 */ /* 0x001fca00078e00ff */
[----:B------:R-:W-:-:S05]  /*34e0*/  LOP3.LUT R95, R95, 0x4, RZ, 0xc0, !PT ;  /* 0x000000045f5f7812 */ /* 0x000fca00078ec0ff */
[----:B------:R-:W-:Y:S02]  /*34f0*/  IMAD R95, R4, R15, R95 ;  /* 0x0000000f045f7224 */ /* 0x000fe400078e025f */
[----:B--2---:R-:W-:Y:S01]  /*3500*/  IMAD R94, R12, R93, RZ ;  /* 0x0000005d0c5e7224 */ /* 0x004fe200078e02ff */
[----:B------:R-:W-:-:S04]  /*3510*/  LEA R93, R15, R14, 0x2 ;  /* 0x0000000e0f5d7211 */ /* 0x000fc800078e10ff */
[C---:B------:R-:W-:Y:S01]  /*3520*/  LEA R92, R94.reuse, R92, 0x5 ;  /* 0x0000005c5e5c7211 */ /* 0x040fe200078e28ff */
[----:B------:R-:W-:-:S03]  /*3530*/  IMAD R93, R94, 0x20, R93 ;  /* 0x000000205e5d7824 */ /* 0x000fc600078e025d */
[----:B------:R-:W-:Y:S01]  /*3540*/  SHF.L.U32 R12, R92, 0x3, RZ ;  /* 0x000000035c0c7819 */ /* 0x000fe200000006ff */
[----:B------:R-:W-:Y:S01]  /*3550*/  IMAD.SHL.U32 R13, R93, 0x8, RZ ;  /* 0x000000085d0d7824 */ /* 0x000fe200078e00ff */
[----:B------:R-:W-:Y:S02]  /*3560*/  SHF.R.S32.HI R92, RZ, 0x1f, R95 ;  /* 0x0000001fff5c7819 */ /* 0x000fe4000001145f */
[C---:B------:R-:W-:Y:S02]  /*3570*/  IADD3 R93, P2, PT, R95.reuse, R12, RZ ;  /* 0x0000000c5f5d7210 */ /* 0x040fe40007f5e0ff */
[----:B------:R-:W-:Y:S02]  /*3580*/  IADD3 R95, P3, PT, R95, R13, RZ ;  /* 0x0000000d5f5f7210 */ /* 0x000fe40007f7e0ff */
[-C--:B------:R-:W-:Y:S02]  /*3590*/  LEA.HI.X.SX32 R154, R12, R92.reuse, 0x1, P2 ;  /* 0x0000005c0c9a7211 */ /* 0x080fe400010f0eff */
[----:B------:R-:W-:-:S02]  /*35a0*/  LEA.HI.X.SX32 R12, R13, R92, 0x1, P3 ;  /* 0x0000005c0d0c7211 */ /* 0x000fc400018f0eff */
[----:B------:R-:W-:Y:S02]  /*35b0*/  LEA R92, P2, R93, UR8, 0x1 ;  /* 0x000000085d5c7c11 */ /* 0x000fe4000f8408ff */
[----:B------:R-:W-:Y:S02]  /*35c0*/  LEA R94, P3, R95, UR8, 0x1 ;  /* 0x000000085f5e7c11 */ /* 0x000fe4000f8608ff */
[----:B------:R-:W-:Y:S02]  /*35d0*/  LEA.HI.X R93, R93, UR9, R154, 0x1, P2 ;  /* 0x000000095d5d7c11 */ /* 0x000fe400090f0c9a */
[----:B------:R-:W-:-:S04]  /*35e0*/  LEA.HI.X R95, R95, UR9, R12, 0x1, P3 ;  /* 0x000000095f5f7c11 */ /* 0x000fc800098f0c0c */
[----:B------:R-:W5:Y:S04]  /*35f0*/  LDG.E.64 R92, desc[UR36][R92.64] ;  /* 0x000000245c5c7981 */ /* 0x000f68000c1e1b00 */
[----:B------:R-:W5:Y:S02]  /*3600*/  LDG.E.64 R94, desc[UR36][R94.64] ;  /* 0x000000245e5e7981 */ /* 0x000f64000c1e1b00 */
.L_x_3023:
[----:B------:R-:W-:Y:S05]  /*3610*/  BSYNC.RECONVERGENT B1 ;  /* 0x0000000000017941 */ /* 0x000fea0003800200 */
.L_x_3022:
        /* <DEDUP_REMOVED lines=9> */
[----:B------:R-:W-:Y:S01]  /*36b0*/  IADD3 R96, PT, PT, R14, R15, RZ ;  /* 0x0000000f0e607210 */ /* 0x000fe20007ffe0ff */
[C---:B------:R-:W-:Y:S01]  /*36c0*/  IMAD R97, R15.reuse, UR19, RZ ;  /* 0x000000130f617c24 */ /* 0x040fe2000f8e02ff */
[----:B------:R-:W0:Y:S02]  /*36d0*/  S2R R151, SR_TID.X ;  /* 0x0000000000977919 */ /* 0x000e240000002100 */
[----:B------:R-:W-:Y:S01]  /*36e0*/  LEA R96, R15, R96, 0x2 ;  /* 0x000000600f607211 */ /* 0x000fe200078e10ff */
[----:B0-----:R-:W-:-:S05]  /*36f0*/  IMAD.SHL.U32 R151, R151, 0x4, RZ ;  /* 0x0000000497977824 */ /* 0x001fca00078e00ff */
        /* <DEDUP_REMOVED lines=11> */
.L_x_3025:
[----:B------:R-:W-:Y:S05]  /*37b0*/  BSYNC.RECONVERGENT B1 ;  /* 0x0000000000017941 */ /* 0x000fea0003800200 */
.L_x_3024:
        /* <DEDUP_REMOVED lines=9> */
[----:B------:R-:W-:Y:S02]  /*3850*/  IMAD.IADD R98, R14, 0x1, R15 ;  /* 0x000000010e627824 */ /* 0x000fe400078e020f */
[C---:B------:R-:W-:Y:S01]  /*3860*/  IMAD R99, R15.reuse, UR19, RZ ;  /* 0x000000130f637c24 */ /* 0x040fe2000f8e02ff */
[----:B------:R-:W0:Y:S02]  /*3870*/  S2R R151, SR_TID.X ;  /* 0x0000000000977919 */ /* 0x000e240000002100 */
[----:B------:R-:W-:-:S04]  /*3880*/  LEA R98, R15, R98, 0x2 ;  /* 0x000000620f627211 */ /* 0x000fc800078e10ff */
[----:B------:R-:W-:Y:S01]  /*3890*/  IADD3 R98, PT, PT, R98, R15, RZ ;  /* 0x0000000f62627210 */ /* 0x000fe20007ffe0ff */
        /* <DEDUP_REMOVED lines=12> */
.L_x_3027:
[----:B------:R-:W-:Y:S05]  /*3960*/  BSYNC.RECONVERGENT B1 ;  /* 0x0000000000017941 */ /* 0x000fea0003800200 */
.L_x_3026:
        /* <DEDUP_REMOVED lines=11> */
[----:B------:R-:W0:Y:S01]  /*3a20*/  S2R R102, SR_TID.X ;  /* 0x0000000000667919 */ /* 0x000e220000002100 */
[----:B------:R-:W-:-:S05]  /*3a30*/  IMAD R100, R15, 0x4, R100 ;  /* 0x000000040f647824 */ /* 0x000fca00078e0264 */
[----:B------:R-:W-:Y:S02]  /*3a40*/  LEA R100, R15, R100, 0x1 ;  /* 0x000000640f647211 */ /* 0x000fe400078e08ff */
[----:B0-----:R-:W-:-:S04]  /*3a50*/  SHF.L.U32 R102, R102, 0x2, RZ ;  /* 0x0000000266667819 */ /* 0x001fc800000006ff */
[----:B------:R-:W-:-:S05]  /*3a60*/  LOP3.LUT R103, R102, 0x4, RZ, 0xc0, !PT ;  /* 0x0000000466677812 */ /* 0x000fca00078ec0ff */
[----:B------:R-:W-:-:S05]  /*3a70*/  IMAD R103, R4, R15, R103 ;  /* 0x0000000f04677224 */ /* 0x000fca00078e0267 */
[----:B------:R-:W-:Y:S01]  /*3a80*/  SHF.R.S32.HI R151, RZ, 0x1f, R103 ;  /* 0x0000001fff977819 */ /* 0x000fe20000011467 */
[----:B--2---:R-:W-:-:S04]  /*3a90*/  IMAD R101, R12, R101, RZ ;  /* 0x000000650c657224 */ /* 0x004fc800078e02ff */
[----:B------:R-:W-:Y:S01]  /*3aa0*/  IMAD.SHL.U32 R102, R101, 0x100, RZ ;  /* 0x0000010065667824 */ /* 0x000fe200078e00ff */
[----:B------:R-:W-:-:S03]  /*3ab0*/  LEA R101, R15, R14, 0x3 ;  /* 0x0000000e0f657211 */ /* 0x000fc600078e18ff */
[----:B------:R-:W-:Y:S01]  /*3ac0*/  IMAD R100, R100, 0x8, R102 ;  /* 0x0000000864647824 */ /* 0x000fe200078e0266 */
[----:B------:R-:W-:-:S04]  /*3ad0*/  LEA R12, R101, R102, 0x3 ;  /* 0x00000066650c7211 */ /* 0x000fc800078e18ff */
        /* <DEDUP_REMOVED lines=10> */
.L_x_3029:
[----:B------:R-:W-:Y:S05]  /*3b80*/  BSYNC.RECONVERGENT B1 ;  /* 0x0000000000017941 */ /* 0x000fea0003800200 */
.L_x_3028:
        /* <DEDUP_REMOVED lines=12> */
[----:B------:R-:W-:-:S05]  /*3c50*/  LEA R104, R15, R104, 0x2 ;  /* 0x000000680f687211 */ /* 0x000fca00078e10ff */
[----:B------:R-:W-:-:S04]  /*3c60*/  IMAD R104, R15, 0x2, R104 ;  /* 0x000000020f687824 */ /* 0x000fc800078e0268 */
[----:B------:R-:W-:Y:S01]  /*3c70*/  IMAD R104, R15, 0x2, R104 ;  /* 0x000000020f687824 */ /* 0x000fe200078e0268 */
[----:B0-----:R-:W-:-:S04]  /*3c80*/  SHF.L.U32 R151, R151, 0x2, RZ ;  /* 0x0000000297977819 */ /* 0x001fc800000006ff */
        /* <DEDUP_REMOVED lines=9> */
[----:B------:R-:W-:-:S06]  /*3d20*/  LEA.HI.X R105, R12, UR9, R13, 0x1, P2 ;  /* 0x000000090c697c11 */ /* 0x000fcc00090f0c0d */
[----:B------:R-:W5:Y:S03]  /*3d30*/  LDG.E.64 R104, desc[UR36][R104.64] ;  /* 0x0000002468687981 */ /* 0x000f66000c1e1b00 */
.L_x_3031:
[----:B------:R-:W-:Y:S05]  /*3d40*/  BSYNC.RECONVERGENT B1 ;  /* 0x0000000000017941 */ /* 0x000fea0003800200 */
.L_x_3030:
        /* <DEDUP_REMOVED lines=11> */
[----:B------:R-:W0:Y:S03]  /*3e00*/  S2R R151, SR_TID.X ;  /* 0x0000000000977919 */ /* 0x000e260000002100 */
[----:B------:R-:W-:-:S05]  /*3e10*/  IMAD R106, R15, 0x4, R106 ;  /* 0x000000040f6a7824 */ /* 0x000fca00078e026a */
[----:B------:R-:W-:-:S05]  /*3e20*/  LEA R106, R15, R106, 0x1 ;  /* 0x0000006a0f6a7211 */ /* 0x000fca00078e08ff */
[----:B------:R-:W-:-:S04]  /*3e30*/  IMAD R106, R15, 0x2, R106 ;  /* 0x000000020f6a7824 */ /* 0x000fc800078e026a */
[----:B------:R-:W-:Y:S01]  /*3e40*/  IMAD.IADD R106, R106, 0x1, R15 ;  /* 0x000000016a6a7824 */ /* 0x000fe200078e020f */
        /* <DEDUP_REMOVED lines=12> */
.L_x_3033:
[----:B------:R-:W-:Y:S05]  /*3f10*/  BSYNC.RECONVERGENT B1 ;  /* 0x0000000000017941 */ /* 0x000fea0003800200 */
.L_x_3032:
        /* <DEDUP_REMOVED lines=28> */
.L_x_3035:
[----:B------:R-:W-:Y:S05]  /*40e0*/  BSYNC.RECONVERGENT B1 ;  /* 0x0000000000017941 */ /* 0x000fea0003800200 */
.L_x_3034:
        /* <DEDUP_REMOVED lines=14> */
[----:B------:R-:W-:-:S05]  /*41d0*/  IMAD R110, R15, 0x2, R110 ;  /* 0x000000020f6e7824 */ /* 0x000fca00078e026e */
        /* <DEDUP_REMOVED lines=14> */
.L_x_3037:
[----:B------:R-:W-:Y:S05]  /*42c0*/  BSYNC.RECONVERGENT B1 ;  /* 0x0000000000017941 */ /* 0x000fea0003800200 */
.L_x_3036:
        /* <DEDUP_REMOVED lines=29> */
.L_x_3039:
[----:B------:R-:W-:Y:S05]  /*44a0*/  BSYNC.RECONVERGENT B1 ;  /* 0x0000000000017941 */ /* 0x000fea0003800200 */
.L_x_3038:
        /* <DEDUP_REMOVED lines=15> */
[----:B------:R-:W-:-:S05]  /*45a0*/  LEA R114, R15, R114, 0x1 ;  /* 0x000000720f727211 */ /* 0x000fca00078e08ff */
[----:B------:R-:W-:Y:S01]  /*45b0*/  IMAD R114, R15, 0x2, R114 ;  /* 0x000000020f727824 */ /* 0x000fe200078e0272 */
[----:B0-----:R-:W-:-:S04]  /*45c0*/  SHF.L.U32 R151, R151, 0x2, RZ ;  /* 0x0000000297977819 */ /* 0x001fc800000006ff */
[----:B------:R-:W-:-:S05]  /*45d0*/  LOP3.LUT R151, R151, 0x4, RZ, 0xc0, !PT ;  /* 0x0000000497977812 */ /* 0x000fca00078ec0ff */
[----:B------:R-:W-:Y:S02]  /*45e0*/  IMAD R151, R4, R15, R151 ;  /* 0x0000000f04977224 */ /* 0x000fe400078e0297 */
[----:B--2---:R-:W-:Y:S02]  /*45f0*/  IMAD R115, R12, R115, RZ ;  /* 0x000000730c737224 */ /* 0x004fe400078e02ff */
[----:B------:R-:W-:-:S05]  /*4600*/  IMAD.IADD R12, R114, 0x1, R15 ;  /* 0x00000001720c7824 */ /* 0x000fca00078e020f */
        /* <DEDUP_REMOVED lines=8> */
.L_x_3041:
[----:B------:R-:W-:Y:S05]  /*4690*/  BSYNC.RECONVERGENT B1 ;  /* 0x0000000000017941 */ /* 0x000fea0003800200 */
.L_x_3040:
        /* <DEDUP_REMOVED lines=10> */
[----:B------:R-:W1:Y:S02]  /*4740*/  S2R R116, SR_TID.X ;  /* 0x0000000000747919 */ /* 0x000e640000002100 */
[----:B-1----:R-:W-:-:S04]  /*4750*/  SHF.L.U32 R116, R116, 0x2, RZ ;  /* 0x0000000274747819 */ /* 0x002fc800000006ff */
[----:B------:R-:W-:-:S05]  /*4760*/  LOP3.LUT R116, R116, 0x4, RZ, 0xc0, !PT ;  /* 0x0000000474747812 */ /* 0x000fca00078ec0ff */
[----:B------:R-:W-:-:S05]  /*4770*/  IMAD R151, R4, R15, R116 ;  /* 0x0000000f04977224 */ /* 0x000fca00078e0274 */
[----:B0-----:R-:W-:Y:S01]  /*4780*/  SHF.R.S32.HI R13, RZ, 0x1f, R151 ;  /* 0x0000001fff0d7819 */ /* 0x001fe20000011497 */
        /* <DEDUP_REMOVED lines=15> */
.L_x_3043:
[----:B------:R-:W-:Y:S05]  /*4880*/  BSYNC.RECONVERGENT B1 ;  /* 0x0000000000017941 */ /* 0x000fea0003800200 */
.L_x_3042:
        /* <DEDUP_REMOVED lines=11> */
[----:B------:R-:W0:Y:S02]  /*4940*/  S2R R120, SR_TID.X ;  /* 0x0000000000787919 */ /* 0x000e240000002100 */
[----:B0-----:R-:W-:-:S04]  /*4950*/  SHF.L.U32 R120, R120, 0x2, RZ ;  /* 0x0000000278787819 */ /* 0x001fc800000006ff */
        /* <DEDUP_REMOVED lines=11> */
.L_x_3045:
[----:B------:R-:W-:Y:S05]  /*4a10*/  BSYNC.RECONVERGENT B1 ;  /* 0x0000000000017941 */ /* 0x000fea0003800200 */
.L_x_3044:
        /* <DEDUP_REMOVED lines=24> */
.L_x_3047:
[----:B------:R-:W-:Y:S05]  /*4ba0*/  BSYNC.RECONVERGENT B1 ;  /* 0x0000000000017941 */ /* 0x000fea0003800200 */
.L_x_3046:
        /* <DEDUP_REMOVED lines=24> */
.L_x_3049:
[----:B------:R-:W-:Y:S05]  /*4d30*/  BSYNC.RECONVERGENT B1 ;  /* 0x0000000000017941 */ /* 0x000fea0003800200 */
.L_x_3048:
        /* <DEDUP_REMOVED lines=24> */
.L_x_3051:
[----:B------:R-:W-:Y:S05]  /*4ec0*/  BSYNC.RECONVERGENT B1 ;  /* 0x0000000000017941 */ /* 0x000fea0003800200 */
.L_x_3050:
        /* <DEDUP_REMOVED lines=24> */
.L_x_3053:
[----:B------:R-:W-:Y:S05]  /*5050*/  BSYNC.RECONVERGENT B1 ;  /* 0x0000000000017941 */ /* 0x000fea0003800200 */
.L_x_3052:
        /* <DEDUP_REMOVED lines=24> */
.L_x_3055:
[----:B------:R-:W-:Y:S05]  /*51e0*/  BSYNC.RECONVERGENT B1 ;  /* 0x0000000000017941 */ /* 0x000fea0003800200 */
.L_x_3054:
        /* <DEDUP_REMOVED lines=24> */
.L_x_3057:
[----:B------:R-:W-:Y:S05]  /*5370*/  BSYNC.RECONVERGENT B1 ;  /* 0x0000000000017941 */ /* 0x000fea0003800200 */
.L_x_3056:
        /* <DEDUP_REMOVED lines=24> */
.L_x_3059:
[----:B------:R-:W-:Y:S05]  /*5500*/  BSYNC.RECONVERGENT B1 ;  /* 0x0000000000017941 */ /* 0x000fea0003800200 */
.L_x_3058:
        /* <DEDUP_REMOVED lines=24> */
.L_x_3061:
[----:B------:R-:W-:Y:S05]  /*5690*/  BSYNC.RECONVERGENT B1 ;  /* 0x0000000000017941 */ /* 0x000fea0003800200 */
.L_x_3060:
        /* <DEDUP_REMOVED lines=24> */
.L_x_3063:
[----:B------:R-:W-:Y:S05]  /*5820*/  BSYNC.RECONVERGENT B1 ;  /* 0x0000000000017941 */ /* 0x000fea0003800200 */
.L_x_3062:
        /* <DEDUP_REMOVED lines=24> */
.L_x_3065:
[----:B------:R-:W-:Y:S05]  /*59b0*/  BSYNC.RECONVERGENT B1 ;  /* 0x0000000000017941 */ /* 0x000fea0003800200 */
.L_x_3064:
        /* <DEDUP_REMOVED lines=24> */
.L_x_3067:
[----:B------:R-:W-:Y:S05]  /*5b40*/  BSYNC.RECONVERGENT B1 ;  /* 0x0000000000017941 */ /* 0x000fea0003800200 */
.L_x_3066:
        /* <DEDUP_REMOVED lines=24> */
.L_x_3069:
[----:B------:R-:W-:Y:S05]  /*5cd0*/  BSYNC.RECONVERGENT B1 ;  /* 0x0000000000017941 */ /* 0x000fea0003800200 */
.L_x_3068:
        /* <DEDUP_REMOVED lines=24> */
.L_x_3071:
[----:B------:R-:W-:Y:S05]  /*5e60*/  BSYNC.RECONVERGENT B1 ;  /* 0x0000000000017941 */ /* 0x000fea0003800200 */
.L_x_3070:
        /* <DEDUP_REMOVED lines=10> */
[----:B------:R-:W-:Y:S01]  /*5f10*/  IADD3 R152, PT, PT, R152, R15, RZ ;  /* 0x0000000f98987210 */ /* 0x000fe20007ffe0ff */
[----:B------:R-:W0:Y:S02]  /*5f20*/  S2R R14, SR_TID.X ;  /* 0x00000000000e7919 */ /* 0x000e240000002100 */
        /* <DEDUP_REMOVED lines=12> */
.L_x_3073:
[----:B------:R-:W-:Y:S05]  /*5ff0*/  BSYNC.RECONVERGENT B1 ;  /* 0x0000000000017941 */ /* 0x000fea0003800200 */
.L_x_3072:
[----:B-----5:R-:W-:Y:S02]  /*6000*/  HMUL2 R12, R84, R86 ;  /* 0x00000056540c7232 */ /* 0x020fe40000000000 */
[----:B------:R-:W-:Y:S01]  /*6010*/  HFMA2 R13, R85, R87, -RZ ;  /* 0x00000057550d7231 */ /* 0x000fe200001000ff */
[----:B------:R-:W0:Y:S01]  /*6020*/  S2R R151, SR_TID.X ;  /* 0x0000000000977919 */ /* 0x000e220000002100 */
[----:B------:R-:W-:Y:S01]  /*6030*/  UMOV UR5, 0xffffffff ;  /* 0xffffffff00057882 */ /* 0x000fe20000000000 */
[----:B------:R-:W-:Y:S02]  /*6040*/  HFMA2 R12, R82, R88, R12 ;  /* 0x00000058520c7231 */ /* 0x000fe4000000000c */
[----:B------:R-:W-:Y:S01]  /*6050*/  HFMA2 R13, R83, R89, R13 ;  /* 0x00000059530d7231 */ /* 0x000fe2000000000d */
[----:B------:R-:W-:Y:S01]  /*6060*/  ISETP.NE.AND P2, PT, R11, RZ, P0 ;  /* 0x000000ff0b00720c */ /* 0x000fe20000745270 */
        /* <DEDUP_REMOVED lines=14> */
[----:B0-----:R-:W-:Y:S01]  /*6150*/  LOP3.LUT R151, R151, 0x1, RZ, 0xc0, !PT ;  /* 0x0000000197977812 */ /* 0x001fe200078ec0ff */
        /* <DEDUP_REMOVED lines=51> */
[----:B------:R0:W1:Y:S02]  /*6490*/  SHFL.BFLY PT, R14, R13, 0x1, 0x1f ;  /* 0x0c201f000d0e7f89 */ /* 0x00006400000e0000 */
.L_x_3145:
[----:B------:R-:W-:Y:S01]  /*64a0*/  ISETP.EQ.U32.OR P1, PT, R151, 0x1, P1 ;  /* 0x000000019700780c */ /* 0x000fe20000f22470 */
        /* <DEDUP_REMOVED lines=17> */
[----:B--2---:R-:W-:-:S05]  /*65c0*/  @P1 IMAD.IADD R152, R151, 0x1, R152 ;  /* 0x0000000197981824 */ /* 0x004fca00078e0298 */
        /* <DEDUP_REMOVED lines=10> */
.L_x_3076:
[----:B------:R-:W-:Y:S05]  /*6670*/  BSYNC.RECONVERGENT B1 ;  /* 0x0000000000017941 */ /* 0x000fea0003800200 */
.L_x_3075:
[----:B------:R-:W-:Y:S01]  /*6680*/  IADD3 R7, PT, PT, R7, 0x40, RZ ;  /* 0x0000004007077810 */ /* 0x000fe20007ffe0ff */
[----:B-1----:R-:W-:Y:S01]  /*6690*/  VIADD R22, R22, 0x100 ;  /* 0x0000010016167836 */ /* 0x002fe20000000000 */
[----:B------:R-:W-:Y:S02]  /*66a0*/  IADD3 R6, P2, PT, R6, 0x40, RZ ;  /* 0x0000004006067810 */ /* 0x000fe40007f5e0ff */
[----:B------:R-:W-:Y:S02]  /*66b0*/  ISETP.GE.AND P1, PT, R7, R10, PT ;  /* 0x0000000a0700720c */ /* 0x000fe40003f26270 */
[----:B------:R-:W-:Y:S01]  /*66c0*/  IADD3 R150, PT, PT, R150, 0x40, RZ ;  /* 0x0000004096967810 */ /* 0x000fe20007ffe0ff */
[----:B------:R-:W-:-:S10]  /*66d0*/  IMAD.X R9, RZ, RZ, R9, P2 ;  /* 0x000000ffff097224 */ /* 0x000fd400010e0609 */
[----:B------:R-:W-:Y:S05]  /*66e0*/  @!P1 BRA `(.L_x_3077) ;  /* 0xffffffc800009947 */ /* 0x000fea000383ffff */
.L_x_3017:
[----:B0-2-4-:R-:W-:Y:S05]  /*66f0*/  BSYNC B0 ;  /* 0x0000000000007941 */ /* 0x015fea0003800000 */
.L_x_3016:
[----:B------:R-:W-:-:S03]  /*6700*/  UMOV UR5, 0xffffffff ;  /* 0xffffffff00057882 */ /* 0x000fc60000000000 */
[----:B------:R-:W-:Y:S05]  /*6710*/  BRA.DIV UR5, `(.L_x_3078) ;  /* 0x0000005605b87947 */ /* 0x000fea000b800000 */
[----:B------:R-:W0:Y:S02]  /*6720*/  SHFL.BFLY PT, R14, R0, 0x10, 0x1f ;  /* 0x0e001f00000e7f89 */ /* 0x000e2400000e0000 */
[----:B0-----:R-:W-:-:S05]  /*6730*/  FMNMX.FTZ R13, R14, R0, !PT ;  /* 0x000000000e0d7209 */ /* 0x001fca0007810000 */
[----:B------:R-:W0:Y:S02]  /*6740*/  SHFL.BFLY PT, R14, R13, 0x8, 0x1f ;  /* 0x0d001f000d0e7f89 */ /* 0x000e2400000e0000 */
[----:B0-----:R-:W-:-:S05]  /*6750*/  FMNMX.FTZ R5, R13, R14, !PT ;  /* 0x0000000e0d057209 */ /* 0x001fca0007810000 */
[----:B------:R-:W0:Y:S02]  /*6760*/  SHFL.BFLY PT, R14, R5, 0x4, 0x1f ;  /* 0x0c801f00050e7f89 */ /* 0x000e2400000e0000 */
[----:B0-----:R-:W-:-:S05]  /*6770*/  FMNMX.FTZ R6, R5, R14, !PT ;  /* 0x0000000e05067209 */ /* 0x001fca0007810000 */
[----:B------:R0:W2:Y:S02]  /*6780*/  SHFL.BFLY PT, R14, R6, 0x2, 0x1f ;  /* 0x0c401f00060e7f89 */ /* 0x0000a400000e0000 */
.L_x_3151:
[----:B-1----:R-:W1:Y:S01]  /*6790*/  S2R R0, SR_TID.X ;  /* 0x0000000000007919 */ /* 0x002e620000002100 */
[----:B------:R-:W-:Y:S01]  /*67a0*/  MOV R20, 0x400 ;  /* 0x0000040000147802 */ /* 0x000fe20000000f00 */
[----:B------:R-:W-:Y:S05]  /*67b0*/  WARPSYNC.ALL ;  /* 0x0000000000007948 */ /* 0x000fea0003800000 */
[----:B------:R-:W4:Y:S01]  /*67c0*/  S2R R21, SR_CgaCtaId ;  /* 0x0000000000157919 */ /* 0x000f220000008800 */
[----:B--2---:R-:W-:Y:S02]  /*67d0*/  FMNMX.FTZ R7, R6, R14, !PT ;  /* 0x0000000e06077209 */ /* 0x004fe40007810000 */
[----:B-1----:R-:W-:-:S02]  /*67e0*/  LOP3.LUT P0, R10, R0, 0x1f, RZ, 0xc0, !PT ;  /* 0x0000001f000a7812 */ /* 0x002fc4000780c0ff */
[----:B----4-:R-:W-:-:S11]  /*67f0*/  LEA R5, R21, R20, 0x18 ;  /* 0x0000001415057211 */ /* 0x010fd600078ec0ff */
[----:B0-----:R-:W-:-:S05]  /*6800*/  @!P0 LEA.HI R6, R0, R5, RZ, 0x1d ;  /* 0x0000000500068211 */ /* 0x001fca00078fe8ff */
[----:B------:R-:W-:Y:S01]  /*6810*/  @!P0 STS [R6], R7 ;  /* 0x0000000706008388 */ /* 0x000fe20000000800 */
[----:B------:R-:W-:Y:S01]  /*6820*/  BAR.SYNC.DEFER_BLOCKING 0x0 ;  /* 0x0000000000007b1d */ /* 0x000fe20000010000 */
[C---:B------:R-:W-:Y:S01]  /*6830*/  ISETP.GT.U32.AND P0, PT, R10.reuse, 0x3, PT ;  /* 0x000000030a00780c */ /* 0x040fe20003f04070 */
[----:B------:R-:W-:Y:S01]  /*6840*/  IMAD.MOV.U32 R8, RZ, RZ, -0x800001 ;  /* 0xff7fffffff087424 */ /* 0x000fe200078e00ff */
[----:B------:R-:W-:Y:S01]  /*6850*/  LEA R9, R10, R5, 0x2 ;  /* 0x000000050a097211 */ /* 0x000fe200078e10ff */
[----:B------:R-:W-:-:S04]  /*6860*/  HFMA2 R11, -RZ, RZ, 0, 0 ;  /* 0x00000000ff0b7431 */ /* 0x000fc800000001ff */
[----:B------:R-:W0:Y:S01]  /*6870*/  S2UR UR5, SR_CTAID.Y ;  /* 0x00000000000579c3 */ /* 0x000e220000002600 */
[----:B------:R-:W0:Y:S01]  /*6880*/  LDCU UR4, c[0x0][0x3f4] ;  /* 0x00007e80ff0477ac */ /* 0x000e220008000800 */
[----:B------:R-:W-:Y:S04]  /*6890*/  BSSY.RECONVERGENT B0, `(.L_x_3079) ;  /* 0x000016e000007945 */ /* 0x000fe80003800200 */
[----:B------:R-:W1:Y:S01]  /*68a0*/  @!P0 LDS R8, [R9] ;  /* 0x0000000009088984 */ /* 0x000e620000000800 */
[----:B0-----:R-:W-:-:S04]  /*68b0*/  UIMAD UR4, UR5, UR4, URZ ;  /* 0x00000004050472a4 */ /* 0x001fc8000f8e02ff */
[----:B------:R-:W-:Y:S01]  /*68c0*/  USHF.R.S32.HI UR10, URZ, 0x1f, UR4 ;  /* 0x0000001fff0a7899 */ /* 0x000fe20008011404 */
[----:B-1----:R-:W0:Y:S02]  /*68d0*/  SHFL.BFLY PT, R7, R8, 0x2, 0x1f ;  /* 0x0c401f0008077f89 */ /* 0x002e2400000e0000 */
[----:B0-----:R-:W-:Y:S01]  /*68e0*/  FMNMX.FTZ R12, R7, R8, !PT ;  /* 0x00000008070c7209 */ /* 0x001fe20007810000 */
[----:B------:R-:W-:-:S04]  /*68f0*/  VIADD R8, R16, 0x1 ;  /* 0x0000000110087836 */ /* 0x000fc80000000000 */
[----:B------:R-:W0:Y:S02]  /*6900*/  SHFL.BFLY PT, R7, R12, 0x1, 0x1f ;  /* 0x0c201f000c077f89 */ /* 0x000e2400000e0000 */
[----:B0-----:R-:W-:Y:S02]  /*6910*/  FMNMX.FTZ R6, R12, R7, !PT ;  /* 0x000000070c067209 */ /* 0x001fe40007810000 */
[----:B------:R-:W-:-:S04]  /*6920*/  IADD3 R7, PT, PT, R19, R0, RZ ;  /* 0x0000000013077210 */ /* 0x000fc80007ffe0ff */
[----:B------:R-:W-:Y:S01]  /*6930*/  ISETP.GT.AND P0, PT, R7, R16, PT ;  /* 0x000000100700720c */ /* 0x000fe20003f04270 */
[----:B------:R-:W0:-:S12]  /*6940*/  SHFL.IDX PT, R6, R6, RZ, 0x1f ;  /* 0x00001fff06067589 */ /* 0x000e1800000e0000 */
        /* <DEDUP_REMOVED lines=13> */
[----:B------:R-:W-:-:S12]  /*6a20*/  IMAD.MOV.U32 R11, RZ, RZ, RZ ;  /* 0x000000ffff0b7224 */ /* 0x000fd800078e00ff */
[----:B------:R-:W-:Y:S05]  /*6a30*/  @!P0 BRA `(.L_x_3083) ;  /* 0x00000000004c8947 */ /* 0x000fea0003800000 */
[----:B------:R-:W-:Y:S01]  /*6a40*/  VIADD R12, R20, 0x220 ;  /* 0x00000220140c7836 */ /* 0x000fe20000000000 */
[----:B------:R-:W-:-:S04]  /*6a50*/  LEA.HI R11, R13, 0x1, RZ, 0x19 ;  /* 0x000000010d0b7811 */ /* 0x000fc800078fc8ff */
[----:B------:R-:W-:Y:S01]  /*6a60*/  LOP3.LUT R13, R11, 0x3, RZ, 0xc0, !PT ;  /* 0x000000030b0d7812 */ /* 0x000fe200078ec0ff */
[----:B------:R-:W-:Y:S01]  /*6a70*/  HFMA2 R11, -RZ, RZ, 0, 0 ;  /* 0x00000000ff0b7431 */ /* 0x000fe200000001ff */
[----:B------:R-:W-:Y:S01]  /*6a80*/  LEA R15, R21, R12, 0x18 ;  /* 0x0000000c150f7211 */ /* 0x000fe200078ec0ff */
[----:B------:R-:W-:Y:S02]  /*6a90*/  IMAD.MOV.U32 R12, RZ, RZ, R7 ;  /* 0x000000ffff0c7224 */ /* 0x000fe400078e0007 */
[----:B------:R-:W-:Y:S01]  /*6aa0*/  IMAD.MOV R13, RZ, RZ, -R13 ;  /* 0x000000ffff0d7224 */ /* 0x000fe200078e0a0d */
[----:B------:R-:W-:-:S07]  /*6ab0*/  LEA R14, R0, R15, 0x2 ;  /* 0x0000000f000e7211 */ /* 0x000fce00078e10ff */
.L_x_3084:
[----:B------:R-:W0:Y:S01]  /*6ac0*/  LDS R15, [R14] ;  /* 0x000000000e0f7984 */ /* 0x000e220000000800 */
[----:B------:R-:W-:Y:S01]  /*6ad0*/  IADD3 R13, PT, PT, R13, 0x1, RZ ;  /* 0x000000010d0d7810 */ /* 0x000fe20007ffe0ff */
[----:B------:R-:W-:-:S03]  /*6ae0*/  VIADD R12, R12, 0x80 ;  /* 0x000000800c0c7836 */ /* 0x000fc60000000000 */
        /* <DEDUP_REMOVED lines=8> */
.L_x_3083:
[----:B------:R-:W-:Y:S05]  /*6b70*/  BSYNC.RECONVERGENT B1 ;  /* 0x0000000000017941 */ /* 0x000fea0003800200 */
.L_x_3082:
[----:B------:R-:W-:Y:S05]  /*6b80*/  @!P1 BRA `(.L_x_3080) ;  /* 0x0000001000f89947 */ /* 0x000fea0003800000 */
[----:B------:R-:W-:Y:S01]  /*6b90*/  SHF.L.U32 R13, R19, 0x2, RZ ;  /* 0x00000002130d7819 */ /* 0x000fe200000006ff */
[----:B------:R-:W-:-:S04]  /*6ba0*/  VIADD R20, R20, 0x220 ;  /* 0x0000022014147836 */ /* 0x000fc80000000000 */
[----:B------:R-:W-:Y:S01]  /*6bb0*/  IMAD R13, R12, 0x4, -R13 ;  /* 0x000000040c0d7824 */ /* 0x000fe200078e0a0d */
[----:B------:R-:W-:-:S04]  /*6bc0*/  LEA R20, R21, R20, 0x18 ;  /* 0x0000001415147211 */ /* 0x000fc800078ec0ff */
[----:B------:R-:W-:-:S05]  /*6bd0*/  IADD3 R13, PT, PT, R20, R13, RZ ;  /* 0x0000000d140d7210 */ /* 0x000fca0007ffe0ff */
[----:B------:R-:W0:Y:S04]  /*6be0*/  LDS R15, [R13] ;  /* 0x000000000d0f7984 */ /* 0x000e280000000800 */
[----:B------:R-:W1:Y:S04]  /*6bf0*/  LDS R21, [R13+0x200] ;  /* 0x000200000d157984 */ /* 0x000e680000000800 */
[----:B-----5:R-:W2:Y:S04]  /*6c00*/  LDS R23, [R13+0x400] ;  /* 0x000400000d177984 */ /* 0x020ea80000000800 */
[----:B------:R-:W4:Y:S01]  /*6c10*/  LDS R25, [R13+0x600] ;  /* 0x000600000d197984 */ /* 0x000f220000000800 */
[C---:B0-----:R-:W-:Y:S01]  /*6c20*/  FADD.FTZ R15, -R6.reuse, R15 ;  /* 0x0000000f060f7221 */ /* 0x041fe20000010100 */
[----:B-1----:R-:W-:-:S03]  /*6c30*/  FADD.FTZ R21, -R6, R21 ;  /* 0x0000001506157221 */ /* 0x002fc60000010100 */
[----:B------:R-:W-:Y:S01]  /*6c40*/  FMUL.FTZ R15, R15, 1.4426950216293334961 ;  /* 0x3fb8aa3b0f0f7820 */ /* 0x000fe20000410000 */
[C---:B--2---:R-:W-:Y:S01]  /*6c50*/  FADD.FTZ R23, -R6.reuse, R23 ;  /* 0x0000001706177221 */ /* 0x044fe20000010100 */
[----:B------:R-:W-:Y:S02]  /*6c60*/  FMUL.FTZ R21, R21, 1.4426950216293334961 ;  /* 0x3fb8aa3b15157820 */ /* 0x000fe40000410000 */
[----:B------:R0:W1:Y:S01]  /*6c70*/  MUFU.EX2 R14, R15 ;  /* 0x0000000f000e7308 */ /* 0x0000620000000800 */
[----:B----4-:R-:W-:Y:S01]  /*6c80*/  FADD.FTZ R25, -R6, R25 ;  /* 0x0000001906197221 */ /* 0x010fe20000010100 */
[----:B------:R-:W-:Y:S02]  /*6c90*/  FMUL.FTZ R23, R23, 1.4426950216293334961 ;  /* 0x3fb8aa3b17177820 */ /* 0x000fe40000410000 */
[----:B------:R-:W2:Y:S01]  /*6ca0*/  MUFU.EX2 R20, R21 ;  /* 0x0000001500147308 */ /* 0x000ea20000000800 */
[----:B------:R-:W-:-:S03]  /*6cb0*/  FMUL.FTZ R25, R25, 1.4426950216293334961 ;  /* 0x3fb8aa3b19197820 */ /* 0x000fc60000410000 */
[----:B------:R-:W4:Y:S01]  /*6cc0*/  MUFU.EX2 R22, R23 ;  /* 0x0000001700167308 */ /* 0x000f220000000800 */
[----:B0-----:R-:W-:-:S03]  /*6cd0*/  VIADD R15, R12, 0x200 ;  /* 0x000002000c0f7836 */ /* 0x001fc60000000000 */
[----:B------:R-:W0:Y:S01]  /*6ce0*/  MUFU.EX2 R24, R25 ;  /* 0x0000001900187308 */ /* 0x000e220000000800 */
[----:B-1----:R1:W-:Y:S01]  /*6cf0*/  STS [R13], R14 ;  /* 0x0000000e0d007388 */ /* 0x0023e20000000800 */
[----:B------:R-:W-:Y:S01]  /*6d00*/  ISETP.GT.AND P0, PT, R15, R16, PT ;  /* 0x000000100f00720c */ /* 0x000fe20003f04270 */
[----:B------:R-:W-:Y:S02]  /*6d10*/  FADD.FTZ R11, R11, R14 ;  /* 0x0000000e0b0b7221 */ /* 0x000fe40000010000 */
[----:B--2---:R1:W-:Y:S02]  /*6d20*/  STS [R13+0x200], R20 ;  /* 0x000200140d007388 */ /* 0x0043e40000000800 */
[----:B------:R-:W-:Y:S02]  /*6d30*/  FADD.FTZ R11, R11, R20 ;  /* 0x000000140b0b7221 */ /* 0x000fe40000010000 */
[----:B----4-:R1:W-:Y:S02]  /*6d40*/  STS [R13+0x400], R22 ;  /* 0x000400160d007388 */ /* 0x0103e40000000800 */
[----:B------:R-:W-:-:S02]  /*6d50*/  FADD.FTZ R11, R11, R22 ;  /* 0x000000160b0b7221 */ /* 0x000fc40000010000 */
[----:B0-----:R1:W-:Y:S02]  /*6d60*/  STS [R13+0x600], R24 ;  /* 0x000600180d007388 */ /* 0x0013e40000000800 */
[----:B------:R-:W-:Y:S01]  /*6d70*/  FADD.FTZ R11, R11, R24 ;  /* 0x000000180b0b7221 */ /* 0x000fe20000010000 */
[----:B------:R-:W-:Y:S06]  /*6d80*/  @P0 BRA `(.L_x_3080) ;  /* 0x0000001000780947 */ /* 0x000fec0003800000 */
[----:B------:R-:W-:Y:S01]  /*6d90*/  IADD3 R12, PT, PT, -R15, R16, RZ ;  /* 0x000000100f0c7210 */ /* 0x000fe20007ffe1ff */
[----:B------:R-:W-:Y:S01]  /*6da0*/  BSSY.RECONVERGENT B1, `(.L_x_3085) ;  /* 0x000006b000017945 */ /* 0x000fe20003800200 */
[----:B-1----:R-:W-:Y:S01]  /*6db0*/  VIADD R13, R13, 0xc00 ;  /* 0x00000c000d0d7836 */ /* 0x002fe20000000000 */
[----:B------:R-:W-:Y:S02]  /*6dc0*/  PLOP3.LUT P0, PT, PT, PT, PT, 0x80, 0x8 ;  /* 0x000000000008781c */ /* 0x000fe40003f0f070 */
[----:B------:R-:W-:-:S13]  /*6dd0*/  ISETP.GT.AND P1, PT, R12, 0x5ff, PT ;  /* 0x000005ff0c00780c */ /* 0x000fda0003f24270 */
[----:B------:R-:W-:Y:S05]  /*6de0*/  @!P1 BRA `(.L_x_3086) ;  /* 0x0000000400989947 */ /* 0x000fea0003800000 */
[----:B------:R-:W-:Y:S02]  /*6df0*/  PLOP3.LUT P0, PT, PT, PT, PT, 0x8, 0x80 ;  /* 0x000000000080781c */ /* 0x000fe40003f0e170 */
[----:B------:R-:W-:-:S11]  /*6e00*/  IADD3 R44, PT, PT, R16, -0x5ff, RZ ;  /* 0xfffffa01102c7810 */ /* 0x000fd60007ffe0ff */
.L_x_3087:
[----:B------:R-:W0:Y:S01]  /*6e10*/  LDS R21, [R13+-0x400] ;  /* 0xfffc00000d157984 */ /* 0x000e220000000800 */
[----:B------:R-:W-:-:S03]  /*6e20*/  VIADD R15, R15, 0x800 ;  /* 0x000008000f0f7836 */ /* 0x000fc60000000000 */
[----:B------:R-:W1:Y:S02]  /*6e30*/  LDS R23, [R13+-0x200] ;  /* 0xfffe00000d177984 */ /* 0x000e640000000800 */
[----:B------:R-:W-:Y:S02]  /*6e40*/  ISETP.GE.AND P1, PT, R15, R44, PT ;  /* 0x0000002c0f00720c */ /* 0x000fe40003f26270 */
[----:B------:R-:W2:Y:S04]  /*6e50*/  LDS R25, [R13] ;  /* 0x000000000d197984 */ /* 0x000ea80000000800 */
[----:B------:R-:W4:Y:S04]  /*6e60*/  LDS R27, [R13+0x200] ;  /* 0x000200000d1b7984 */ /* 0x000f280000000800 */
[----:B---3--:R-:W3:Y:S04]  /*6e70*/  LDS R29, [R13+0x400] ;  /* 0x000400000d1d7984 */ /* 0x008ee80000000800 */
        /* <DEDUP_REMOVED lines=15> */
[C---:B----4-:R-:W-:Y:S01]  /*6f70*/  FADD.FTZ R27, -R6.reuse, R27 ;  /* 0x0000001b061b7221 */ /* 0x050fe20000010100 */
[----:B------:R-:W-:Y:S01]  /*6f80*/  FMUL.FTZ R25, R25, 1.4426950216293334961 ;  /* 0x3fb8aa3b19197820 */ /* 0x000fe20000410000 */
[----:B------:R-:W4:Y:S01]  /*6f90*/  MUFU.EX2 R14, R23 ;  /* 0x00000017000e7308 */ /* 0x000f220000000800 */
        /* <DEDUP_REMOVED lines=8> */
[----:B------:R-:W-:Y:S01]  /*7020*/  FADD.FTZ R33, -R6, R33 ;  /* 0x0000002106217221 */ /* 0x000fe20000010100 */
[----:B--2---:R-:W-:Y:S01]  /*7030*/  FADD.FTZ R11, R12, R11 ;  /* 0x0000000b0c0b7221 */ /* 0x004fe20000010000 */
[----:B------:R-:W-:Y:S01]  /*7040*/  FMUL.FTZ R31, R31, 1.4426950216293334961 ;  /* 0x3fb8aa3b1f1f7820 */ /* 0x000fe20000410000 */
[----:B------:R-:W2:Y:S01]  /*7050*/  MUFU.EX2 R24, R29 ;  /* 0x0000001d00187308 */ /* 0x000ea20000000800 */
[C---:B------:R-:W-:Y:S01]  /*7060*/  FADD.FTZ R35, -R6.reuse, R35 ;  /* 0x0000002306237221 */ /* 0x040fe20000010100 */
[----:B----4-:R-:W-:Y:S01]  /*7070*/  FADD.FTZ R11, R11, R14 ;  /* 0x0000000e0b0b7221 */ /* 0x010fe20000010000 */
[----:B------:R-:W-:Y:S01]  /*7080*/  FMUL.FTZ R33, R33, 1.4426950216293334961 ;  /* 0x3fb8aa3b21217820 */ /* 0x000fe20000410000 */
[----:B------:R-:W4:Y:S01]  /*7090*/  MUFU.EX2 R26, R31 ;  /* 0x0000001f001a7308 */ /* 0x000f220000000800 */
        /* <DEDUP_REMOVED lines=8> */
[C---:B------:R-:W-:Y:S01]  /*7120*/  FADD.FTZ R41, -R6.reuse, R41 ;  /* 0x0000002906297221 */ /* 0x040fe20000010100 */
[----:B--2---:R-:W-:Y:S01]  /*7130*/  FADD.FTZ R11, R11, R24 ;  /* 0x000000180b0b7221 */ /* 0x004fe20000010000 */
[----:B------:R-:W-:Y:S01]  /*7140*/  FMUL.FTZ R39, R39, 1.4426950216293334961 ;  /* 0x3fb8aa3b27277820 */ /* 0x000fe20000410000 */
[----:B------:R-:W2:Y:S01]  /*7150*/  MUFU.EX2 R32, R37 ;  /* 0x0000002500207308 */ /* 0x000ea20000000800 */
[C---:B0-----:R-:W-:Y:S01]  /*7160*/  FADD.FTZ R43, -R6.reuse, R43 ;  /* 0x0000002b062b7221 */ /* 0x041fe20000010100 */
[----:B----4-:R-:W-:Y:S01]  /*7170*/  FADD.FTZ R11, R11, R26 ;  /* 0x0000001a0b0b7221 */ /* 0x010fe20000010000 */
[----:B------:R-:W-:Y:S01]  /*7180*/  FMUL.FTZ R41, R41, 1.4426950216293334961 ;  /* 0x3fb8aa3b29297820 */ /* 0x000fe20000410000 */
[----:B------:R-:W0:Y:S01]  /*7190*/  MUFU.EX2 R34, R39 ;  /* 0x0000002700227308 */ /* 0x000e220000000800 */
[----:B------:R4:W-:Y:S01]  /*71a0*/  STS [R13+-0x400], R12 ;  /* 0xfffc000c0d007388 */ /* 0x0009e20000000800 */
[----:B---3--:R-:W-:Y:S01]  /*71b0*/  FADD.FTZ R11, R11, R28 ;  /* 0x0000001c0b0b7221 */ /* 0x008fe20000010000 */
[C---:B-1----:R-:W-:Y:S01]  /*71c0*/  FADD.FTZ R45, -R6.reuse, R45 ;  /* 0x0000002d062d7221 */ /* 0x042fe20000010100 */
[----:B------:R-:W-:Y:S01]  /*71d0*/  FMUL.FTZ R43, R43, 1.4426950216293334961 ;  /* 0x3fb8aa3b2b2b7820 */ /* 0x000fe20000410000 */
[----:B------:R1:W-:Y:S01]  /*71e0*/  STS [R13+-0x200], R14 ;  /* 0xfffe000e0d007388 */ /* 0x0003e20000000800 */
[----:B-----5:R-:W-:Y:S01]  /*71f0*/  FADD.FTZ R11, R11, R30 ;  /* 0x0000001e0b0b7221 */ /* 0x020fe20000010000 */
[C---:B------:R-:W-:Y:S01]  /*7200*/  FADD.FTZ R47, -R6.reuse, R47 ;  /* 0x0000002f062f7221 */ /* 0x040fe20000010100 */
[----:B------:R-:W-:Y:S01]  /*7210*/  FMUL.FTZ R45, R45, 1.4426950216293334961 ;  /* 0x3fb8aa3b2d2d7820 */ /* 0x000fe20000410000 */
[C---:B------:R-:W-:Y:S01]  /*7220*/  FADD.FTZ R49, -R6.reuse, R49 ;  /* 0x0000003106317221 */ /* 0x040fe20000010100 */
[----:B--2---:R-:W-:Y:S01]  /*7230*/  FADD.FTZ R11, R11, R32 ;  /* 0x000000200b0b7221 */ /* 0x004fe20000010000 */
[----:B----4-:R-:W2:Y:S01]  /*7240*/  MUFU.EX2 R12, R41 ;  /* 0x00000029000c7308 */ /* 0x010ea20000000800 */
        /* <DEDUP_REMOVED lines=32> */
.L_x_3086:
[----:B------:R-:W-:Y:S05]  /*7450*/  BSYNC.RECONVERGENT B1 ;  /* 0x0000000000017941 */ /* 0x000fea0003800200 */
.L_x_3085:
        /* <DEDUP_REMOVED lines=10> */
[----:B---3--:R-:W3:Y:S04]  /*7500*/  LDS R29, [R13+0x400] ;  /* 0x000400000d1d7984 */ /* 0x008ee80000000800 */
[----:B------:R-:W5:Y:S04]  /*7510*/  LDS R31, [R13+0x600] ;  /* 0x000600000d1f7984 */ /* 0x000f680000000800 */
[----:B------:R-:W5:Y:S04]  /*7520*/  LDS R33, [R13+0x800] ;  /* 0x000800000d217984 */ /* 0x000f680000000800 */
[----:B------:R-:W5:Y:S01]  /*7530*/  LDS R35, [R13+0xa00] ;  /* 0x000a00000d237984 */ /* 0x000f620000000800 */
[C---:B0-----:R-:W-:Y:S01]  /*7540*/  FADD.FTZ R21, -R6.reuse, R21 ;  /* 0x0000001506157221 */ /* 0x041fe20000010100 */
[----:B-1----:R-:W-:-:S03]  /*7550*/  FADD.FTZ R23, -R6, R23 ;  /* 0x0000001706177221 */ /* 0x002fc60000010100 */
[----:B------:R-:W-:Y:S01]  /*7560*/  FMUL.FTZ R21, R21, 1.4426950216293334961 ;  /* 0x3fb8aa3b15157820 */ /* 0x000fe20000410000 */
[C---:B--2---:R-:W-:Y:S01]  /*7570*/  FADD.FTZ R25, -R6.reuse, R25 ;  /* 0x0000001906197221 */ /* 0x044fe20000010100 */
[----:B------:R-:W-:Y:S02]  /*7580*/  FMUL.FTZ R23, R23, 1.4426950216293334961 ;  /* 0x3fb8aa3b17177820 */ /* 0x000fe40000410000 */
[----:B------:R-:W0:Y:S01]  /*7590*/  MUFU.EX2 R12, R21 ;  /* 0x00000015000c7308 */ /* 0x000e220000000800 */
[C---:B----4-:R-:W-:Y:S01]  /*75a0*/  FADD.FTZ R27, -R6.reuse, R27 ;  /* 0x0000001b061b7221 */ /* 0x050fe20000010100 */
[----:B------:R-:W-:Y:S02]  /*75b0*/  FMUL.FTZ R25, R25, 1.4426950216293334961 ;  /* 0x3fb8aa3b19197820 */ /* 0x000fe40000410000 */
[----:B------:R-:W1:Y:S01]  /*75c0*/  MUFU.EX2 R14, R23 ;  /* 0x00000017000e7308 */ /* 0x000e620000000800 */
[----:B---3--:R-:W-:Y:S01]  /*75d0*/  FADD.FTZ R29, -R6, R29 ;  /* 0x0000001d061d7221 */ /* 0x008fe20000010100 */
[----:B------:R-:W-:-:S02]  /*75e0*/  FMUL.FTZ R27, R27, 1.4426950216293334961 ;  /* 0x3fb8aa3b1b1b7820 */ /* 0x000fc40000410000 */
[----:B------:R-:W2:Y:S01]  /*75f0*/  MUFU.EX2 R20, R25 ;  /* 0x0000001900147308 */ /* 0x000ea20000000800 */
[C---:B-----5:R-:W-:Y:S01]  /*7600*/  FADD.FTZ R31, -R6.reuse, R31 ;  /* 0x0000001f061f7221 */ /* 0x060fe20000010100 */
        /* <DEDUP_REMOVED lines=28> */
.L_x_3089:
[----:B------:R-:W-:Y:S05]  /*77d0*/  BSYNC.RECONVERGENT B1 ;  /* 0x0000000000017941 */ /* 0x000fea0003800200 */
.L_x_3088:
[----:B------:R-:W-:-:S13]  /*77e0*/  ISETP.GT.AND P1, PT, R15, R16, PT ;  /* 0x000000100f00720c */ /* 0x000fda0003f24270 */
        /* <DEDUP_REMOVED lines=8> */
[C---:B--2---:R-:W-:Y:S01]  /*7870*/  FADD.FTZ R23, -R6.reuse, R23 ;  /* 0x0000001706177221 */ /* 0x044fe20000010100 */
[----:B------:R-:W-:Y:S02]  /*7880*/  FMUL.FTZ R21, R21, 1.4426950216293334961 ;  /* 0x3fb8aa3b15157820 */ /* 0x000fe40000410000 */
        /* <DEDUP_REMOVED lines=16> */
.L_x_3081:
[----:B------:R-:W-:Y:S01]  /*7990*/  VIADDMNMX R14, R7, 0x80, R8, !PT ;  /* 0x00000080070e7846 */ /* 0x000fe20007800108 */
[----:B------:R-:W-:Y:S01]  /*79a0*/  BSSY.RECONVERGENT B1, `(.L_x_3090) ;  /* 0x0000024000017945 */ /* 0x000fe20003800200 */
[----:B------:R-:W-:Y:S01]  /*79b0*/  LOP3.LUT R11, RZ, R0, RZ, 0x33, !PT ;  /* 0x00000000ff0b7212 */ /* 0x000fe200078e33ff */
[----:B------:R-:W-:-:S03]  /*79c0*/  IMAD.MOV.U32 R15, RZ, RZ, R7 ;  /* 0x000000ffff0f7224 */ /* 0x000fc600078e0007 */
[----:B------:R-:W-:-:S04]  /*79d0*/  IADD3 R14, PT, PT, -R19, R14, R11 ;  /* 0x0000000e130e7210 */ /* 0x000fc80007ffe10b */
[C---:B------:R-:W-:Y:S02]  /*79e0*/  LOP3.LUT R11, R14.reuse, 0x180, RZ, 0xc0, !PT ;  /* 0x000001800e0b7812 */ /* 0x040fe400078ec0ff */
[----:B------:R-:W-:Y:S02]  /*79f0*/  ISETP.GE.U32.AND P0, PT, R14, 0x180, PT ;  /* 0x000001800e00780c */ /* 0x000fe40003f06070 */
[----:B------:R-:W-:Y:S01]  /*7a00*/  ISETP.NE.AND P1, PT, R11, 0x180, PT ;  /* 0x000001800b00780c */ /* 0x000fe20003f25270 */
[----:B------:R-:W-:-:S12]  /*7a10*/  HFMA2 R11, -RZ, RZ, 0, 0 ;  /* 0x00000000ff0b7431 */ /* 0x000fd800000001ff */
[----:B------:R-:W-:Y:S05]  /*7a20*/  @!P1 BRA `(.L_x_3091) ;  /* 0x00000000006c9947 */ /* 0x000fea0003800000 */
[----:B------:R-:W-:Y:S02]  /*7a30*/  IADD3 R20, PT, PT, R20, 0x220, RZ ;  /* 0x0000022014147810 */ /* 0x000fe40007ffe0ff */
[----:B------:R-:W-:Y:S02]  /*7a40*/  LEA.HI R11, R14, 0x1, RZ, 0x19 ;  /* 0x000000010e0b7811 */ /* 0x000fe400078fc8ff */
[----:B-----5:R-:W-:Y:S02]  /*7a50*/  IADD3 R23, P1, P2, R12, UR4, R7 ;  /* 0x000000040c177c10 */ /* 0x020fe4000fa3e007 */
[----:B------:R-:W-:Y:S02]  /*7a60*/  LEA R21, R21, R20, 0x18 ;  /* 0x0000001415157211 */ /* 0x000fe400078ec0ff */
[----:B------:R-:W-:Y:S01]  /*7a70*/  LOP3.LUT R12, R11, 0x3, RZ, 0xc0, !PT ;  /* 0x000000030b0c7812 */ /* 0x000fe200078ec0ff */
[----:B------:R-:W-:Y:S01]  /*7a80*/  IMAD.MOV.U32 R11, RZ, RZ, RZ ;  /* 0x000000ffff0b7224 */ /* 0x000fe200078e00ff */
[----:B------:R-:W-:Y:S01]  /*7a90*/  IADD3.X R13, PT, PT, R13, UR10, RZ, P1, P2 ;  /* 0x0000000a0d0d7c10 */ /* 0x000fe20008fe44ff */
[----:B------:R-:W-:Y:S01]  /*7aa0*/  IMAD R14, R0, 0x4, R21 ;  /* 0x00000004000e7824 */ /* 0x000fe200078e0215 */
[----:B------:R-:W-:-:S02]  /*7ab0*/  MOV R15, R7 ;  /* 0x00000007000f7202 */ /* 0x000fc40000000f00 */
[----:B------:R-:W-:-:S07]  /*7ac0*/  IADD3 R20, PT, PT, -R12, RZ, RZ ;  /* 0x000000ff0c147210 */ /* 0x000fce0007ffe1ff */
.L_x_3092:
[----:B------:R-:W-:-:S06]  /*7ad0*/  IMAD.MOV.U32 R12, RZ, RZ, R23 ;  /* 0x000000ffff0c7224 */ /* 0x000fcc00078e0017 */
[----:B------:R1:W2:Y:S01]  /*7ae0*/  LDG.E.U8 R12, desc[UR36][R12.64] ;  /* 0x000000240c0c7981 */ /* 0x0002a2000c1e1100 */
[----:B------:R-:W-:Y:S01]  /*7af0*/  VIADD R20, R20, 0x1 ;  /* 0x0000000114147836 */ /* 0x000fe20000000000 */
[----:B------:R-:W-:Y:S02]  /*7b00*/  IADD3 R23, P2, PT, R23, 0x80, RZ ;  /* 0x0000008017177810 */ /* 0x000fe40007f5e0ff */
[----:B------:R-:W-:-:S03]  /*7b10*/  IADD3 R15, PT, PT, R15, 0x80, RZ ;  /* 0x000000800f0f7810 */ /* 0x000fc60007ffe0ff */
[----:B-1----:R-:W-:Y:S01]  /*7b20*/  IMAD.X R13, RZ, RZ, R13, P2 ;  /* 0x000000ffff0d7224 */ /* 0x002fe200010e060d */
[----:B--2---:R-:W-:-:S13]  /*7b30*/  ISETP.NE.AND P1, PT, R12, RZ, PT ;  /* 0x000000ff0c00720c */ /* 0x004fda0003f25270 */
[----:B------:R-:W0:Y:S02]  /*7b40*/  @!P1 LDS R21, [R14] ;  /* 0x000000000e159984 */ /* 0x000e240000000800 */
[----:B0-----:R-:W-:Y:S01]  /*7b50*/  @!P1 FADD.FTZ R22, -R6, R21 ;  /* 0x0000001506169221 */ /* 0x001fe20000010100 */
[----:B------:R-:W-:-:S03]  /*7b60*/  MOV R21, RZ ;  /* 0x000000ff00157202 */ /* 0x000fc60000000f00 */
[----:B------:R-:W-:-:S04]  /*7b70*/  @!P1 FMUL.FTZ R22, R22, 1.4426950216293334961 ;  /* 0x3fb8aa3b16169820 */ /* 0x000fc80000410000 */
[----:B------:R-:W0:Y:S01]  /*7b80*/  @!P1 MUFU.EX2 R21, R22 ;  /* 0x0000001600159308 */ /* 0x000e220000000800 */
[----:B------:R-:W-:Y:S01]  /*7b90*/  ISETP.NE.AND P1, PT, R20, RZ, PT ;  /* 0x000000ff1400720c */ /* 0x000fe20003f25270 */
[----:B0-----:R0:W-:Y:S01]  /*7ba0*/  STS [R14], R21 ;  /* 0x000000150e007388 */ /* 0x0011e20000000800 */
[----:B------:R-:W-:Y:S01]  /*7bb0*/  FADD.FTZ R11, R21, R11 ;  /* 0x0000000b150b7221 */ /* 0x000fe20000010000 */
[----:B0-----:R-:W-:-:S10]  /*7bc0*/  IADD3 R14, PT, PT, R14, 0x200, RZ ;  /* 0x000002000e0e7810 */ /* 0x001fd40007ffe0ff */
[----:B------:R-:W-:Y:S05]  /*7bd0*/  @P1 BRA `(.L_x_3092) ;  /* 0xfffffffc00bc1947 */ /* 0x000fea000383ffff */
.L_x_3091:
[----:B------:R-:W-:Y:S05]  /*7be0*/  BSYNC.RECONVERGENT B1 ;  /* 0x0000000000017941 */ /* 0x000fea0003800200 */
.L_x_3090:
[----:B------:R-:W-:Y:S05]  /*7bf0*/  @!P0 BRA `(.L_x_3080) ;  /* 0x0000000000dc8947 */ /* 0x000fea0003800000 */
[----:B------:R-:W1:Y:S01]  /*7c00*/  S2R R14, SR_CgaCtaId ;  /* 0x00000000000e7919 */ /* 0x000e620000008800 */
[----:B------:R-:W2:Y:S01]  /*7c10*/  LDC.64 R24, c[0x0][0x420] ;  /* 0x00010800ff187b82 */ /* 0x000ea20000000a00 */
[----:B------:R-:W-:Y:S01]  /*7c20*/  MOV R13, 0x400 ;  /* 0x00000400000d7802 */ /* 0x000fe20000000f00 */
[----:B------:R-:W-:-:S03]  /*7c30*/  IMAD.SHL.U32 R12, R19, 0x4, RZ ;  /* 0x00000004130c7824 */ /* 0x000fc600078e00ff */
[----:B------:R-:W-:Y:S01]  /*7c40*/  IADD3 R13, PT, PT, R13, 0x220, RZ ;  /* 0x000002200d0d7810 */ /* 0x000fe20007ffe0ff */
[----:B------:R-:W-:Y:S01]  /*7c50*/  IMAD R12, R15, 0x4, -R12 ;  /* 0x000000040f0c7824 */ /* 0x000fe200078e0a0c */
[----:B--2---:R-:W-:-:S04]  /*7c60*/  IADD3 R21, P0, P1, R24, UR4, R15 ;  /* 0x0000000418157c10 */ /* 0x004fc8000f91e00f */
[----:B------:R-:W-:Y:S02]  /*7c70*/  IADD3 R21, P2, PT, R21, 0x100, RZ ;  /* 0x0000010015157810 */ /* 0x000fe40007f5e0ff */
[----:B-1---5:R-:W-:Y:S02]  /*7c80*/  LEA R23, R14, R13, 0x18 ;  /* 0x0000000d0e177211 */ /* 0x022fe400078ec0ff */
[----:B------:R-:W-:Y:S02]  /*7c90*/  IADD3.X R13, PT, PT, R25, UR10, RZ, P0, P1 ;  /* 0x0000000a190d7c10 */ /* 0x000fe400087e24ff */
[----:B------:R-:W-:Y:S02]  /*7ca0*/  IADD3 R14, PT, PT, R12, 0x400, R23 ;  /* 0x000004000c0e7810 */ /* 0x000fe40007ffe017 */
[----:B------:R-:W-:-:S07]  /*7cb0*/  IADD3.X R13, PT, PT, RZ, R13, RZ, P2, !PT ;  /* 0x0000000dff0d7210 */ /* 0x000fce00017fe4ff */
.L_x_3093:
[----:B------:R-:W-:-:S05]  /*7cc0*/  IMAD.MOV.U32 R12, RZ, RZ, R21 ;  /* 0x000000ffff0c7224 */ /* 0x000fca00078e0015 */
[----:B------:R-:W2:Y:S04]  /*7cd0*/  LDG.E.U8 R23, desc[UR36][R12.64+-0x100] ;  /* 0xffff00240c177981 */ /* 0x000ea8000c1e1100 */
[----:B------:R-:W4:Y:S04]  /*7ce0*/  LDG.E.U8 R20, desc[UR36][R12.64+-0x80] ;  /* 0xffff80240c147981 */ /* 0x000f28000c1e1100 */
[----:B------:R-:W5:Y:S04]  /*7cf0*/  LDG.E.U8 R21, desc[UR36][R12.64] ;  /* 0x000000240c157981 */ /* 0x000f68000c1e1100 */
[----:B------:R-:W3:Y:S01]  /*7d00*/  LDG.E.U8 R22, desc[UR36][R12.64+0x80] ;  /* 0x000080240c167981 */ /* 0x000ee2000c1e1100 */
[----:B------:R-:W-:-:S02]  /*7d10*/  IADD3 R15, PT, PT, R15, 0x200, RZ ;  /* 0x000002000f0f7810 */ /* 0x000fc40007ffe0ff */
[----:B--2---:R-:W-:Y:S02]  /*7d20*/  ISETP.NE.AND P0, PT, R23, RZ, PT ;  /* 0x000000ff1700720c */ /* 0x004fe40003f05270 */
[----:B----4-:R-:W-:Y:S01]  /*7d30*/  ISETP.NE.AND P1, PT, R20, RZ, PT ;  /* 0x000000ff1400720c */ /* 0x010fe20003f25270 */
[----:B------:R-:W-:Y:S01]  /*7d40*/  HFMA2 R20, -RZ, RZ, 0, 0 ;  /* 0x00000000ff147431 */ /* 0x000fe200000001ff */
[----:B-----5:R-:W-:Y:S02]  /*7d50*/  ISETP.NE.AND P2, PT, R21, RZ, PT ;  /* 0x000000ff1500720c */ /* 0x020fe40003f45270 */
[----:B---3--:R-:W-:-:S07]  /*7d60*/  ISETP.NE.AND P3, PT, R22, RZ, PT ;  /* 0x000000ff1600720c */ /* 0x008fce0003f65270 */
[----:B------:R-:W0:Y:S04]  /*7d70*/  @!P0 LDS R21, [R14+-0x400] ;  /* 0xfffc00000e158984 */ /* 0x000e280000000800 */
[----:B------:R-:W1:Y:S04]  /*7d80*/  @!P1 LDS R23, [R14+-0x200] ;  /* 0xfffe00000e179984 */ /* 0x000e680000000800 */
[----:B------:R-:W2:Y:S04]  /*7d90*/  @!P2 LDS R25, [R14] ;  /* 0x000000000e19a984 */ /* 0x000ea80000000800 */
[----:B------:R-:W3:Y:S01]  /*7da0*/  @!P3 LDS R27, [R14+0x200] ;  /* 0x000200000e1bb984 */ /* 0x000ee20000000800 */
[----:B0-----:R-:W-:-:S04]  /*7db0*/  @!P0 FADD.FTZ R21, -R6, R21 ;  /* 0x0000001506158221 */ /* 0x001fc80000010100 */
[----:B------:R-:W-:Y:S01]  /*7dc0*/  @!P0 FMUL.FTZ R21, R21, 1.4426950216293334961 ;  /* 0x3fb8aa3b15158820 */ /* 0x000fe20000410000 */
[----:B-1----:R-:W-:Y:S01]  /*7dd0*/  @!P1 FADD.FTZ R22, -R6, R23 ;  /* 0x0000001706169221 */ /* 0x002fe20000010100 */
[----:B------:R-:W-:Y:S02]  /*7de0*/  IMAD.MOV.U32 R23, RZ, RZ, RZ ;  /* 0x000000ffff177224 */ /* 0x000fe400078e00ff */
[----:B------:R0:W1:Y:S01]  /*7df0*/  @!P0 MUFU.EX2 R20, R21 ;  /* 0x0000001500148308 */ /* 0x0000620000000800 */
[----:B------:R-:W-:Y:S01]  /*7e00*/  @!P1 FMUL.FTZ R22, R22, 1.4426950216293334961 ;  /* 0x3fb8aa3b16169820 */ /* 0x000fe20000410000 */
[C---:B--2---:R-:W-:Y:S01]  /*7e10*/  @!P2 FADD.FTZ R24, -R6.reuse, R25 ;  /* 0x000000190618a221 */ /* 0x044fe20000010100 */
[----:B------:R-:W-:Y:S01]  /*7e20*/  MOV R25, RZ ;  /* 0x000000ff00197202 */ /* 0x000fe20000000f00 */
[----:B---3--:R-:W-:Y:S01]  /*7e30*/  @!P3 FADD.FTZ R26, -R6, R27 ;  /* 0x0000001b061ab221 */ /* 0x008fe20000010100 */
[----:B------:R1:W2:Y:S01]  /*7e40*/  @!P1 MUFU.EX2 R23, R22 ;  /* 0x0000001600179308 */ /* 0x0002a20000000800 */
[----:B------:R-:W-:Y:S01]  /*7e50*/  @!P2 FMUL.FTZ R24, R24, 1.4426950216293334961 ;  /* 0x3fb8aa3b1818a820 */ /* 0x000fe20000410000 */
[----:B------:R-:W-:-:S02]  /*7e60*/  IMAD.MOV.U32 R27, RZ, RZ, RZ ;  /* 0x000000ffff1b7224 */ /* 0x000fc400078e00ff */
[----:B------:R-:W-:Y:S01]  /*7e70*/  @!P3 FMUL.FTZ R26, R26, 1.4426950216293334961 ;  /* 0x3fb8aa3b1a1ab820 */ /* 0x000fe20000410000 */
[----:B------:R-:W-:Y:S01]  /*7e80*/  ISETP.GT.AND P0, PT, R15, R16, PT ;  /* 0x000000100f00720c */ /* 0x000fe20003f04270 */
        /* <DEDUP_REMOVED lines=14> */
.L_x_3080:
[----:B------:R-:W-:Y:S05]  /*7f70*/  BSYNC.RECONVERGENT B0 ;  /* 0x0000000000007941 */ /* 0x000fea0003800200 */
.L_x_3079:
[----:B0-----:R-:W0:Y:S01]  /*7f80*/  SHFL.BFLY PT, R6, R11, 0x10, 0x1f ;  /* 0x0e001f000b067f89 */ /* 0x001e2200000e0000 */
[C---:B------:R-:W-:Y:S01]  /*7f90*/  ISETP.NE.AND P0, PT, R10.reuse, RZ, PT ;  /* 0x000000ff0a00720c */ /* 0x040fe20003f05270 */
[----:B-1----:R-:W1:Y:S01]  /*7fa0*/  LDC R22, c[0x0][0x3f4] ;  /* 0x0000fd00ff167b82 */ /* 0x002e620000000800 */
[----:B------:R-:W-:Y:S01]  /*7fb0*/  ISETP.GT.U32.AND P1, PT, R10, 0x3, PT ;  /* 0x000000030a00780c */ /* 0x000fe20003f24070 */
[----:B------:R-:W2:Y:S01]  /*7fc0*/  LDCU.U8 UR7, c[0x0][0x48c] ;  /* 0x00009180ff0777ac */ /* 0x000ea20008000000 */
[----:B0-----:R-:W-:-:S05]  /*7fd0*/  FADD.FTZ R12, R6, R11 ;  /* 0x0000000b060c7221 */ /* 0x001fca0000010000 */
[----:B------:R-:W0:Y:S02]  /*7fe0*/  SHFL.BFLY PT, R13, R12, 0x8, 0x1f ;  /* 0x0d001f000c0d7f89 */ /* 0x000e2400000e0000 */
[----:B0-----:R-:W-:-:S05]  /*7ff0*/  FADD.FTZ R13, R12, R13 ;  /* 0x0000000d0c0d7221 */ /* 0x001fca0000010000 */
[----:B------:R-:W0:Y:S02]  /*8000*/  SHFL.BFLY PT, R6, R13, 0x4, 0x1f ;  /* 0x0c801f000d067f89 */ /* 0x000e2400000e0000 */
[----:B0-----:R-:W-:Y:S01]  /*8010*/  FADD.FTZ R14, R13, R6 ;  /* 0x000000060d0e7221 */ /* 0x001fe20000010000 */
[----:B------:R-:W-:Y:S01]  /*8020*/  SHF.R.U32.HI R6, RZ, 0x5, R0 ;  /* 0x00000005ff067819 */ /* 0x000fe20000011600 */
[----:B------:R-:W1:Y:S03]  /*8030*/  LDC R13, c[0x0][0x40c] ;  /* 0x00010300ff0d7b82 */ /* 0x000e660000000800 */
[----:B------:R-:W0:Y:S01]  /*8040*/  SHFL.BFLY PT, R15, R14, 0x2, 0x1f ;  /* 0x0c401f000e0f7f89 */ /* 0x000e2200000e0000 */
[----:B------:R-:W-:Y:S02]  /*8050*/  @!P0 IMAD R11, R6, 0x4, R5 ;  /* 0x00000004060b8824 */ /* 0x000fe400078e0205 */
[----:B0-----:R-:W-:-:S02]  /*8060*/  FADD.FTZ R15, R14, R15 ;  /* 0x0000000f0e0f7221 */ /* 0x001fc40000010000 */
[----:B------:R-:W0:Y:S03]  /*8070*/  LDC R14, c[0x0][0x3f8] ;  /* 0x0000fe00ff0e7b82 */ /* 0x000e260000000800 */
[----:B------:R-:W4:Y:S02]  /*8080*/  SHFL.BFLY PT, R20, R15, 0x1, 0x1f ;  /* 0x0c201f000f147f89 */ /* 0x000f2400000e0000 */
[----:B----4-:R-:W-:-:S05]  /*8090*/  FADD.FTZ R20, R15, R20 ;  /* 0x000000140f147221 */ /* 0x010fca0000010000 */
[----:B------:R1:W-:Y:S01]  /*80a0*/  @!P0 STS [R11+0x10], R20 ;  /* 0x000010140b008388 */ /* 0x0003e20000000800 */
[----:B------:R-:W-:Y:S01]  /*80b0*/  BAR.SYNC.DEFER_BLOCKING 0x0 ;  /* 0x0000000000007b1d */ /* 0x000fe20000010000 */
[----:B--2---:R-:W-:Y:S02]  /*80c0*/  ISETP.NE.AND P0, PT, RZ, UR7, PT ;  /* 0x00000007ff007c0c */ /* 0x004fe4000bf05270 */
[----:B-1----:R-:W-:-:S04]  /*80d0*/  VIMNMX R11, PT, PT, R22, R13, PT ;  /* 0x0000000d160b7248 */ /* 0x002fc80003fe0100 */
[----:B------:R-:W-:Y:S01]  /*80e0*/  IADD3 R11, PT, PT, R11, 0x4, RZ ;  /* 0x000000040b0b7810 */ /* 0x000fe20007ffe0ff */
[----:B------:R-:W1:Y:S01]  /*80f0*/  @!P1 LDS R20, [R9+0x10] ;  /* 0x0000100009149984 */ /* 0x000e620000000800 */
[----:B------:R-:W-:-:S03]  /*8100*/  ISETP.GT.AND P1, PT, R7, R16, PT ;  /* 0x000000100700720c */ /* 0x000fc60003f24270 */
[----:B-1----:R-:W1:Y:S02]  /*8110*/  SHFL.BFLY PT, R5, R20, 0x2, 0x1f ;  /* 0x0c401f0014057f89 */ /* 0x002e6400000e0000 */
[----:B-1----:R-:W-:-:S05]  /*8120*/  FADD.FTZ R10, R5, R20 ;  /* 0x00000014050a7221 */ /* 0x002fca0000010000 */
[----:B------:R-:W1:Y:S02]  /*8130*/  SHFL.BFLY PT, R5, R10, 0x1, 0x1f ;  /* 0x0c201f000a057f89 */ /* 0x000e6400000e0000 */
[----:B-1----:R-:W-:Y:S01]  /*8140*/  FADD.FTZ R12, R10, R5 ;  /* 0x000000050a0c7221 */ /* 0x002fe20000010000 */
[----:B------:R-:W-:Y:S01]  /*8150*/  SHF.R.S32.HI R10, RZ, 0x1f, R11 ;  /* 0x0000001fff0a7819 */ /* 0x000fe2000001140b */
[----:B------:R-:W0:Y:S04]  /*8160*/  S2R R5, SR_CTAID.X ;  /* 0x0000000000057919 */ /* 0x000e280000002500 */
[----:B------:R-:W1:Y:S02]  /*8170*/  SHFL.IDX PT, R12, R12, RZ, 0x1f ;  /* 0x00001fff0c0c7589 */ /* 0x000e6400000e0000 */
[----:B-1----:R-:W-:Y:S01]  /*8180*/  FADD.FTZ R9, R12, 9.9999999747524270788e-07 ;  /* 0x358637bd0c097421 */ /* 0x002fe20000010000 */
[----:B------:R-:W-:-:S02]  /*8190*/  LEA.HI R12, R10, R11, RZ, 0x2 ;  /* 0x0000000b0a0c7211 */ /* 0x000fc400078f10ff */
[----:B------:R-:W-:Y:S01]  /*81a0*/  CS2R R10, SRZ ;  /* 0x00000000000a7805 */ /* 0x000fe2000001ff00 */
[----:B------:R1:W2:Y:S01]  /*81b0*/  MUFU.RCP R21, R9 ;  /* 0x0000000900157308 */ /* 0x0002a20000001000 */
[----:B0-----:R-:W-:Y:S02]  /*81c0*/  IMAD R22, R14, UR5, R5 ;  /* 0x000000050e167c24 */ /* 0x001fe4000f8e0205 */
[----:B------:R-:W-:Y:S01]  /*81d0*/  IMAD.SHL.U32 R12, R12, 0x4, RZ ;  /* 0x000000040c0c7824 */ /* 0x000fe200078e00ff */
[----:B------:R-:W-:Y:S06]  /*81e0*/  @!P0 BRA `(.L_x_3094) ;  /* 0x0000000000188947 */ /* 0x000fec0003800000 */
[----:B-1----:R-:W0:Y:S08]  /*81f0*/  LDC R9, c[0x0][0x488] ;  /* 0x00012200ff097b82 */ /* 0x002e300000000800 */
[----:B------:R-:W0:Y:S08]  /*8200*/  LDC R10, c[0x0][0x40c] ;  /* 0x00010300ff0a7b82 */ /* 0x000e300000000800 */
[----:B------:R-:W1:Y:S01]  /*8210*/  LDC R14, c[0x0][0x3f4] ;  /* 0x0000fd00ff0e7b82 */ /* 0x000e620000000800 */
[----:B0-----:R-:W-:-:S04]  /*8220*/  IMAD R9, R22, R9, R10 ;  /* 0x0000000916097224 */ /* 0x001fc800078e020a */
[----:B-1----:R-:W-:-:S05]  /*8230*/  IMAD R10, R9, R14, RZ ;  /* 0x0000000e090a7224 */ /* 0x002fca00078e02ff */
[----:B------:R-:W-:-:S07]  /*8240*/  SHF.R.S32.HI R11, RZ, 0x1f, R10 ;  /* 0x0000001fff0b7819 */ /* 0x000fce000001140a */
.L_x_3094:
        /* <DEDUP_REMOVED lines=21> */
[----:B------:R-:W-:Y:S02]  /*83a0*/  LEA R9, R0, R39, 0x1 ;  /* 0x0000002700097211 */ /* 0x000fe400078e08ff */
[----:B------:R-:W-:Y:S01]  /*83b0*/  IADD3 R14, PT, PT, -R8, RZ, RZ ;  /* 0x000000ff080e7210 */ /* 0x000fe20007ffe1ff */
[----:B------:R-:W-:Y:S01]  /*83c0*/  IMAD.IADD R7, R7, 0x1, R12 ;  /* 0x0000000107077824 */ /* 0x000fe200078e020c */
[----:B-1----:R-:W-:-:S04]  /*83d0*/  LEA R15, P2, R20, UR8, 0x2 ;  /* 0x00000008140f7c11 */ /* 0x002fc8000f8410ff */
[----:B------:R-:W-:Y:S01]  /*83e0*/  LEA.HI.X R20, R20, UR9, R13, 0x2, P2 ;  /* 0x0000000914147c11 */ /* 0x000fe200090f140d */
[----:B0-----:R-:W-:-:S06]  /*83f0*/  ULEA UR5, UR6, UR5, 0x18 ;  /* 0x0000000506057291 */ /* 0x001fcc000f8ec0ff */
[----:B------:R-:W-:Y:S01]  /*8400*/  VIADD R12, R9, UR5 ;  /* 0x00000005090c7c36 */ /* 0x000fe20008000000 */
[----:B------:R-:W-:-:S07]  /*8410*/  LEA R13, R0, UR5, 0x2 ;  /* 0x00000005000d7c11 */ /* 0x000fce000f8e10ff */
.L_x_3099:
[----:B-1----:R0:W2:Y:S01]  /*8420*/  LDS R8, [R13] ;  /* 0x000000000d087984 */ /* 0x0020a20000000800 */
[----:B------:R-:W-:Y:S01]  /*8430*/  @P0 IMAD.MOV.U32 R9, RZ, RZ, R20 ;  /* 0x000000ffff090224 */ /* 0x000fe200078e0014 */
[----:B------:R-:W-:-:S04]  /*8440*/  IADD3 R14, PT, PT, R14, 0x1, RZ ;  /* 0x000000010e0e7810 */ /* 0x000fc80007ffe0ff */
[----:B------:R-:W-:Y:S01]  /*8450*/  ISETP.NE.AND P3, PT, R14, RZ, PT ;  /* 0x000000ff0e00720c */ /* 0x000fe20003f65270 */
[----:B0-----:R-:W-:Y:S02]  /*8460*/  VIADD R13, R13, 0x200 ;  /* 0x000002000d0d7836 */ /* 0x001fe40000000000 */
[----:B--2--5:R-:W-:-:S05]  /*8470*/  FMUL.FTZ R23, R8, R21 ;  /* 0x0000001508177220 */ /* 0x024fca0000410000 */
        /* <DEDUP_REMOVED lines=9> */
.L_x_3098:
[----:B------:R-:W-:Y:S05]  /*8510*/  BSYNC.RECONVERGENT B1 ;  /* 0x0000000000017941 */ /* 0x000fea0003800200 */
.L_x_3097:
[----:B------:R-:W-:Y:S05]  /*8520*/  @!P1 BRA `(.L_x_3096) ;  /* 0x0000000000d09947 */ /* 0x000fea0003800000 */
[----:B-1----:R-:W0:Y:S01]  /*8530*/  S2R R9, SR_CgaCtaId ;  /* 0x0000000000097919 */ /* 0x002e220000008800 */
[----:B------:R-:W1:Y:S01]  /*8540*/  LDCU.64 UR8, c[0x0][0x480] ;  /* 0x00009000ff0877ac */ /* 0x000e620008000a00 */
[----:B------:R-:W-:Y:S02]  /*8550*/  MOV R8, 0x400 ;  /* 0x0000040000087802 */ /* 0x000fe40000000f00 */
[C---:B------:R-:W-:Y:S01]  /*8560*/  IADD3 R12, P0, PT, R7.reuse, R10, RZ ;  /* 0x0000000a070c7210 */ /* 0x040fe20007f1e0ff */
[----:B------:R-:W-:Y:S01]  /*8570*/  IMAD R10, R7, 0x2, R39 ;  /* 0x00000002070a7824 */ /* 0x000fe200078e0227 */
[----:B------:R-:W-:Y:S01]  /*8580*/  IADD3 R8, PT, PT, R8, 0x220, RZ ;  /* 0x0000022008087810 */ /* 0x000fe20007ffe0ff */
[----:B------:R-:W-:Y:S02]  /*8590*/  UISETP.NE.AND UP0, UPT, UR7, URZ, UPT ;  /* 0x000000ff0700728c */ /* 0x000fe4000bf05270 */
[----:B------:R-:W-:Y:S01]  /*85a0*/  ISETP.NE.AND P1, PT, RZ, UR7, PT ;  /* 0x00000007ff007c0c */ /* 0x000fe2000bf25270 */
[----:B------:R-:W-:-:S02]  /*85b0*/  IMAD.X R11, RZ, RZ, R11, P0 ;  /* 0x000000ffff0b7224 */ /* 0x000fc400000e060b */
[----:B------:R-:W-:Y:S01]  /*85c0*/  IMAD R10, R19, -0x2, R10 ;  /* 0xfffffffe130a7824 */ /* 0x000fe200078e020a */
[----:B------:R-:W-:Y:S02]  /*85d0*/  PLOP3.LUT P0, PT, PT, PT, UP0, 0x80, 0x8 ;  /* 0x000000000008781c */ /* 0x000fe40003f0f008 */
[----:B-1----:R-:W-:-:S04]  /*85e0*/  LEA R13, P3, R12, UR8, 0x2 ;  /* 0x000000080c0d7c11 */ /* 0x002fc8000f8610ff */
[----:B------:R-:W-:Y:S02]  /*85f0*/  IADD3 R13, P2, PT, R13, 0x400, RZ ;  /* 0x000004000d0d7810 */ /* 0x000fe40007f5e0ff */
[----:B------:R-:W-:-:S05]  /*8600*/  LEA.HI.X R12, R12, UR9, R11, 0x2, P3 ;  /* 0x000000090c0c7c11 */ /* 0x000fca00098f140b */
[----:B------:R-:W-:Y:S01]  /*8610*/  IMAD.X R14, RZ, RZ, R12, P2 ;  /* 0x000000ffff0e7224 */ /* 0x000fe200010e060c */
[----:B0-----:R-:W-:Y:S02]  /*8620*/  LEA R9, R9, R8, 0x18 ;  /* 0x0000000809097211 */ /* 0x001fe400078ec0ff */
[----:B------:R-:W-:Y:S02]  /*8630*/  SHF.L.U32 R8, R19, 0x2, RZ ;  /* 0x0000000213087819 */ /* 0x000fe400000006ff */
[----:B------:R-:W-:Y:S02]  /*8640*/  IADD3 R10, PT, PT, R10, 0x200, R9 ;  /* 0x000002000a0a7810 */ /* 0x000fe40007ffe009 */
[----:B------:R-:W-:-:S04]  /*8650*/  LEA R8, R7, -R8, 0x2 ;  /* 0x8000000807087211 */ /* 0x000fc800078e10ff */
[----:B------:R-:W-:-:S07]  /*8660*/  IADD3 R11, PT, PT, R8, 0x400, R9 ;  /* 0x00000400080b7810 */ /* 0x000fce0007ffe009 */
.L_x_3100:
[----:B------:R-:W2:Y:S01]  /*8670*/  LDS R8, [R11+-0x400] ;  /* 0xfffc00000b087984 */ /* 0x000ea20000000800 */
[----:B------:R-:W-:-:S04]  /*8680*/  IADD3 R7, PT, PT, R7, 0x200, RZ ;  /* 0x0000020007077810 */ /* 0x000fc80007ffe0ff */
[----:B------:R-:W-:Y:S01]  /*8690*/  ISETP.GT.AND P2, PT, R7, R16, PT ;  /* 0x000000100700720c */ /* 0x000fe20003f44270 */
[----:B--2---:R-:W-:-:S05]  /*86a0*/  FMUL.FTZ R15, R8, R21 ;  /* 0x00000015080f7220 */ /* 0x004fca0000410000 */
[----:B------:R-:W-:-:S04]  /*86b0*/  F2FP.F16.F32.PACK_AB R8, RZ, R15 ;  /* 0x0000000fff08723e */ /* 0x000fc800000000ff */
[----:B------:R-:W-:-:S05]  /*86c0*/  PRMT R9, R8, 0x7610, R9 ;  /* 0x0000761008097816 */ /* 0x000fca0000000009 */
[----:B------:R0:W-:Y:S04]  /*86d0*/  STS.U16 [R10+-0x200], R9 ;  /* 0xfffe00090a007388 */ /* 0x0001e80000000400 */
[----:B------:R-:W1:Y:S01]  /*86e0*/  LDS R8, [R11+-0x200] ;  /* 0xfffe00000b087984 */ /* 0x000e620000000800 */
[----:B0-----:R-:W-:Y:S02]  /*86f0*/  IMAD.MOV.U32 R9, RZ, RZ, R14 ;  /* 0x000000ffff097224 */ /* 0x001fe400078e000e */
[----:B-1---5:R-:W-:-:S05]  /*8700*/  FMUL.FTZ R23, R8, R21 ;  /* 0x0000001508177220 */ /* 0x022fca0000410000 */
        /* <DEDUP_REMOVED lines=22> */
.L_x_3096:
[----:B------:R-:W-:Y:S05]  /*8870*/  BSYNC.RECONVERGENT B0 ;  /* 0x0000000000007941 */ /* 0x000fea0003800200 */
.L_x_3095:
[----:B------:R-:W0:Y:S01]  /*8880*/  LDCU.64 UR6, c[0x0][0x3b0] ;  /* 0x00007600ff0677ac */ /* 0x000e220008000a00 */
[----:B------:R-:W-:Y:S01]  /*8890*/  SHF.R.S32.HI R7, RZ, 0x1f, R16 ;  /* 0x0000001fff077819 */ /* 0x000fe20000011410 */
[----:B------:R-:W-:Y:S01]  /*88a0*/  IMAD.SHL.U32 R14, R0, 0x8, RZ ;  /* 0x00000008000e7824 */ /* 0x000fe200078e00ff */
[----:B------:R-:W-:Y:S01]  /*88b0*/  CS2R R10, SRZ ;  /* 0x00000000000a7805 */ /* 0x000fe2000001ff00 */
[----:B------:R-:W4:Y:S01]  /*88c0*/  LDCU UR5, c[0x0][0x3f4] ;  /* 0x00007e80ff0577ac */ /* 0x000f220008000800 */
[-C--:B------:R-:W-:Y:S02]  /*88d0*/  LEA.HI R7, R7, R16.reuse, RZ, 0x2 ;  /* 0x0000001007077211 */ /* 0x080fe400078f10ff */
[----:B-1----:R-:W-:Y:S02]  /*88e0*/  CS2R R8, SRZ ;  /* 0x0000000000087805 */ /* 0x002fe4000001ff00 */
[----:B------:R-:W-:Y:S01]  /*88f0*/  LOP3.LUT R14, R14, 0xf8, RZ, 0xc0, !PT ;  /* 0x000000f80e0e7812 */ /* 0x000fe200078ec0ff */
[----:B------:R-:W1:Y:S01]  /*8900*/  LDC.64 R12, c[0x0][0x3c0] ;  /* 0x0000f000ff0c7b82 */ /* 0x000e620000000a00 */
[----:B------:R-:W-:Y:S01]  /*8910*/  LOP3.LUT R7, R7, 0xfffffffc, RZ, 0xc0, !PT ;  /* 0xfffffffc07077812 */ /* 0x000fe200078ec0ff */
[----:B------:R-:W-:Y:S01]  /*8920*/  IMAD.IADD R36, R19, 0x1, R6 ;  /* 0x0000000113247824 */ /* 0x000fe200078e0206 */
[----:B------:R-:W1:Y:S02]  /*8930*/  LDCU.64 UR8, c[0x0][0x3c8] ;  /* 0x00007900ff0877ac */ /* 0x000e640008000a00 */
[----:B------:R-:W-:-:S02]  /*8940*/  IADD3 R37, PT, PT, -R7, R16, RZ ;  /* 0x0000001007257210 */ /* 0x000fc40007ffe1ff */
[----:B0-----:R-:W-:-:S04]  /*8950*/  ISETP.NE.U32.AND P0, PT, RZ, UR6, PT ;  /* 0x00000006ff007c0c */ /* 0x001fc8000bf05070 */
[----:B------:R-:W-:-:S04]  /*8960*/  ISETP.NE.AND.EX P0, PT, RZ, UR7, PT, P0 ;  /* 0x00000007ff007c0c */ /* 0x000fc8000bf05300 */
[----:B------:R-:W-:-:S13]  /*8970*/  ISETP.NE.OR P0, PT, R6, R37, !P0 ;  /* 0x000000250600720c */ /* 0x000fda0004705670 */
[----:B--2---:R-:W0:Y:S01]  /*8980*/  @!P0 LDC.64 R20, c[0x0][0x3b0] ;  /* 0x0000ec00ff148b82 */ /* 0x004e220000000a00 */
[----:B------:R-:W-:Y:S01]  /*8990*/  @!P0 LEA R7, R5, R14, 0x8 ;  /* 0x0000000e05078211 */ /* 0x000fe200078e40ff */
[----:B----4-:R-:W-:-:S06]  /*89a0*/  IMAD.U32 R15, RZ, RZ, UR5 ;  /* 0x00000005ff0f7e24 */ /* 0x010fcc000f8e00ff */
[----:B------:R-:W2:Y:S01]  /*89b0*/  S2UR UR6, SR_CgaCtaId ;  /* 0x00000000000679c3 */ /* 0x000ea20000008800 */
[----:B------:R-:W-:Y:S01]  /*89c0*/  UMOV UR5, 0x400 ;  /* 0x0000040000057882 */ /* 0x000fe20000000000 */
[----:B0-----:R-:W-:-:S05]  /*89d0*/  @!P0 IMAD.WIDE.U32 R20, R7, 0x2, R20 ;  /* 0x0000000207148825 */ /* 0x001fca00078e0014 */
[----:B------:R0:W5:Y:S01]  /*89e0*/  @!P0 LDG.E.128 R8, desc[UR36][R20.64] ;  /* 0x0000002414088981 */ /* 0x000162000c1e1d00 */
[----:B------:R-:W-:Y:S01]  /*89f0*/  UIADD3 UR5, UPT, UPT, UR5, 0x220, URZ ;  /* 0x0000022005057890 */ /* 0x000fe2000fffe0ff */
[----:B------:R-:W-:Y:S01]  /*8a00*/  IMAD R7, R4, R15, R14 ;  /* 0x0000000f04077224 */ /* 0x000fe200078e020e */
[----:B------:R-:W-:Y:S01]  /*8a10*/  BSSY.RECONVERGENT B0, `(.L_x_3101) ;  /* 0x00000eb000007945 */ /* 0x000fe20003800200 */
[----:B------:R-:W-:Y:S01]  /*8a20*/  HFMA2 R38, -RZ, RZ, 0, 0 ;  /* 0x00000000ff267431 */ /* 0x000fe200000001ff */
[----:B--2---:R-:W-:Y:S01]  /*8a30*/  ULEA UR5, UR6, UR5, 0x18 ;  /* 0x0000000506057291 */ /* 0x004fe2000f8ec0ff */
[----:B-1----:R-:W-:Y:S01]  /*8a40*/  IMAD.WIDE R12, R7, 0x2, R12 ;  /* 0x00000002070c7825 */ /* 0x002fe200078e020c */
[----:B------:R-:W-:Y:S02]  /*8a50*/  SHF.L.U32 R7, R22, 0x8, RZ ;  /* 0x0000000816077819 */ /* 0x000fe400000006ff */
[----:B------:R-:W-:Y:S02]  /*8a60*/  CS2R R40, SRZ ;  /* 0x0000000000287805 */ /* 0x000fe4000001ff00 */
[----:B------:R-:W-:-:S02]  /*8a70*/  CS2R R42, SRZ ;  /* 0x00000000002a7805 */ /* 0x000fc4000001ff00 */
[----:B0-----:R-:W-:Y:S02]  /*8a80*/  VIMNMX R21, PT, PT, R16, R15, PT ;  /* 0x0000000f10157248 */ /* 0x001fe40003fe0100 */
[----:B------:R-:W-:Y:S01]  /*8a90*/  CS2R R44, SRZ ;  /* 0x00000000002c7805 */ /* 0x000fe2000001ff00 */
[----:B------:R-:W-:Y:S01]  /*8aa0*/  IMAD.MOV.U32 R47, RZ, RZ, RZ ;  /* 0x000000ffff2f7224 */ /* 0x000fe200078e00ff */
[----:B------:R-:W-:Y:S01]  /*8ab0*/  IADD3 R4, PT, PT, R39, UR5, RZ ;  /* 0x0000000527047c10 */ /* 0x000fe2000fffe0ff */
[----:B------:R-:W-:Y:S01]  /*8ac0*/  BAR.SYNC.DEFER_BLOCKING 0x0 ;  /* 0x0000000000007b1d */ /* 0x000fe20000010000 */
[----:B------:R-:W-:-:S13]  /*8ad0*/  ISETP.GE.AND P0, PT, R36, R21, PT ;  /* 0x000000152400720c */ /* 0x000fda0003f06270 */
[----:B------:R-:W-:Y:S05]  /*8ae0*/  @P0 BRA `(.L_x_3102) ;  /* 0x0000000c00740947 */ /* 0x000fea0003800000 */
        /* <DEDUP_REMOVED lines=9> */
[----:B------:R-:W-:Y:S01]  /*8b80*/  CS2R R40, SRZ ;  /* 0x0000000000287805 */ /* 0x000fe2000001ff00 */
[----:B------:R-:W-:Y:S01]  /*8b90*/  IMAD.MOV.U32 R38, RZ, RZ, RZ ;  /* 0x000000ffff267224 */ /* 0x000fe200078e00ff */
[C---:B------:R-:W-:Y:S02]  /*8ba0*/  ISETP.GE.U32.AND P0, PT, R59.reuse, 0xc, PT ;  /* 0x0000000c3b00780c */ /* 0x040fe40003f06070 */
[----:B------:R-:W-:-:S04]  /*8bb0*/  LEA.HI R20, R59, 0x1, RZ, 0x1e ;  /* 0x000000013b147811 */ /* 0x000fc800078ff0ff */
[----:B------:R-:W-:Y:S01]  /*8bc0*/  LOP3.LUT P1, R60, R20, 0x3, RZ, 0xc0, !PT ;  /* 0x00000003143c7812 */ /* 0x000fe2000782c0ff */
[----:B0-----:R-:W-:-:S06]  /*8bd0*/  IMAD R49, R15, UR6, RZ ;  /* 0x000000060f317c24 */ /* 0x001fcc000f8e02ff */
[----:B------:R-:W-:Y:S06]  /*8be0*/  @!P0 BRA `(.L_x_3104) ;  /* 0x0000000400c08947 */ /* 0x000fec0003800000 */
[----:B------:R-:W-:Y:S01]  /*8bf0*/  IMAD.U32 R50, RZ, RZ, UR5 ;  /* 0x00000005ff327e24 */ /* 0x000fe2000f8e00ff */
[----:B------:R-:W-:Y:S01]  /*8c00*/  LOP3.LUT R20, R20, 0x7ffffffc, RZ, 0xc0, !PT ;  /* 0x7ffffffc14147812 */ /* 0x000fe200078ec0ff */
[----:B------:R-:W-:Y:S01]  /*8c10*/  IMAD.MOV.U32 R47, RZ, RZ, RZ ;  /* 0x000000ffff2f7224 */ /* 0x000fe200078e00ff */
[----:B------:R-:W-:Y:S02]  /*8c20*/  LEA R21, R6, R39, 0x1 ;  /* 0x0000002706157211 */ /* 0x000fe400078e08ff */
[----:B------:R-:W-:Y:S01]  /*8c30*/  SHF.L.U32 R51, R19, 0x8, RZ ;  /* 0x0000000813337819 */ /* 0x000fe200000006ff */
[----:B------:R-:W-:Y:S01]  /*8c40*/  IMAD.MOV R48, RZ, RZ, -R20 ;  /* 0x000000ffff307224 */ /* 0x000fe200078e0a14 */
[----:B------:R-:W-:Y:S02]  /*8c50*/  IADD3 R50, PT, PT, R21, 0x10, R50 ;  /* 0x0000001015327810 */ /* 0x000fe40007ffe032 */
[----:B------:R-:W-:-:S07]  /*8c60*/  MOV R46, R36 ;  /* 0x00000024002e7202 */ /* 0x000fce0000000f00 */
.L_x_3105:
[----:B------:R-:W-:Y:S01]  /*8c70*/  IADD3 R20, P0, PT, R46, UR4, RZ ;  /* 0x000000042e147c10 */ /* 0x000fe2000ff1e0ff */
[----:B------:R-:W-:Y:S01]  /*8c80*/  IMAD R33, R6, 0x100, R51 ;  /* 0x0000010006217824 */ /* 0x000fe200078e0233 */
[C---:B------:R-:W-:Y:S01]  /*8c90*/  SHF.L.U32 R25, R49.reuse, 0x8, RZ ;  /* 0x0000000831197819 */ /* 0x040fe200000006ff */
[----:B------:R-:W0:Y:S01]  /*8ca0*/  LDS.U16 R52, [R50+-0x10] ;  /* 0xfffff00032347984 */ /* 0x000e220000000400 */
[----:B------:R-:W-:Y:S02]  /*8cb0*/  IADD3.X R21, PT, PT, RZ, UR10, RZ, P0, !PT ;  /* 0x0000000aff157c10 */ /* 0x000fe400087fe4ff */
[C---:B---3--:R-:W-:Y:S01]  /*8cc0*/  LEA R28, P0, R20.reuse, UR8, 0x2 ;  /* 0x00000008141c7c11 */ /* 0x048fe2000f8010ff */
[----:B------:R-:W1:Y:S03]  /*8cd0*/  LDS.U16 R56, [R50+-0x8] ;  /* 0xfffff80032387984 */ /* 0x000e660000000400 */
[----:B------:R-:W-:Y:S01]  /*8ce0*/  LEA.HI.X R29, R20, UR9, R21, 0x2, P0 ;  /* 0x00000009141d7c11 */ /* 0x000fe200080f1415 */
[----:B------:R-:W2:Y:S04]  /*8cf0*/  LDS.U16 R58, [R50] ;  /* 0x00000000323a7984 */ /* 0x000ea80000000400 */
[----:B------:R-:W3:Y:S04]  /*8d00*/  LDG.E R20, desc[UR36][R28.64] ;  /* 0x000000241c147981 */ /* 0x000ee8000c1e1900 */
[----:B------:R-:W4:Y:S04]  /*8d10*/  LDG.E R24, desc[UR36][R28.64+0x10] ;  /* 0x000010241c187981 */ /* 0x000f28000c1e1900 */
[----:B------:R-:W2:Y:S04]  /*8d20*/  LDG.E R30, desc[UR36][R28.64+0x20] ;  /* 0x000020241c1e7981 */ /* 0x000ea8000c1e1900 */
[----:B------:R2:W2:Y:S01]  /*8d30*/  LDG.E R32, desc[UR36][R28.64+0x30] ;  /* 0x000030241c207981 */ /* 0x0004a2000c1e1900 */
[----:B------:R-:W-:Y:S01]  /*8d40*/  SHF.L.U32 R34, R49, 0x8, RZ ;  /* 0x0000000831227819 */ /* 0x000fe200000006ff */
[----:B---3--:R-:W-:-:S04]  /*8d50*/  IMAD R21, R20, R25, R33 ;  /* 0x0000001914157224 */ /* 0x008fc800078e0221 */
[----:B------:R-:W-:-:S06]  /*8d60*/  IMAD.WIDE R20, R21, 0x2, R12 ;  /* 0x0000000215147825 */ /* 0x000fcc00078e020c */
[----:B-----5:R-:W3:Y:S01]  /*8d70*/  LDG.E.128 R20, desc[UR36][R20.64] ;  /* 0x0000002414147981 */ /* 0x020ee2000c1e1d00 */
[--C-:B----4-:R-:W-:Y:S02]  /*8d80*/  IMAD R24, R24, R25, R33.reuse ;  /* 0x0000001918187224 */ /* 0x110fe400078e0221 */
[----:B--2---:R-:W-:Y:S02]  /*8d90*/  IMAD R30, R30, R34, R33 ;  /* 0x000000221e1e7224 */ /* 0x004fe400078e0221 */
[----:B------:R-:W-:Y:S02]  /*8da0*/  VIADD R25, R24, 0x400 ;  /* 0x0000040018197836 */ /* 0x000fe40000000000 */
[----:B------:R-:W-:Y:S02]  /*8db0*/  VIADD R29, R30, 0x800 ;  /* 0x000008001e1d7836 */ /* 0x000fe40000000000 */
[----:B------:R-:W-:-:S04]  /*8dc0*/  IMAD.WIDE R24, R25, 0x2, R12 ;  /* 0x0000000219187825 */ /* 0x000fc800078e020c */
[----:B------:R-:W-:Y:S02]  /*8dd0*/  IMAD R32, R32, R34, R33 ;  /* 0x0000002220207224 */ /* 0x000fe400078e0221 */
[----:B------:R-:W2:Y:S01]  /*8de0*/  LDG.E.128 R24, desc[UR36][R24.64] ;  /* 0x0000002418187981 */ /* 0x000ea2000c1e1d00 */
[----:B------:R-:W-:Y:S02]  /*8df0*/  IMAD.WIDE R28, R29, 0x2, R12 ;  /* 0x000000021d1c7825 */ /* 0x000fe400078e020c */
[----:B------:R-:W-:-:S04]  /*8e00*/  IADD3 R33, PT, PT, R32, 0xc00, RZ ;  /* 0x00000c0020217810 */ /* 0x000fc80007ffe0ff */
[----:B------:R-:W4:Y:S01]  /*8e10*/  LDG.E.128 R28, desc[UR36][R28.64] ;  /* 0x000000241c1c7981 */ /* 0x000f22000c1e1d00 */
[----:B------:R-:W-:-:S06]  /*8e20*/  IMAD.WIDE R32, R33, 0x2, R12 ;  /* 0x0000000221207825 */ /* 0x000fcc00078e020c */
[----:B------:R-:W4:Y:S01]  /*8e30*/  LDG.E.128 R32, desc[UR36][R32.64] ;  /* 0x0000002420207981 */ /* 0x000f22000c1e1d00 */
[----:B0-----:R-:W-:Y:S01]  /*8e40*/  HADD2.F32 R52, -RZ, R52.H0_H0 ;  /* 0x20000034ff347230 */ /* 0x001fe20000004100 */
[----:B------:R-:W-:Y:S01]  /*8e50*/  IADD3 R46, PT, PT, R46, 0x10, RZ ;  /* 0x000000102e2e7810 */ /* 0x000fe20007ffe0ff */
[----:B-1----:R-:W-:Y:S02]  /*8e60*/  HADD2.F32 R56, -RZ, R56.H0_H0 ;  /* 0x20000038ff387230 */ /* 0x002fe40000004100 */
[----:B------:R-:W-:Y:S02]  /*8e70*/  VIADD R48, R48, 0x4 ;  /* 0x0000000430307836 */ /* 0x000fe40000000000 */
[----:B------:R-:W-:-:S03]  /*8e80*/  VIADD R51, R51, 0x1000 ;  /* 0x0000100033337836 */ /* 0x000fc60000000000 */
[----:B------:R-:W-:Y:S01]  /*8e90*/  ISETP.NE.AND P0, PT, R48, RZ, PT ;  /* 0x000000ff3000720c */ /* 0x000fe20003f05270 */
[----:B---3--:R-:W-:Y:S02]  /*8ea0*/  HADD2.F32 R55, -RZ, R20.H1_H1 ;  /* 0x30000014ff377230 */ /* 0x008fe40000004100 */
[--C-:B------:R-:W-:Y:S02]  /*8eb0*/  HADD2.F32 R54, -RZ, R22.reuse.H0_H0 ;  /* 0x20000016ff367230 */ /* 0x100fe40000004100 */
[----:B------:R-:W-:Y:S02]  /*8ec0*/  HADD2.F32 R57, -RZ, R22.H1_H1 ;  /* 0x30000016ff397230 */ /* 0x000fe40000004100 */
[----:B------:R-:W-:Y:S01]  /*8ed0*/  FFMA.FTZ R55, R52, R55, R44 ;  /* 0x0000003734377223 */ /* 0x000fe2000001002c */
[----:B------:R-:W-:Y:S01]  /*8ee0*/  HADD2.F32 R53, -RZ, R20.H0_H0 ;  /* 0x20000014ff357230 */ /* 0x000fe20000004100 */
[----:B------:R0:W1:Y:S01]  /*8ef0*/  LDS.U16 R44, [R50+0x8] ;  /* 0x00000800322c7984 */ /* 0x0000620000000400 */
[----:B------:R-:W-:-:S02]  /*8f00*/  HADD2.F32 R22, -RZ, R23.H0_H0 ;  /* 0x20000017ff167230 */ /* 0x000fc40000004100 */
[C---:B------:R-:W-:Y:S01]  /*8f10*/  FFMA.FTZ R57, R52.reuse, R57, R40 ;  /* 0x0000003934397223 */ /* 0x040fe20000010028 */
[--C-:B------:R-:W-:Y:S02]  /*8f20*/  HADD2.F32 R20, -RZ, R21.reuse.H0_H0 ;  /* 0x20000015ff147230 */ /* 0x100fe40000004100 */
[C---:B------:R-:W-:Y:S01]  /*8f30*/  FFMA.FTZ R54, R52.reuse, R54, R43 ;  /* 0x0000003634367223 */ /* 0x040fe2000001002b */
[----:B------:R-:W-:Y:S02]  /*8f40*/  HADD2.F32 R21, -RZ, R21.H1_H1 ;  /* 0x30000015ff157230 */ /* 0x000fe40000004100 */
[C---:B------:R-:W-:Y:S01]  /*8f50*/  FFMA.FTZ R22, R52.reuse, R22, R41 ;  /* 0x0000001634167223 */ /* 0x040fe20000010029 */
[----:B------:R-:W-:Y:S02]  /*8f60*/  HADD2.F32 R23, -RZ, R23.H1_H1 ;  /* 0x30000017ff177230 */ /* 0x000fe40000004100 */
[----:B------:R-:W-:Y:S01]  /*8f70*/  FFMA.FTZ R20, R52, R20, R45 ;  /* 0x0000001434147223 */ /* 0x000fe2000001002d */
[----:B--2---:R-:W-:-:S02]  /*8f80*/  HADD2.F32 R41, -RZ, R25.H0_H0 ;  /* 0x20000019ff297230 */ /* 0x004fc40000004100 */
[C---:B------:R-:W-:Y:S01]  /*8f90*/  FFMA.FTZ R21, R52.reuse, R21, R42 ;  /* 0x0000001534157223 */ /* 0x040fe2000001002a */
[----:B------:R-:W-:Y:S02]  /*8fa0*/  HADD2.F32 R40, -RZ, R25.H1_H1 ;  /* 0x30000019ff287230 */ /* 0x000fe40000004100 */
[----:B------:R-:W-:Y:S01]  /*8fb0*/  FFMA.FTZ R23, R52, R23, R38 ;  /* 0x0000001734177223 */ /* 0x000fe20000010026 */
[--C-:B------:R-:W-:Y:S02]  /*8fc0*/  HADD2.F32 R43, -RZ, R27.reuse.H0_H0 ;  /* 0x2000001bff2b7230 */ /* 0x100fe40000004100 */
[C---:B------:R-:W-:Y:S01]  /*8fd0*/  FFMA.FTZ R20, R56.reuse, R41, R20 ;  /* 0x0000002938147223 */ /* 0x040fe20000010014 */
[----:B------:R-:W-:Y:S02]  /*8fe0*/  HADD2.F32 R42, -RZ, R27.H1_H1 ;  /* 0x3000001bff2a7230 */ /* 0x000fe40000004100 */
[----:B------:R-:W-:Y:S01]  /*8ff0*/  FFMA.FTZ R21, R56, R40, R21 ;  /* 0x0000002838157223 */ /* 0x000fe20000010015 */
[----:B------:R-:W-:-:S02]  /*9000*/  HADD2.F32 R38, -RZ, R24.H0_H0 ;  /* 0x20000018ff267230 */ /* 0x000fc40000004100 */
[----:B------:R-:W-:Y:S01]  /*9010*/  FFMA.FTZ R53, R52, R53, R47 ;  /* 0x0000003534357223 */ /* 0x000fe2000001002f */
[----:B------:R-:W-:Y:S02]  /*9020*/  HADD2.F32 R25, -RZ, R26.H0_H0 ;  /* 0x2000001aff197230 */ /* 0x000fe40000004100 */
[C---:B------:R-:W-:Y:S01]  /*9030*/  FFMA.FTZ R22, R56.reuse, R43, R22 ;  /* 0x0000002b38167223 */ /* 0x040fe20000010016 */
[----:B------:R-:W-:Y:S02]  /*9040*/  HADD2.F32 R24, -RZ, R24.H1_H1 ;  /* 0x30000018ff187230 */ /* 0x000fe40000004100 */
[C---:B------:R-:W-:Y:S01]  /*9050*/  FFMA.FTZ R23, R56.reuse, R42, R23 ;  /* 0x0000002a38177223 */ /* 0x040fe20000010017 */
[----:B------:R-:W-:Y:S02]  /*9060*/  HADD2.F32 R26, -RZ, R26.H1_H1 ;  /* 0x3000001aff1a7230 */ /* 0x000fe40000004100 */
[----:B------:R-:W-:Y:S01]  /*9070*/  FFMA.FTZ R38, R56, R38, R53 ;  /* 0x0000002638267223 */ /* 0x000fe20000010035 */
[----:B----4-:R-:W-:-:S02]  /*9080*/  HADD2.F32 R40, -RZ, R28.H0_H0 ;  /* 0x2000001cff287230 */ /* 0x010fc40000004100 */
[C---:B------:R-:W-:Y:S01]  /*9090*/  FFMA.FTZ R24, R56.reuse, R24, R55 ;  /* 0x0000001838187223 */ /* 0x040fe20000010037 */
[----:B------:R-:W-:Y:S02]  /*90a0*/  HADD2.F32 R41, -RZ, R28.H1_H1 ;  /* 0x3000001cff297230 */ /* 0x000fe40000004100 */
[C---:B------:R-:W-:Y:S01]  /*90b0*/  FFMA.FTZ R25, R56.reuse, R25, R54 ;  /* 0x0000001938197223 */ /* 0x040fe20000010036 */
[--C-:B------:R-:W-:Y:S02]  /*90c0*/  HADD2.F32 R43, -RZ, R29.reuse.H0_H0 ;  /* 0x2000001dff2b7230 */ /* 0x100fe40000004100 */
[----:B------:R-:W-:Y:S01]  /*90d0*/  FFMA.FTZ R26, R56, R26, R57 ;  /* 0x0000001a381a7223 */ /* 0x000fe20000010039 */
[----:B------:R-:W-:Y:S01]  /*90e0*/  HADD2.F32 R28, -RZ, R29.H1_H1 ;  /* 0x3000001dff1c7230 */ /* 0x000fe20000004100 */
[----:B0-----:R-:W-:Y:S01]  /*90f0*/  IADD3 R50, PT, PT, R50, 0x20, RZ ;  /* 0x0000002032327810 */ /* 0x001fe20007ffe0ff */
[--C-:B------:R-:W-:Y:S02]  /*9100*/  HADD2.F32 R42, -RZ, R30.reuse.H0_H0 ;  /* 0x2000001eff2a7230 */ /* 0x100fe40000004100 */
[----:B------:R-:W-:-:S02]  /*9110*/  HADD2.F32 R29, -RZ, R30.H1_H1 ;  /* 0x3000001eff1d7230 */ /* 0x000fc40000004100 */
[----:B------:R-:W-:Y:S02]  /*9120*/  HADD2.F32 R27, -RZ, R58.H0_H0 ;  /* 0x2000003aff1b7230 */ /* 0x000fe40000004100 */
        /* <DEDUP_REMOVED lines=10> */
[----:B-1----:R-:W-:-:S02]  /*91d0*/  HADD2.F32 R27, -RZ, R44.H0_H0 ;  /* 0x2000002cff1b7230 */ /* 0x002fc40000004100 */
[--C-:B------:R-:W-:Y:S02]  /*91e0*/  HADD2.F32 R47, -RZ, R32.reuse.H0_H0 ;  /* 0x20000020ff2f7230 */ /* 0x100fe40000004100 */
        /* <DEDUP_REMOVED lines=14> */
[----:B------:R-:W-:Y:S01]  /*92d0*/  FFMA.FTZ R38, R27, R30, R23 ;  /* 0x0000001e1b267223 */ /* 0x000fe20000010017 */
[----:B------:R-:W-:Y:S06]  /*92e0*/  @P0 BRA `(.L_x_3105) ;  /* 0xfffffff800600947 */ /* 0x000fec000383ffff */
.L_x_3104:
[----:B------:R-:W-:Y:S05]  /*92f0*/  BSYNC.RECONVERGENT B1 ;  /* 0x0000000000017941 */ /* 0x000fea0003800200 */
.L_x_3103:
[----:B------:R-:W-:Y:S05]  /*9300*/  @!P1 BRA `(.L_x_3102) ;  /* 0x00000004006c9947 */ /* 0x000fea0003800000 */
[----:B------:R-:W-:Y:S01]  /*9310*/  ISETP.NE.AND P1, PT, R60, 0x1, PT ;  /* 0x000000013c00780c */ /* 0x000fe20003f25270 */
[----:B------:R-:W-:Y:S01]  /*9320*/  BSSY.RECONVERGENT B1, `(.L_x_3106) ;  /* 0x000003a000017945 */ /* 0x000fe20003800200 */
[----:B------:R-:W-:-:S11]  /*9330*/  LOP3.LUT P0, RZ, R59, 0x4, RZ, 0xc0, !PT ;  /* 0x000000043bff7812 */ /* 0x000fd6000780c0ff */
[----:B------:R-:W-:Y:S05]  /*9340*/  @!P1 BRA `(.L_x_3107) ;  /* 0x0000000000dc9947 */ /* 0x000fea0003800000 */
[----:B------:R-:W3:Y:S01]  /*9350*/  LDCU.64 UR6, c[0x0][0x3c8] ;  /* 0x00007900ff0677ac */ /* 0x000ee20008000a00 */
[----:B------:R-:W-:-:S05]  /*9360*/  IADD3 R20, P1, PT, R46, UR4, RZ ;  /* 0x000000042e147c10 */ /* 0x000fca000ff3e0ff */
[----:B------:R-:W-:Y:S01]  /*9370*/  IMAD.X R21, RZ, RZ, UR10, P1 ;  /* 0x0000000aff157e24 */ /* 0x000fe200088e06ff */
[----:B---3--:R-:W-:-:S04]  /*9380*/  LEA R28, P1, R20, UR6, 0x2 ;  /* 0x00000006141c7c11 */ /* 0x008fc8000f8210ff */
[----:B------:R-:W-:-:S05]  /*9390*/  LEA.HI.X R29, R20, UR7, R21, 0x2, P1 ;  /* 0x00000007141d7c11 */ /* 0x000fca00088f1415 */
[----:B------:R-:W2:Y:S04]  /*93a0*/  LDG.E R20, desc[UR36][R28.64] ;  /* 0x000000241c147981 */ /* 0x000ea8000c1e1900 */
[----:B------:R0:W3:Y:S01]  /*93b0*/  LDG.E R22, desc[UR36][R28.64+0x10] ;  /* 0x000010241c167981 */ /* 0x0000e2000c1e1900 */
[C---:B------:R-:W-:Y:S01]  /*93c0*/  SHF.L.U32 R21, R46.reuse, 0x8, RZ ;  /* 0x000000082e157819 */ /* 0x040fe200000006ff */
[----:B-----5:R-:W-:Y:S02]  /*93d0*/  IMAD.SHL.U32 R23, R49, 0x100, RZ ;  /* 0x0000010031177824 */ /* 0x020fe400078e00ff */
[----:B------:R-:W-:-:S05]  /*93e0*/  IMAD.IADD R31, R46, 0x1, -R19 ;  /* 0x000000012e1f7824 */ /* 0x000fca00078e0a13 */
[----:B------:R-:W-:-:S05]  /*93f0*/  LEA R31, R31, R4, 0x1 ;  /* 0x000000041f1f7211 */ /* 0x000fca00078e08ff */
[----:B0-----:R-:W0:Y:S04]  /*9400*/  LDS.U16 R28, [R31] ;  /* 0x000000001f1c7984 */ /* 0x001e280000000400 */
[----:B------:R-:W1:Y:S01]  /*9410*/  LDS.U16 R32, [R31+0x8] ;  /* 0x000008001f207984 */ /* 0x000e620000000400 */
[-CC-:B--2---:R-:W-:Y:S02]  /*9420*/  IMAD R25, R20, R23.reuse, R21.reuse ;  /* 0x0000001714197224 */ /* 0x184fe400078e0215 */
[----:B---3--:R-:W-:Y:S02]  /*9430*/  IMAD R22, R22, R23, R21 ;  /* 0x0000001716167224 */ /* 0x008fe400078e0215 */
[----:B------:R-:W-:-:S03]  /*9440*/  IMAD.WIDE R24, R25, 0x2, R12 ;  /* 0x0000000219187825 */ /* 0x000fc600078e020c */
[----:B------:R-:W-:-:S03]  /*9450*/  IADD3 R21, PT, PT, R22, 0x400, RZ ;  /* 0x0000040016157810 */ /* 0x000fc60007ffe0ff */
[----:B------:R-:W2:Y:S02]  /*9460*/  LDG.E.128 R24, desc[UR36][R24.64] ;  /* 0x0000002418187981 */ /* 0x000ea4000c1e1d00 */
[----:B------:R-:W-:-:S06]  /*9470*/  IMAD.WIDE R20, R21, 0x2, R12 ;  /* 0x0000000215147825 */ /* 0x000fcc00078e020c */
[----:B------:R-:W3:Y:S01]  /*9480*/  LDG.E.128 R20, desc[UR36][R20.64] ;  /* 0x0000002414147981 */ /* 0x000ee2000c1e1d00 */
[----:B0-----:R-:W-:Y:S02]  /*9490*/  HADD2.F32 R28, -RZ, R28.H0_H0 ;  /* 0x2000001cff1c7230 */ /* 0x001fe40000004100 */
[----:B-1----:R-:W-:Y:S02]  /*94a0*/  HADD2.F32 R32, -RZ, R32.H0_H0 ;  /* 0x20000020ff207230 */ /* 0x002fe40000004100 */
[----:B------:R-:W-:Y:S02]  /*94b0*/  VIADD R46, R46, 0x8 ;  /* 0x000000082e2e7836 */ /* 0x000fe40000000000 */
[--C-:B--2---:R-:W-:Y:S02]  /*94c0*/  HADD2.F32 R29, -RZ, R24.reuse.H0_H0 ;  /* 0x20000018ff1d7230 */ /* 0x104fe40000004100 */
[----:B------:R-:W-:Y:S02]  /*94d0*/  HADD2.F32 R33, -RZ, R24.H1_H1 ;  /* 0x30000018ff217230 */ /* 0x000fe40000004100 */
[----:B------:R-:W-:-:S02]  /*94e0*/  HADD2.F32 R30, -RZ, R26.H0_H0 ;  /* 0x2000001aff1e7230 */ /* 0x000fc40000004100 */
[C---:B------:R-:W-:Y:S01]  /*94f0*/  FFMA.FTZ R29, R28.reuse, R29, R47 ;  /* 0x0000001d1c1d7223 */ /* 0x040fe2000001002f */
[----:B------:R-:W-:Y:S02]  /*9500*/  HADD2.F32 R35, -RZ, R26.H1_H1 ;  /* 0x3000001aff237230 */ /* 0x000fe40000004100 */
[C---:B------:R-:W-:Y:S01]  /*9510*/  FFMA.FTZ R33, R28.reuse, R33, R44 ;  /* 0x000000211c217223 */ /* 0x040fe2000001002c */
[----:B------:R-:W-:Y:S02]  /*9520*/  HADD2.F32 R24, -RZ, R25.H0_H0 ;  /* 0x20000019ff187230 */ /* 0x000fe40000004100 */
[C---:B------:R-:W-:Y:S01]  /*9530*/  FFMA.FTZ R30, R28.reuse, R30, R43 ;  /* 0x0000001e1c1e7223 */ /* 0x040fe2000001002b */
[----:B------:R-:W-:Y:S02]  /*9540*/  HADD2.F32 R26, -RZ, R27.H0_H0 ;  /* 0x2000001bff1a7230 */ /* 0x000fe40000004100 */
[----:B------:R-:W-:Y:S01]  /*9550*/  FFMA.FTZ R35, R28, R35, R40 ;  /* 0x000000231c237223 */ /* 0x000fe20000010028 */
[----:B------:R-:W-:-:S02]  /*9560*/  HADD2.F32 R25, -RZ, R25.H1_H1 ;  /* 0x30000019ff197230 */ /* 0x000fc40000004100 */
[C---:B------:R-:W-:Y:S01]  /*9570*/  FFMA.FTZ R24, R28.reuse, R24, R45 ;  /* 0x000000181c187223 */ /* 0x040fe2000001002d */
[----:B------:R-:W-:Y:S02]  /*9580*/  HADD2.F32 R27, -RZ, R27.H1_H1 ;  /* 0x3000001bff1b7230 */ /* 0x000fe40000004100 */
[C---:B------:R-:W-:Y:S01]  /*9590*/  FFMA.FTZ R26, R28.reuse, R26, R41 ;  /* 0x0000001a1c1a7223 */ /* 0x040fe20000010029 */
[----:B---3--:R-:W-:Y:S02]  /*95a0*/  HADD2.F32 R47, -RZ, R20.H0_H0 ;  /* 0x20000014ff2f7230 */ /* 0x008fe40000004100 */
[C---:B------:R-:W-:Y:S01]  /*95b0*/  FFMA.FTZ R25, R28.reuse, R25, R42 ;  /* 0x000000191c197223 */ /* 0x040fe2000001002a */
[----:B------:R-:W-:Y:S02]  /*95c0*/  HADD2.F32 R43, -RZ, R22.H0_H0 ;  /* 0x20000016ff2b7230 */ /* 0x000fe40000004100 */
        /* <DEDUP_REMOVED lines=13> */
[C---:B------:R-:W-:Y:S02]  /*96a0*/  FFMA.FTZ R41, R32.reuse, R41, R26 ;  /* 0x0000002920297223 */ /* 0x040fe4000001001a */
[----:B------:R-:W-:-:S07]  /*96b0*/  FFMA.FTZ R38, R32, R38, R27 ;  /* 0x0000002620267223 */ /* 0x000fce000001001b */
.L_x_3107:
[----:B------:R-:W-:Y:S05]  /*96c0*/  BSYNC.RECONVERGENT B1 ;  /* 0x0000000000017941 */ /* 0x000fea0003800200 */
.L_x_3106:
[----:B------:R-:W-:Y:S05]  /*96d0*/  @P0 BRA `(.L_x_3102) ;  /* 0x0000000000780947 */ /* 0x000fea0003800000 */
[----:B------:R-:W0:Y:S01]  /*96e0*/  LDCU.64 UR6, c[0x0][0x3c8] ;  /* 0x00007900ff0677ac */ /* 0x000e220008000a00 */
[----:B------:R-:W-:-:S04]  /*96f0*/  IADD3 R20, P0, PT, R46, UR4, RZ ;  /* 0x000000042e147c10 */ /* 0x000fc8000ff1e0ff */
[----:B------:R-:W-:Y:S02]  /*9700*/  IADD3.X R21, PT, PT, RZ, UR10, RZ, P0, !PT ;  /* 0x0000000aff157c10 */ /* 0x000fe400087fe4ff */
[----:B0-----:R-:W-:-:S04]  /*9710*/  LEA R22, P0, R20, UR6, 0x2 ;  /* 0x0000000614167c11 */ /* 0x001fc8000f8010ff */
[----:B-----5:R-:W-:-:S05]  /*9720*/  LEA.HI.X R23, R20, UR7, R21, 0x2, P0 ;  /* 0x0000000714177c11 */ /* 0x020fca00080f1415 */
[----:B------:R-:W2:Y:S01]  /*9730*/  LDG.E R22, desc[UR36][R22.64] ;  /* 0x0000002416167981 */ /* 0x000ea2000c1e1900 */
[----:B---3--:R-:W-:-:S05]  /*9740*/  IADD3 R29, PT, PT, -R19, R46, RZ ;  /* 0x0000002e131d7210 */ /* 0x008fca0007ffe1ff */
[----:B------:R-:W-:-:S06]  /*9750*/  IMAD R29, R29, 0x2, R4 ;  /* 0x000000021d1d7824 */ /* 0x000fcc00078e0204 */
[----:B------:R-:W0:Y:S01]  /*9760*/  LDS.U16 R29, [R29] ;  /* 0x000000001d1d7984 */ /* 0x000e220000000400 */
[----:B--2---:R-:W-:-:S04]  /*9770*/  IMAD R21, R49, R22, R46 ;  /* 0x0000001631157224 */ /* 0x004fc800078e022e */
[----:B------:R-:W-:-:S04]  /*9780*/  IMAD.SHL.U32 R21, R21, 0x100, RZ ;  /* 0x0000010015157824 */ /* 0x000fc800078e00ff */
[----:B------:R-:W-:-:S05]  /*9790*/  IMAD.WIDE R20, R21, 0x2, R12 ;  /* 0x0000000215147825 */ /* 0x000fca00078e020c */
[----:B------:R-:W2:Y:S01]  /*97a0*/  LDG.E.128 R24, desc[UR36][R20.64] ;  /* 0x0000002414187981 */ /* 0x000ea2000c1e1d00 */
[----:B0-----:R-:W-:Y:S02]  /*97b0*/  HADD2.F32 R28, -RZ, R29.H0_H0 ;  /* 0x2000001dff1c7230 */ /* 0x001fe40000004100 */
[--C-:B--2---:R-:W-:Y:S02]  /*97c0*/  HADD2.F32 R30, -RZ, R24.reuse.H0_H0 ;  /* 0x20000018ff1e7230 */ /* 0x104fe40000004100 */
[----:B------:R-:W-:Y:S02]  /*97d0*/  HADD2.F32 R31, -RZ, R24.H1_H1 ;  /* 0x30000018ff1f7230 */ /* 0x000fe40000004100 */
        /* <DEDUP_REMOVED lines=14> */
.L_x_3102:
[----:B------:R-:W-:Y:S05]  /*98c0*/  BSYNC.RECONVERGENT B0 ;  /* 0x0000000000007941 */ /* 0x000fea0003800200 */
.L_x_3101:
[----:B------:R-:W-:Y:S01]  /*98d0*/  ISETP.GE.AND P0, PT, R36, R16, PT ;  /* 0x000000102400720c */ /* 0x000fe20003f06270 */
[----:B------:R-:W0:Y:S01]  /*98e0*/  LDCU.64 UR8, c[0x0][0x3c8] ;  /* 0x00007900ff0877ac */ /* 0x000e220008000a00 */
[----:B------:R-:W-:Y:S01]  /*98f0*/  BSSY.RECONVERGENT B0, `(.L_x_3108) ;  /* 0x000012d000007945 */ /* 0x000fe20003800200 */
[----:B------:R-:W1:Y:S10]  /*9900*/  LDCU.64 UR12, c[0x0][0x3c8] ;  /* 0x00007900ff0c77ac */ /* 0x000e740008000a00 */
[----:B------:R-:W-:Y:S05]  /*9910*/  @P0 BRA `(.L_x_3109) ;  /* 0x0000001000a80947 */ /* 0x000fea0003800000 */
[----:B------:R-:W-:Y:S01]  /*9920*/  VIADDMNMX R21, R36, 0x4, R16, !PT ;  /* 0x0000000424157846 */ /* 0x000fe20007800110 */
[----:B------:R-:W2:Y:S01]  /*9930*/  LDCU UR6, c[0x0][0x3f8] ;  /* 0x00007f00ff0677ac */ /* 0x000ea20008000800 */
[----:B------:R-:W-:Y:S01]  /*9940*/  LOP3.LUT R34, RZ, R19, RZ, 0x33, !PT ;  /* 0x00000013ff227212 */ /* 0x000fe200078e33ff */
[----:B------:R-:W-:Y:S03]  /*9950*/  BSSY.RECONVERGENT B1, `(.L_x_3110) ;  /* 0x0000047000017945 */ /* 0x000fe60003800200 */
[----:B------:R-:W-:-:S04]  /*9960*/  IADD3 R34, PT, PT, -R6, R21, R34 ;  /* 0x0000001506227210 */ /* 0x000fc80007ffe122 */
[----:B------:R-:W-:-:S04]  /*9970*/  LOP3.LUT R20, R34, 0xc, RZ, 0xc0, !PT ;  /* 0x0000000c22147812 */ /* 0x000fc800078ec0ff */
[----:B------:R-:W-:Y:S01]  /*9980*/  ISETP.NE.AND P0, PT, R20, 0xc, PT ;  /* 0x0000000c1400780c */ /* 0x000fe20003f05270 */
[----:B--2---:R-:W-:-:S12]  /*9990*/  IMAD R20, R15, UR6, RZ ;  /* 0x000000060f147c24 */ /* 0x004fd8000f8e02ff */
[----:B------:R-:W-:Y:S05]  /*99a0*/  @!P0 BRA `(.L_x_3111) ;  /* 0x0000000400048947 */ /* 0x000fea0003800000 */
[----:B------:R-:W2:Y:S01]  /*99b0*/  LDC R35, c[0x0][0x3f4] ;  /* 0x0000fd00ff237b82 */ /* 0x000ea20000000800 */
[----:B------:R-:W-:Y:S02]  /*99c0*/  LEA.HI R15, R34, 0x1, RZ, 0x1e ;  /* 0x00000001220f7811 */ /* 0x000fe400078ff0ff */
[----:B------:R-:W-:Y:S02]  /*99d0*/  LEA R21, R6, R39, 0x1 ;  /* 0x0000002706157211 */ /* 0x000fe400078e08ff */
[----:B------:R-:W-:-:S03]  /*99e0*/  LOP3.LUT R15, R15, 0x3, RZ, 0xc0, !PT ;  /* 0x000000030f0f7812 */ /* 0x000fc600078ec0ff */
[----:B------:R-:W-:Y:S01]  /*99f0*/  VIADD R21, R21, UR5 ;  /* 0x0000000515157c36 */ /* 0x000fe20008000000 */
[----:B------:R-:W-:-:S07]  /*9a00*/  IADD3 R26, PT, PT, -R15, RZ, RZ ;  /* 0x000000ff0f1a7210 */ /* 0x000fce0007ffe1ff */
.L_x_3114:
[----:B--2---:R-:W-:Y:S01]  /*9a10*/  IMAD.MOV.U32 R15, RZ, RZ, R35 ;  /* 0x000000ffff0f7224 */ /* 0x004fe200078e0023 */
[----:B------:R-:W-:Y:S01]  /*9a20*/  IADD3 R26, PT, PT, R26, 0x1, RZ ;  /* 0x000000011a1a7810 */ /* 0x000fe20007ffe0ff */
[----:B------:R-:W-:Y:S03]  /*9a30*/  BSSY.RECONVERGENT B2, `(.L_x_3112) ;  /* 0x0000035000027945 */ /* 0x000fe60003800200 */
[----:B------:R-:W-:Y:S02]  /*9a40*/  ISETP.GE.AND P1, PT, R36, R15, PT ;  /* 0x0000000f2400720c */ /* 0x000fe40003f26270 */
[----:B------:R-:W-:-:S11]  /*9a50*/  ISETP.NE.AND P0, PT, R26, RZ, PT ;  /* 0x000000ff1a00720c */ /* 0x000fd60003f05270 */
[----:B------:R-:W-:Y:S05]  /*9a60*/  @!P1 BRA `(.L_x_3113) ;  /* 0x0000000000c49947 */ /* 0x000fea0003800000 */
[----:B------:R-:W-:Y:S02]  /*9a70*/  IABS R25, R15 ;  /* 0x0000000f00197213 */ /* 0x000fe40000000000 */
[----:B---3--:R-:W-:Y:S02]  /*9a80*/  IABS R28, R36 ;  /* 0x00000024001c7213 */ /* 0x008fe40000000000 */
[----:B------:R-:W2:Y:S01]  /*9a90*/  I2F.RP R24, R25 ;  /* 0x0000001900187306 */ /* 0x000ea20000209400 */
[----:B------:R-:W-:Y:S02]  /*9aa0*/  ISETP.GE.AND P2, PT, R36, RZ, PT ;  /* 0x000000ff2400720c */ /* 0x000fe40003f46270 */
[----:B------:R-:W-:-:S05]  /*9ab0*/  ISETP.NE.AND P3, PT, R15, RZ, PT ;  /* 0x000000ff0f00720c */ /* 0x000fca0003f65270 */
[----:B--2---:R-:W2:Y:S02]  /*9ac0*/  MUFU.RCP R24, R24 ;  /* 0x0000001800187308 */ /* 0x004ea40000001000 */
[----:B--2---:R-:W-:-:S06]  /*9ad0*/  VIADD R27, R24, 0xffffffe ;  /* 0x0ffffffe181b7836 */ /* 0x004fcc0000000000 */
[----:B-----5:R2:W3:Y:S02]  /*9ae0*/  F2I.FTZ.U32.TRUNC.NTZ R23, R27 ;  /* 0x0000001b00177305 */ /* 0x0204e4000021f000 */
[----:B--2---:R-:W2:Y:S01]  /*9af0*/  LDS.U16 R27, [R21] ;  /* 0x00000000151b7984 */ /* 0x004ea20000000400 */
[----:B---3--:R-:W-:-:S05]  /*9b00*/  IADD3 R22, PT, PT, RZ, -R23, RZ ;  /* 0x80000017ff167210 */ /* 0x008fca0007ffe0ff */
        /* <DEDUP_REMOVED lines=15> */
[----:B0-----:R-:W-:-:S04]  /*9c00*/  LEA R24, P1, R23, UR8, 0x2 ;  /* 0x0000000817187c11 */ /* 0x001fc8000f8210ff */
[----:B------:R-:W-:-:S06]  /*9c10*/  LEA.HI.X R25, R23, UR9, R28, 0x2, P1 ;  /* 0x0000000917197c11 */ /* 0x000fcc00088f141c */
[----:B------:R-:W3:Y:S02]  /*9c20*/  LDG.E R25, desc[UR36][R24.64] ;  /* 0x0000002418197981 */ /* 0x000ee4000c1e1900 */
[----:B---3--:R-:W-:-:S05]  /*9c30*/  IMAD R23, R20, R25, R22 ;  /* 0x0000001914177224 */ /* 0x008fca00078e0216 */
[----:B------:R-:W-:-:S05]  /*9c40*/  SHF.L.U32 R23, R23, 0x8, RZ ;  /* 0x0000000817177819 */ /* 0x000fca00000006ff */
[----:B------:R-:W-:-:S05]  /*9c50*/  IMAD.WIDE R22, R23, 0x2, R12 ;  /* 0x0000000217167825 */ /* 0x000fca00078e020c */
[----:B------:R-:W3:Y:S01]  /*9c60*/  LDG.E.128 R28, desc[UR36][R22.64] ;  /* 0x00000024161c7981 */ /* 0x000ee2000c1e1d00 */
[----:B--2---:R-:W-:Y:S02]  /*9c70*/  HADD2.F32 R32, -RZ, R27.H0_H0 ;  /* 0x2000001bff207230 */ /* 0x004fe40000004100 */
[--C-:B---3--:R-:W-:Y:S02]  /*9c80*/  HADD2.F32 R27, -RZ, R28.reuse.H0_H0 ;  /* 0x2000001cff1b7230 */ /* 0x108fe40000004100 */
[----:B------:R-:W-:Y:S02]  /*9c90*/  HADD2.F32 R33, -RZ, R28.H1_H1 ;  /* 0x3000001cff217230 */ /* 0x000fe40000004100 */
[--C-:B------:R-:W-:Y:S02]  /*9ca0*/  HADD2.F32 R24, -RZ, R30.reuse.H0_H0 ;  /* 0x2000001eff187230 */ /* 0x100fe40000004100 */
[----:B------:R-:W-:Y:S01]  /*9cb0*/  FFMA.FTZ R47, R32, R27, R47 ;  /* 0x0000001b202f7223 */ /* 0x000fe2000001002f */
[----:B------:R-:W-:-:S02]  /*9cc0*/  HADD2.F32 R25, -RZ, R30.H1_H1 ;  /* 0x3000001eff197230 */ /* 0x000fc40000004100 */
[C---:B------:R-:W-:Y:S01]  /*9cd0*/  FFMA.FTZ R44, R32.reuse, R33, R44 ;  /* 0x00000021202c7223 */ /* 0x040fe2000001002c */
[----:B------:R-:W-:Y:S02]  /*9ce0*/  HADD2.F32 R28, -RZ, R29.H0_H0 ;  /* 0x2000001dff1c7230 */ /* 0x000fe40000004100 */
[C---:B------:R-:W-:Y:S01]  /*9cf0*/  FFMA.FTZ R43, R32.reuse, R24, R43 ;  /* 0x00000018202b7223 */ /* 0x040fe2000001002b */
[----:B------:R-:W-:Y:S02]  /*9d00*/  HADD2.F32 R30, -RZ, R31.H0_H0 ;  /* 0x2000001fff1e7230 */ /* 0x000fe40000004100 */
[C---:B------:R-:W-:Y:S01]  /*9d10*/  FFMA.FTZ R40, R32.reuse, R25, R40 ;  /* 0x0000001920287223 */ /* 0x040fe20000010028 */
[----:B------:R-:W-:Y:S02]  /*9d20*/  HADD2.F32 R29, -RZ, R29.H1_H1 ;  /* 0x3000001dff1d7230 */ /* 0x000fe40000004100 */
[----:B------:R-:W-:Y:S01]  /*9d30*/  FFMA.FTZ R45, R32, R28, R45 ;  /* 0x0000001c202d7223 */ /* 0x000fe2000001002d */
[----:B------:R-:W-:-:S02]  /*9d40*/  HADD2.F32 R31, -RZ, R31.H1_H1 ;  /* 0x3000001fff1f7230 */ /* 0x000fc40000004100 */
[C---:B------:R-:W-:Y:S01]  /*9d50*/  FFMA.FTZ R41, R32.reuse, R30, R41 ;  /* 0x0000001e20297223 */ /* 0x040fe20000010029 */
[C---:B------:R-:W-:Y:S02]  /*9d60*/  FFMA.FTZ R42, R32.reuse, R29, R42 ;  /* 0x0000001d202a7223 */ /* 0x040fe4000001002a */
[----:B------:R-:W-:-:S07]  /*9d70*/  FFMA.FTZ R38, R32, R31, R38 ;  /* 0x0000001f20267223 */ /* 0x000fce0000010026 */
.L_x_3113:
[----:B01----:R-:W-:Y:S05]  /*9d80*/  BSYNC.RECONVERGENT B2 ;  /* 0x0000000000027941 */ /* 0x003fea0003800200 */
.L_x_3112:
[----:B------:R-:W-:Y:S01]  /*9d90*/  IADD3 R36, PT, PT, R36, 0x4, RZ ;  /* 0x0000000424247810 */ /* 0x000fe20007ffe0ff */
[----:B------:R-:W-:Y:S01]  /*9da0*/  VIADD R21, R21, 0x8 ;  /* 0x0000000815157836 */ /* 0x000fe20000000000 */
[----:B------:R-:W-:Y:S06]  /*9db0*/  @P0 BRA `(.L_x_3114) ;  /* 0xfffffffc00140947 */ /* 0x000fec000383ffff */
.L_x_3111:
[----:B01----:R-:W-:Y:S05]  /*9dc0*/  BSYNC.RECONVERGENT B1 ;  /* 0x0000000000017941 */ /* 0x003fea0003800200 */
.L_x_3110:
[----:B------:R-:W-:-:S13]  /*9dd0*/  ISETP.GE.U32.AND P0, PT, R34, 0xc, PT ;  /* 0x0000000c2200780c */ /* 0x000fda0003f06070 */
[----:B------:R-:W-:Y:S05]  /*9de0*/  @!P0 BRA `(.L_x_3109) ;  /* 0x0000000c00748947 */ /* 0x000fea0003800000 */
[----:B------:R-:W0:Y:S02]  /*9df0*/  LDC R15, c[0x0][0x3f4] ;  /* 0x0000fd00ff0f7b82 */ /* 0x000e240000000800 */
.L_x_3123:
        /* <DEDUP_REMOVED lines=9> */
[----:B------:R-:W-:Y:S01]  /*9e90*/  LEA R21, R21, R4, 0x1 ;  /* 0x0000000415157211 */ /* 0x000fe200078e08ff */
[----:B------:R-:W-:Y:S10]  /*9ea0*/  @!P3 BRA `(.L_x_3116) ;  /* 0x0000000000c4b947 */ /* 0x000ff40003800000 */
[----:B------:R-:W-:Y:S01]  /*9eb0*/  IABS R26, R15 ;  /* 0x0000000f001a7213 */ /* 0x000fe20000000000 */
[----:B------:R-:W-:Y:S01]  /*9ec0*/  HFMA2 R24, -RZ, RZ, 0, 0 ;  /* 0x00000000ff187431 */ /* 0x000fe200000001ff */
[----:B---3--:R-:W-:Y:S02]  /*9ed0*/  IABS R28, R36 ;  /* 0x00000024001c7213 */ /* 0x008fe40000000000 */
[----:B------:R-:W0:Y:S01]  /*9ee0*/  I2F.RP R27, R26 ;  /* 0x0000001a001b7306 */ /* 0x000e220000209400 */
[----:B------:R-:W-:Y:S02]  /*9ef0*/  ISETP.GE.AND P4, PT, R36, RZ, PT ;  /* 0x000000ff2400720c */ /* 0x000fe40003f86270 */
[----:B------:R-:W-:-:S05]  /*9f00*/  ISETP.NE.AND P5, PT, R15, RZ, PT ;  /* 0x000000ff0f00720c */ /* 0x000fca0003fa5270 */
[----:B0-----:R-:W0:Y:S02]  /*9f10*/  MUFU.RCP R27, R27 ;  /* 0x0000001b001b7308 */ /* 0x001e240000001000 */
[----:B0-----:R-:W-:-:S06]  /*9f20*/  VIADD R25, R27, 0xffffffe ;  /* 0x0ffffffe1b197836 */ /* 0x001fcc0000000000 */
[----:B------:R-:W0:Y:S02]  /*9f30*/  F2I.FTZ.U32.TRUNC.NTZ R25, R25 ;  /* 0x0000001900197305 */ /* 0x000e24000021f000 */
[----:B0----5:R-:W-:-:S05]  /*9f40*/  IADD3 R23, PT, PT, RZ, -R25, RZ ;  /* 0x80000019ff177210 */ /* 0x021fca0007ffe0ff */
        /* <DEDUP_REMOVED lines=15> */
[----:B------:R-:W-:-:S05]  /*a040*/  LEA.HI.X R29, R24, UR13, R25, 0x2, P3 ;  /* 0x0000000d181d7c11 */ /* 0x000fca00098f1419 */
[----:B------:R-:W2:Y:S02]  /*a050*/  LDG.E R28, desc[UR36][R28.64] ;  /* 0x000000241c1c7981 */ /* 0x000ea4000c1e1900 */
[----:B--2---:R-:W-:Y:S02]  /*a060*/  IMAD R25, R20, R28, R23 ;  /* 0x0000001c14197224 */ /* 0x004fe400078e0217 */
[----:B------:R-:W0:Y:S02]  /*a070*/  LDS.U16 R23, [R21] ;  /* 0x0000000015177984 */ /* 0x000e240000000400 */
[----:B------:R-:W-:-:S04]  /*a080*/  IMAD.SHL.U32 R25, R25, 0x100, RZ ;  /* 0x0000010019197824 */ /* 0x000fc800078e00ff */
[----:B------:R-:W-:-:S06]  /*a090*/  IMAD.WIDE R24, R25, 0x2, R12 ;  /* 0x0000000219187825 */ /* 0x000fcc00078e020c */
        /* <DEDUP_REMOVED lines=18> */
.L_x_3116:
[----:B------:R-:W-:Y:S05]  /*a1c0*/  BSYNC.RECONVERGENT B1 ;  /* 0x0000000000017941 */ /* 0x000fea0003800200 */
.L_x_3115:
[----:B------:R-:W-:Y:S04]  /*a1d0*/  BSSY.RECONVERGENT B1, `(.L_x_3117) ;  /* 0x0000033000017945 */ /* 0x000fe80003800200 */
[----:B------:R-:W-:Y:S05]  /*a1e0*/  @!P0 BRA `(.L_x_3118) ;  /* 0x0000000000c48947 */ /* 0x000fea0003800000 */
[----:B------:R-:W-:Y:S01]  /*a1f0*/  IABS R26, R15 ;  /* 0x0000000f001a7213 */ /* 0x000fe20000000000 */
[----:B------:R-:W-:Y:S01]  /*a200*/  IMAD.MOV.U32 R24, RZ, RZ, RZ ;  /* 0x000000ffff187224 */ /* 0x000fe200078e00ff */
[----:B---3--:R-:W-:Y:S02]  /*a210*/  IABS R28, R34 ;  /* 0x00000022001c7213 */ /* 0x008fe40000000000 */
[----:B------:R-:W0:Y:S01]  /*a220*/  I2F.RP R27, R26 ;  /* 0x0000001a001b7306 */ /* 0x000e220000209400 */
[----:B------:R-:W-:Y:S02]  /*a230*/  ISETP.GE.AND P3, PT, R34, RZ, PT ;  /* 0x000000ff2200720c */ /* 0x000fe40003f66270 */
[----:B------:R-:W-:-:S05]  /*a240*/  ISETP.NE.AND P4, PT, R15, RZ, PT ;  /* 0x000000ff0f00720c */ /* 0x000fca0003f85270 */
[----:B0-----:R-:W0:Y:S02]  /*a250*/  MUFU.RCP R27, R27 ;  /* 0x0000001b001b7308 */ /* 0x001e240000001000 */
[----:B0-----:R-:W-:-:S06]  /*a260*/  IADD3 R25, PT, PT, R27, 0xffffffe, RZ ;  /* 0x0ffffffe1b197810 */ /* 0x001fcc0007ffe0ff */
[----:B------:R-:W0:Y:S02]  /*a270*/  F2I.FTZ.U32.TRUNC.NTZ R25, R25 ;  /* 0x0000001900197305 */ /* 0x000e24000021f000 */
[----:B0----5:R-:W-:-:S05]  /*a280*/  IADD3 R23, PT, PT, RZ, -R25, RZ ;  /* 0x80000019ff177210 */ /* 0x021fca0007ffe0ff */
        /* <DEDUP_REMOVED lines=15> */
[----:B------:R-:W-:-:S05]  /*a380*/  LEA.HI.X R27, R24, UR13, R25, 0x2, P0 ;  /* 0x0000000d181b7c11 */ /* 0x000fca00080f1419 */
[----:B------:R-:W2:Y:S02]  /*a390*/  LDG.E R26, desc[UR36][R26.64] ;  /* 0x000000241a1a7981 */ /* 0x000ea4000c1e1900 */
[----:B--2---:R-:W-:Y:S02]  /*a3a0*/  IMAD R25, R20, R26, R23 ;  /* 0x0000001a14197224 */ /* 0x004fe400078e0217 */
[----:B------:R-:W0:Y:S03]  /*a3b0*/  LDS.U16 R23, [R21+0x8] ;  /* 0x0000080015177984 */ /* 0x000e260000000400 */
        /* <DEDUP_REMOVED lines=20> */
.L_x_3118:
[----:B------:R-:W-:Y:S05]  /*a500*/  BSYNC.RECONVERGENT B1 ;  /* 0x0000000000017941 */ /* 0x000fea0003800200 */
.L_x_3117:
[----:B------:R-:W-:Y:S04]  /*a510*/  BSSY.RECONVERGENT B1, `(.L_x_3119) ;  /* 0x0000033000017945 */ /* 0x000fe80003800200 */
[----:B------:R-:W-:Y:S05]  /*a520*/  @!P1 BRA `(.L_x_3120) ;  /* 0x0000000000c49947 */ /* 0x000fea0003800000 */
[----:B------:R-:W-:Y:S01]  /*a530*/  IABS R26, R15 ;  /* 0x0000000f001a7213 */ /* 0x000fe20000000000 */
[----:B------:R-:W-:Y:S01]  /*a540*/  HFMA2 R24, -RZ, RZ, 0, 0 ;  /* 0x00000000ff187431 */ /* 0x000fe200000001ff */
[----:B---3--:R-:W-:Y:S02]  /*a550*/  IABS R28, R46 ;  /* 0x0000002e001c7213 */ /* 0x008fe40000000000 */
[----:B------:R-:W0:Y:S01]  /*a560*/  I2F.RP R27, R26 ;  /* 0x0000001a001b7306 */ /* 0x000e220000209400 */
[----:B------:R-:W-:Y:S02]  /*a570*/  ISETP.GE.AND P1, PT, R46, RZ, PT ;  /* 0x000000ff2e00720c */ /* 0x000fe40003f26270 */
[----:B------:R-:W-:-:S05]  /*a580*/  ISETP.NE.AND P3, PT, R15, RZ, PT ;  /* 0x000000ff0f00720c */ /* 0x000fca0003f65270 */
[----:B0-----:R-:W0:Y:S02]  /*a590*/  MUFU.RCP R27, R27 ;  /* 0x0000001b001b7308 */ /* 0x001e240000001000 */
[----:B0-----:R-:W-:-:S06]  /*a5a0*/  IADD3 R25, PT, PT, R27, 0xffffffe, RZ ;  /* 0x0ffffffe1b197810 */ /* 0x001fcc0007ffe0ff */
[----:B------:R-:W0:Y:S02]  /*a5b0*/  F2I.FTZ.U32.TRUNC.NTZ R25, R25 ;  /* 0x0000001900197305 */ /* 0x000e24000021f000 */
[----:B0----5:R-:W-:-:S04]  /*a5c0*/  IMAD.MOV R23, RZ, RZ, -R25 ;  /* 0x000000ffff177224 */ /* 0x021fc800078e0a19 */
[----:B------:R-:W-:-:S04]  /*a5d0*/  IMAD R23, R23, R26, RZ ;  /* 0x0000001a17177224 */ /* 0x000fc800078e02ff */
        /* <DEDUP_REMOVED lines=38> */
.L_x_3120:
[----:B------:R-:W-:Y:S05]  /*a840*/  BSYNC.RECONVERGENT B1 ;  /* 0x0000000000017941 */ /* 0x000fea0003800200 */
.L_x_3119:
[----:B------:R-:W-:Y:S04]  /*a850*/  BSSY.RECONVERGENT B1, `(.L_x_3121) ;  /* 0x0000033000017945 */ /* 0x000fe80003800200 */
[----:B------:R-:W-:Y:S05]  /*a860*/  @!P2 BRA `(.L_x_3122) ;  /* 0x0000000000c4a947 */ /* 0x000fea0003800000 */
[----:B------:R-:W-:Y:S01]  /*a870*/  IABS R26, R15 ;  /* 0x0000000f001a7213 */ /* 0x000fe20000000000 */
[----:B------:R-:W-:Y:S01]  /*a880*/  HFMA2 R24, -RZ, RZ, 0, 0 ;  /* 0x00000000ff187431 */ /* 0x000fe200000001ff */
[----:B---3--:R-:W-:Y:S01]  /*a890*/  IABS R28, R22 ;  /* 0x00000016001c7213 */ /* 0x008fe20000000000 */
[----:B------:R-:W0:Y:S01]  /*a8a0*/  LDS.U16 R21, [R21+0x18] ;  /* 0x0000180015157984 */ /* 0x000e220000000400 */
[----:B------:R-:W1:Y:S01]  /*a8b0*/  I2F.RP R27, R26 ;  /* 0x0000001a001b7306 */ /* 0x000e620000209400 */
[----:B------:R-:W-:Y:S02]  /*a8c0*/  ISETP.GE.AND P1, PT, R22, RZ, PT ;  /* 0x000000ff1600720c */ /* 0x000fe40003f26270 */
[----:B------:R-:W-:-:S05]  /*a8d0*/  ISETP.NE.AND P2, PT, R15, RZ, PT ;  /* 0x000000ff0f00720c */ /* 0x000fca0003f45270 */
[----:B-1----:R-:W1:Y:S02]  /*a8e0*/  MUFU.RCP R27, R27 ;  /* 0x0000001b001b7308 */ /* 0x002e640000001000 */
[----:B-1----:R-:W-:-:S06]  /*a8f0*/  VIADD R25, R27, 0xffffffe ;  /* 0x0ffffffe1b197836 */ /* 0x002fcc0000000000 */
[----:B------:R-:W1:Y:S02]  /*a900*/  F2I.FTZ.U32.TRUNC.NTZ R25, R25 ;  /* 0x0000001900197305 */ /* 0x000e64000021f000 */
[----:B-1---5:R-:W-:-:S05]  /*a910*/  IADD3 R23, PT, PT, RZ, -R25, RZ ;  /* 0x80000019ff177210 */ /* 0x022fca0007ffe0ff */
        /* <DEDUP_REMOVED lines=38> */
.L_x_3122:
[----:B------:R-:W-:Y:S05]  /*ab80*/  BSYNC.RECONVERGENT B1 ;  /* 0x0000000000017941 */ /* 0x000fea0003800200 */
.L_x_3121:
[----:B------:R-:W-:-:S04]  /*ab90*/  IADD3 R36, PT, PT, R36, 0x10, RZ ;  /* 0x0000001024247810 */ /* 0x000fc80007ffe0ff */
[----:B------:R-:W-:-:S13]  /*aba0*/  ISETP.GE.AND P0, PT, R36, R16, PT ;  /* 0x000000102400720c */ /* 0x000fda0003f06270 */
[----:B------:R-:W-:Y:S05]  /*abb0*/  @!P0 BRA `(.L_x_3123) ;  /* 0xfffffff000908947 */ /* 0x000fea000383ffff */
.L_x_3109:
[----:B01----:R-:W-:Y:S05]  /*abc0*/  BSYNC.RECONVERGENT B0 ;  /* 0x0000000000007941 */ /* 0x003fea0003800200 */
.L_x_3108:
[----:B------:R-:W-:Y:S01]  /*abd0*/  ISETP.NE.AND P0, PT, R6, R37, PT ;  /* 0x000000250600720c */ /* 0x000fe20003f05270 */
[----:B------:R-:W-:-:S12]  /*abe0*/  BSSY.RECONVERGENT B0, `(.L_x_3124) ;  /* 0x000006c000007945 */ /* 0x000fd80003800200 */
[----:B------:R-:W-:Y:S05]  /*abf0*/  @P0 BRA `(.L_x_3125) ;  /* 0x0000000400a80947 */ /* 0x000fea0003800000 */
[----:B------:R-:W0:Y:S01]  /*ac00*/  LDCU UR4, c[0x0][0x478] ;  /* 0x00008f00ff0477ac */ /* 0x000e220008000800 */
[----:B------:R-:W-:Y:S01]  /*ac10*/  IADD3 R17, PT, PT, R14, R17, RZ ;  /* 0x000000110e117210 */ /* 0x000fe20007ffe0ff */
[----:B0-----:R-:W-:-:S09]  /*ac20*/  UISETP.NE.AND UP0, UPT, UR4, 0x2, UPT ;  /* 0x000000020400788c */ /* 0x001fd2000bf05270 */
[----:B------:R-:W-:Y:S05]  /*ac30*/  BRA.U UP0, `(.L_x_3126) ;  /* 0x0000000100d87547 */ /* 0x000fea000b800000 */
[----:B------:R-:W0:Y:S02]  /*ac40*/  LDCU.64 UR6, c[0x0][0x3a8] ;  /* 0x00007500ff0677ac */ /* 0x000e240008000a00 */
[----:B0-----:R-:W-:-:S04]  /*ac50*/  IADD3 R12, P0, PT, R17, UR6, RZ ;  /* 0x00000006110c7c10 */ /* 0x001fc8000ff1e0ff */
[----:B------:R-:W-:-:S05]  /*ac60*/  LEA.HI.X.SX32 R13, R17, UR7, 0x1, P0 ;  /* 0x00000007110d7c11 */ /* 0x000fca00080f0eff */
[----:B-----5:R-:W3:Y:S01]  /*ac70*/  LDG.E.64 R22, desc[UR36][R12.64] ;  /* 0x000000240c167981 */ /* 0x020ee2000c1e1b00 */
[----:B------:R-:W0:Y:S03]  /*ac80*/  LDC.64 R16, c[0x0][0x468] ;  /* 0x00011a00ff107b82 */ /* 0x000e260000000a00 */
[----:B0-----:R0:W2:Y:S01]  /*ac90*/  LDG.E R16, desc[UR36][R16.64+0x8] ;  /* 0x0000082410107981 */ /* 0x0010a2000c1e1900 */
[----:B---3--:R-:W-:Y:S01]  /*aca0*/  LOP3.LUT R28, R23, 0xff, RZ, 0xc0, !PT ;  /* 0x000000ff171c7812 */ /* 0x008fe200078ec0ff */
[----:B------:R-:W2:Y:S01]  /*acb0*/  I2F.S8 R19, R22 ;  /* 0x0000001600137306 */ /* 0x000ea20000001400 */
        /* <DEDUP_REMOVED lines=12> */
[----:B--2---:R-:W-:Y:S01]  /*ad80*/  FMUL.FTZ R19, R16, R19 ;  /* 0x0000001310137220 */ /* 0x004fe20000410000 */
        /* <DEDUP_REMOVED lines=33> */
.L_x_3126:
[----:B------:R-:W0:Y:S02]  /*afa0*/  LDC.64 R12, c[0x0][0x3a8] ;  /* 0x0000ea00ff0c7b82 */ /* 0x000e240000000a00 */
[----:B0-----:R-:W-:-:S05]  /*afb0*/  IMAD.WIDE R12, R17, 0x2, R12 ;  /* 0x00000002110c7825 */ /* 0x001fca00078e020c */
[----:B---3--:R0:W5:Y:S02]  /*afc0*/  LDG.E.128 R28, desc[UR36][R12.64] ;  /* 0x000000240c1c7981 */ /* 0x008164000c1e1d00 */
.L_x_3127:
[----:B------:R-:W1:Y:S02]  /*afd0*/  LDCU.64 UR6, c[0x0][0x460] ;  /* 0x00008c00ff0677ac */ /* 0x000e640008000a00 */
[----:B-1----:R-:W-:-:S04]  /*afe0*/  ISETP.NE.U32.AND P0, PT, RZ, UR6, PT ;  /* 0x00000006ff007c0c */ /* 0x002fc8000bf05070 */
[----:B------:R-:W-:Y:S01]  /*aff0*/  ISETP.NE.AND.EX P0, PT, RZ, UR7, PT, P0 ;  /* 0x00000007ff007c0c */ /* 0x000fe2000bf05300 */
[----:B------:R-:W-:Y:S01]  /*b000*/  IMAD R4, R3, 0x2, R4 ;  /* 0x0000000203047824 */ /* 0x000fe200078e0204 */
[----:B------:R-:W1:Y:S05]  /*b010*/  LDCU.64 UR6, c[0x0][0x3c0] ;  /* 0x00007800ff0677ac */ /* 0x000e6a0008000a00 */
[----:B------:R-:W2:Y:S06]  /*b020*/  LDS.U16 R4, [R4] ;  /* 0x0000000004047984 */ /* 0x000eac0000000400 */
[----:B------:R-:W3:Y:S08]  /*b030*/  @P0 LDC R16, c[0x0][0x3f8] ;  /* 0x0000fe00ff100b82 */ /* 0x000ef00000000800 */
[----:B0-----:R-:W0:Y:S01]  /*b040*/  @P0 LDC.64 R12, c[0x0][0x458] ;  /* 0x00011600ff0c0b82 */ /* 0x001e220000000a00 */
[----:B---3--:R-:W-:-:S05]  /*b050*/  @P0 IMAD R5, R2, R16, R5 ;  /* 0x0000001002050224 */ /* 0x008fca00078e0205 */
[----:B------:R-:W-:-:S05]  /*b060*/  @P0 LEA R5, R5, R14, 0x8 ;  /* 0x0000000e05050211 */ /* 0x000fca00078e40ff */
[----:B0-----:R-:W-:-:S05]  /*b070*/  @P0 IMAD.WIDE R12, R5, 0x2, R12 ;  /* 0x00000002050c0825 */ /* 0x001fca00078e020c */
[----:B-----5:R-:W3:Y:S01]  /*b080*/  @P0 LDG.E.128 R20, desc[UR36][R12.64] ;  /* 0x000000240c140981 */ /* 0x020ee2000c1e1d00 */
[----:B------:R-:W-:Y:S01]  /*b090*/  IMAD R15, R7, R15, R14 ;  /* 0x0000000f070f7224 */ /* 0x000fe200078e020e */
[----:B------:R-:W-:Y:S01]  /*b0a0*/  SHF.L.U32 R18, R18, 0x8, RZ ;  /* 0x0000000812127819 */ /* 0x000fe200000006ff */
[----:B------:R-:W-:Y:S02]  /*b0b0*/  HFMA2 R8, R28, 1, 1, R8 ;  /* 0x3c003c001c087831 */ /* 0x000fe40000000008 */
[----:B------:R-:W-:Y:S02]  /*b0c0*/  HADD2 R9, R29, R9 ;  /* 0x000000091d097230 */ /* 0x000fe40000000000 */
[----:B------:R-:W-:Y:S01]  /*b0d0*/  HFMA2 R10, R30, 1, 1, R10 ;  /* 0x3c003c001e0a7831 */ /* 0x000fe2000000000a */
[----:B------:R-:W-:Y:S01]  /*b0e0*/  SHF.R.S32.HI R3, RZ, 0x1f, R15 ;  /* 0x0000001fff037819 */ /* 0x000fe2000001140f */
[----:B------:R-:W-:Y:S01]  /*b0f0*/  HADD2 R11, R31, R11 ;  /* 0x0000000b1f0b7230 */ /* 0x000fe20000000000 */
[----:B------:R-:W-:Y:S01]  /*b100*/  IADD3 R15, P1, PT, R18, R15, RZ ;  /* 0x0000000f120f7210 */ /* 0x000fe20007f3e0ff */
[----:B--2---:R-:W-:-:S03]  /*b110*/  HADD2.F32 R4, -RZ, R4.H0_H0 ;  /* 0x20000004ff047230 */ /* 0x004fc60000004100 */
[----:B------:R-:W-:Y:S02]  /*b120*/  LEA.HI.X.SX32 R18, R18, R3, 0x1, P1 ;  /* 0x0000000312127211 */ /* 0x000fe400008f0eff */
[----:B-1----:R-:W-:-:S04]  /*b130*/  LEA R2, P1, R15, UR6, 0x1 ;  /* 0x000000060f027c11 */ /* 0x002fc8000f8208ff */
[----:B------:R-:W-:Y:S01]  /*b140*/  LEA.HI.X R3, R15, UR7, R18, 0x1, P1 ;  /* 0x000000070f037c11 */ /* 0x000fe200088f0c12 */
[----:B---3--:R-:W-:Y:S02]  /*b150*/  @P0 HMUL2 R8, R8, R20 ;  /* 0x0000001408080232 */ /* 0x008fe40000000000 */
[----:B------:R-:W-:Y:S02]  /*b160*/  @P0 HFMA2 R9, R9, R21, -RZ ;  /* 0x0000001509090231 */ /* 0x000fe400001000ff */
[----:B------:R-:W-:Y:S02]  /*b170*/  @P0 HMUL2 R10, R10, R22 ;  /* 0x000000160a0a0232 */ /* 0x000fe40000000000 */
[----:B------:R-:W-:Y:S02]  /*b180*/  @P0 HFMA2 R11, R11, R23, -RZ ;  /* 0x000000170b0b0231 */ /* 0x000fe400001000ff */
[--C-:B------:R-:W-:Y:S02]  /*b190*/  HADD2.F32 R5, -RZ, R8.reuse.H0_H0 ;  /* 0x20000008ff057230 */ /* 0x100fe40000004100 */
[----:B------:R-:W-:Y:S01]  /*b1a0*/  HADD2.F32 R13, -RZ, R8.H1_H1 ;  /* 0x30000008ff0d7230 */ /* 0x000fe20000004100 */
[----:B------:R0:W-:Y:S01]  /*b1b0*/  STG.E.128 desc[UR36][R2.64], R8 ;  /* 0x0000000802007986 */ /* 0x0001e2000c101d24 */
        /* <DEDUP_REMOVED lines=13> */
[----:B0-----:R-:W-:-:S07]  /*b290*/  FFMA.FTZ R38, R4, R19, R38 ;  /* 0x0000001304267223 */ /* 0x001fce0000010026 */
.L_x_3125:
[----:B------:R-:W-:Y:S05]  /*b2a0*/  BSYNC.RECONVERGENT B0 ;  /* 0x0000000000007941 */ /* 0x000fea0003800200 */
.L_x_3124:
        /* <DEDUP_REMOVED lines=11> */
[----:B-----5:R-:W-:Y:S02]  /*b360*/  F2FP.F16.F32.PACK_AB R8, R44, R47 ;  /* 0x0000002f2c08723e */ /* 0x020fe400000000ff */
[----:B------:R-:W-:Y:S02]  /*b370*/  F2FP.F16.F32.PACK_AB R9, R42, R45 ;  /* 0x0000002d2a09723e */ /* 0x000fe400000000ff */
[----:B------:R-:W-:Y:S02]  /*b380*/  F2FP.F16.F32.PACK_AB R10, R40, R43 ;  /* 0x0000002b280a723e */ /* 0x000fe400000000ff */
[----:B------:R-:W-:-:S05]  /*b390*/  F2FP.F16.F32.PACK_AB R11, R38, R41 ;  /* 0x00000029260b723e */ /* 0x000fca00000000ff */
[----:B------:R0:W-:Y:S02]  /*b3a0*/  STS.128 [R6+UR5+-0x400], R8 ;  /* 0xfffc000806007988 */ /* 0x0001e40008000c05 */
.L_x_3129:
[----:B------:R-:W-:Y:S05]  /*b3b0*/  BSYNC.RECONVERGENT B0 ;  /* 0x0000000000007941 */ /* 0x000fea0003800200 */
.L_x_3128:
[----:B------:R-:W-:Y:S06]  /*b3c0*/  BAR.SYNC.DEFER_BLOCKING 0x0 ;  /* 0x0000000000007b1d */ /* 0x000fec0000010000 */
[----:B------:R-:W-:Y:S04]  /*b3d0*/  BSSY.RECONVERGENT B0, `(.L_x_3130) ;  /* 0x0000013000007945 */ /* 0x000fe80003800200 */
[----:B------:R-:W-:Y:S05]  /*b3e0*/  @P1 BRA `(.L_x_3131) ;  /* 0x0000000000441947 */ /* 0x000fea0003800000 */
[----:B0----5:R-:W0:Y:S02]  /*b3f0*/  LDS.128 R8, [R6+UR5] ;  /* 0x0000000506087984 */ /* 0x021e240008000c00 */
[--C-:B0-----:R-:W-:Y:S02]  /*b400*/  HADD2.F32 R0, -RZ, R8.reuse.H0_H0 ;  /* 0x20000008ff007230 */ /* 0x101fe40000004100 */
[----:B------:R-:W-:Y:S02]  /*b410*/  HADD2.F32 R5, -RZ, R8.H1_H1 ;  /* 0x30000008ff057230 */ /* 0x000fe40000004100 */
[----:B------:R-:W-:Y:S02]  /*b420*/  HADD2.F32 R2, -RZ, R9.H0_H0 ;  /* 0x20000009ff027230 */ /* 0x000fe40000004100 */
[----:B------:R-:W-:Y:S01]  /*b430*/  FADD.FTZ R47, R47, R0 ;  /* 0x000000002f2f7221 */ /* 0x000fe20000010000 */
[----:B------:R-:W-:Y:S02]  /*b440*/  HADD2.F32 R8, -RZ, R11.H0_H0 ;  /* 0x2000000bff087230 */ /* 0x000fe40000004100 */
        /* <DEDUP_REMOVED lines=11> */
.L_x_3131:
[----:B------:R-:W-:Y:S05]  /*b500*/  BSYNC.RECONVERGENT B0 ;  /* 0x0000000000007941 */ /* 0x000fea0003800200 */
.L_x_3130:
[----:B------:R-:W-:Y:S06]  /*b510*/  BAR.SYNC.DEFER_BLOCKING 0x0 ;  /* 0x0000000000007b1d */ /* 0x000fec0000010000 */
[----:B------:R-:W-:Y:S04]  /*b520*/  BSSY.RECONVERGENT B0, `(.L_x_3132) ;  /* 0x0000007000007945 */ /* 0x000fe80003800200 */
[----:B------:R-:W-:Y:S05]  /*b530*/  @P2 BRA `(.L_x_3133) ;  /* 0x0000000000142947 */ /* 0x000fea0003800000 */
[----:B0----5:R-:W-:Y:S02]  /*b540*/  F2FP.F16.F32.PACK_AB R8, R44, R47 ;  /* 0x0000002f2c08723e */ /* 0x021fe400000000ff */
[----:B------:R-:W-:Y:S02]  /*b550*/  F2FP.F16.F32.PACK_AB R9, R42, R45 ;  /* 0x0000002d2a09723e */ /* 0x000fe400000000ff */
[----:B------:R-:W-:Y:S02]  /*b560*/  F2FP.F16.F32.PACK_AB R10, R40, R43 ;  /* 0x0000002b280a723e */ /* 0x000fe400000000ff */
[----:B------:R-:W-:-:S05]  /*b570*/  F2FP.F16.F32.PACK_AB R11, R38, R41 ;  /* 0x00000029260b723e */ /* 0x000fca00000000ff */
[----:B------:R1:W-:Y:S02]  /*b580*/  STS.128 [R3+UR5], R8 ;  /* 0x0000000803007988 */ /* 0x0003e40008000c05 */
.L_x_3133:
[----:B------:R-:W-:Y:S05]  /*b590*/  BSYNC.RECONVERGENT B0 ;  /* 0x0000000000007941 */ /* 0x000fea0003800200 */
.L_x_3132:
[----:B------:R-:W-:Y:S06]  /*b5a0*/  BAR.SYNC.DEFER_BLOCKING 0x0 ;  /* 0x0000000000007b1d */ /* 0x000fec0000010000 */
[----:B------:R-:W-:Y:S04]  /*b5b0*/  BSSY.RECONVERGENT B0, `(.L_x_3134) ;  /* 0x0000013000007945 */ /* 0x000fe80003800200 */
[----:B------:R-:W-:Y:S05]  /*b5c0*/  @P3 BRA `(.L_x_3135) ;  /* 0x0000000000443947 */ /* 0x000fea0003800000 */
[----:B01---5:R-:W0:Y:S02]  /*b5d0*/  LDS.128 R8, [R6+UR5] ;  /* 0x0000000506087984 */ /* 0x023e240008000c00 */
        /* <DEDUP_REMOVED lines=16> */
.L_x_3135:
[----:B------:R-:W-:Y:S05]  /*b6e0*/  BSYNC.RECONVERGENT B0 ;  /* 0x0000000000007941 */ /* 0x000fea0003800200 */
.L_x_3134:
[----:B------:R-:W-:Y:S06]  /*b6f0*/  BAR.SYNC.DEFER_BLOCKING 0x0 ;  /* 0x0000000000007b1d */ /* 0x000fec0000010000 */
[----:B------:R-:W-:Y:S05]  /*b700*/  @P3 EXIT ;  /* 0x000000000000394d */ /* 0x000fea0003800000 */
[----:B------:R-:W2:Y:S02]  /*b710*/  LDCU UR4, c[0x0][0x478] ;  /* 0x00008f00ff0477ac */ /* 0x000ea40008000800 */
[----:B--2---:R-:W-:-:S09]  /*b720*/  UISETP.NE.AND UP0, UPT, UR4, 0x2, UPT ;  /* 0x000000020400788c */ /* 0x004fd2000bf05270 */
[----:B------:R-:W-:Y:S05]  /*b730*/  BRA.U UP0, `(.L_x_3136) ;  /* 0x0000000100e07547 */ /* 0x000fea000b800000 */
[----:B-1----:R-:W1:Y:S01]  /*b740*/  LDC.64 R2, c[0x0][0x470] ;  /* 0x00011c00ff027b82 */ /* 0x002e620000000a00 */
[----:B------:R-:W0:Y:S01]  /*b750*/  LDCU.64 UR4, c[0x0][0x380] ;  /* 0x00007000ff0477ac */ /* 0x000e220008000a00 */
[----:B-1----:R-:W2:Y:S01]  /*b760*/  LDG.E R2, desc[UR36][R2.64] ;  /* 0x0000002402027981 */ /* 0x002ea2000c1e1900 */
[----:B------:R-:W-:-:S04]  /*b770*/  IADD3 R14, PT, PT, R7, R14, RZ ;  /* 0x0000000e070e7210 */ /* 0x000fc80007ffe0ff */
[----:B0----5:R-:W-:Y:S01]  /*b780*/  IADD3 R8, P0, PT, R14, UR4, RZ ;  /* 0x000000040e087c10 */ /* 0x021fe2000ff1e0ff */
        /* <DEDUP_REMOVED lines=19> */
[----:B------:R-:W0:Y:S02]  /*b8c0*/  F2I.S8.NTZ R44, R44 ;  /* 0x0000002c002c7305 */ /* 0x000e240000202100 */
[----:B------:R-:W-:Y:S01]  /*b8d0*/  IMAD.SHL.U32 R0, R0, 0x100, RZ ;  /* 0x0000010000007824 */ /* 0x000fe200078e00ff */
        /* <DEDUP_REMOVED lines=30> */
.L_x_3136:
[----:B-1----:R-:W1:Y:S01]  /*bac0*/  LDC.64 R2, c[0x0][0x380] ;  /* 0x0000e000ff027b82 */ /* 0x002e620000000a00 */
[----:B------:R-:W-:Y:S02]  /*bad0*/  IADD3 R7, PT, PT, R7, R14, RZ ;  /* 0x0000000e07077210 */ /* 0x000fe40007ffe0ff */
        /* <DEDUP_REMOVED lines=10> */
.L_x_3015:
[----:B------:R-:W-:Y:S01]  /*bb80*/  MOV R12, 0x10 ;  /* 0x00000010000c7802 */ /* 0x000fe20000000f00 */
[----:B------:R-:W-:Y:S01]  /*bb90*/  IMAD.MOV.U32 R11, RZ, RZ, 0x1f ;  /* 0x0000001fff0b7424 */ /* 0x000fe200078e00ff */
[----:B------:R-:W-:-:S07]  /*bba0*/  MOV R15, 0xffffffff ;  /* 0xffffffff000f7802 */ /* 0x000fce0000000f00 */
[----:B0----5:R-:W-:Y:S05]  /*bbb0*/  WARPSYNC.COLLECTIVE R15, `(.L_x_3137) ;  /* 0x000000000f087348 */ /* 0x021fea0003c00000 */
[----:B------:R1:W2:Y:S02]  /*bbc0*/  SHFL.BFLY P6, R14, R13, R12, R11 ;  /* 0x0c00000c0d0e7389 */ /* 0x0002a400000c000b */
[----:B012--5:R-:W-:Y:S05]  /*bbd0*/  ENDCOLLECTIVE ;  /* 0x000000000000791b */ /* 0x027fea0003800000 */
.L_x_3137:
[----:B------:R-:W-:Y:S02]  /*bbe0*/  IMAD.MOV.U32 R12, RZ, RZ, 0x8 ;  /* 0x00000008ff0c7424 */ /* 0x000fe400078e00ff */
[----:B------:R-:W-:-:S05]  /*bbf0*/  FADD.FTZ R3, R13, R14 ;  /* 0x0000000e0d037221 */ /* 0x000fca0000010000 */
[----:B------:R-:W-:-:S07]  /*bc00*/  MOV R13, R3 ;  /* 0x00000003000d7202 */ /* 0x000fce0000000f00 */
[----:B------:R-:W-:Y:S05]  /*bc10*/  WARPSYNC.COLLECTIVE R15, `(.L_x_3138) ;  /* 0x000000000f087348 */ /* 0x000fea0003c00000 */
[----:B------:R0:W1:Y:S02]  /*bc20*/  SHFL.BFLY P6, R14, R13, R12, R11 ;  /* 0x0c00000c0d0e7389 */ /* 0x00006400000c000b */
[----:B01----:R-:W-:Y:S05]  /*bc30*/  ENDCOLLECTIVE ;  /* 0x000000000000791b */ /* 0x003fea0003800000 */
.L_x_3138:
[----:B------:R-:W-:Y:S01]  /*bc40*/  MOV R12, 0x4 ;  /* 0x00000004000c7802 */ /* 0x000fe20000000f00 */
[----:B------:R-:W-:-:S05]  /*bc50*/  FADD.FTZ R4, R3, R14 ;  /* 0x0000000e03047221 */ /* 0x000fca0000010000 */
[----:B------:R-:W-:-:S07]  /*bc60*/  MOV R13, R4 ;  /* 0x00000004000d7202 */ /* 0x000fce0000000f00 */
[----:B------:R-:W-:Y:S05]  /*bc70*/  WARPSYNC.COLLECTIVE R15, `(.L_x_3139) ;  /* 0x000000000f087348 */ /* 0x000fea0003c00000 */
[----:B------:R0:W1:Y:S02]  /*bc80*/  SHFL.BFLY P6, R14, R13, R12, R11 ;  /* 0x0c00000c0d0e7389 */ /* 0x00006400000c000b */
[----:B01----:R-:W-:Y:S05]  /*bc90*/  ENDCOLLECTIVE ;  /* 0x000000000000791b */ /* 0x003fea0003800000 */
.L_x_3139:
[----:B------:R-:W-:Y:S01]  /*bca0*/  MOV R12, 0x2 ;  /* 0x00000002000c7802 */ /* 0x000fe20000000f00 */
[----:B------:R-:W-:-:S04]  /*bcb0*/  FADD.FTZ R5, R4, R14 ;  /* 0x0000000e04057221 */ /* 0x000fc80000010000 */
[----:B------:R-:W-:-:S07]  /*bcc0*/  IMAD.MOV.U32 R13, RZ, RZ, R5 ;  /* 0x000000ffff0d7224 */ /* 0x000fce00078e0005 */
[----:B------:R-:W-:Y:S05]  /*bcd0*/  WARPSYNC.COLLECTIVE R15, `(.L_x_3140) ;  /* 0x000000000f087348 */ /* 0x000fea0003c00000 */
[----:B------:R0:W1:Y:S02]  /*bce0*/  SHFL.BFLY P6, R14, R13, R12, R11 ;  /* 0x0c00000c0d0e7389 */ /* 0x00006400000c000b */
[----:B01----:R-:W-:Y:S05]  /*bcf0*/  ENDCOLLECTIVE ;  /* 0x000000000000791b */ /* 0x003fea0003800000 */
.L_x_3140:
[----:B------:R-:W-:Y:S02]  /*bd00*/  IMAD.MOV.U32 R12, RZ, RZ, 0x1 ;  /* 0x00000001ff0c7424 */ /* 0x000fe400078e00ff */
[----:B------:R-:W-:-:S05]  /*bd10*/  FADD.FTZ R6, R5, R14 ;  /* 0x0000000e05067221 */ /* 0x000fca0000010000 */
[----:B------:R-:W-:-:S07]  /*bd20*/  MOV R13, R6 ;  /* 0x00000006000d7202 */ /* 0x000fce0000000f00 */
[----:B------:R-:W-:Y:S05]  /*bd30*/  WARPSYNC.COLLECTIVE R15, `(.L_x_3141) ;  /* 0x000000000f087348 */ /* 0x000fea0003c00000 */
[----:B------:R0:W1:Y:S02]  /*bd40*/  SHFL.BFLY P6, R14, R13, R12, R11 ;  /* 0x0c00000c0d0e7389 */ /* 0x00006400000c000b */
[----:B01----:R-:W-:Y:S05]  /*bd50*/  ENDCOLLECTIVE ;  /* 0x000000000000791b */ /* 0x003fea0003800000 */
.L_x_3141:
[----:B------:R-:W-:Y:S05]  /*bd60*/  BRA `(.L_x_3142) ;  /* 0xffffff6800c87947 */ /* 0x000fea000383ffff */
.L_x_3074:
[----:B------:R-:W-:Y:S01]  /*bd70*/  BSSY B1, `(.L_x_3143) ;  /* 0x0000007000017945 */ /* 0x000fe20003800000 */
[----:B------:R-:W-:Y:S01]  /*bd80*/  MOV R12, 0x1 ;  /* 0x00000001000c7802 */ /* 0x000fe20000000f00 */
[----:B------:R-:W-:Y:S01]  /*bd90*/  IMAD.MOV.U32 R15, RZ, RZ, -0x1 ;  /* 0xffffffffff0f7424 */ /* 0x000fe200078e00ff */
[----:B------:R-:W-:-:S07]  /*bda0*/  MOV R11, 0x1f ;  /* 0x0000001f000b7802 */ /* 0x000fce0000000f00 */
[----:B------:R-:W-:Y:S05]  /*bdb0*/  WARPSYNC.COLLECTIVE R15, `(.L_x_3144) ;  /* 0x000000000f087348 */ /* 0x000fea0003c00000 */
[----:B------:R0:W1:Y:S02]  /*bdc0*/  SHFL.BFLY P6, R14, R13, R12, R11 ;  /* 0x0c00000c0d0e7389 */ /* 0x00006400000c000b */
[----:B01----:R-:W-:Y:S05]  /*bdd0*/  ENDCOLLECTIVE ;  /* 0x000000000000791b */ /* 0x003fea0003800000 */
.L_x_3144:
[----:B------:R-:W-:Y:S05]  /*bde0*/  BSYNC B1 ;  /* 0x0000000000017941 */ /* 0x000fea0003800000 */
.L_x_3143:
[----:B------:R-:W-:Y:S05]  /*bdf0*/  BRA `(.L_x_3145) ;  /* 0xffffffa400a87947 */ /* 0x000fea000383ffff */
.L_x_3078:
[----:B------:R-:W-:Y:S01]  /*be00*/  HFMA2 R12, -RZ, RZ, 0, 9.5367431640625e-07 ;  /* 0x00000010ff0c7431 */ /* 0x000fe200000001ff */
[----:B------:R-:W-:Y:S01]  /*be10*/  BSSY B0, `(.L_x_3146) ;  /* 0x0000007000007945 */ /* 0x000fe20003800000 */
[----:B------:R-:W-:Y:S01]  /*be20*/  MOV R13, R0 ;  /* 0x00000000000d7202 */ /* 0x000fe20000000f00 */
[----:B------:R-:W-:Y:S01]  /*be30*/  IMAD.MOV.U32 R11, RZ, RZ, 0x1f ;  /* 0x0000001fff0b7424 */ /* 0x000fe200078e00ff */
[----:B------:R-:W-:-:S07]  /*be40*/  MOV R15, 0xffffffff ;  /* 0xffffffff000f7802 */ /* 0x000fce0000000f00 */
[----:B-1-3-5:R-:W-:Y:S05]  /*be50*/  WARPSYNC.COLLECTIVE R15, `(.L_x_3147) ;  /* 0x000000000f087348 */ /* 0x02afea0003c00000 */
[----:B------:R0:W2:Y:S02]  /*be60*/  SHFL.BFLY P6, R14, R13, R12, R11 ;  /* 0x0c00000c0d0e7389 */ /* 0x0000a400000c000b */
[----:B0123-5:R-:W-:Y:S05]  /*be70*/  ENDCOLLECTIVE ;  /* 0x000000000000791b */ /* 0x02ffea0003800000 */
.L_x_3147:
[----:B------:R-:W-:Y:S05]  /*be80*/  BSYNC B0 ;  /* 0x0000000000007941 */ /* 0x000fea0003800000 */
.L_x_3146:
[----:B------:R-:W-:Y:S01]  /*be90*/  FMNMX.FTZ R13, R14, R0, !PT ;  /* 0x000000000e0d7209 */ /* 0x000fe20007810000 */
[----:B------:R-:W-:Y:S02]  /*bea0*/  HFMA2 R12, -RZ, RZ, 0, 4.76837158203125e-07 ;  /* 0x00000008ff0c7431 */ /* 0x000fe400000001ff */
[----:B------:R-:W-:Y:S01]  /*beb0*/  IMAD.MOV.U32 R11, RZ, RZ, 0x1f ;  /* 0x0000001fff0b7424 */ /* 0x000fe200078e00ff */
[----:B------:R-:W-:-:S07]  /*bec0*/  MOV R15, 0xffffffff ;  /* 0xffffffff000f7802 */ /* 0x000fce0000000f00 */
[----:B------:R-:W-:Y:S05]  /*bed0*/  WARPSYNC.COLLECTIVE R15, `(.L_x_3148) ;  /* 0x000000000f087348 */ /* 0x000fea0003c00000 */
[----:B------:R0:W1:Y:S02]  /*bee0*/  SHFL.BFLY P6, R14, R13, R12, R11 ;  /* 0x0c00000c0d0e7389 */ /* 0x00006400000c000b */
[----:B01----:R-:W-:Y:S05]  /*bef0*/  ENDCOLLECTIVE ;  /* 0x000000000000791b */ /* 0x003fea0003800000 */
.L_x_3148:
[----:B------:R-:W-:Y:S01]  /*bf00*/  IMAD.MOV.U32 R12, RZ, RZ, 0x4 ;  /* 0x00000004ff0c7424 */ /* 0x000fe200078e00ff */
[----:B------:R-:W-:-:S04]  /*bf10*/  FMNMX.FTZ R5, R13, R14, !PT ;  /* 0x0000000e0d057209 */ /* 0x000fc80007810000 */
[----:B------:R-:W-:-:S07]  /*bf20*/  MOV R13, R5 ;  /* 0x00000005000d7202 */ /* 0x000fce0000000f00 */
[----:B------:R-:W-:Y:S05]  /*bf30*/  WARPSYNC.COLLECTIVE R15, `(.L_x_3149) ;  /* 0x000000000f087348 */ /* 0x000fea0003c00000 */
[----:B------:R0:W1:Y:S02]  /*bf40*/  SHFL.BFLY P6, R14, R13, R12, R11 ;  /* 0x0c00000c0d0e7389 */ /* 0x00006400000c000b */
[----:B01----:R-:W-:Y:S05]  /*bf50*/  ENDCOLLECTIVE ;  /* 0x000000000000791b */ /* 0x003fea0003800000 */
.L_x_3149:
[----:B------:R-:W-:Y:S01]  /*bf60*/  HFMA2 R12, -RZ, RZ, 0, 1.1920928955078125e-07 ;  /* 0x00000002ff0c7431 */ /* 0x000fe200000001ff */
[----:B------:R-:W-:-:S04]  /*bf70*/  FMNMX.FTZ R6, R5, R14, !PT ;  /* 0x0000000e05067209 */ /* 0x000fc80007810000 */
[----:B------:R-:W-:-:S07]  /*bf80*/  MOV R13, R6 ;  /* 0x00000006000d7202 */ /* 0x000fce0000000f00 */
[----:B------:R-:W-:Y:S05]  /*bf90*/  WARPSYNC.COLLECTIVE R15, `(.L_x_3150) ;  /* 0x000000000f087348 */ /* 0x000fea0003c00000 */
[----:B------:R0:W1:Y:S02]  /*bfa0*/  SHFL.BFLY P6, R14, R13, R12, R11 ;  /* 0x0c00000c0d0e7389 */ /* 0x00006400000c000b */
[----:B01----:R-:W-:Y:S05]  /*bfb0*/  ENDCOLLECTIVE ;  /* 0x000000000000791b */ /* 0x003fea0003800000 */
.L_x_3150:
[----:B------:R-:W-:Y:S05]  /*bfc0*/  BRA `(.L_x_3151) ;  /* 0xffffffa400f07947 */ /* 0x000fea000383ffff */
.L_x_3152:
        /* <DEDUP_REMOVED lines=11> */
.L_x_4651:


//--------------------- .text._ZN4mmha33masked_multihead_attention_kernelItLi256ELi256ELi4ELi32ELi64ELb0ELb1EEEv26Multihead_attention_paramsIT_XT5_EE --------------------------
	.section	.text._ZN4mmha33masked_multihead_attention_kernelItLi256ELi256ELi4ELi32ELi64ELb0ELb1EEEv26Multihead_attention_paramsIT_XT5_EE,"ax",@progbits
	.align	128
        .global         _ZN4mmha33masked_multihead_attention_kernelItLi256ELi256ELi4ELi32ELi64ELb0ELb1EEEv26Multihead_attention_paramsIT_XT5_EE
        .type           _ZN4mmha33masked_multihead_attention_kernelItLi256ELi256ELi4ELi32ELi64ELb0ELb1EEEv26Multihead_attention_paramsIT_XT5_EE,@function
        .size           _ZN4mmha33masked_multihead_attention_kernelItLi256ELi256ELi4ELi32ELi64ELb0ELb1EEEv26Multihead_attention_paramsIT_XT5_EE,(.L_x_4652 - _ZN4mmha33masked_multihead_attention_kernelItLi256ELi256ELi4ELi32ELi64ELb0ELb1EEEv26Multihead_attention_paramsIT_XT5_EE)
        .other          _ZN4mmha33masked_multihead_attention_kernelItLi256ELi256ELi4ELi32ELi64ELb0ELb1EEEv26Multihead_attention_paramsIT_XT5_EE,@"STO_CUDA_ENTRY STV_DEFAULT"
_ZN4mmha33masked_multihead_attention_kernelItLi256ELi256ELi4ELi32ELi64ELb0ELb1EEEv26Multihead_attention_paramsIT_XT5_EE:
.text._ZN4mmha33masked_multihead_attention_kernelItLi256ELi256ELi4ELi32ELi64ELb0ELb1EEEv26Multihead_attention_paramsIT_XT5_EE:
        /* <DEDUP_REMOVED lines=12> */
.L_x_3153:
[----:B------:R-:W1:Y:S08]  /*00c0*/  LDC.64 R2, c[0x0][0x4a0] ;  /* 0x00012800ff027b82 */ /* 0x000e700000000a00 */
[----:B------:R-:W3:Y:S01]  /*00d0*/  LDC R10, c[0x0][0x3f0] ;  /* 0x0000fc00ff0a7b82 */ /* 0x000ee20000000800 */
[----:B--2---:R-:W-:-:S07]  /*00e0*/  IABS R11, R63 ;  /* 0x0000003f000b7213 */ /* 0x004fce0000000000 */
[----:B------:R-:W2:Y:S01]  /*00f0*/  LDC R24, c[0x0][0x3f4] ;  /* 0x0000fd00ff187b82 */ /* 0x000ea20000000800 */
[----:B-1----:R-:W-:-:S04]  /*0100*/  ISETP.NE.U32.AND P0, PT, R2, RZ, PT ;  /* 0x000000ff0200720c */ /* 0x002fc80003f05070 */
[----:B------:R-:W-:Y:S02]  /*0110*/  ISETP.NE.AND.EX P0, PT, R3, RZ, PT, P0 ;  /* 0x000000ff0300720c */ /* 0x000fe40003f05300 */
[----:B---3--:R-:W-:-:S04]  /*0120*/  IABS R7, R10 ;  /* 0x0000000a00077213 */ /* 0x008fc80000000000 */
[----:B------:R-:W1:Y:S07]  /*0130*/  I2F.RP R0, R7 ;  /* 0x0000000700007306 */ /* 0x000e6e0000209400 */
[----:B------:R-:W3:Y:S01]  /*0140*/  @P0 LDC.64 R4, c[0x0][0x4a0] ;  /* 0x00012800ff040b82 */ /* 0x000ee20000000a00 */
[----:B-1----:R-:W1:Y:S01]  /*0150*/  MUFU.RCP R0, R0 ;  /* 0x0000000000007308 */ /* 0x002e620000001000 */
[----:B---3--:R-:W-:-:S04]  /*0160*/  @P0 IMAD.WIDE.U32 R4, R63, 0x4, R4 ;  /* 0x000000043f040825 */ /* 0x008fc800078e0004 */
[----:B-1----:R-:W-:Y:S01]  /*0170*/  VIADD R6, R0, 0xffffffe ;  /* 0x0ffffffe00067836 */ /* 0x002fe20000000000 */
[----:B------:R1:W3:Y:S03]  /*0180*/  @P0 LDG.E R8, desc[UR36][R4.64] ;  /* 0x0000002404080981 */ /* 0x0002e6000c1e1900 */
[----:B------:R-:W4:Y:S02]  /*0190*/  F2I.FTZ.U32.TRUNC.NTZ R3, R6 ;  /* 0x0000000600037305 */ /* 0x000f24000021f000 */
[----:B----4-:R-:W-:-:S05]  /*01a0*/  IADD3 R2, PT, PT, RZ, -R3, RZ ;  /* 0x80000003ff027210 */ /* 0x010fca0007ffe0ff */
[----:B------:R-:W-:Y:S02]  /*01b0*/  IMAD R9, R2, R7, RZ ;  /* 0x0000000702097224 */ /* 0x000fe400078e02ff */
[----:B------:R-:W-:-:S04]  /*01c0*/  IMAD.MOV.U32 R2, RZ, RZ, RZ ;  /* 0x000000ffff027224 */ /* 0x000fc800078e00ff */
[----:B------:R-:W-:Y:S02]  /*01d0*/  IMAD.HI.U32 R0, R3, R9, R2 ;  /* 0x0000000903007227 */ /* 0x000fe400078e0002 */
[----:B------:R-:W4:Y:S02]  /*01e0*/  LDC.64 R2, c[0x0][0x460] ;  /* 0x00011800ff027b82 */ /* 0x000f240000000a00 */
[----:B------:R-:W-:-:S04]  /*01f0*/  IMAD.MOV.U32 R9, RZ, RZ, R11 ;  /* 0x000000ffff097224 */ /* 0x000fc800078e000b */
[----:B------:R-:W-:-:S05]  /*0200*/  IMAD.HI.U32 R0, R0, R9, RZ ;  /* 0x0000000900007227 */ /* 0x000fca00078e00ff */
[----:B------:R-:W-:-:S05]  /*0210*/  IADD3 R6, PT, PT, -R0, RZ, RZ ;  /* 0x000000ff00067210 */ /* 0x000fca0007ffe1ff */
[C---:B-1----:R-:W-:Y:S01]  /*0220*/  IMAD R4, R7.reuse, R6, R9 ;  /* 0x0000000607047224 */ /* 0x042fe200078e0209 */
[----:B--2---:R-:W-:Y:S01]  /*0230*/  IABS R11, R24 ;  /* 0x00000018000b7213 */ /* 0x004fe20000000000 */
[----:B------:R-:W1:Y:S03]  /*0240*/  @!P0 LDC R19, c[0x0][0x40c] ;  /* 0x00010300ff138b82 */ /* 0x000e660000000800 */
[----:B------:R-:W-:Y:S02]  /*0250*/  ISETP.GT.U32.AND P3, PT, R7, R4, PT ;  /* 0x000000040700720c */ /* 0x000fe40003f64070 */
[----:B----4-:R-:W-:Y:S02]  /*0260*/  ISETP.NE.U32.AND P1, PT, R2, RZ, PT ;  /* 0x000000ff0200720c */ /* 0x010fe40003f25070 */
[----:B------:R-:W-:Y:S01]  /*0270*/  LOP3.LUT R6, R63, R10, RZ, 0x3c, !PT ;  /* 0x0000000a3f067212 */ /* 0x000fe200078e3cff */
[----:B------:R-:W3:Y:S08]  /*0280*/  @P0 LDC R9, c[0x0][0x430] ;  /* 0x00010c00ff090b82 */ /* 0x000ef00000000800 */
[----:B------:R-:W-:-:S05]  /*0290*/  @!P3 IMAD.IADD R4, R4, 0x1, -R7 ;  /* 0x000000010404b824 */ /* 0x000fca00078e0a07 */
[----:B------:R-:W-:Y:S02]  /*02a0*/  ISETP.GE.U32.AND P2, PT, R4, R7, PT ;  /* 0x000000070400720c */ /* 0x000fe40003f46070 */
[----:B------:R-:W-:-:S11]  /*02b0*/  @!P3 IADD3 R0, PT, PT, R0, 0x1, RZ ;  /* 0x000000010000b810 */ /* 0x000fd60007ffe0ff */
[----:B------:R-:W-:-:S05]  /*02c0*/  @P2 VIADD R0, R0, 0x1 ;  /* 0x0000000100002836 */ /* 0x000fca0000000000 */
[----:B------:R-:W-:Y:S02]  /*02d0*/  MOV R25, R0 ;  /* 0x0000000000197202 */ /* 0x000fe40000000f00 */
[----:B------:R-:W2:Y:S01]  /*02e0*/  I2F.RP R0, R11 ;  /* 0x0000000b00007306 */ /* 0x000ea20000209400 */
[----:B------:R-:W-:Y:S02]  /*02f0*/  ISETP.NE.AND.EX P1, PT, R3, RZ, PT, P1 ;  /* 0x000000ff0300720c */ /* 0x000fe40003f25310 */
[----:B------:R-:W-:Y:S02]  /*0300*/  ISETP.GE.AND P4, PT, R6, RZ, PT ;  /* 0x000000ff0600720c */ /* 0x000fe40003f86270 */
[----:B------:R-:W-:-:S09]  /*0310*/  ISETP.NE.AND P3, PT, R10, RZ, PT ;  /* 0x000000ff0a00720c */ /* 0x000fd20003f65270 */
[----:B------:R-:W4:Y:S01]  /*0320*/  @P1 LDC.64 R4, c[0x0][0x460] ;  /* 0x00011800ff041b82 */ /* 0x000f220000000a00 */
[----:B--2---:R-:W2:Y:S01]  /*0330*/  MUFU.RCP R0, R0 ;  /* 0x0000000000007308 */ /* 0x004ea20000001000 */
[----:B------:R-:W-:Y:S02]  /*0340*/  @!P4 IMAD.MOV R25, RZ, RZ, -R25 ;  /* 0x000000ffff19c224 */ /* 0x000fe400078e0a19 */
[----:B------:R-:W-:Y:S01]  /*0350*/  @!P3 LOP3.LUT R25, RZ, R10, RZ, 0x33, !PT ;  /* 0x0000000aff19b212 */ /* 0x000fe200078e33ff */
[----:B------:R-:W-:Y:S02]  /*0360*/  HFMA2 R18, -RZ, RZ, 0, 0 ;  /* 0x00000000ff127431 */ /* 0x000fe400000001ff */
[----:B--2---:R-:W-:-:S04]  /*0370*/  VIADD R6, R0, 0xffffffe ;  /* 0x0ffffffe00067836 */ /* 0x004fc80000000000 */
[----:B------:R2:W0:Y:S01]  /*0380*/  F2I.FTZ.U32.TRUNC.NTZ R7, R6 ;  /* 0x0000000600077305 */ /* 0x000422000021f000 */
[----:B----4-:R-:W-:-:S05]  /*0390*/  @P1 IMAD.WIDE R4, R25, 0x4, R4 ;  /* 0x0000000419041825 */ /* 0x010fca00078e0204 */
[----:B------:R0:W5:Y:S01]  /*03a0*/  @P1 LDG.E R18, desc[UR36][R4.64] ;  /* 0x0000002404121981 */ /* 0x000162000c1e1900 */
[----:B--2---:R-:W-:Y:S01]  /*03b0*/  HFMA2 R6, -RZ, RZ, 0, 0 ;  /* 0x00000000ff067431 */ /* 0x004fe200000001ff */
[----:B0-----:R-:W-:-:S05]  /*03c0*/  IADD3 R4, PT, PT, RZ, -R7, RZ ;  /* 0x80000007ff047210 */ /* 0x001fca0007ffe0ff */
[----:B------:R-:W-:Y:S02]  /*03d0*/  IMAD R5, R4, R11, RZ ;  /* 0x0000000b04057224 */ /* 0x000fe400078e02ff */
[----:B------:R-:W0:Y:S02]  /*03e0*/  LDC R4, c[0x0][0x3e8] ;  /* 0x0000fa00ff047b82 */ /* 0x000e240000000800 */
[----:B------:R-:W-:Y:S01]  /*03f0*/  IMAD.HI.U32 R7, R7, R5, R6 ;  /* 0x0000000507077227 */ /* 0x000fe200078e0006 */
[----:B------:R-:W2:Y:S01]  /*0400*/  S2R R22, SR_CTAID.X ;  /* 0x0000000000167919 */ /* 0x000ea20000002500 */
[----:B------:R-:W4:Y:S01]  /*0410*/  S2R R23, SR_TID.X ;  /* 0x0000000000177919 */ /* 0x000f220000002100 */
[----:B------:R-:W-:Y:S01]  /*0420*/  BSSY.RECONVERGENT B0, `(.L_x_3154) ;  /* 0x000005a000007945 */ /* 0x000fe20003800200 */
[----:B------:R-:W-:Y:S02]  /*0430*/  CS2R R30, SRZ ;  /* 0x00000000001e7805 */ /* 0x000fe4000001ff00 */
[----:B------:R-:W-:Y:S01]  /*0440*/  CS2R R28, SRZ ;  /* 0x00000000001c7805 */ /* 0x000fe2000001ff00 */
[----:B---3--:R-:W-:-:S02]  /*0450*/  @P0 IMAD.IADD R19, R8, 0x1, R9 ;  /* 0x0000000108130824 */ /* 0x008fc400078e0209 */
[----:B------:R-:W2:Y:S03]  /*0460*/  LDC R9, c[0x0][0x3f8] ;  /* 0x0000fe00ff097b82 */ /* 0x000ea60000000800 */
[----:B-1----:R-:W-:-:S05]  /*0470*/  IABS R16, R19 ;  /* 0x0000001300107213 */ /* 0x002fca0000000000 */
[----:B------:R-:W-:-:S04]  /*0480*/  IMAD.HI.U32 R7, R7, R16, RZ ;  /* 0x0000001007077227 */ /* 0x000fc800078e00ff */
[----:B------:R-:W-:-:S04]  /*0490*/  IMAD.MOV R7, RZ, RZ, -R7 ;  /* 0x000000ffff077224 */ /* 0x000fc800078e0a07 */
[----:B------:R-:W-:-:S05]  /*04a0*/  IMAD R16, R11, R7, R16 ;  /* 0x000000070b107224 */ /* 0x000fca00078e0210 */
[----:B------:R-:W-:-:S13]  /*04b0*/  ISETP.GT.U32.AND P0, PT, R11, R16, PT ;  /* 0x000000100b00720c */ /* 0x000fda0003f04070 */
[----:B------:R-:W-:Y:S02]  /*04c0*/  @!P0 IADD3 R16, PT, PT, R16, -R11, RZ ;  /* 0x8000000b10108210 */ /* 0x000fe40007ffe0ff */
[----:B0-----:R-:W-:Y:S02]  /*04d0*/  ISETP.NE.AND P0, PT, R4, RZ, PT ;  /* 0x000000ff0400720c */ /* 0x001fe40003f05270 */
[----:B------:R-:W-:Y:S01]  /*04e0*/  ISETP.GT.U32.AND P1, PT, R11, R16, PT ;  /* 0x000000100b00720c */ /* 0x000fe20003f24070 */
[----:B--2---:R-:W-:Y:S01]  /*04f0*/  IMAD R26, R63, R9, R22 ;  /* 0x000000093f1a7224 */ /* 0x004fe200078e0216 */
[----:B------:R-:W-:-:S09]  /*0500*/  ISETP.GE.AND P2, PT, R19, RZ, PT ;  /* 0x000000ff1300720c */ /* 0x000fd20003f46270 */
[----:B------:R-:W-:Y:S02]  /*0510*/  @P0 IMAD.SHL.U32 R0, R22, 0x100, RZ ;  /* 0x0000010016000824 */ /* 0x000fe400078e00ff */
[----:B------:R-:W-:Y:S01]  /*0520*/  @!P1 IMAD.IADD R16, R16, 0x1, -R11 ;  /* 0x0000000110109824 */ /* 0x000fe200078e0a0b */
[----:B------:R-:W-:Y:S02]  /*0530*/  ISETP.NE.AND P1, PT, R24, RZ, PT ;  /* 0x000000ff1800720c */ /* 0x000fe40003f25270 */
[----:B------:R-:W-:Y:S01]  /*0540*/  @!P0 SHF.L.U32 R17, R26, 0x8, RZ ;  /* 0x000000081a118819 */ /* 0x000fe200000006ff */
[----:B------:R-:W-:Y:S01]  /*0550*/  @P0 IMAD R17, R63, R4, R0 ;  /* 0x000000043f110224 */ /* 0x000fe200078e0200 */
[C---:B----4-:R-:W-:Y:S01]  /*0560*/  ISETP.GT.U32.AND P0, PT, R23.reuse, 0x1f, PT ;  /* 0x0000001f1700780c */ /* 0x050fe20003f04070 */
[----:B------:R-:W-:Y:S01]  /*0570*/  IMAD.SHL.U32 R0, R23, 0x8, RZ ;  /* 0x0000000817007824 */ /* 0x000fe200078e00ff */
[----:B------:R-:W-:Y:S01]  /*0580*/  @!P2 IADD3 R16, PT, PT, -R16, RZ, RZ ;  /* 0x000000ff1010a210 */ /* 0x000fe20007ffe1ff */
[----:B------:R-:W-:-:S06]  /*0590*/  IMAD R25, R25, R9, RZ ;  /* 0x0000000919197224 */ /* 0x000fcc00078e02ff */
        /* <DEDUP_REMOVED lines=63> */
.L_x_3156:
[----:B------:R-:W0:Y:S02]  /*0990*/  LDC.64 R28, c[0x0][0x388] ;  /* 0x0000e200ff1c7b82 */ /* 0x000e240000000a00 */
[----:B0-----:R-:W-:-:S06]  /*09a0*/  IMAD.WIDE R28, R37, 0x2, R28 ;  /* 0x00000002251c7825 */ /* 0x001fcc00078e021c */
[----:B------:R-:W5:Y:S02]  /*09b0*/  LDG.E.128 R28, desc[UR36][R28.64] ;  /* 0x000000241c1c7981 */ /* 0x000f64000c1e1d00 */
.L_x_3155:
[----:B------:R-:W-:Y:S05]  /*09c0*/  BSYNC.RECONVERGENT B0 ;  /* 0x0000000000007941 */ /* 0x000fea0003800200 */
.L_x_3154:
        /* <DEDUP_REMOVED lines=57> */
.L_x_3157:
[----:B------:R-:W-:Y:S01]  /*0d60*/  BSSY.RECONVERGENT B0, `(.L_x_3158) ;  /* 0x0000007000007945 */ /* 0x000fe20003800200 */
[----:B------:R-:W-:Y:S02]  /*0d70*/  CS2R R34, SRZ ;  /* 0x0000000000227805 */ /* 0x000fe4000001ff00 */
[----:B------:R-:W-:Y:S01]  /*0d80*/  CS2R R32, SRZ ;  /* 0x0000000000207805 */ /* 0x000fe2000001ff00 */
[----:B------:R-:W-:Y:S06]  /*0d90*/  @P0 BRA `(.L_x_3159) ;  /* 0x00000000000c0947 */ /* 0x000fec0003800000 */
[----:B------:R-:W0:Y:S02]  /*0da0*/  LDC.64 R32, c[0x0][0x398] ;  /* 0x0000e600ff207b82 */ /* 0x000e240000000a00 */
[----:B0-----:R-:W-:-:S06]  /*0db0*/  IMAD.WIDE R32, R37, 0x2, R32 ;  /* 0x0000000225207825 */ /* 0x001fcc00078e0220 */
[----:B------:R-:W5:Y:S02]  /*0dc0*/  LDG.E.128 R32, desc[UR36][R32.64] ;  /* 0x0000002420207981 */ /* 0x000f64000c1e1d00 */
.L_x_3159:
[----:B------:R-:W-:Y:S05]  /*0dd0*/  BSYNC.RECONVERGENT B0 ;  /* 0x0000000000007941 */ /* 0x000fea0003800200 */
.L_x_3158:
[----:B------:R-:W0:Y:S01]  /*0de0*/  LDCU.64 UR4, c[0x0][0x390] ;  /* 0x00007200ff0477ac */ /* 0x000e220008000a00 */
[----:B------:R-:W1:Y:S01]  /*0df0*/  LDC.64 R4, c[0x0][0x418] ;  /* 0x00010600ff047b82 */ /* 0x000e620000000a00 */
[----:B------:R-:W-:Y:S02]  /*0e00*/  ISETP.EQ.U32.AND P3, PT, R2, RZ, PT ;  /* 0x000000ff0200720c */ /* 0x000fe40003f62070 */
[----:B------:R-:W-:Y:S01]  /*0e10*/  CS2R R6, SRZ ;  /* 0x0000000000067805 */ /* 0x000fe2000001ff00 */
[----:B------:R-:W2:Y:S01]  /*0e20*/  LDCU.64 UR6, c[0x0][0x3a0] ;  /* 0x00007400ff0677ac */ /* 0x000ea20008000a00 */
[----:B------:R-:W-:Y:S02]  /*0e30*/  ISETP.EQ.OR.EX P0, PT, R3, RZ, P0, P3 ;  /* 0x000000ff0300720c */ /* 0x000fe40000702730 */
[----:B0-----:R-:W-:-:S11]  /*0e40*/  ISETP.NE.U32.AND P1, PT, RZ, UR4, PT ;  /* 0x00000004ff007c0c */ /* 0x001fd6000bf25070 */
[----:B------:R-:W0:Y:S01]  /*0e50*/  @!P0 LDC.64 R20, c[0x0][0x450] ;  /* 0x00011400ff148b82 */ /* 0x000e220000000a00 */
[----:B-----5:R-:W-:Y:S01]  /*0e60*/  @!P0 IMAD R9, R18, R9, RZ ;  /* 0x0000000912098224 */ /* 0x020fe200078e02ff */
[----:B------:R-:W-:Y:S02]  /*0e70*/  CS2R R10, SRZ ;  /* 0x00000000000a7805 */ /* 0x000fe4000001ff00 */
[----:B--2---:R-:W-:Y:S01]  /*0e80*/  ISETP.NE.U32.AND P2, PT, RZ, UR6, PT ;  /* 0x00000006ff007c0c */ /* 0x004fe2000bf45070 */
[----:B------:R-:W-:Y:S01]  /*0e90*/  IMAD.MOV.U32 R2, RZ, RZ, RZ ;  /* 0x000000ffff027224 */ /* 0x000fe200078e00ff */
[----:B------:R-:W-:Y:S01]  /*0ea0*/  ISETP.NE.AND.EX P1, PT, RZ, UR5, PT, P1 ;  /* 0x00000005ff007c0c */ /* 0x000fe2000bf25310 */
[----:B------:R-:W2:Y:S01]  /*0eb0*/  LDCU.U8 UR4, c[0x0][0x404] ;  /* 0x00008080ff0477ac */ /* 0x000ea20008000000 */
[----:B------:R-:W-:Y:S02]  /*0ec0*/  ISETP.NE.AND.EX P2, PT, RZ, UR7, PT, P2 ;  /* 0x00000007ff007c0c */ /* 0x000fe4000bf45320 */
[----:B------:R-:W-:-:S02]  /*0ed0*/  ISETP.GT.U32.OR P1, PT, R23, 0x1f, !P1 ;  /* 0x0000001f1700780c */ /* 0x000fc40004f24470 */
[----:B------:R-:W-:Y:S02]  /*0ee0*/  ISETP.GT.U32.OR P2, PT, R23, 0x1f, !P2 ;  /* 0x0000001f1700780c */ /* 0x000fe40005744470 */
[----:B-1----:R-:W-:Y:S02]  /*0ef0*/  ISETP.NE.U32.AND P3, PT, R4, RZ, PT ;  /* 0x000000ff0400720c */ /* 0x002fe40003f65070 */
[----:B------:R-:W-:Y:S02]  /*0f00*/  @!P0 LEA R3, R9, R8, 0x8 ;  /* 0x0000000809038211 */ /* 0x000fe400078e40ff */
[----:B------:R-:W-:Y:S02]  /*0f10*/  ISETP.NE.AND.EX P3, PT, R5, RZ, PT, P3 ;  /* 0x000000ff0500720c */ /* 0x000fe40003f65330 */
[----:B------:R-:W-:-:S03]  /*0f20*/  CS2R R4, SRZ ;  /* 0x0000000000047805 */ /* 0x000fc6000001ff00 */
[----:B------:R-:W1:Y:S08]  /*0f30*/  @!P1 LDC.64 R12, c[0x0][0x390] ;  /* 0x0000e400ff0c9b82 */ /* 0x000e700000000a00 */
[----:B------:R-:W3:Y:S08]  /*0f40*/  @!P2 LDC.64 R14, c[0x0][0x3a0] ;  /* 0x0000e800ff0eab82 */ /* 0x000ef00000000a00 */
[----:B------:R-:W4:Y:S01]  /*0f50*/  @P3 LDC.64 R36, c[0x0][0x418] ;  /* 0x00010600ff243b82 */ /* 0x000f220000000a00 */
[----:B0-----:R-:W-:-:S05]  /*0f60*/  @!P0 IMAD.WIDE R20, R3, 0x2, R20 ;  /* 0x0000000203148825 */ /* 0x001fca00078e0214 */
[----:B------:R-:W2:Y:S01]  /*0f70*/  @!P0 LDG.E.128 R40, desc[UR36][R20.64] ;  /* 0x0000002414288981 */ /* 0x000ea2000c1e1d00 */
[----:B-1----:R-:W-:-:S05]  /*0f80*/  @!P1 IMAD.WIDE.U32 R12, R8, 0x2, R12 ;  /* 0x00000002080c9825 */ /* 0x002fca00078e000c */
[----:B------:R0:W2:Y:S01]  /*0f90*/  @!P1 LDG.E.128 R4, desc[UR36][R12.64] ;  /* 0x000000240c049981 */ /* 0x0000a2000c1e1d00 */
[----:B---3--:R-:W-:Y:S01]  /*0fa0*/  @!P2 IMAD.WIDE.U32 R14, R8, 0x2, R14 ;  /* 0x00000002080ea825 */ /* 0x008fe200078e000e */
[----:B------:R-:W-:-:S06]  /*0fb0*/  CS2R R8, SRZ ;  /* 0x0000000000087805 */ /* 0x000fcc000001ff00 */
[----:B------:R-:W3:Y:S01]  /*0fc0*/  @!P2 LDG.E.128 R8, desc[UR36][R14.64] ;  /* 0x000000240e08a981 */ /* 0x000ee2000c1e1d00 */
[----:B----4-:R-:W-:Y:S01]  /*0fd0*/  @P3 IMAD.WIDE.U32 R36, R63, 0x4, R36 ;  /* 0x000000043f243825 */ /* 0x010fe200078e0024 */
[----:B0-----:R-:W0:Y:S04]  /*0fe0*/  LDC R13, c[0x0][0x400] ;  /* 0x00010000ff0d7b82 */ /* 0x001e280000000800 */
[----:B------:R1:W5:Y:S01]  /*0ff0*/  @P3 LDG.E R2, desc[UR36][R36.64] ;  /* 0x0000002424023981 */ /* 0x000362000c1e1900 */
[----:B--2---:R-:W-:Y:S01]  /*1000*/  ISETP.NE.AND P1, PT, RZ, UR4, PT ;  /* 0x00000004ff007c0c */ /* 0x004fe2000bf25270 */
[----:B------:R-:W-:Y:S03]  /*1010*/  BSSY.RECONVERGENT B6, `(.L_x_3160) ;  /* 0x0000162000067945 */ /* 0x000fe60003800200 */
[----:B0-----:R-:W-:Y:S01]  /*1020*/  ISETP.LT.OR P1, PT, R13, 0x1, P1 ;  /* 0x000000010d00780c */ /* 0x001fe20000f21670 */
[----:B------:R-:W-:-:S02]  /*1030*/  HFMA2 R29, R29, 1, 1, R5 ;  /* 0x3c003c001d1d7831 */ /* 0x000fc40000000005 */
[----:B------:R-:W-:Y:S02]  /*1040*/  HFMA2 R31, R31, 1, 1, R7 ;  /* 0x3c003c001f1f7831 */ /* 0x000fe40000000007 */
[----:B------:R-:W-:Y:S02]  /*1050*/  HADD2 R28, R28, R4 ;  /* 0x000000041c1c7230 */ /* 0x000fe40000000000 */
[----:B---3--:R-:W-:Y:S02]  /*1060*/  HFMA2 R33, R33, 1, 1, R9 ;  /* 0x3c003c0021217831 */ /* 0x008fe40000000009 */
[----:B------:R-:W-:Y:S02]  /*1070*/  HFMA2 R35, R35, 1, 1, R11 ;  /* 0x3c003c0023237831 */ /* 0x000fe4000000000b */
[----:B------:R-:W-:Y:S02]  /*1080*/  HADD2 R32, R32, R8 ;  /* 0x0000000820207230 */ /* 0x000fe40000000000 */
[----:B------:R-:W-:-:S02]  /*1090*/  HADD2 R34, R34, R10 ;  /* 0x0000000a22227230 */ /* 0x000fc40000000000 */
[----:B------:R-:W-:Y:S02]  /*10a0*/  @!P0 HFMA2 R33, R33, R41, -RZ ;  /* 0x0000002921218231 */ /* 0x000fe400001000ff */
[----:B------:R-:W-:Y:S02]  /*10b0*/  @!P0 HFMA2 R35, R35, R43, -RZ ;  /* 0x0000002b23238231 */ /* 0x000fe400001000ff */
[----:B------:R-:W-:Y:S02]  /*10c0*/  HADD2 R30, R30, R6 ;  /* 0x000000061e1e7230 */ /* 0x000fe40000000000 */
[----:B------:R-:W-:Y:S02]  /*10d0*/  @!P0 HMUL2 R32, R32, R40 ;  /* 0x0000002820208232 */ /* 0x000fe40000000000 */
[----:B------:R-:W-:Y:S01]  /*10e0*/  @!P0 HMUL2 R34, R34, R42 ;  /* 0x0000002a22228232 */ /* 0x000fe20000000000 */
[----:B-1----:R-:W-:Y:S06]  /*10f0*/  @P1 BRA `(.L_x_3161) ;  /* 0x00000004008c1947 */ /* 0x002fec0003800000 */
[----:B------:R-:W-:-:S13]  /*1100*/  ISETP.GE.AND P0, PT, R0, R13, PT ;  /* 0x0000000d0000720c */ /* 0x000fda0003f06270 */
[----:B------:R-:W-:Y:S05]  /*1110*/  @P0 BRA `(.L_x_3162) ;  /* 0x0000001400440947 */ /* 0x000fea0003800000 */
[----:B------:R-:W-:Y:S01]  /*1120*/  I2FP.F32.U32 R4, R13 ;  /* 0x0000000d00047245 */ /* 0x000fe20000201000 */
[----:B------:R-:W0:Y:S01]  /*1130*/  LDCU UR4, c[0x0][0x40c] ;  /* 0x00008180ff0477ac */ /* 0x000e220008000800 */
[----:B------:R-:W-:Y:S01]  /*1140*/  I2FP.F32.U32 R3, R0 ;  /* 0x0000000000037245 */ /* 0x000fe20000201000 */
[C---:B------:R-:W-:Y:S01]  /*1150*/  VIADD R6, R0.reuse, 0x4 ;  /* 0x0000000400067836 */ /* 0x040fe20000000000 */
[C---:B------:R-:W-:Y:S01]  /*1160*/  IADD3 R5, PT, PT, R0.reuse, 0x2, RZ ;  /* 0x0000000200057810 */ /* 0x040fe20007ffe0ff */
[--C-:B------:R-:W-:Y:S01]  /*1170*/  HADD2.F32 R21, -RZ, R30.reuse.H1_H1 ;  /* 0x3000001eff157230 */ /* 0x100fe20000004100 */
[----:B------:R-:W1:Y:S01]  /*1180*/  MUFU.RCP R4, R4 ;  /* 0x0000000400047308 */ /* 0x000e620000001000 */
[----:B------:R-:W-:Y:S01]  /*1190*/  IADD3 R0, PT, PT, R0, 0x6, RZ ;  /* 0x0000000600007810 */ /* 0x000fe20007ffe0ff */
[----:B------:R-:W-:Y:S01]  /*11a0*/  HADD2.F32 R15, -RZ, R30.H0_H0 ;  /* 0x2000001eff0f7230 */ /* 0x000fe20000004100 */
[----:B------:R-:W-:Y:S01]  /*11b0*/  I2FP.F32.U32 R5, R5 ;  /* 0x0000000500057245 */ /* 0x000fe20000201000 */
[--C-:B------:R-:W-:Y:S01]  /*11c0*/  HADD2.F32 R39, -RZ, R31.reuse.H1_H1 ;  /* 0x3000001fff277230 */ /* 0x100fe20000004100 */
[----:B------:R-:W-:Y:S01]  /*11d0*/  I2FP.F32.U32 R6, R6 ;  /* 0x0000000600067245 */ /* 0x000fe20000201000 */
[----:B------:R-:W-:Y:S01]  /*11e0*/  HADD2.F32 R37, -RZ, R31.H0_H0 ;  /* 0x2000001fff257230 */ /* 0x000fe20000004100 */
[----:B------:R-:W-:Y:S01]  /*11f0*/  I2FP.F32.U32 R7, R0 ;  /* 0x0000000000077245 */ /* 0x000fe20000201000 */
[----:B------:R-:W-:-:S02]  /*1200*/  HADD2.F32 R31, -RZ, R34.H1_H1 ;  /* 0x30000022ff1f7230 */ /* 0x000fc40000004100 */
[----:B------:R-:W-:Y:S02]  /*1210*/  HADD2.F32 R27, -RZ, R34.H0_H0 ;  /* 0x20000022ff1b7230 */ /* 0x000fe40000004100 */
[--C-:B------:R-:W-:Y:S01]  /*1220*/  HADD2.F32 R11, -RZ, R29.reuse.H1_H1 ;  /* 0x3000001dff0b7230 */ /* 0x100fe20000004100 */
[----:B0----5:R-:W-:Y:S01]  /*1230*/  IADD3 R0, PT, PT, -R2, UR4, RZ ;  /* 0x0000000402007c10 */ /* 0x021fe2000fffe1ff */
[----:B------:R-:W-:Y:S02]  /*1240*/  HADD2.F32 R29, -RZ, R29.H0_H0 ;  /* 0x2000001dff1d7230 */ /* 0x000fe40000004100 */
[--C-:B------:R-:W-:Y:S01]  /*1250*/  HADD2.F32 R41, -RZ, R35.reuse.H1_H1 ;  /* 0x30000023ff297230 */ /* 0x100fe20000004100 */
        /* <DEDUP_REMOVED lines=10> */
[----:B------:R-:W0:Y:S04]  /*1300*/  MUFU.EX2 R3, -R3 ;  /* 0x8000000300037308 */ /* 0x000e280000000800 */
        /* <DEDUP_REMOVED lines=50> */
[C---:B------:R-:W-:Y:S01]  /*1630*/  FFMA.FTZ R31, R14.reuse, R27, R31 ;  /* 0x0000001b0e1f7223 */ /* 0x040fe2000001001f */
[----:B0-----:R-:W-:Y:S01]  /*1640*/  FFMA.FTZ R30, R14, R15, R21 ;  /* 0x0000000f0e1e7223 */ /* 0x001fe20000010015 */
        /* <DEDUP_REMOVED lines=14> */
.L_x_3161:
        /* <DEDUP_REMOVED lines=15> */
[----:B------:R-:W-:-:S04]  /*1820*/  IMAD R7, R7, R6, RZ ;  /* 0x0000000607077224 */ /* 0x000fc800078e02ff */
        /* <DEDUP_REMOVED lines=35> */
[----:B--2--5:R-:W-:Y:S05]  /*1a60*/  CALL.ABS.NOINC R14 ;  /* 0x000000000e007343 */ /* 0x024fea0003c00000 */
.L_x_3163:
[----:B------:R-:W0:Y:S01]  /*1a70*/  S2R R3, SR_CgaCtaId ;  /* 0x0000000000037919 */ /* 0x000e220000008800 */
[----:B------:R-:W1:Y:S01]  /*1a80*/  LDC R9, c[0x0][0x400] ;  /* 0x00010000ff097b82 */ /* 0x000e620000000800 */
[----:B------:R-:W-:Y:S01]  /*1a90*/  ISETP.NE.AND P6, PT, R38, RZ, PT ;  /* 0x000000ff2600720c */ /* 0x000fe20003fc5270 */
[----:B------:R-:W-:Y:S05]  /*1aa0*/  WARPSYNC.ALL ;  /* 0x0000000000007948 */ /* 0x000fea0003800000 */
[----:B------:R-:W-:-:S05]  /*1ab0*/  MOV R0, 0x400 ;  /* 0x0000040000007802 */ /* 0x000fca0000000f00 */
[----:B------:R-:W-:Y:S02]  /*1ac0*/  VIADD R0, R0, 0x210 ;  /* 0x0000021000007836 */ /* 0x000fe40000000000 */
[----:B------:R-:W-:-:S03]  /*1ad0*/  @!P6 IMAD R4, R27, R36, R37 ;  /* 0x000000241b04e224 */ /* 0x000fc600078e0225 */
[----:B0-----:R-:W-:-:S04]  /*1ae0*/  LEA R0, R3, R0, 0x18 ;  /* 0x0000000003007211 */ /* 0x001fc800078ec0ff */
[----:B-1----:R-:W-:Y:S01]  /*1af0*/  LEA R3, R9, R0, 0x1 ;  /* 0x0000000009037211 */ /* 0x002fe200078e08ff */
[----:B------:R-:W-:-:S03]  /*1b00*/  @!P6 IMAD R5, R4, 0x2, R0 ;  /* 0x000000020405e824 */ /* 0x000fc600078e0200 */
[----:B------:R-:W-:Y:S02]  /*1b10*/  @!P6 LEA R4, R4, R3, 0x1 ;  /* 0x000000030404e211 */ /* 0x000fe400078e08ff */
        /* <DEDUP_REMOVED lines=11> */
[----:B------:R-:W-:Y:S01]  /*1bd0*/  SHF.R.S32.HI R10, RZ, 0x1f, R7 ;  /* 0x0000001fff0a7819 */ /* 0x000fe20000011407 */
[C---:B------:R-:W-:Y:S02]  /*1be0*/  IMAD R6, R7.reuse, 0x2, R0 ;  /* 0x0000000207067824 */ /* 0x040fe400078e0200 */
[----:B------:R-:W-:Y:S01]  /*1bf0*/  IMAD R8, R7, 0x2, R3 ;  /* 0x0000000207087824 */ /* 0x000fe200078e0203 */
[----:B------:R-:W-:Y:S02]  /*1c00*/  LEA.HI R10, R10, R7, RZ, 0x2 ;  /* 0x000000070a0a7211 */ /* 0x000fe400078f10ff */
[C---:B------:R-:W-:Y:S01]  /*1c10*/  LEA R5, R27.reuse, R6, 0x1 ;  /* 0x000000061b057211 */ /* 0x040fe200078e08ff */
[----:B------:R-:W0:Y:S01]  /*1c20*/  LDS.64 R14, [R6] ;  /* 0x00000000060e7984 */ /* 0x000e220000000a00 */
[----:B------:R-:W-:Y:S01]  /*1c30*/  LEA R4, R27, R8, 0x1 ;  /* 0x000000081b047211 */ /* 0x000fe200078e08ff */
[----:B------:R-:W-:Y:S02]  /*1c40*/  IMAD.SHL.U32 R10, R10, 0x2, RZ ;  /* 0x000000020a0a7824 */ /* 0x000fe400078e00ff */
[----:B------:R-:W1:Y:S03]  /*1c50*/  LDS.64 R30, [R5] ;  /* 0x00000000051e7984 */ /* 0x000e660000000a00 */
[----:B------:R-:W-:Y:S01]  /*1c60*/  LOP3.LUT R13, R10, 0xfffffff8, RZ, 0xc0, !PT ;  /* 0xfffffff80a0d7812 */ /* 0x000fe200078ec0ff */
[----:B------:R-:W2:Y:S03]  /*1c70*/  LDS.64 R20, [R8] ;  /* 0x0000000008147984 */ /* 0x000ea60000000a00 */
[----:B------:R-:W-:Y:S01]  /*1c80*/  ISETP.GE.AND P0, PT, R13, R9, PT ;  /* 0x000000090d00720c */ /* 0x000fe20003f06270 */
[----:B------:R-:W3:Y:S01]  /*1c90*/  LDS.64 R38, [R4] ;  /* 0x0000000004267984 */ /* 0x000ee20000000a00 */
[----:B0-----:R-:W-:-:S02]  /*1ca0*/  SHF.R.U64 R12, R14, 0x10, R15 ;  /* 0x000000100e0c7819 */ /* 0x001fc4000000120f */
[--C-:B-1----:R-:W-:Y:S02]  /*1cb0*/  SHF.R.U64 R29, R30, 0x10, R31.reuse ;  /* 0x000000101e1d7819 */ /* 0x102fe4000000121f */
[----:B------:R-:W-:Y:S02]  /*1cc0*/  PRMT R28, R14, 0x5410, R30 ;  /* 0x000054100e1c7816 */ /* 0x000fe4000000001e */
[----:B------:R-:W-:Y:S02]  /*1cd0*/  PRMT R30, R15, 0x5410, R31 ;  /* 0x000054100f1e7816 */ /* 0x000fe4000000001f */
[----:B------:R-:W-:Y:S02]  /*1ce0*/  PRMT R29, R12, 0x5410, R29 ;  /* 0x000054100c1d7816 */ /* 0x000fe4000000001d */
[----:B------:R-:W-:Y:S02]  /*1cf0*/  SHF.R.U32.HI R14, RZ, 0x10, R15 ;  /* 0x00000010ff0e7819 */ /* 0x000fe4000001160f */
[----:B------:R-:W-:-:S02]  /*1d00*/  SHF.R.U32.HI R31, RZ, 0x10, R31 ;  /* 0x00000010ff1f7819 */ /* 0x000fc4000001161f */
[--C-:B--2---:R-:W-:Y:S02]  /*1d10*/  SHF.R.U64 R12, R20, 0x10, R21.reuse ;  /* 0x00000010140c7819 */ /* 0x104fe40000001215 */
[----:B------:R-:W-:Y:S02]  /*1d20*/  SHF.R.U32.HI R10, RZ, 0x10, R21 ;  /* 0x00000010ff0a7819 */ /* 0x000fe40000011615 */
[--C-:B---3--:R-:W-:Y:S02]  /*1d30*/  SHF.R.U64 R33, R38, 0x10, R39.reuse ;  /* 0x0000001026217819 */ /* 0x108fe40000001227 */
[----:B------:R-:W-:Y:S02]  /*1d40*/  SHF.R.U32.HI R35, RZ, 0x10, R39 ;  /* 0x00000010ff237819 */ /* 0x000fe40000011627 */
[----:B------:R-:W-:Y:S02]  /*1d50*/  PRMT R31, R14, 0x5410, R31 ;  /* 0x000054100e1f7816 */ /* 0x000fe4000000001f */
[----:B------:R-:W-:-:S02]  /*1d60*/  PRMT R32, R20, 0x5410, R38 ;  /* 0x0000541014207816 */ /* 0x000fc40000000026 */
        /* <DEDUP_REMOVED lines=9> */
[----:B------:R-:W-:Y:S01]  /*1e00*/  HADD2.F32 R41, -RZ, R28.H0_H0 ;  /* 0x2000001cff297230 */ /* 0x000fe20000004100 */
[----:B------:R-:W1:Y:S01]  /*1e10*/  MUFU.RCP R9, R9 ;  /* 0x0000000900097308 */ /* 0x000e620000001000 */
[----:B------:R-:W-:Y:S01]  /*1e20*/  IADD3 R12, PT, PT, R13, 0x6, RZ ;  /* 0x000000060d0c7810 */ /* 0x000fe20007ffe0ff */
        /* <DEDUP_REMOVED lines=25> */
[----:B------:R-:W1:Y:S04]  /*1fc0*/  MUFU.EX2 R10, -R10 ;  /* 0x8000000a000a7308 */ /* 0x000e680000000800 */
        /* <DEDUP_REMOVED lines=62> */
.L_x_3167:
[----:B------:R-:W-:Y:S05]  /*23b0*/  BSYNC.RECONVERGENT B1 ;  /* 0x0000000000017941 */ /* 0x000fea0003800200 */
.L_x_3166:
        /* <DEDUP_REMOVED lines=8> */
[----:B------:R-:W-:Y:S02]  /*2440*/  PRMT R12, R33, 0x7732, RZ ;  /* 0x00007732210c7816 */ /* 0x000fe400000000ff */
[----:B------:R-:W-:Y:S02]  /*2450*/  PRMT R9, R34, 0x5410, R35 ;  /* 0x0000541022097816 */ /* 0x000fe40000000023 */
[----:B------:R-:W-:Y:S02]  /*2460*/  PRMT R41, R14, 0x5410, R7 ;  /* 0x000054100e297816 */ /* 0x000fe40000000007 */
[----:B------:R-:W-:Y:S02]  /*2470*/  PRMT R7, R31, 0x7732, RZ ;  /* 0x000077321f077816 */ /* 0x000fe400000000ff */
[----:B------:R-:W-:Y:S02]  /*2480*/  PRMT R14, R29, 0x7732, RZ ;  /* 0x000077321d0e7816 */ /* 0x000fe400000000ff */
[----:B------:R-:W-:-:S02]  /*2490*/  PRMT R38, R30, 0x7732, RZ ;  /* 0x000077321e267816 */ /* 0x000fc400000000ff */
[----:B------:R-:W-:Y:S01]  /*24a0*/  PRMT R40, R28, 0x7732, RZ ;  /* 0x000077321c287816 */ /* 0x000fe200000000ff */
[----:B------:R-:W-:Y:S01]  /*24b0*/  IMAD.WIDE.U32 R14, R14, 0x10000, RZ ;  /* 0x000100000e0e7825 */ /* 0x000fe200078e00ff */
[----:B------:R-:W-:Y:S02]  /*24c0*/  LOP3.LUT R21, R21, R13, RZ, 0xfc, !PT ;  /* 0x0000000d15157212 */ /* 0x000fe400078efcff */
[----:B------:R-:W-:Y:S01]  /*24d0*/  LOP3.LUT R11, R9, R11, RZ, 0xfc, !PT ;  /* 0x0000000b090b7212 */ /* 0x000fe200078efcff */
[----:B------:R-:W-:Y:S01]  /*24e0*/  IMAD.WIDE.U32 R12, R12, 0x10000, RZ ;  /* 0x000100000c0c7825 */ /* 0x000fe200078e00ff */
[----:B------:R-:W-:Y:S02]  /*24f0*/  PRMT R9, R32, 0x7732, RZ ;  /* 0x0000773220097816 */ /* 0x000fe400000000ff */
[----:B------:R-:W-:Y:S01]  /*2500*/  PRMT R39, R38, 0x5410, R7 ;  /* 0x0000541026277816 */ /* 0x000fe20000000007 */
[----:B------:R-:W-:Y:S01]  /*2510*/  IMAD.MOV.U32 R7, RZ, RZ, R40 ;  /* 0x000000ffff077224 */ /* 0x000fe200078e0028 */
[----:B------:R-:W-:-:S02]  /*2520*/  LOP3.LUT R10, R10, 0xffff, R32, 0xf8, !PT ;  /* 0x0000ffff0a0a7812 */ /* 0x000fc400078ef820 */
[----:B------:R-:W-:Y:S02]  /*2530*/  LOP3.LUT R13, R41, R13, RZ, 0xfc, !PT ;  /* 0x0000000d290d7212 */ /* 0x000fe400078efcff */
[----:B------:R-:W-:Y:S01]  /*2540*/  LOP3.LUT R12, R12, R9, RZ, 0xfc, !PT ;  /* 0x000000090c0c7212 */ /* 0x000fe200078efcff */
[----:B------:R0:W-:Y:S01]  /*2550*/  STS.64 [R8], R10 ;  /* 0x0000000a08007388 */ /* 0x0001e20000000a00 */
[----:B------:R-:W-:Y:S02]  /*2560*/  LOP3.LUT R15, R39, R15, RZ, 0xfc, !PT ;  /* 0x0000000f270f7212 */ /* 0x000fe400078efcff */
[----:B------:R-:W-:Y:S01]  /*2570*/  LOP3.LUT R14, R14, R7, RZ, 0xfc, !PT ;  /* 0x000000070e0e7212 */ /* 0x000fe200078efcff */
[----:B------:R0:W-:Y:S04]  /*2580*/  STS.64 [R4], R12 ;  /* 0x0000000c04007388 */ /* 0x0001e80000000a00 */
[----:B------:R0:W-:Y:S04]  /*2590*/  STS.64 [R6], R20 ;  /* 0x0000001406007388 */ /* 0x0001e80000000a00 */
[----:B------:R0:W-:Y:S02]  /*25a0*/  STS.64 [R5], R14 ;  /* 0x0000000e05007388 */ /* 0x0001e40000000a00 */
.L_x_3165:
[----:B------:R-:W-:Y:S05]  /*25b0*/  BSYNC.RECONVERGENT B0 ;  /* 0x0000000000007941 */ /* 0x000fea0003800200 */
.L_x_3164:
[----:B------:R-:W-:Y:S01]  /*25c0*/  BAR.SYNC.DEFER_BLOCKING 0x0 ;  /* 0x0000000000007b1d */ /* 0x000fe20000010000 */
[----:B------:R-:W-:-:S04]  /*25d0*/  @!P6 IMAD R27, R27, R36, R37 ;  /* 0x000000241b1be224 */ /* 0x000fc800078e0225 */
[C---:B------:R-:W-:Y:S01]  /*25e0*/  @!P6 IMAD R3, R27.reuse, 0x2, R3 ;  /* 0x000000021b03e824 */ /* 0x040fe200078e0203 */
[----:B------:R-:W-:-:S05]  /*25f0*/  @!P6 LEA R0, R27, R0, 0x1 ;  /* 0x000000001b00e211 */ /* 0x000fca00078e08ff */
[----:B------:R1:W2:Y:S04]  /*2600*/  @!P6 LDS.128 R28, [R0] ;  /* 0x00000000001ce984 */ /* 0x0002a80000000c00 */
[----:B------:R1:W3:Y:S01]  /*2610*/  @!P6 LDS.128 R32, [R3] ;  /* 0x000000000320e984 */ /* 0x0002e20000000c00 */
[----:B------:R-:W-:Y:S06]  /*2620*/  BAR.SYNC.DEFER_BLOCKING 0x0 ;  /* 0x0000000000007b1d */ /* 0x000fec0000010000 */
.L_x_3162:
[----:B------:R-:W-:Y:S05]  /*2630*/  BSYNC.RECONVERGENT B6 ;  /* 0x0000000000067941 */ /* 0x000fea0003800200 */
.L_x_3160:
[----:B------:R-:W-:Y:S02]  /*2640*/  ISETP.GT.U32.AND P0, PT, R23, 0x1f, PT ;  /* 0x0000001f1700780c */ /* 0x000fe40003f04070 */
[----:B-1----:R-:W-:-:S11]  /*2650*/  MOV R0, 0xff7fffff ;  /* 0xff7fffff00007802 */ /* 0x002fd60000000f00 */
[----:B------:R-:W-:Y:S05]  /*2660*/  @P0 BRA `(.L_x_3168) ;  /* 0x0000000000d80947 */ /* 0x000fea0003800000 */
[----:B0-----:R-:W0:Y:S01]  /*2670*/  S2R R10, SR_CgaCtaId ;  /* 0x00000000000a7919 */ /* 0x001e220000008800 */
[----:B------:R-:W1:Y:S01]  /*2680*/  LDCU UR4, c[0x0][0x3f4] ;  /* 0x00007e80ff0477ac */ /* 0x000e620008000800 */
[----:B------:R-:W4:Y:S01]  /*2690*/  LDC.64 R4, c[0x0][0x3b8] ;  /* 0x0000ee00ff047b82 */ /* 0x000f220000000a00 */
[----:B------:R-:W-:Y:S01]  /*26a0*/  MOV R9, 0x400 ;  /* 0x0000040000097802 */ /* 0x000fe20000000f00 */
[----:B--23--:R-:W-:-:S04]  /*26b0*/  HMUL2 R14, R29, R33 ;  /* 0x000000211d0e7232 */ /* 0x00cfc80000000000 */
[----:B------:R-:W-:Y:S02]  /*26c0*/  VIADD R3, R9, 0x10 ;  /* 0x0000001009037836 */ /* 0x000fe40000000000 */
[----:B------:R-:W-:-:S04]  /*26d0*/  HFMA2 R15, R28, R32, R14 ;  /* 0x000000201c0f7231 */ /* 0x000fc8000000000e */
[----:B------:R-:W-:-:S04]  /*26e0*/  HFMA2 R15, R30, R34, R15 ;  /* 0x000000221e0f7231 */ /* 0x000fc8000000000f */
[----:B------:R-:W-:Y:S02]  /*26f0*/  HFMA2 R15, R31, R35, R15 ;  /* 0x000000231f0f7231 */ /* 0x000fe4000000000f */
[----:B-1----:R-:W-:Y:S02]  /*2700*/  IMAD R26, R26, UR4, RZ ;  /* 0x000000041a1a7c24 */ /* 0x002fe4000f8e02ff */
[----:B------:R-:W-:Y:S01]  /*2710*/  IMAD R7, R23, UR4, R16 ;  /* 0x0000000417077c24 */ /* 0x000fe2000f8e0210 */
[----:B------:R-:W-:Y:S01]  /*2720*/  UMOV UR4, 0xffffffff ;  /* 0xffffffff00047882 */ /* 0x000fe20000000000 */
[--C-:B------:R-:W-:Y:S02]  /*2730*/  HADD2.F32 R13, -RZ, R15.reuse.H0_H0 ;  /* 0x2000000fff0d7230 */ /* 0x100fe40000004100 */
[----:B------:R-:W-:Y:S01]  /*2740*/  HADD2.F32 R8, -RZ, R15.H1_H1 ;  /* 0x3000000fff087230 */ /* 0x000fe20000004100 */
[----:B------:R-:W-:-:S04]  /*2750*/  LEA R7, R26, R7, 0x5 ;  /* 0x000000071a077211 */ /* 0x000fc800078e28ff */
[----:B------:R-:W-:Y:S01]  /*2760*/  FADD.FTZ R13, R13, R8 ;  /* 0x000000080d0d7221 */ /* 0x000fe20000010000 */
[----:B0-----:R-:W-:Y:S01]  /*2770*/  LEA R6, R10, R3, 0x18 ;  /* 0x000000030a067211 */ /* 0x001fe200078ec0ff */
[----:B------:R-:W-:-:S03]  /*2780*/  IMAD.SHL.U32 R3, R7, 0x8, RZ ;  /* 0x0000000807037824 */ /* 0x000fc600078e00ff */
[----:B------:R-:W-:Y:S01]  /*2790*/  LEA R6, R23, R6, 0x4 ;  /* 0x0000000617067211 */ /* 0x000fe200078e20ff */
[----:B----4-:R-:W-:-:S04]  /*27a0*/  IMAD.WIDE R4, R3, 0x2, R4 ;  /* 0x0000000203047825 */ /* 0x010fc800078e0204 */
        /* <DEDUP_REMOVED lines=12> */
.L_x_3292:
        /* <DEDUP_REMOVED lines=8> */
[----:B-----5:R-:W-:-:S07]  /*28f0*/  @P0 IMAD.IADD R3, R19, 0x1, -R2 ;  /* 0x0000000113030824 */ /* 0x020fce00078e0a02 */
[----:B------:R-:W2:Y:S01]  /*2900*/  @P0 LDC.64 R4, c[0x0][0x438] ;  /* 0x00010e00ff040b82 */ /* 0x000ea20000000a00 */
[----:B0-----:R-:W-:-:S04]  /*2910*/  @P0 IMAD R0, R22, R6, R3 ;  /* 0x0000000616000224 */ /* 0x001fc800078e0203 */
[----:B------:R-:W-:-:S04]  /*2920*/  @P0 IMAD R3, R0, R6, R3 ;  /* 0x0000000600030224 */ /* 0x000fc800078e0203 */
[----:B--2---:R-:W-:-:S06]  /*2930*/  @P0 IMAD.WIDE R4, R3, 0x2, R4 ;  /* 0x0000000203040825 */ /* 0x004fcc00078e0204 */
[----:B------:R-:W2:Y:S01]  /*2940*/  @P0 LDG.E.U16 R4, desc[UR36][R4.64] ;  /* 0x0000002404040981 */ /* 0x000ea2000c1e1500 */
[----:B------:R-:W-:Y:S01]  /*2950*/  IADD3 R9, PT, PT, R9, 0x210, RZ ;  /* 0x0000021009097810 */ /* 0x000fe20007ffe0ff */
[----:B------:R-:W-:Y:S02]  /*2960*/  IMAD.IADD R6, R19, 0x1, -R24 ;  /* 0x0000000113067824 */ /* 0x000fe400078e0a18 */
[----:B-1----:R-:W-:Y:S01]  /*2970*/  FMUL.FTZ R0, R14, UR4 ;  /* 0x000000040e007c20 */ /* 0x002fe20008410000 */
[----:B------:R-:W-:-:S04]  /*2980*/  LEA R7, R10, R9, 0x18 ;  /* 0x000000090a077211 */ /* 0x000fc800078ec0ff */
[----:B------:R-:W-:Y:S01]  /*2990*/  LEA R7, R6, R7, 0x2 ;  /* 0x0000000706077211 */ /* 0x000fe200078e10ff */
[----:B--2---:R-:W-:-:S05]  /*29a0*/  @P0 HADD2.F32 R3, -RZ, R4.H0_H0 ;  /* 0x20000004ff030230 */ /* 0x004fca0000004100 */
[----:B------:R-:W-:-:S05]  /*29b0*/  @P0 FADD.FTZ R0, R0, R3 ;  /* 0x0000000300000221 */ /* 0x000fca0000010000 */
[----:B------:R1:W-:Y:S02]  /*29c0*/  STS [R7], R0 ;  /* 0x0000000007007388 */ /* 0x0003e40000000800 */
.L_x_3168:
[----:B------:R-:W-:Y:S05]  /*29d0*/  WARPSYNC.ALL ;  /* 0x0000000000007948 */ /* 0x000fea0003800000 */
[----:B------:R-:W-:Y:S01]  /*29e0*/  IMAD.IADD R3, R19, 0x1, -R24 ;  /* 0x0000000113037824 */ /* 0x000fe200078e0a18 */
[----:B------:R-:W4:Y:S01]  /*29f0*/  LDCU UR4, c[0x0][0x3f0] ;  /* 0x00007e00ff0477ac */ /* 0x000f220008000800 */
[----:B------:R-:W-:Y:S03]  /*2a00*/  BSSY B0, `(.L_x_3170) ;  /* 0x00003b3000007945 */ /* 0x000fe60003800000 */
[----:B------:R-:W-:Y:S01]  /*2a10*/  IADD3 R3, PT, PT, R3, 0x7, RZ ;  /* 0x0000000703037810 */ /* 0x000fe20007ffe0ff */
[----:B------:R-:W1:Y:S03]  /*2a20*/  LDCU UR7, c[0x0][0x3f8] ;  /* 0x00007f00ff0777ac */ /* 0x000e660008000800 */
[----:B0-----:R-:W-:Y:S01]  /*2a30*/  SHF.R.S32.HI R4, RZ, 0x1f, R3 ;  /* 0x0000001fff047819 */ /* 0x001fe20000011403 */
[----:B------:R-:W0:Y:S03]  /*2a40*/  LDCU UR18, c[0x0][0x410] ;  /* 0x00008200ff1277ac */ /* 0x000e260008000800 */
[----:B------:R-:W-:Y:S01]  /*2a50*/  LEA.HI R4, R4, R3, RZ, 0x3 ;  /* 0x0000000304047211 */ /* 0x000fe200078f18ff */
[----:B------:R-:W0:Y:S01]  /*2a60*/  LDCU.64 UR8, c[0x0][0x3c8] ;  /* 0x00007900ff0877ac */ /* 0x000e220008000a00 */
[----:B------:R-:W-:-:S02]  /*2a70*/  SHF.R.U32.HI R3, RZ, 0x2, R23 ;  /* 0x00000002ff037819 */ /* 0x000fc40000011617 */
[----:B------:R-:W-:Y:S01]  /*2a80*/  LOP3.LUT R27, R4, 0xfffffff8, RZ, 0xc0, !PT ;  /* 0xfffffff8041b7812 */ /* 0x000fe200078ec0ff */
[----:B------:R-:W0:Y:S01]  /*2a90*/  LDCU.64 UR10, c[0x0][0x3b8] ;  /* 0x00007700ff0a77ac */ /* 0x000e220008000a00 */
[----:B----4-:R-:W-:Y:S01]  /*2aa0*/  IMAD R25, R25, UR4, R22 ;  /* 0x0000000419197c24 */ /* 0x010fe2000f8e0216 */
[----:B------:R-:W-:Y:S01]  /*2ab0*/  BAR.SYNC.DEFER_BLOCKING 0x0 ;  /* 0x0000000000007b1d */ /* 0x000fe20000010000 */
[----:B------:R-:W-:Y:S02]  /*2ac0*/  ISETP.GE.AND P0, PT, R3, R27, PT ;  /* 0x0000001b0300720c */ /* 0x000fe40003f06270 */
[----:B------:R-:W-:-:S03]  /*2ad0*/  IMAD.SHL.U32 R62, R25, 0x100, RZ ;  /* 0x00000100193e7824 */ /* 0x000fc600078e00ff */
[----:B------:R-:W4:Y:S01]  /*2ae0*/  LDCU.64 UR12, c[0x0][0x438] ;  /* 0x00008700ff0c77ac */ /* 0x000f220008000a00 */
[----:B------:R-:W0:Y:S07]  /*2af0*/  LDCU.64 UR14, c[0x0][0x448] ;  /* 0x00008900ff0e77ac */ /* 0x000e2e0008000a00 */
[----:B-1----:R-:W-:Y:S05]  /*2b00*/  @P0 BRA `(.L_x_3171) ;  /* 0x0000003800880947 */ /* 0x002fea0003800000 */
[----:B------:R-:W1:Y:S01]  /*2b10*/  LDC R6, c[0x0][0x3f4] ;  /* 0x0000fd00ff067b82 */ /* 0x000e620000000800 */
[----:B------:R-:W-:Y:S01]  /*2b20*/  UMOV UR4, 0x400 ;  /* 0x0000040000047882 */ /* 0x000fe20000000000 */
[----:B------:R-:W-:Y:S01]  /*2b30*/  SHF.L.U32 R4, R23, 0x2, RZ ;  /* 0x0000000217047819 */ /* 0x000fe200000006ff */
[----:B------:R-:W-:Y:S01]  /*2b40*/  UIADD3 UR5, UPT, UPT, UR4, 0x10, URZ ;  /* 0x0000001004057890 */ /* 0x000fe2000fffe0ff */
[----:B--2---:R-:W-:Y:S01]  /*2b50*/  IADD3 R28, PT, PT, R24, R3, RZ ;  /* 0x00000003181c7210 */ /* 0x004fe20007ffe0ff */
[----:B------:R-:W2:Y:S01]  /*2b60*/  LDCU.64 UR16, c[0x0][0x420] ;  /* 0x00008400ff1077ac */ /* 0x000ea20008000a00 */
[----:B------:R-:W-:Y:S01]  /*2b70*/  LOP3.LUT R4, R4, 0xc, RZ, 0xc0, !PT ;  /* 0x0000000c04047812 */ /* 0x000fe200078ec0ff */
[----:B------:R-:W-:Y:S01]  /*2b80*/  IMAD.IADD R27, R24, 0x1, R27 ;  /* 0x00000001181b7824 */ /* 0x000fe200078e021b */
[----:B------:R-:W3:Y:S01]  /*2b90*/  S2UR UR6, SR_CgaCtaId ;  /* 0x00000000000679c3 */ /* 0x000ee20000008800 */
[----:B------:R-:W-:Y:S01]  /*2ba0*/  UIADD3 UR4, UPT, UPT, UR4, 0x210, URZ ;  /* 0x0000021004047890 */ /* 0x000fe2000fffe0ff */
[----:B------:R-:W-:Y:S01]  /*2bb0*/  HFMA2 R24, -RZ, RZ, 0, 0 ;  /* 0x00000000ff187431 */ /* 0x000fe200000001ff */
[----:B--2---:R-:W-:Y:S01]  /*2bc0*/  ISETP.NE.U32.AND P0, PT, RZ, UR16, PT ;  /* 0x00000010ff007c0c */ /* 0x004fe2000bf05070 */
[-C--:B-1----:R-:W-:Y:S01]  /*2bd0*/  IMAD R63, R63, R6.reuse, RZ ;  /* 0x000000063f3f7224 */ /* 0x082fe200078e02ff */
[----:B------:R-:W-:-:S02]  /*2be0*/  IABS R61, R6 ;  /* 0x00000006003d7213 */ /* 0x000fc40000000000 */
[----:B------:R-:W-:Y:S02]  /*2bf0*/  ISETP.NE.AND.EX P0, PT, RZ, UR17, PT, P0 ;  /* 0x00000011ff007c0c */ /* 0x000fe4000bf05300 */
[----:B------:R-:W1:Y:S01]  /*2c00*/  I2F.RP R5, R61 ;  /* 0x0000003d00057306 */ /* 0x000e620000209400 */
[----:B------:R-:W-:Y:S01]  /*2c10*/  IADD3 R26, P1, P2, R63, UR16, R28 ;  /* 0x000000103f1a7c10 */ /* 0x000fe2000fa3e01c */
[----:B---3--:R-:W-:Y:S02]  /*2c20*/  ULEA UR5, UR6, UR5, 0x18 ;  /* 0x0000000506057291 */ /* 0x008fe4000f8ec0ff */
[----:B------:R-:W-:-:S07]  /*2c30*/  ULEA UR4, UR6, UR4, 0x18 ;  /* 0x0000000406047291 */ /* 0x000fce000f8ec0ff */
[----:B------:R-:W2:Y:S01]  /*2c40*/  LDS R60, [R4+UR5] ;  /* 0x00000005043c7984 */ /* 0x000ea20008000800 */
[----:B-1----:R-:W1:Y:S03]  /*2c50*/  MUFU.RCP R5, R5 ;  /* 0x0000000500057308 */ /* 0x002e660000001000 */
[----:B------:R-:W3:Y:S04]  /*2c60*/  LDS R59, [R4+UR5+0x10] ;  /* 0x00001005043b7984 */ /* 0x000ee80008000800 */
[----:B------:R-:W0:Y:S04]  /*2c70*/  LDS R57, [R4+UR5+0x20] ;  /* 0x0000200504397984 */ /* 0x000e280008000800 */
[----:B------:R-:W0:Y:S04]  /*2c80*/  LDS R58, [R4+UR5+0x30] ;  /* 0x00003005043a7984 */ /* 0x000e280008000800 */
[----:B------:R-:W0:Y:S04]  /*2c90*/  LDS R55, [R4+UR5+0x40] ;  /* 0x0000400504377984 */ /* 0x000e280008000800 */
[----:B------:R-:W0:Y:S01]  /*2ca0*/  LDS R56, [R4+UR5+0x50] ;  /* 0x0000500504387984 */ /* 0x000e220008000800 */
[----:B-1----:R-:W-:-:S03]  /*2cb0*/  VIADD R5, R5, 0xffffffe ;  /* 0x0ffffffe05057836 */ /* 0x002fc60000000000 */
[----:B------:R-:W1:Y:S01]  /*2cc0*/  LDS R53, [R4+UR5+0x60] ;  /* 0x0000600504357984 */ /* 0x000e620008000800 */
[----:B------:R-:W4:Y:S03]  /*2cd0*/  F2I.FTZ.U32.TRUNC.NTZ R25, R5 ;  /* 0x0000000500197305 */ /* 0x000f26000021f000 */
[----:B------:R-:W0:Y:S04]  /*2ce0*/  LDS R54, [R4+UR5+0x70] ;  /* 0x0000700504367984 */ /* 0x000e280008000800 */
[----:B------:R-:W0:Y:S04]  /*2cf0*/  LDS R51, [R4+UR5+0x80] ;  /* 0x0000800504337984 */ /* 0x000e280008000800 */
[----:B------:R-:W0:Y:S04]  /*2d00*/  LDS R52, [R4+UR5+0x90] ;  /* 0x0000900504347984 */ /* 0x000e280008000800 */
[----:B------:R-:W0:Y:S01]  /*2d10*/  LDS R50, [R4+UR5+0xa0] ;  /* 0x0000a00504327984 */ /* 0x000e220008000800 */
[----:B----4-:R-:W-:-:S03]  /*2d20*/  IADD3 R3, PT, PT, RZ, -R25, RZ ;  /* 0x80000019ff037210 */ /* 0x010fc60007ffe0ff */
[----:B------:R-:W4:Y:S02]  /*2d30*/  LDS R49, [R4+UR5+0xb0] ;  /* 0x0000b00504317984 */ /* 0x000f240008000800 */
[----:B------:R-:W-:Y:S01]  /*2d40*/  IMAD.MOV.U32 R6, RZ, RZ, R3 ;  /* 0x000000ffff067224 */ /* 0x000fe200078e0003 */
[----:B------:R-:W-:Y:S01]  /*2d50*/  LOP3.LUT R3, R23, 0x3fc, RZ, 0xc0, !PT ;  /* 0x000003fc17037812 */ /* 0x000fe200078ec0ff */
[----:B------:R-:W0:Y:S02]  /*2d60*/  LDS R48, [R4+UR5+0xc0] ;  /* 0x0000c00504307984 */ /* 0x000e240008000800 */
[----:B------:R-:W-:Y:S02]  /*2d70*/  IMAD R5, R6, R61, RZ ;  /* 0x0000003d06057224 */ /* 0x000fe400078e02ff */
[----:B------:R-:W0:Y:S02]  /*2d80*/  LDS R47, [R4+UR5+0xd0] ;  /* 0x0000d005042f7984 */ /* 0x000e240008000800 */
[----:B------:R-:W-:-:S02]  /*2d90*/  IMAD.HI.U32 R24, R25, R5, R24 ;  /* 0x0000000519187227 */ /* 0x000fc400078e0018 */
        /* <DEDUP_REMOVED lines=18> */
[----:B------:R-:W3:Y:S01]  /*2ec0*/  LDCU UR5, c[0x0][0x440] ;  /* 0x00008800ff0577ac */ /* 0x000ee20008000800 */
[----:B--2---:R-:W-:-:S04]  /*2ed0*/  SHF.R.S32.HI R4, RZ, 0x1f, R63 ;  /* 0x0000001fff047819 */ /* 0x004fc8000001143f */
[----:B------:R-:W-:Y:S01]  /*2ee0*/  IADD3.X R25, PT, PT, R4, UR17, RZ, P1, P2 ;  /* 0x0000001104197c10 */ /* 0x000fe20008fe44ff */
[----:B---3--:R-:W-:Y:S02]  /*2ef0*/  IMAD R23, R22, UR5, R19 ;  /* 0x0000000516177c24 */ /* 0x008fe4000f8e0213 */
[----:B------:R-:W-:Y:S02]  /*2f00*/  VIADD R22, R3, UR4 ;  /* 0x0000000403167c36 */ /* 0x000fe40008000000 */
[----:B-1--4-:R-:W-:-:S07]  /*2f10*/  IMAD R23, R23, UR5, R28 ;  /* 0x0000000517177c24 */ /* 0x012fce000f8e021c */
.L_x_3231:
[----:B------:R-:W-:Y:S01]  /*2f20*/  @P0 MOV R12, R26 ;  /* 0x0000001a000c0202 */ /* 0x000fe20000000f00 */
[----:B0-----:R-:W-:Y:S01]  /*2f30*/  @P0 IMAD.MOV.U32 R13, RZ, RZ, R25 ;  /* 0x000000ffff0d0224 */ /* 0x001fe200078e0019 */
[----:B------:R-:W1:Y:S04]  /*2f40*/  LDC R15, c[0x0][0x3f4] ;  /* 0x0000fd00ff0f7b82 */ /* 0x000e680000000800 */
[----:B-----5:R2:W5:Y:S01]  /*2f50*/  @P0 LDG.E.U8 R11, desc[UR36][R12.64] ;  /* 0x000000240c0b0981 */ /* 0x020562000c1e1100 */
[----:B----4-:R-:W-:Y:S01]  /*2f60*/  IABS R85, R28 ;  /* 0x0000001c00557213 */ /* 0x010fe20000000000 */
[----:B------:R-:W-:Y:S01]  /*2f70*/  BSSY.RECONVERGENT B1, `(.L_x_3172) ;  /* 0x0000024000017945 */ /* 0x000fe20003800200 */
[----:B------:R-:W-:-:S03]  /*2f80*/  ISETP.GE.AND P2, PT, R28, RZ, PT ;  /* 0x000000ff1c00720c */ /* 0x000fc60003f46270 */
[----:B------:R-:W-:-:S05]  /*2f90*/  IMAD.HI.U32 R14, R24, R85, RZ ;  /* 0x00000055180e7227 */ /* 0x000fca00078e00ff */
        /* <DEDUP_REMOVED lines=10> */
[----:B------:R-:W-:-:S09]  /*3040*/  @!P3 LOP3.LUT R14, RZ, R15, RZ, 0x33, !PT ;  /* 0x0000000fff0eb212 */ /* 0x000fd200078e33ff */
[----:B--2---:R-:W-:Y:S05]  /*3050*/  @P1 BRA `(.L_x_3173) ;  /* 0x0000000000541947 */ /* 0x004fea0003800000 */
        /* <DEDUP_REMOVED lines=9> */
[----:B0-----:R-:W-:-:S04]  /*30f0*/  SHF.L.U32 R85, R85, 0x1, RZ ;  /* 0x0000000155557819 */ /* 0x001fc800000006ff */
[----:B------:R-:W-:-:S05]  /*3100*/  LOP3.LUT R85, R85, 0x6, RZ, 0xc0, !PT ;  /* 0x0000000655557812 */ /* 0x000fca00078ec0ff */
[----:B------:R-:W-:-:S05]  /*3110*/  IMAD R86, R62, R15, R85 ;  /* 0x0000000f3e567224 */ /* 0x000fca00078e0255 */
        /* <DEDUP_REMOVED lines=8> */
[----:B------:R1:W5:Y:S04]  /*31a0*/  LDG.E R21, desc[UR36][R12.64] ;  /* 0x000000240c157981 */ /* 0x000368000c1e1900 */
.L_x_3173:
[----:B0-----:R-:W-:Y:S05]  /*31b0*/  BSYNC.RECONVERGENT B1 ;  /* 0x0000000000017941 */ /* 0x001fea0003800200 */
.L_x_3172:
[----:B------:R-:W-:Y:S04]  /*31c0*/  BSSY.RECONVERGENT B1, `(.L_x_3174) ;  /* 0x000001f000017945 */ /* 0x000fe80003800200 */
[----:B------:R-:W-:Y:S05]  /*31d0*/  @P1 BRA `(.L_x_3175) ;  /* 0x0000000000741947 */ /* 0x000fea0003800000 */
[----:B------:R-:W1:Y:S02]  /*31e0*/  S2UR UR4, SR_CTAID.Y ;  /* 0x00000000000479c3 */ /* 0x000e640000002600 */
[----:B-1----:R-:W-:-:S05]  /*31f0*/  IMAD R13, R15, UR4, RZ ;  /* 0x000000040f0d7c24 */ /* 0x002fca000f8e02ff */
[----:B------:R-:W-:-:S04]  /*3200*/  IADD3 R10, P2, PT, R13, R14, RZ ;  /* 0x0000000e0d0a7210 */ /* 0x000fc80007f5e0ff */
[----:B------:R-:W-:Y:S02]  /*3210*/  LEA.HI.X.SX32 R13, R13, RZ, 0x1, P2 ;  /* 0x000000ff0d0d7211 */ /* 0x000fe400010f0eff */
[----:B------:R-:W-:-:S04]  /*3220*/  LEA R12, P2, R10, UR8, 0x2 ;  /* 0x000000080a0c7c11 */ /* 0x000fc8000f8410ff */
[----:B------:R-:W-:-:S05]  /*3230*/  LEA.HI.X R13, R10, UR9, R13, 0x2, P2 ;  /* 0x000000090a0d7c11 */ /* 0x000fca00090f140d */
[----:B------:R-:W2:Y:S01]  /*3240*/  LDG.E R12, desc[UR36][R12.64] ;  /* 0x000000240c0c7981 */ /* 0x000ea2000c1e1900 */
[C---:B------:R-:W-:Y:S01]  /*3250*/  IMAD R85, R15.reuse, UR7, RZ ;  /* 0x000000070f557c24 */ /* 0x040fe2000f8e02ff */
[----:B------:R-:W-:Y:S01]  /*3260*/  LEA R87, R15, R14, 0x1 ;  /* 0x0000000e0f577211 */ /* 0x000fe200078e08ff */
[----:B------:R-:W0:Y:S02]  /*3270*/  S2R R10, SR_TID.X ;  /* 0x00000000000a7919 */ /* 0x000e240000002100 */
[----:B0-----:R-:W-:-:S05]  /*3280*/  IMAD.SHL.U32 R20, R10, 0x2, RZ ;  /* 0x000000020a147824 */ /* 0x001fca00078e00ff */
[----:B------:R-:W-:-:S05]  /*3290*/  LOP3.LUT R20, R20, 0x6, RZ, 0xc0, !PT ;  /* 0x0000000614147812 */ /* 0x000fca00078ec0ff */
[----:B------:R-:W-:-:S05]  /*32a0*/  IMAD R20, R62, R15, R20 ;  /* 0x0000000f3e147224 */ /* 0x000fca00078e0214 */
[----:B------:R-:W-:Y:S01]  /*32b0*/  SHF.R.S32.HI R86, RZ, 0x1f, R20 ;  /* 0x0000001fff567819 */ /* 0x000fe20000011414 */
[----:B--2---:R-:W-:Y:S01]  /*32c0*/  IMAD R10, R12, R85, RZ ;  /* 0x000000550c0a7224 */ /* 0x004fe200078e02ff */
[----:B------:R-:W-:-:S03]  /*32d0*/  IADD3 R85, PT, PT, R14, R15, RZ ;  /* 0x0000000f0e557210 */ /* 0x000fc60007ffe0ff */
[----:B------:R-:W-:-:S04]  /*32e0*/  IMAD.SHL.U32 R10, R10, 0x100, RZ ;  /* 0x000001000a0a7824 */ /* 0x000fc800078e00ff */
[----:B------:R-:W-:Y:S01]  /*32f0*/  IMAD R85, R85, 0x8, R10 ;  /* 0x0000000855557824 */ /* 0x000fe200078e020a */
[----:B------:R-:W-:-:S04]  /*3300*/  LEA R10, R87, R10, 0x3 ;  /* 0x0000000a570a7211 */ /* 0x000fc800078e18ff */
[C---:B------:R-:W-:Y:S02]  /*3310*/  IADD3 R12, P2, PT, R20.reuse, R85, RZ ;  /* 0x00000055140c7210 */ /* 0x040fe40007f5e0ff */
[----:B------:R-:W-:Y:S02]  /*3320*/  IADD3 R13, P3, PT, R20, R10, RZ ;  /* 0x0000000a140d7210 */ /* 0x000fe40007f7e0ff */
[-C--:B------:R-:W-:Y:S02]  /*3330*/  LEA.HI.X.SX32 R85, R85, R86.reuse, 0x1, P2 ;  /* 0x0000005655557211 */ /* 0x080fe400010f0eff */
[----:B------:R-:W-:Y:S02]  /*3340*/  LEA.HI.X.SX32 R10, R10, R86, 0x1, P3 ;  /* 0x000000560a0a7211 */ /* 0x000fe400018f0eff */
[----:B------:R-:W-:-:S04]  /*3350*/  LEA R86, P2, R12, UR10, 0x1 ;  /* 0x0000000a0c567c11 */ /* 0x000fc8000f8408ff */
[----:B------:R-:W-:Y:S02]  /*3360*/  LEA.HI.X R87, R12, UR11, R85, 0x1, P2 ;  /* 0x0000000b0c577c11 */ /* 0x000fe400090f0c55 */
[----:B------:R-:W-:-:S03]  /*3370*/  LEA R12, P2, R13, UR10, 0x1 ;  /* 0x0000000a0d0c7c11 */ /* 0x000fc6000f8408ff */
[----:B------:R0:W5:Y:S01]  /*3380*/  LDG.E R20, desc[UR36][R86.64] ;  /* 0x0000002456147981 */ /* 0x000162000c1e1900 */
[----:B------:R-:W-:-:S05]  /*3390*/  LEA.HI.X R13, R13, UR11, R10, 0x1, P2 ;  /* 0x0000000b0d0d7c11 */ /* 0x000fca00090f0c0a */
[----:B------:R0:W5:Y:S04]  /*33a0*/  LDG.E R10, desc[UR36][R12.64] ;  /* 0x000000240c0a7981 */ /* 0x000168000c1e1900 */
.L_x_3175:
[----:B------:R-:W-:Y:S05]  /*33b0*/  BSYNC.RECONVERGENT B1 ;  /* 0x0000000000017941 */ /* 0x000fea0003800200 */
.L_x_3174:
[----:B------:R-:W-:Y:S04]  /*33c0*/  BSSY.RECONVERGENT B1, `(.L_x_3176) ;  /* 0x0000021000017945 */ /* 0x000fe80003800200 */
[----:B------:R-:W-:Y:S05]  /*33d0*/  @P1 BRA `(.L_x_3177) ;  /* 0x00000000007c1947 */ /* 0x000fea0003800000 */
[----:B------:R-:W2:Y:S02]  /*33e0*/  S2UR UR4, SR_CTAID.Y ;  /* 0x00000000000479c3 */ /* 0x000ea40000002600 */
[----:B--2---:R-:W-:-:S05]  /*33f0*/  IMAD R9, R15, UR4, RZ ;  /* 0x000000040f097c24 */ /* 0x004fca000f8e02ff */
[----:B01----:R-:W-:-:S04]  /*3400*/  IADD3 R12, P2, PT, R9, R14, RZ ;  /* 0x0000000e090c7210 */ /* 0x003fc80007f5e0ff */
[----:B------:R-:W-:Y:S02]  /*3410*/  LEA.HI.X.SX32 R9, R9, RZ, 0x1, P2 ;  /* 0x000000ff09097211 */ /* 0x000fe400010f0eff */
[----:B------:R-:W-:-:S04]  /*3420*/  LEA R8, P2, R12, UR8, 0x2 ;  /* 0x000000080c087c11 */ /* 0x000fc8000f8410ff */
[----:B------:R-:W-:-:S05]  /*3430*/  LEA.HI.X R9, R12, UR9, R9, 0x2, P2 ;  /* 0x000000090c097c11 */ /* 0x000fca00090f1409 */
[----:B------:R-:W2:Y:S01]  /*3440*/  LDG.E R8, desc[UR36][R8.64] ;  /* 0x0000002408087981 */ /* 0x000ea2000c1e1900 */
[C---:B------:R-:W-:Y:S02]  /*3450*/  IMAD R13, R15.reuse, UR7, RZ ;  /* 0x000000070f0d7c24 */ /* 0x040fe4000f8e02ff */
[----:B------:R-:W-:Y:S01]  /*3460*/  IMAD.IADD R12, R14, 0x1, R15 ;  /* 0x000000010e0c7824 */ /* 0x000fe200078e020f */
[----:B------:R-:W0:Y:S03]  /*3470*/  S2R R85, SR_TID.X ;  /* 0x0000000000557919 */ /* 0x000e260000002100 */
[----:B------:R-:W-:Y:S01]  /*3480*/  IMAD R12, R15, 0x2, R12 ;  /* 0x000000020f0c7824 */ /* 0x000fe200078e020c */
[----:B0-----:R-:W-:-:S04]  /*3490*/  SHF.L.U32 R86, R85, 0x1, RZ ;  /* 0x0000000155567819 */ /* 0x001fc800000006ff */
[----:B------:R-:W-:-:S05]  /*34a0*/  LOP3.LUT R86, R86, 0x6, RZ, 0xc0, !PT ;  /* 0x0000000656567812 */ /* 0x000fca00078ec0ff */
[----:B------:R-:W-:-:S05]  /*34b0*/  IMAD R86, R62, R15, R86 ;  /* 0x0000000f3e567224 */ /* 0x000fca00078e0256 */
[----:B------:R-:W-:Y:S01]  /*34c0*/  SHF.R.S32.HI R87, RZ, 0x1f, R86 ;  /* 0x0000001fff577819 */ /* 0x000fe20000011456 */
[----:B--2---:R-:W-:Y:S01]  /*34d0*/  IMAD R85, R8, R13, RZ ;  /* 0x0000000d08557224 */ /* 0x004fe200078e02ff */
[----:B------:R-:W-:-:S03]  /*34e0*/  LEA R13, R15, R14, 0x2 ;  /* 0x0000000e0f0d7211 */ /* 0x000fc600078e10ff */
[C---:B------:R-:W-:Y:S01]  /*34f0*/  IMAD R12, R85.reuse, 0x20, R12 ;  /* 0x00000020550c7824 */ /* 0x040fe200078e020c */
[----:B------:R-:W-:-:S03]  /*3500*/  LEA R13, R85, R13, 0x5 ;  /* 0x0000000d550d7211 */ /* 0x000fc600078e28ff */
[----:B------:R-:W-:Y:S01]  /*3510*/  IMAD.SHL.U32 R8, R12, 0x8, RZ ;  /* 0x000000080c087824 */ /* 0x000fe200078e00ff */
[----:B------:R-:W-:-:S04]  /*3520*/  SHF.L.U32 R9, R13, 0x3, RZ ;  /* 0x000000030d097819 */ /* 0x000fc800000006ff */
[C---:B------:R-:W-:Y:S02]  /*3530*/  IADD3 R12, P2, PT, R86.reuse, R8, RZ ;  /* 0x00000008560c7210 */ /* 0x040fe40007f5e0ff */
[----:B------:R-:W-:Y:S02]  /*3540*/  IADD3 R13, P3, PT, R86, R9, RZ ;  /* 0x00000009560d7210 */ /* 0x000fe40007f7e0ff */
[-C--:B------:R-:W-:Y:S02]  /*3550*/  LEA.HI.X.SX32 R85, R8, R87.reuse, 0x1, P2 ;  /* 0x0000005708557211 */ /* 0x080fe400010f0eff */
[C---:B------:R-:W-:Y:S02]  /*3560*/  LEA R86, P2, R12.reuse, UR10, 0x1 ;  /* 0x0000000a0c567c11 */ /* 0x040fe4000f8408ff */
[----:B------:R-:W-:Y:S02]  /*3570*/  LEA.HI.X.SX32 R8, R9, R87, 0x1, P3 ;  /* 0x0000005709087211 */ /* 0x000fe400018f0eff */
[----:B------:R-:W-:-:S02]  /*3580*/  LEA.HI.X R87, R12, UR11, R85, 0x1, P2 ;  /* 0x0000000b0c577c11 */ /* 0x000fc400090f0c55 */
[----:B------:R-:W-:-:S03]  /*3590*/  LEA R12, P2, R13, UR10, 0x1 ;  /* 0x0000000a0d0c7c11 */ /* 0x000fc6000f8408ff */
[----:B------:R2:W5:Y:S01]  /*35a0*/  LDG.E R9, desc[UR36][R86.64] ;  /* 0x0000002456097981 */ /* 0x000562000c1e1900 */
[----:B------:R-:W-:-:S05]  /*35b0*/  LEA.HI.X R13, R13, UR11, R8, 0x1, P2 ;  /* 0x0000000b0d0d7c11 */ /* 0x000fca00090f0c08 */
[----:B------:R2:W5:Y:S04]  /*35c0*/  LDG.E R8, desc[UR36][R12.64] ;  /* 0x000000240c087981 */ /* 0x000568000c1e1900 */
.L_x_3177:
[----:B------:R-:W-:Y:S05]  /*35d0*/  BSYNC.RECONVERGENT B1 ;  /* 0x0000000000017941 */ /* 0x000fea0003800200 */
.L_x_3176:
[----:B------:R-:W-:Y:S04]  /*35e0*/  BSSY.RECONVERGENT B1, `(.L_x_3178) ;  /* 0x0000019000017945 */ /* 0x000fe80003800200 */
[----:B------:R-:W-:Y:S05]  /*35f0*/  @P1 BRA `(.L_x_3179) ;  /* 0x00000000005c1947 */ /* 0x000fea0003800000 */
[----:B------:R-:W3:Y:S02]  /*3600*/  S2UR UR4, SR_CTAID.Y ;  /* 0x00000000000479c3 */ /* 0x000ee40000002600 */
[----:B---3--:R-:W-:-:S05]  /*3610*/  IMAD R7, R15, UR4, RZ ;  /* 0x000000040f077c24 */ /* 0x008fca000f8e02ff */
[----:B012---:R-:W-:-:S04]  /*3620*/  IADD3 R13, P2, PT, R7, R14, RZ ;  /* 0x0000000e070d7210 */ /* 0x007fc80007f5e0ff */
[----:B------:R-:W-:Y:S02]  /*3630*/  LEA.HI.X.SX32 R86, R7, RZ, 0x1, P2 ;  /* 0x000000ff07567211 */ /* 0x000fe400010f0eff */
[----:B------:R-:W-:-:S04]  /*3640*/  LEA R12, P2, R13, UR8, 0x2 ;  /* 0x000000080d0c7c11 */ /* 0x000fc8000f8410ff */
[----:B------:R-:W-:-:S05]  /*3650*/  LEA.HI.X R13, R13, UR9, R86, 0x2, P2 ;  /* 0x000000090d0d7c11 */ /* 0x000fca00090f1456 */
[----:B------:R-:W2:Y:S01]  /*3660*/  LDG.E R12, desc[UR36][R12.64] ;  /* 0x000000240c0c7981 */ /* 0x000ea2000c1e1900 */
[----:B------:R-:W-:Y:S02]  /*3670*/  IMAD R7, R15, UR7, RZ ;  /* 0x000000070f077c24 */ /* 0x000fe4000f8e02ff */
[----:B------:R-:W-:Y:S01]  /*3680*/  IMAD.IADD R88, R14, 0x1, R15 ;  /* 0x000000010e587824 */ /* 0x000fe200078e020f */
[----:B------:R-:W0:Y:S02]  /*3690*/  S2R R85, SR_TID.X ;  /* 0x0000000000557919 */ /* 0x000e240000002100 */
[----:B0-----:R-:W-:-:S04]  /*36a0*/  SHF.L.U32 R85, R85, 0x1, RZ ;  /* 0x0000000155557819 */ /* 0x001fc800000006ff */
[----:B------:R-:W-:-:S05]  /*36b0*/  LOP3.LUT R85, R85, 0x6, RZ, 0xc0, !PT ;  /* 0x0000000655557812 */ /* 0x000fca00078ec0ff */
[----:B------:R-:W-:Y:S02]  /*36c0*/  IMAD R85, R62, R15, R85 ;  /* 0x0000000f3e557224 */ /* 0x000fe400078e0255 */
[----:B--2---:R-:W-:Y:S02]  /*36d0*/  IMAD R86, R12, R7, RZ ;  /* 0x000000070c567224 */ /* 0x004fe400078e02ff */
[----:B------:R-:W-:-:S05]  /*36e0*/  IMAD R7, R15, 0x4, R88 ;  /* 0x000000040f077824 */ /* 0x000fca00078e0258 */
[----:B------:R-:W-:-:S05]  /*36f0*/  LEA R7, R86, R7, 0x5 ;  /* 0x0000000756077211 */ /* 0x000fca00078e28ff */
[----:B------:R-:W-:-:S05]  /*3700*/  IMAD.SHL.U32 R7, R7, 0x8, RZ ;  /* 0x0000000807077824 */ /* 0x000fca00078e00ff */
[----:B------:R-:W-:Y:S02]  /*3710*/  SHF.R.S32.HI R12, RZ, 0x1f, R7 ;  /* 0x0000001fff0c7819 */ /* 0x000fe40000011407 */
[----:B------:R-:W-:-:S04]  /*3720*/  IADD3 R7, P2, PT, R85, R7, RZ ;  /* 0x0000000755077210 */ /* 0x000fc80007f5e0ff */
[----:B------:R-:W-:Y:S02]  /*3730*/  LEA.HI.X.SX32 R86, R85, R12, 0x1, P2 ;  /* 0x0000000c55567211 */ /* 0x000fe400010f0eff */
[----:B------:R-:W-:-:S04]  /*3740*/  LEA R12, P2, R7, UR10, 0x1 ;  /* 0x0000000a070c7c11 */ /* 0x000fc8000f8408ff */
[----:B------:R-:W-:-:S05]  /*3750*/  LEA.HI.X R13, R7, UR11, R86, 0x1, P2 ;  /* 0x0000000b070d7c11 */ /* 0x000fca00090f0c56 */
[----:B------:R3:W5:Y:S04]  /*3760*/  LDG.E R7, desc[UR36][R12.64] ;  /* 0x000000240c077981 */ /* 0x000768000c1e1900 */
.L_x_3179:
[----:B------:R-:W-:Y:S05]  /*3770*/  BSYNC.RECONVERGENT B1 ;  /* 0x0000000000017941 */ /* 0x000fea0003800200 */
.L_x_3178:
[----:B------:R-:W-:Y:S04]  /*3780*/  BSSY.RECONVERGENT B1, `(.L_x_3180) ;  /* 0x000001a000017945 */ /* 0x000fe80003800200 */
[----:B------:R-:W-:Y:S05]  /*3790*/  @P1 BRA `(.L_x_3181) ;  /* 0x0000000000601947 */ /* 0x000fea0003800000 */
[----:B------:R-:W0:Y:S02]  /*37a0*/  S2UR UR4, SR_CTAID.Y ;  /* 0x00000000000479c3 */ /* 0x000e240000002600 */
[----:B0123--:R-:W-:-:S05]  /*37b0*/  IMAD R13, R15, UR4, RZ ;  /* 0x000000040f0d7c24 */ /* 0x00ffca000f8e02ff */
        /* <DEDUP_REMOVED lines=8> */
[----:B------:R-:W-:-:S04]  /*3840*/  IMAD R6, R15, 0x4, R6 ;  /* 0x000000040f067824 */ /* 0x000fc800078e0206 */
[----:B------:R-:W-:Y:S01]  /*3850*/  IMAD.IADD R6, R6, 0x1, R15 ;  /* 0x0000000106067824 */ /* 0x000fe200078e020f */
[----:B0-----:R-:W-:-:S04]  /*3860*/  SHF.L.U32 R86, R86, 0x1, RZ ;  /* 0x0000000156567819 */ /* 0x001fc800000006ff */
[----:B------:R-:W-:Y:S01]  /*3870*/  LOP3.LUT R86, R86, 0x6, RZ, 0xc0, !PT ;  /* 0x0000000656567812 */ /* 0x000fe200078ec0ff */
[----:B--2---:R-:W-:-:S05]  /*3880*/  IMAD R85, R12, R85, RZ ;  /* 0x000000550c557224 */ /* 0x004fca00078e02ff */
[----:B------:R-:W-:Y:S01]  /*3890*/  LEA R6, R85, R6, 0x5 ;  /* 0x0000000655067211 */ /* 0x000fe200078e28ff */
[----:B------:R-:W-:-:S04]  /*38a0*/  IMAD R85, R62, R15, R86 ;  /* 0x0000000f3e557224 */ /* 0x000fc800078e0256 */
[----:B------:R-:W-:-:S05]  /*38b0*/  IMAD.SHL.U32 R6, R6, 0x8, RZ ;  /* 0x0000000806067824 */ /* 0x000fca00078e00ff */
[----:B------:R-:W-:Y:S02]  /*38c0*/  SHF.R.S32.HI R12, RZ, 0x1f, R6 ;  /* 0x0000001fff0c7819 */ /* 0x000fe40000011406 */
[----:B------:R-:W-:-:S04]  /*38d0*/  IADD3 R6, P2, PT, R85, R6, RZ ;  /* 0x0000000655067210 */ /* 0x000fc80007f5e0ff */
[----:B------:R-:W-:Y:S02]  /*38e0*/  LEA.HI.X.SX32 R13, R85, R12, 0x1, P2 ;  /* 0x0000000c550d7211 */ /* 0x000fe400010f0eff */
[----:B------:R-:W-:-:S04]  /*38f0*/  LEA R12, P2, R6, UR10, 0x1 ;  /* 0x0000000a060c7c11 */ /* 0x000fc8000f8408ff */
[----:B------:R-:W-:-:S05]  /*3900*/  LEA.HI.X R13, R6, UR11, R13, 0x1, P2 ;  /* 0x0000000b060d7c11 */ /* 0x000fca00090f0c0d */
[----:B------:R4:W5:Y:S04]  /*3910*/  LDG.E R6, desc[UR36][R12.64] ;  /* 0x000000240c067981 */ /* 0x000968000c1e1900 */
.L_x_3181:
[----:B------:R-:W-:Y:S05]  /*3920*/  BSYNC.RECONVERGENT B1 ;  /* 0x0000000000017941 */ /* 0x000fea0003800200 */
.L_x_3180:
[----:B------:R-:W-:Y:S04]  /*3930*/  BSSY.RECONVERGENT B1, `(.L_x_3182) ;  /* 0x0000021000017945 */ /* 0x000fe80003800200 */
[----:B------:R-:W-:Y:S05]  /*3940*/  @P1 BRA `(.L_x_3183) ;  /* 0x00000000007c1947 */ /* 0x000fea0003800000 */
[----:B------:R-:W0:Y:S02]  /*3950*/  S2UR UR4, SR_CTAID.Y ;  /* 0x00000000000479c3 */ /* 0x000e240000002600 */
[----:B0-----:R-:W-:-:S05]  /*3960*/  IMAD R5, R15, UR4, RZ ;  /* 0x000000040f057c24 */ /* 0x001fca000f8e02ff */
[----:B-1234-:R-:W-:-:S04]  /*3970*/  IADD3 R12, P2, PT, R5, R14, RZ ;  /* 0x0000000e050c7210 */ /* 0x01efc80007f5e0ff */
[----:B------:R-:W-:Y:S02]  /*3980*/  LEA.HI.X.SX32 R5, R5, RZ, 0x1, P2 ;  /* 0x000000ff05057211 */ /* 0x000fe400010f0eff */
[----:B------:R-:W-:-:S04]  /*3990*/  LEA R4, P2, R12, UR8, 0x2 ;  /* 0x000000080c047c11 */ /* 0x000fc8000f8410ff */
[----:B------:R-:W-:-:S05]  /*39a0*/  LEA.HI.X R5, R12, UR9, R5, 0x2, P2 ;  /* 0x000000090c057c11 */ /* 0x000fca00090f1405 */
[----:B------:R0:W2:Y:S01]  /*39b0*/  LDG.E R4, desc[UR36][R4.64] ;  /* 0x0000002404047981 */ /* 0x0000a2000c1e1900 */
[----:B------:R-:W-:Y:S01]  /*39c0*/  IADD3 R12, PT, PT, R14, R15, RZ ;  /* 0x0000000f0e0c7210 */ /* 0x000fe20007ffe0ff */
[C---:B------:R-:W-:Y:S01]  /*39d0*/  IMAD R13, R15.reuse, UR7, RZ ;  /* 0x000000070f0d7c24 */ /* 0x040fe2000f8e02ff */
[----:B------:R-:W1:Y:S02]  /*39e0*/  S2R R85, SR_TID.X ;  /* 0x0000000000557919 */ /* 0x000e640000002100 */
[----:B------:R-:W-:-:S05]  /*39f0*/  LEA R12, R15, R12, 0x2 ;  /* 0x0000000c0f0c7211 */ /* 0x000fca00078e10ff */
[----:B------:R-:W-:Y:S02]  /*3a00*/  IMAD R12, R15, 0x2, R12 ;  /* 0x000000020f0c7824 */ /* 0x000fe400078e020c */
[----:B-1----:R-:W-:-:S05]  /*3a10*/  IMAD.SHL.U32 R85, R85, 0x2, RZ ;  /* 0x0000000255557824 */ /* 0x002fca00078e00ff */
[----:B------:R-:W-:-:S05]  /*3a20*/  LOP3.LUT R86, R85, 0x6, RZ, 0xc0, !PT ;  /* 0x0000000655567812 */ /* 0x000fca00078ec0ff */
[----:B0-----:R-:W-:Y:S02]  /*3a30*/  IMAD R5, R62, R15, R86 ;  /* 0x0000000f3e057224 */ /* 0x001fe400078e0256 */
[----:B--2---:R-:W-:-:S05]  /*3a40*/  IMAD R13, R4, R13, RZ ;  /* 0x0000000d040d7224 */ /* 0x004fca00078e02ff */
[----:B------:R-:W-:Y:S01]  /*3a50*/  SHF.L.U32 R85, R13, 0x8, RZ ;  /* 0x000000080d557819 */ /* 0x000fe200000006ff */
[----:B------:R-:W-:-:S03]  /*3a60*/  IMAD R13, R15, 0x8, R14 ;  /* 0x000000080f0d7824 */ /* 0x000fc600078e020e */
[----:B------:R-:W-:Y:S01]  /*3a70*/  LEA R12, R12, R85, 0x3 ;  /* 0x000000550c0c7211 */ /* 0x000fe200078e18ff */
[----:B------:R-:W-:Y:S01]  /*3a80*/  IMAD.U32 R4, R13, 0x8, R85 ;  /* 0x000000080d047824 */ /* 0x000fe200078e0055 */
[----:B------:R-:W-:Y:S02]  /*3a90*/  SHF.R.S32.HI R85, RZ, 0x1f, R5 ;  /* 0x0000001fff557819 */ /* 0x000fe40000011405 */
[C---:B------:R-:W-:Y:S02]  /*3aa0*/  IADD3 R13, P2, PT, R5.reuse, R12, RZ ;  /* 0x0000000c050d7210 */ /* 0x040fe40007f5e0ff */
[----:B------:R-:W-:Y:S02]  /*3ab0*/  IADD3 R5, P3, PT, R5, R4, RZ ;  /* 0x0000000405057210 */ /* 0x000fe40007f7e0ff */
[----:B------:R-:W-:Y:S02]  /*3ac0*/  LEA.HI.X.SX32 R12, R12, R85, 0x1, P2 ;  /* 0x000000550c0c7211 */ /* 0x000fe400010f0eff */
[----:B------:R-:W-:-:S02]  /*3ad0*/  LEA R86, P2, R13, UR10, 0x1 ;  /* 0x0000000a0d567c11 */ /* 0x000fc4000f8408ff */
[----:B------:R-:W-:Y:S02]  /*3ae0*/  LEA.HI.X.SX32 R4, R4, R85, 0x1, P3 ;  /* 0x0000005504047211 */ /* 0x000fe400018f0eff */
[----:B------:R-:W-:Y:S02]  /*3af0*/  LEA.HI.X R87, R13, UR11, R12, 0x1, P2 ;  /* 0x0000000b0d577c11 */ /* 0x000fe400090f0c0c */
[----:B------:R-:W-:-:S04]  /*3b00*/  LEA R12, P2, R5, UR10, 0x1 ;  /* 0x0000000a050c7c11 */ /* 0x000fc8000f8408ff */
[----:B------:R-:W-:Y:S02]  /*3b10*/  LEA.HI.X R13, R5, UR11, R4, 0x1, P2 ;  /* 0x0000000b050d7c11 */ /* 0x000fe400090f0c04 */
[----:B------:R0:W5:Y:S04]  /*3b20*/  LDG.E R5, desc[UR36][R86.64] ;  /* 0x0000002456057981 */ /* 0x000168000c1e1900 */
[----:B------:R0:W5:Y:S03]  /*3b30*/  LDG.E R4, desc[UR36][R12.64] ;  /* 0x000000240c047981 */ /* 0x000166000c1e1900 */
.L_x_3183:
[----:B------:R-:W-:Y:S05]  /*3b40*/  BSYNC.RECONVERGENT B1 ;  /* 0x0000000000017941 */ /* 0x000fea0003800200 */
.L_x_3182:
        /* <DEDUP_REMOVED lines=20> */
[----:B------:R-:W-:Y:S02]  /*3c90*/  IMAD R90, R15, 0x2, R88 ;  /* 0x000000020f5a7824 */ /* 0x000fe400078e0258 */
[----:B0-----:R-:W-:-:S05]  /*3ca0*/  IMAD.SHL.U32 R85, R85, 0x2, RZ ;  /* 0x0000000255557824 */ /* 0x001fca00078e00ff */
[----:B------:R-:W-:-:S05]  /*3cb0*/  LOP3.LUT R85, R85, 0x6, RZ, 0xc0, !PT ;  /* 0x0000000655557812 */ /* 0x000fca00078ec0ff */
[----:B------:R-:W-:Y:S02]  /*3cc0*/  IMAD R85, R62, R15, R85 ;  /* 0x0000000f3e557224 */ /* 0x000fe400078e0255 */
[----:B--2---:R-:W-:Y:S01]  /*3cd0*/  IMAD R88, R12, R3, RZ ;  /* 0x000000030c587224 */ /* 0x004fe200078e02ff */
[----:B------:R-:W-:-:S04]  /*3ce0*/  LEA R3, R15, R90, 0x1 ;  /* 0x0000005a0f037211 */ /* 0x000fc800078e08ff */
        /* <DEDUP_REMOVED lines=8> */
.L_x_3185:
[----:B------:R-:W-:Y:S05]  /*3d70*/  BSYNC.RECONVERGENT B1 ;  /* 0x0000000000017941 */ /* 0x000fea0003800200 */
.L_x_3184:
        /* <DEDUP_REMOVED lines=14> */
[----:B------:R-:W-:Y:S02]  /*3e60*/  IMAD R90, R15, 0x2, R88 ;  /* 0x000000020f5a7824 */ /* 0x000fe400078e0258 */
[----:B0-----:R-:W-:-:S05]  /*3e70*/  IMAD.SHL.U32 R85, R85, 0x2, RZ ;  /* 0x0000000255557824 */ /* 0x001fca00078e00ff */
[----:B------:R-:W-:-:S05]  /*3e80*/  LOP3.LUT R85, R85, 0x6, RZ, 0xc0, !PT ;  /* 0x0000000655557812 */ /* 0x000fca00078ec0ff */
[----:B------:R-:W-:Y:S02]  /*3e90*/  IMAD R85, R62, R15, R85 ;  /* 0x0000000f3e557224 */ /* 0x000fe400078e0255 */
[----:B--2---:R-:W-:Y:S01]  /*3ea0*/  IMAD R88, R12, R79, RZ ;  /* 0x0000004f0c587224 */ /* 0x004fe200078e02ff */
[----:B------:R-:W-:-:S04]  /*3eb0*/  IADD3 R79, PT, PT, R90, R15, RZ ;  /* 0x0000000f5a4f7210 */ /* 0x000fc80007ffe0ff */
        /* <DEDUP_REMOVED lines=8> */
.L_x_3187:
[----:B------:R-:W-:Y:S05]  /*3f40*/  BSYNC.RECONVERGENT B1 ;  /* 0x0000000000017941 */ /* 0x000fea0003800200 */
.L_x_3186:
[----:B------:R-:W-:Y:S04]  /*3f50*/  BSSY.RECONVERGENT B1, `(.L_x_3188) ;  /* 0x000001c000017945 */ /* 0x000fe80003800200 */
[----:B------:R-:W-:Y:S05]  /*3f60*/  @P1 BRA `(.L_x_3189) ;  /* 0x0000000000681947 */ /* 0x000fea0003800000 */
[----:B------:R-:W0:Y:S02]  /*3f70*/  S2UR UR4, SR_CTAID.Y ;  /* 0x00000000000479c3 */ /* 0x000e240000002600 */
[----:B01----:R-:W-:-:S05]  /*3f80*/  IMAD R13, R15, UR4, RZ ;  /* 0x000000040f0d7c24 */ /* 0x003fca000f8e02ff */
        /* <DEDUP_REMOVED lines=11> */
[----:B------:R-:W-:Y:S01]  /*4040*/  LEA R82, R15, R82, 0x1 ;  /* 0x000000520f527211 */ /* 0x000fe200078e08ff */
[----:B0-----:R-:W-:-:S05]  /*4050*/  IMAD.SHL.U32 R87, R87, 0x2, RZ ;  /* 0x0000000257577824 */ /* 0x001fca00078e00ff */
        /* <DEDUP_REMOVED lines=11> */
.L_x_3189:
[----:B------:R-:W-:Y:S05]  /*4110*/  BSYNC.RECONVERGENT B1 ;  /* 0x0000000000017941 */ /* 0x000fea0003800200 */
.L_x_3188:
[----:B------:R-:W-:Y:S04]  /*4120*/  BSSY.RECONVERGENT B1, `(.L_x_3190) ;  /* 0x000001d000017945 */ /* 0x000fe80003800200 */
[----:B------:R-:W-:Y:S05]  /*4130*/  @P1 BRA `(.L_x_3191) ;  /* 0x00000000006c1947 */ /* 0x000fea0003800000 */
[----:B------:R-:W0:Y:S02]  /*4140*/  S2UR UR4, SR_CTAID.Y ;  /* 0x00000000000479c3 */ /* 0x000e240000002600 */
[----:B012---:R-:W-:-:S05]  /*4150*/  IMAD R13, R15, UR4, RZ ;  /* 0x000000040f0d7c24 */ /* 0x007fca000f8e02ff */
        /* <DEDUP_REMOVED lines=11> */
[----:B------:R-:W-:Y:S02]  /*4210*/  LEA R90, R15, R88, 0x1 ;  /* 0x000000580f5a7211 */ /* 0x000fe400078e08ff */
[----:B0-----:R-:W-:-:S04]  /*4220*/  SHF.L.U32 R85, R85, 0x1, RZ ;  /* 0x0000000155557819 */ /* 0x001fc800000006ff */
[----:B------:R-:W-:-:S05]  /*4230*/  LOP3.LUT R85, R85, 0x6, RZ, 0xc0, !PT ;  /* 0x0000000655557812 */ /* 0x000fca00078ec0ff */
[----:B------:R-:W-:Y:S02]  /*4240*/  IMAD R85, R62, R15, R85 ;  /* 0x0000000f3e557224 */ /* 0x000fe400078e0255 */
[----:B--2---:R-:W-:Y:S02]  /*4250*/  IMAD R88, R12, R81, RZ ;  /* 0x000000510c587224 */ /* 0x004fe400078e02ff */
[----:B------:R-:W-:-:S04]  /*4260*/  IMAD.IADD R81, R90, 0x1, R15 ;  /* 0x000000015a517824 */ /* 0x000fc800078e020f */
[----:B------:R-:W-:-:S05]  /*4270*/  IMAD R12, R88, 0x20, R81 ;  /* 0x00000020580c7824 */ /* 0x000fca00078e0251 */
[----:B------:R-:W-:-:S04]  /*4280*/  SHF.L.U32 R12, R12, 0x3, RZ ;  /* 0x000000030c0c7819 */ /* 0x000fc800000006ff */
[----:B------:R-:W-:Y:S02]  /*4290*/  SHF.R.S32.HI R13, RZ, 0x1f, R12 ;  /* 0x0000001fff0d7819 */ /* 0x000fe4000001140c */
[----:B------:R-:W-:-:S04]  /*42a0*/  IADD3 R81, P2, PT, R85, R12, RZ ;  /* 0x0000000c55517210 */ /* 0x000fc80007f5e0ff */
[----:B------:R-:W-:Y:S02]  /*42b0*/  LEA.HI.X.SX32 R88, R85, R13, 0x1, P2 ;  /* 0x0000000d55587211 */ /* 0x000fe400010f0eff */
[----:B------:R-:W-:-:S04]  /*42c0*/  LEA R12, P2, R81, UR10, 0x1 ;  /* 0x0000000a510c7c11 */ /* 0x000fc8000f8408ff */
[----:B------:R-:W-:-:S05]  /*42d0*/  LEA.HI.X R13, R81, UR11, R88, 0x1, P2 ;  /* 0x0000000b510d7c11 */ /* 0x000fca00090f0c58 */
[----:B------:R3:W5:Y:S04]  /*42e0*/  LDG.E R81, desc[UR36][R12.64] ;  /* 0x000000240c517981 */ /* 0x000768000c1e1900 */
.L_x_3191:
[----:B------:R-:W-:Y:S05]  /*42f0*/  BSYNC.RECONVERGENT B1 ;  /* 0x0000000000017941 */ /* 0x000fea0003800200 */
.L_x_3190:
        /* <DEDUP_REMOVED lines=29> */
.L_x_3193:
[----:B------:R-:W-:Y:S05]  /*44d0*/  BSYNC.RECONVERGENT B1 ;  /* 0x0000000000017941 */ /* 0x000fea0003800200 */
.L_x_3192:
        /* <DEDUP_REMOVED lines=11> */
[----:B----4-:R-:W0:Y:S03]  /*4590*/  S2R R85, SR_TID.X ;  /* 0x0000000000557919 */ /* 0x010e260000002100 */
[----:B------:R-:W-:-:S05]  /*45a0*/  IMAD R88, R15, 0x4, R88 ;  /* 0x000000040f587824 */ /* 0x000fca00078e0258 */
[----:B------:R-:W-:-:S05]  /*45b0*/  LEA R88, R15, R88, 0x1 ;  /* 0x000000580f587211 */ /* 0x000fca00078e08ff */
        /* <DEDUP_REMOVED lines=16> */
.L_x_3195:
[----:B------:R-:W-:Y:S05]  /*46c0*/  BSYNC.RECONVERGENT B1 ;  /* 0x0000000000017941 */ /* 0x000fea0003800200 */
.L_x_3194:
        /* <DEDUP_REMOVED lines=12> */
[----:B----4-:R-:W-:Y:S02]  /*4790*/  LOP3.LUT R85, R64, 0x6, RZ, 0xc0, !PT ;  /* 0x0000000640557812 */ /* 0x010fe400078ec0ff */
[----:B------:R-:W-:-:S03]  /*47a0*/  LEA R64, R15, R14, 0x4 ;  /* 0x0000000e0f407211 */ /* 0x000fc600078e20ff */
[----:B------:R-:W-:-:S05]  /*47b0*/  IMAD R85, R62, R15, R85 ;  /* 0x0000000f3e557224 */ /* 0x000fca00078e0255 */
[----:B------:R-:W-:Y:S01]  /*47c0*/  SHF.R.S32.HI R87, RZ, 0x1f, R85 ;  /* 0x0000001fff577819 */ /* 0x000fe20000011455 */
[----:B--2---:R-:W-:-:S04]  /*47d0*/  IMAD R63, R12, R63, RZ ;  /* 0x0000003f0c3f7224 */ /* 0x004fc800078e02ff */
[----:B------:R-:W-:-:S04]  /*47e0*/  IMAD.SHL.U32 R63, R63, 0x100, RZ ;  /* 0x000001003f3f7824 */ /* 0x000fc800078e00ff */
[----:B------:R-:W-:Y:S01]  /*47f0*/  IMAD.U32 R64, R64, 0x8, R63 ;  /* 0x0000000840407824 */ /* 0x000fe200078e003f */
[----:B------:R-:W-:-:S04]  /*4800*/  LEA R63, R86, R63, 0x3 ;  /* 0x0000003f563f7211 */ /* 0x000fc800078e18ff */
[C---:B------:R-:W-:Y:S02]  /*4810*/  IADD3 R12, P2, PT, R85.reuse, R63, RZ ;  /* 0x0000003f550c7210 */ /* 0x040fe40007f5e0ff */
[----:B------:R-:W-:Y:S02]  /*4820*/  IADD3 R13, P3, PT, R85, R64, RZ ;  /* 0x00000040550d7210 */ /* 0x000fe40007f7e0ff */
[-C--:B------:R-:W-:Y:S02]  /*4830*/  LEA.HI.X.SX32 R63, R63, R87.reuse, 0x1, P2 ;  /* 0x000000573f3f7211 */ /* 0x080fe400010f0eff */
[----:B------:R-:W-:Y:S02]  /*4840*/  LEA R88, P2, R12, UR10, 0x1 ;  /* 0x0000000a0c587c11 */ /* 0x000fe4000f8408ff */
[----:B------:R-:W-:Y:S02]  /*4850*/  LEA.HI.X.SX32 R64, R64, R87, 0x1, P3 ;  /* 0x0000005740407211 */ /* 0x000fe400018f0eff */
[----:B------:R-:W-:-:S02]  /*4860*/  LEA.HI.X R89, R12, UR11, R63, 0x1, P2 ;  /* 0x0000000b0c597c11 */ /* 0x000fc400090f0c3f */
[----:B------:R-:W-:-:S04]  /*4870*/  LEA R12, P2, R13, UR10, 0x1 ;  /* 0x0000000a0d0c7c11 */ /* 0x000fc8000f8408ff */
[----:B------:R-:W-:Y:S02]  /*4880*/  LEA.HI.X R13, R13, UR11, R64, 0x1, P2 ;  /* 0x0000000b0d0d7c11 */ /* 0x000fe400090f0c40 */
[----:B------:R0:W5:Y:S04]  /*4890*/  LDG.E R64, desc[UR36][R88.64] ;  /* 0x0000002458407981 */ /* 0x000168000c1e1900 */
[----:B------:R0:W5:Y:S03]  /*48a0*/  LDG.E R63, desc[UR36][R12.64] ;  /* 0x000000240c3f7981 */ /* 0x000166000c1e1900 */
.L_x_3197:
[----:B------:R-:W-:Y:S05]  /*48b0*/  BSYNC.RECONVERGENT B1 ;  /* 0x0000000000017941 */ /* 0x000fea0003800200 */
.L_x_3196:
[----:B------:R-:W-:Y:S01]  /*48c0*/  BSSY.RECONVERGENT B1, `(.L_x_3198) ;  /* 0x0000018000017945 */ /* 0x000fe20003800200 */
[----:B------:R-:W-:-:S03]  /*48d0*/  IMAD R86, R15, 0x2, R86 ;  /* 0x000000020f567824 */ /* 0x000fc600078e0256 */
        /* <DEDUP_REMOVED lines=8> */
[----:B----4-:R-:W-:Y:S01]  /*4960*/  IMAD R85, R15, UR7, RZ ;  /* 0x000000070f557c24 */ /* 0x010fe2000f8e02ff */
        /* <DEDUP_REMOVED lines=13> */
.L_x_3199:
[----:B------:R-:W-:Y:S05]  /*4a40*/  BSYNC.RECONVERGENT B1 ;  /* 0x0000000000017941 */ /* 0x000fea0003800200 */
.L_x_3198:
[----:B------:R-:W-:Y:S01]  /*4a50*/  BSSY.RECONVERGENT B1, `(.L_x_3200) ;  /* 0x0000018000017945 */ /* 0x000fe20003800200 */
[----:B------:R-:W-:-:S03]  /*4a60*/  IMAD.IADD R86, R86, 0x1, R15 ;  /* 0x0000000156567824 */ /* 0x000fc600078e020f */
        /* <DEDUP_REMOVED lines=9> */
[----:B----4-:R-:W0:Y:S02]  /*4b00*/  S2R R85, SR_TID.X ;  /* 0x0000000000557919 */ /* 0x010e240000002100 */
        /* <DEDUP_REMOVED lines=12> */
.L_x_3201:
[----:B------:R-:W-:Y:S05]  /*4bd0*/  BSYNC.RECONVERGENT B1 ;  /* 0x0000000000017941 */ /* 0x000fea0003800200 */
.L_x_3200:
        /* <DEDUP_REMOVED lines=24> */
.L_x_3203:
[----:B------:R-:W-:Y:S05]  /*4d60*/  BSYNC.RECONVERGENT B1 ;  /* 0x0000000000017941 */ /* 0x000fea0003800200 */
.L_x_3202:
        /* <DEDUP_REMOVED lines=24> */
.L_x_3205:
[----:B------:R-:W-:Y:S05]  /*4ef0*/  BSYNC.RECONVERGENT B1 ;  /* 0x0000000000017941 */ /* 0x000fea0003800200 */
.L_x_3204:
        /* <DEDUP_REMOVED lines=24> */
.L_x_3207:
[----:B------:R-:W-:Y:S05]  /*5080*/  BSYNC.RECONVERGENT B1 ;  /* 0x0000000000017941 */ /* 0x000fea0003800200 */
.L_x_3206:
        /* <DEDUP_REMOVED lines=24> */
.L_x_3209:
[----:B------:R-:W-:Y:S05]  /*5210*/  BSYNC.RECONVERGENT B1 ;  /* 0x0000000000017941 */ /* 0x000fea0003800200 */
.L_x_3208:
        /* <DEDUP_REMOVED lines=24> */
.L_x_3211:
[----:B------:R-:W-:Y:S05]  /*53a0*/  BSYNC.RECONVERGENT B1 ;  /* 0x0000000000017941 */ /* 0x000fea0003800200 */
.L_x_3210:
        /* <DEDUP_REMOVED lines=24> */
.L_x_3213:
[----:B------:R-:W-:Y:S05]  /*5530*/  BSYNC.RECONVERGENT B1 ;  /* 0x0000000000017941 */ /* 0x000fea0003800200 */
.L_x_3212:
        /* <DEDUP_REMOVED lines=24> */
.L_x_3215:
[----:B------:R-:W-:Y:S05]  /*56c0*/  BSYNC.RECONVERGENT B1 ;  /* 0x0000000000017941 */ /* 0x000fea0003800200 */
.L_x_3214:
        /* <DEDUP_REMOVED lines=24> */
.L_x_3217:
[----:B------:R-:W-:Y:S05]  /*5850*/  BSYNC.RECONVERGENT B1 ;  /* 0x0000000000017941 */ /* 0x000fea0003800200 */
.L_x_3216:
        /* <DEDUP_REMOVED lines=24> */
.L_x_3219:
[----:B------:R-:W-:Y:S05]  /*59e0*/  BSYNC.RECONVERGENT B1 ;  /* 0x0000000000017941 */ /* 0x000fea0003800200 */
.L_x_3218:
        /* <DEDUP_REMOVED lines=24> */
.L_x_3221:
[----:B------:R-:W-:Y:S05]  /*5b70*/  BSYNC.RECONVERGENT B1 ;  /* 0x0000000000017941 */ /* 0x000fea0003800200 */
.L_x_3220:
        /* <DEDUP_REMOVED lines=24> */
.L_x_3223:
[----:B------:R-:W-:Y:S05]  /*5d00*/  BSYNC.RECONVERGENT B1 ;  /* 0x0000000000017941 */ /* 0x000fea0003800200 */
.L_x_3222:
        /* <DEDUP_REMOVED lines=24> */
.L_x_3225:
[----:B------:R-:W-:Y:S05]  /*5e90*/  BSYNC.RECONVERGENT B1 ;  /* 0x0000000000017941 */ /* 0x000fea0003800200 */
.L_x_3224:
        /* <DEDUP_REMOVED lines=24> */
.L_x_3227:
[----:B------:R-:W-:Y:S05]  /*6020*/  BSYNC.RECONVERGENT B1 ;  /* 0x0000000000017941 */ /* 0x000fea0003800200 */
.L_x_3226:
[----:B0123-5:R-:W-:Y:S01]  /*6030*/  HMUL2 R12, R60, R21 ;  /* 0x000000153c0c7232 */ /* 0x02ffe20000000000 */
[----:B------:R-:W0:Y:S01]  /*6040*/  S2R R13, SR_TID.X ;  /* 0x00000000000d7919 */ /* 0x000e220000002100 */
[----:B------:R-:W-:Y:S01]  /*6050*/  UMOV UR4, 0xffffffff ;  /* 0xffffffff00047882 */ /* 0x000fe20000000000 */
[----:B------:R-:W-:Y:S01]  /*6060*/  ISETP.NE.AND P2, PT, R11, RZ, P0 ;  /* 0x000000ff0b00720c */ /* 0x000fe20000745270 */
[----:B------:R-:W-:-:S04]  /*6070*/  HFMA2 R12, R59, R20, R12 ;  /* 0x000000143b0c7231 */ /* 0x000fc8000000000c */
[----:B------:R-:W-:-:S04]  /*6080*/  HFMA2 R12, R57, R10, R12 ;  /* 0x0000000a390c7231 */ /* 0x000fc8000000000c */
[----:B------:R-:W-:-:S04]  /*6090*/  HFMA2 R12, R58, R9, R12 ;  /* 0x000000093a0c7231 */ /* 0x000fc8000000000c */
[----:B------:R-:W-:-:S04]  /*60a0*/  HFMA2 R12, R55, R8, R12 ;  /* 0x00000008370c7231 */ /* 0x000fc8000000000c */
[----:B------:R-:W-:-:S04]  /*60b0*/  HFMA2 R12, R56, R7, R12 ;  /* 0x00000007380c7231 */ /* 0x000fc8000000000c */
[----:B------:R-:W-:-:S04]  /*60c0*/  HFMA2 R12, R53, R6, R12 ;  /* 0x00000006350c7231 */ /* 0x000fc8000000000c */
[----:B------:R-:W-:-:S04]  /*60d0*/  HFMA2 R12, R54, R5, R12 ;  /* 0x00000005360c7231 */ /* 0x000fc8000000000c */
[----:B------:R-:W-:Y:S01]  /*60e0*/  HFMA2 R12, R51, R4, R12 ;  /* 0x00000004330c7231 */ /* 0x000fe2000000000c */
[----:B0-----:R-:W-:-:S03]  /*60f0*/  LOP3.LUT P1, RZ, R13, 0x3, RZ, 0xc0, !PT ;  /* 0x000000030dff7812 */ /* 0x001fc6000782c0ff */
        /* <DEDUP_REMOVED lines=30> */
.L_x_3296:
        /* <DEDUP_REMOVED lines=9> */
[----:B----4-:R-:W1:Y:S01]  /*6370*/  @P1 S2R R85, SR_CTAID.X ;  /* 0x0000000000551919 */ /* 0x010e620000002500 */
        /* <DEDUP_REMOVED lines=19> */
.L_x_3230:
[----:B------:R-:W-:Y:S05]  /*64b0*/  BSYNC.RECONVERGENT B1 ;  /* 0x0000000000017941 */ /* 0x000fea0003800200 */
.L_x_3229:
[----:B------:R-:W-:Y:S01]  /*64c0*/  IADD3 R28, PT, PT, R28, 0x10, RZ ;  /* 0x000000101c1c7810 */ /* 0x000fe20007ffe0ff */
[----:B-1----:R-:W-:Y:S01]  /*64d0*/  VIADD R22, R22, 0x40 ;  /* 0x0000004016167836 */ /* 0x002fe20000000000 */
[----:B------:R-:W-:Y:S02]  /*64e0*/  IADD3 R26, P2, PT, R26, 0x10, RZ ;  /* 0x000000101a1a7810 */ /* 0x000fe40007f5e0ff */
[----:B------:R-:W-:Y:S02]  /*64f0*/  ISETP.GE.AND P1, PT, R28, R27, PT ;  /* 0x0000001b1c00720c */ /* 0x000fe40003f26270 */
[----:B------:R-:W-:Y:S01]  /*6500*/  IADD3 R23, PT, PT, R23, 0x10, RZ ;  /* 0x0000001017177810 */ /* 0x000fe20007ffe0ff */
[----:B------:R-:W-:-:S10]  /*6510*/  IMAD.X R25, RZ, RZ, R25, P2 ;  /* 0x000000ffff197224 */ /* 0x000fd400010e0619 */
[----:B------:R-:W-:Y:S05]  /*6520*/  @!P1 BRA `(.L_x_3231) ;  /* 0xffffffc8007c9947 */ /* 0x000fea000383ffff */
.L_x_3171:
[----:B0---4-:R-:W-:Y:S05]  /*6530*/  BSYNC B0 ;  /* 0x0000000000007941 */ /* 0x011fea0003800000 */
.L_x_3170:
[----:B-----5:R-:W0:Y:S01]  /*6540*/  LDC R2, c[0x0][0x3f4] ;  /* 0x0000fd00ff027b82 */ /* 0x020e220000000800 */
[----:B------:R-:W-:Y:S01]  /*6550*/  UMOV UR4, 0xffffffff ;  /* 0xffffffff00047882 */ /* 0x000fe20000000000 */
[----:B0-----:R-:W-:-:S04]  /*6560*/  IADD3 R2, PT, PT, R19, 0x1, -R2 ;  /* 0x0000000113027810 */ /* 0x001fc80007ffe802 */
[----:B--2---:R-:W-:Y:S01]  /*6570*/  VIMNMX R28, PT, PT, RZ, R2, !PT ;  /* 0x00000002ff1c7248 */ /* 0x004fe20007fe0100 */
[----:B------:R-:W-:Y:S06]  /*6580*/  BRA.DIV UR4, `(.L_x_3232) ;  /* 0x0000005604447947 */ /* 0x000fec000b800000 */
[----:B------:R-:W0:Y:S02]  /*6590*/  SHFL.BFLY PT, R14, R0, 0x10, 0x1f ;  /* 0x0e001f00000e7f89 */ /* 0x000e2400000e0000 */
[----:B0-----:R-:W-:-:S05]  /*65a0*/  FMNMX.FTZ R13, R14, R0, !PT ;  /* 0x000000000e0d7209 */ /* 0x001fca0007810000 */
[----:B------:R-:W0:Y:S02]  /*65b0*/  SHFL.BFLY PT, R14, R13, 0x8, 0x1f ;  /* 0x0d001f000d0e7f89 */ /* 0x000e2400000e0000 */
[----:B0-----:R-:W-:-:S05]  /*65c0*/  FMNMX.FTZ R2, R13, R14, !PT ;  /* 0x0000000e0d027209 */ /* 0x001fca0007810000 */
[----:B------:R0:W1:Y:S02]  /*65d0*/  SHFL.BFLY PT, R14, R2, 0x4, 0x1f ;  /* 0x0c801f00020e7f89 */ /* 0x00006400000e0000 */
.L_x_3301:
[----:B------:R-:W2:Y:S01]  /*65e0*/  S2R R29, SR_TID.X ;  /* 0x00000000001d7919 */ /* 0x000ea20000002100 */
[----:B------:R-:W-:Y:S01]  /*65f0*/  MOV R12, 0x400 ;  /* 0x00000400000c7802 */ /* 0x000fe20000000f00 */
[----:B------:R-:W-:Y:S05]  /*6600*/  WARPSYNC.ALL ;  /* 0x0000000000007948 */ /* 0x000fea0003800000 */
[----:B------:R-:W4:Y:S01]  /*6610*/  S2R R13, SR_CgaCtaId ;  /* 0x00000000000d7919 */ /* 0x000f220000008800 */
[----:B-1----:R-:W-:Y:S02]  /*6620*/  FMNMX.FTZ R5, R2, R14, !PT ;  /* 0x0000000e02057209 */ /* 0x002fe40007810000 */
[----:B--2---:R-:W-:-:S02]  /*6630*/  LOP3.LUT P0, R3, R29, 0x1f, RZ, 0xc0, !PT ;  /* 0x0000001f1d037812 */ /* 0x004fc4000780c0ff */
[----:B----4-:R-:W-:-:S11]  /*6640*/  LEA R4, R13, R12, 0x18 ;  /* 0x0000000c0d047211 */ /* 0x010fd600078ec0ff */
[----:B------:R-:W-:-:S05]  /*6650*/  @!P0 LEA.HI R0, R29, R4, RZ, 0x1d ;  /* 0x000000041d008211 */ /* 0x000fca00078fe8ff */
[----:B------:R1:W-:Y:S01]  /*6660*/  @!P0 STS [R0], R5 ;  /* 0x0000000500008388 */ /* 0x0003e20000000800 */
[----:B------:R-:W-:Y:S01]  /*6670*/  BAR.SYNC.DEFER_BLOCKING 0x0 ;  /* 0x0000000000007b1d */ /* 0x000fe20000010000 */
[C---:B------:R-:W-:Y:S01]  /*6680*/  ISETP.GT.U32.AND P0, PT, R3.reuse, 0x1, PT ;  /* 0x000000010300780c */ /* 0x040fe20003f04070 */
[----:B------:R-:W-:Y:S01]  /*6690*/  IMAD.MOV.U32 R8, RZ, RZ, -0x800001 ;  /* 0xff7fffffff087424 */ /* 0x000fe200078e00ff */
[----:B0-----:R-:W-:Y:S01]  /*66a0*/  LEA R2, R3, R4, 0x2 ;  /* 0x0000000403027211 */ /* 0x001fe200078e10ff */
[----:B------:R-:W-:Y:S01]  /*66b0*/  HFMA2 R7, -RZ, RZ, 0, 0 ;  /* 0x00000000ff077431 */ /* 0x000fe200000001ff */
[----:B-1----:R-:W-:-:S03]  /*66c0*/  IADD3 R0, PT, PT, R28, R29, RZ ;  /* 0x0000001d1c007210 */ /* 0x002fc60007ffe0ff */
[----:B------:R-:W0:Y:S01]  /*66d0*/  S2UR UR7, SR_CTAID.Y ;  /* 0x00000000000779c3 */ /* 0x000e220000002600 */
[----:B------:R-:W0:Y:S01]  /*66e0*/  LDCU UR4, c[0x0][0x3f4] ;  /* 0x00007e80ff0477ac */ /* 0x000e220008000800 */
[----:B------:R-:W-:Y:S04]  /*66f0*/  BSSY.RECONVERGENT B0, `(.L_x_3233) ;  /* 0x000016c000007945 */ /* 0x000fe80003800200 */
[----:B------:R-:W1:Y:S01]  /*6700*/  @!P0 LDS R8, [R2] ;  /* 0x0000000002088984 */ /* 0x000e620000000800 */
[----:B------:R-:W-:Y:S01]  /*6710*/  ISETP.GT.AND P0, PT, R0, R19, PT ;  /* 0x000000130000720c */ /* 0x000fe20003f04270 */
[----:B0-----:R-:W-:-:S04]  /*6720*/  UIMAD UR6, UR7, UR4, URZ ;  /* 0x00000004070672a4 */ /* 0x001fc8000f8e02ff */
[----:B------:R-:W-:Y:S01]  /*6730*/  USHF.R.S32.HI UR12, URZ, 0x1f, UR6 ;  /* 0x0000001fff0c7899 */ /* 0x000fe20008011406 */
[----:B-1----:R-:W0:Y:S02]  /*6740*/  SHFL.BFLY PT, R5, R8, 0x1, 0x1f ;  /* 0x0c201f0008057f89 */ /* 0x002e2400000e0000 */
[----:B0-----:R-:W-:Y:S01]  /*6750*/  FMNMX.FTZ R6, R5, R8, !PT ;  /* 0x0000000805067209 */ /* 0x001fe20007810000 */
[----:B------:R-:W-:-:S05]  /*6760*/  VIADD R5, R19, 0x1 ;  /* 0x0000000113057836 */ /* 0x000fca0000000000 */
        /* <DEDUP_REMOVED lines=24> */
.L_x_3238:
        /* <DEDUP_REMOVED lines=11> */
.L_x_3237:
[----:B------:R-:W-:Y:S05]  /*69a0*/  BSYNC.RECONVERGENT B1 ;  /* 0x0000000000017941 */ /* 0x000fea0003800200 */
.L_x_3236:
[----:B------:R-:W-:Y:S05]  /*69b0*/  @!P1 BRA `(.L_x_3234) ;  /* 0x0000001000fc9947 */ /* 0x000fea0003800000 */
[----:B------:R-:W-:Y:S01]  /*69c0*/  SHF.L.U32 R9, R28, 0x2, RZ ;  /* 0x000000021c097819 */ /* 0x000fe200000006ff */
[----:B------:R-:W-:-:S04]  /*69d0*/  VIADD R12, R12, 0x210 ;  /* 0x000002100c0c7836 */ /* 0x000fc80000000000 */
[C---:B------:R-:W-:Y:S01]  /*69e0*/  IMAD R9, R8.reuse, 0x4, -R9 ;  /* 0x0000000408097824 */ /* 0x040fe200078e0a09 */
[----:B------:R-:W-:Y:S01]  /*69f0*/  LEA R12, R13, R12, 0x18 ;  /* 0x0000000c0d0c7211 */ /* 0x000fe200078ec0ff */
[----:B------:R-:W-:-:S03]  /*6a00*/  VIADD R8, R8, 0x100 ;  /* 0x0000010008087836 */ /* 0x000fc60000000000 */
[----:B------:R-:W-:Y:S02]  /*6a10*/  IADD3 R9, PT, PT, R12, R9, RZ ;  /* 0x000000090c097210 */ /* 0x000fe40007ffe0ff */
[----:B------:R-:W-:-:S03]  /*6a20*/  ISETP.GT.AND P0, PT, R8, R19, PT ;  /* 0x000000130800720c */ /* 0x000fc60003f04270 */
[----:B------:R-:W0:Y:S04]  /*6a30*/  LDS R11, [R9] ;  /* 0x00000000090b7984 */ /* 0x000e280000000800 */
[----:B------:R-:W1:Y:S04]  /*6a40*/  LDS R13, [R9+0x100] ;  /* 0x00010000090d7984 */ /* 0x000e680000000800 */
[----:B------:R-:W2:Y:S04]  /*6a50*/  LDS R15, [R9+0x200] ;  /* 0x00020000090f7984 */ /* 0x000ea80000000800 */
        /* <DEDUP_REMOVED lines=13> */
[----:B0-----:R0:W-:Y:S01]  /*6b30*/  STS [R9], R10 ;  /* 0x0000000a09007388 */ /* 0x0011e20000000800 */
[----:B------:R-:W-:-:S03]  /*6b40*/  FADD.FTZ R7, R7, R10 ;  /* 0x0000000a07077221 */ /* 0x000fc60000010000 */
[----:B-1----:R0:W-:Y:S01]  /*6b50*/  STS [R9+0x100], R12 ;  /* 0x0001000c09007388 */ /* 0x0021e20000000800 */
[----:B------:R-:W-:-:S03]  /*6b60*/  FADD.FTZ R7, R7, R12 ;  /* 0x0000000c07077221 */ /* 0x000fc60000010000 */
[----:B--2---:R0:W-:Y:S01]  /*6b70*/  STS [R9+0x200], R14 ;  /* 0x0002000e09007388 */ /* 0x0041e20000000800 */
[----:B------:R-:W-:-:S03]  /*6b80*/  FADD.FTZ R7, R7, R14 ;  /* 0x0000000e07077221 */ /* 0x000fc60000010000 */
[----:B----4-:R0:W-:Y:S01]  /*6b90*/  STS [R9+0x300], R20 ;  /* 0x0003001409007388 */ /* 0x0101e20000000800 */
[----:B------:R-:W-:Y:S01]  /*6ba0*/  FADD.FTZ R7, R7, R20 ;  /* 0x0000001407077221 */ /* 0x000fe20000010000 */
[----:B------:R-:W-:Y:S06]  /*6bb0*/  @P0 BRA `(.L_x_3234) ;  /* 0x00000010007c0947 */ /* 0x000fec0003800000 */
[----:B0-----:R-:W-:Y:S01]  /*6bc0*/  MOV R10, R8 ;  /* 0x00000008000a7202 */ /* 0x001fe20000000f00 */
[----:B------:R-:W-:Y:S01]  /*6bd0*/  BSSY.RECONVERGENT B1, `(.L_x_3239) ;  /* 0x000006c000017945 */ /* 0x000fe20003800200 */
[----:B------:R-:W-:-:S03]  /*6be0*/  PLOP3.LUT P0, PT, PT, PT, PT, 0x80, 0x8 ;  /* 0x000000000008781c */ /* 0x000fc60003f0f070 */
[----:B------:R-:W-:-:S05]  /*6bf0*/  IMAD.IADD R8, R19, 0x1, -R10 ;  /* 0x0000000113087824 */ /* 0x000fca00078e0a0a */
[----:B------:R-:W-:Y:S02]  /*6c00*/  ISETP.GT.AND P1, PT, R8, 0x2ff, PT ;  /* 0x000002ff0800780c */ /* 0x000fe40003f24270 */
[----:B------:R-:W-:-:S11]  /*6c10*/  IADD3 R8, PT, PT, R9, 0x600, RZ ;  /* 0x0000060009087810 */ /* 0x000fd60007ffe0ff */
[----:B------:R-:W-:Y:S05]  /*6c20*/  @!P1 BRA `(.L_x_3240) ;  /* 0x0000000400989947 */ /* 0x000fea0003800000 */
[----:B------:R-:W-:Y:S01]  /*6c30*/  PLOP3.LUT P0, PT, PT, PT, PT, 0x8, 0x80 ;  /* 0x000000000080781c */ /* 0x000fe20003f0e170 */
[----:B------:R-:W-:-:S12]  /*6c40*/  VIADD R9, R19, 0xfffffd01 ;  /* 0xfffffd0113097836 */ /* 0x000fd80000000000 */
.L_x_3241:
        /* <DEDUP_REMOVED lines=9> */
[----:B------:R-:W5:Y:S04]  /*6ce0*/  LDS R31, [R8+0x500] ;  /* 0x00050000081f7984 */ /* 0x000f680000000800 */
[----:B---3--:R-:W3:Y:S04]  /*6cf0*/  LDS R33, [R8+0x600] ;  /* 0x0006000008217984 */ /* 0x008ee80000000800 */
[----:B------:R-:W3:Y:S04]  /*6d00*/  LDS R35, [R8+0x700] ;  /* 0x0007000008237984 */ /* 0x000ee80000000800 */
[----:B------:R-:W3:Y:S01]  /*6d10*/  LDS R37, [R8+0x800] ;  /* 0x0008000008257984 */ /* 0x000ee20000000800 */
        /* <DEDUP_REMOVED lines=13> */
[C---:B-----5:R-:W-:Y:S01]  /*6df0*/  FADD.FTZ R23, -R6.reuse, R23 ;  /* 0x0000001706177221 */ /* 0x060fe20000010100 */
[----:B------:R-:W-:Y:S01]  /*6e00*/  FMUL.FTZ R21, R21, 1.4426950216293334961 ;  /* 0x3fb8aa3b15157820 */ /* 0x000fe20000410000 */
[C---:B------:R-:W-:Y:S01]  /*6e10*/  FADD.FTZ R25, -R6.reuse, R25 ;  /* 0x0000001906197221 */ /* 0x040fe20000010100 */
[----:B------:R-:W5:Y:S01]  /*6e20*/  MUFU.EX2 R15, R15 ;  /* 0x0000000f000f7308 */ /* 0x000f620000000800 */
[----:B------:R-:W1:Y:S01]  /*6e30*/  LDS R47, [R8+0xd00] ;  /* 0x000d0000082f7984 */ /* 0x000e620000000800 */
[----:B------:R-:W-:Y:S01]  /*6e40*/  FMUL.FTZ R23, R23, 1.4426950216293334961 ;  /* 0x3fb8aa3b17177820 */ /* 0x000fe20000410000 */
[C---:B------:R-:W-:Y:S01]  /*6e50*/  FADD.FTZ R27, -R6.reuse, R27 ;  /* 0x0000001b061b7221 */ /* 0x040fe20000010100 */
[----:B------:R-:W5:Y:S01]  /*6e60*/  MUFU.EX2 R21, R21 ;  /* 0x0000001500157308 */ /* 0x000f620000000800 */
[----:B------:R-:W-:Y:S01]  /*6e70*/  FMUL.FTZ R25, R25, 1.4426950216293334961 ;  /* 0x3fb8aa3b19197820 */ /* 0x000fe20000410000 */
[----:B--2---:R-:W-:Y:S01]  /*6e80*/  FADD.FTZ R7, R11, R7 ;  /* 0x000000070b077221 */ /* 0x004fe20000010000 */
[C---:B------:R-:W-:Y:S01]  /*6e90*/  FADD.FTZ R31, -R6.reuse, R31 ;  /* 0x0000001f061f7221 */ /* 0x040fe20000010100 */
[----:B------:R-:W2:Y:S01]  /*6ea0*/  MUFU.EX2 R23, R23 ;  /* 0x0000001700177308 */ /* 0x000ea20000000800 */
[----:B------:R-:W-:Y:S01]  /*6eb0*/  FMUL.FTZ R27, R27, 1.4426950216293334961 ;  /* 0x3fb8aa3b1b1b7820 */ /* 0x000fe20000410000 */
[----:B----4-:R-:W-:Y:S01]  /*6ec0*/  FADD.FTZ R7, R7, R13 ;  /* 0x0000000d07077221 */ /* 0x010fe20000010000 */
[C---:B---3--:R-:W-:Y:S01]  /*6ed0*/  FADD.FTZ R33, -R6.reuse, R33 ;  /* 0x0000002106217221 */ /* 0x048fe20000010100 */
[----:B------:R-:W3:Y:S01]  /*6ee0*/  MUFU.EX2 R25, R25 ;  /* 0x0000001900197308 */ /* 0x000ee20000000800 */
[----:B------:R-:W-:Y:S01]  /*6ef0*/  FMUL.FTZ R31, R31, 1.4426950216293334961 ;  /* 0x3fb8aa3b1f1f7820 */ /* 0x000fe20000410000 */
[----:B-----5:R-:W-:Y:S01]  /*6f00*/  FADD.FTZ R7, R7, R15 ;  /* 0x0000000f07077221 */ /* 0x020fe20000010000 */
[C---:B------:R-:W-:Y:S01]  /*6f10*/  FADD.FTZ R35, -R6.reuse, R35 ;  /* 0x0000002306237221 */ /* 0x040fe20000010100 */
[----:B------:R-:W4:Y:S01]  /*6f20*/  MUFU.EX2 R27, R27 ;  /* 0x0000001b001b7308 */ /* 0x000f220000000800 */
[----:B------:R-:W-:Y:S01]  /*6f30*/  FMUL.FTZ R33, R33, 1.4426950216293334961 ;  /* 0x3fb8aa3b21217820 */ /* 0x000fe20000410000 */
[----:B------:R-:W-:Y:S01]  /*6f40*/  FADD.FTZ R7, R7, R21 ;  /* 0x0000001507077221 */ /* 0x000fe20000010000 */
[C---:B------:R-:W-:Y:S01]  /*6f50*/  FADD.FTZ R37, -R6.reuse, R37 ;  /* 0x0000002506257221 */ /* 0x040fe20000010100 */
[----:B------:R-:W5:Y:S01]  /*6f60*/  MUFU.EX2 R31, R31 ;  /* 0x0000001f001f7308 */ /* 0x000f620000000800 */
[----:B------:R-:W-:Y:S01]  /*6f70*/  FMUL.FTZ R35, R35, 1.4426950216293334961 ;  /* 0x3fb8aa3b23237820 */ /* 0x000fe20000410000 */
[----:B--2---:R-:W-:Y:S01]  /*6f80*/  FADD.FTZ R7, R7, R23 ;  /* 0x0000001707077221 */ /* 0x004fe20000010000 */
[C---:B0-----:R-:W-:Y:S01]  /*6f90*/  FADD.FTZ R39, -R6.reuse, R39 ;  /* 0x0000002706277221 */ /* 0x041fe20000010100 */
[----:B------:R-:W0:Y:S01]  /*6fa0*/  MUFU.EX2 R33, R33 ;  /* 0x0000002100217308 */ /* 0x000e220000000800 */
[----:B------:R-:W-:Y:S01]  /*6fb0*/  FMUL.FTZ R37, R37, 1.4426950216293334961 ;  /* 0x3fb8aa3b25257820 */ /* 0x000fe20000410000 */
[----:B---3--:R-:W-:Y:S01]  /*6fc0*/  FADD.FTZ R7, R7, R25 ;  /* 0x0000001907077221 */ /* 0x008fe20000010000 */
[C---:B-1----:R-:W-:Y:S01]  /*6fd0*/  FADD.FTZ R41, -R6.reuse, R41 ;  /* 0x0000002906297221 */ /* 0x042fe20000010100 */
[----:B------:R-:W1:Y:S01]  /*6fe0*/  MUFU.EX2 R35, R35 ;  /* 0x0000002300237308 */ /* 0x000e620000000800 */
[----:B------:R-:W-:Y:S01]  /*6ff0*/  FMUL.FTZ R39, R39, 1.4426950216293334961 ;  /* 0x3fb8aa3b27277820 */ /* 0x000fe20000410000 */
[----:B----4-:R-:W-:Y:S01]  /*7000*/  FADD.FTZ R7, R7, R27 ;  /* 0x0000001b07077221 */ /* 0x010fe20000010000 */
[----:B------:R-:W-:Y:S01]  /*7010*/  FMUL.FTZ R41, R41, 1.4426950216293334961 ;  /* 0x3fb8aa3b29297820 */ /* 0x000fe20000410000 */
[----:B------:R-:W2:Y:S01]  /*7020*/  MUFU.EX2 R37, R37 ;  /* 0x0000002500257308 */ /* 0x000ea20000000800 */
[C---:B------:R-:W-:Y:S01]  /*7030*/  FADD.FTZ R43, -R6.reuse, R43 ;  /* 0x0000002b062b7221 */ /* 0x040fe20000010100 */
[----:B-----5:R-:W-:Y:S01]  /*7040*/  FADD.FTZ R7, R7, R31 ;  /* 0x0000001f07077221 */ /* 0x020fe20000010000 */
[----:B------:R-:W-:Y:S01]  /*7050*/  STS [R8+-0x200], R11 ;  /* 0xfffe000b08007388 */ /* 0x000fe20000000800 */
[----:B------:R-:W3:Y:S01]  /*7060*/  MUFU.EX2 R39, R39 ;  /* 0x0000002700277308 */ /* 0x000ee20000000800 */
[C---:B------:R-:W-:Y:S01]  /*7070*/  FADD.FTZ R45, -R6.reuse, R45 ;  /* 0x0000002d062d7221 */ /* 0x040fe20000010100 */
        /* <DEDUP_REMOVED lines=33> */
.L_x_3240:
[----:B------:R-:W-:Y:S05]  /*7290*/  BSYNC.RECONVERGENT B1 ;  /* 0x0000000000017941 */ /* 0x000fea0003800200 */
.L_x_3239:
[----:B------:R-:W-:Y:S01]  /*72a0*/  IADD3 R9, PT, PT, -R10, R19, RZ ;  /* 0x000000130a097210 */ /* 0x000fe20007ffe1ff */
[----:B------:R-:W-:Y:S03]  /*72b0*/  BSSY.RECONVERGENT B1, `(.L_x_3242) ;  /* 0x0000036000017945 */ /* 0x000fe60003800200 */
[----:B------:R-:W-:-:S13]  /*72c0*/  ISETP.GT.AND P1, PT, R9, 0xff, PT ;  /* 0x000000ff0900780c */ /* 0x000fda0003f24270 */
[----:B------:R-:W-:Y:S05]  /*72d0*/  @!P1 BRA `(.L_x_3243) ;  /* 0x0000000000cc9947 */ /* 0x000fea0003800000 */
[----:B------:R-:W0:Y:S01]  /*72e0*/  LDS R9, [R8+-0x200] ;  /* 0xfffe000008097984 */ /* 0x000e220000000800 */
[----:B------:R-:W-:Y:S01]  /*72f0*/  PLOP3.LUT P0, PT, PT, PT, PT, 0x8, 0x80 ;  /* 0x000000000080781c */ /* 0x000fe20003f0e170 */
[----:B------:R-:W-:Y:S02]  /*7300*/  VIADD R10, R10, 0x200 ;  /* 0x000002000a0a7836 */ /* 0x000fe40000000000 */
[----:B------:R-:W1:Y:S04]  /*7310*/  LDS R11, [R8+-0x100] ;  /* 0xffff0000080b7984 */ /* 0x000e680000000800 */
[----:B------:R-:W2:Y:S04]  /*7320*/  LDS R13, [R8] ;  /* 0x00000000080d7984 */ /* 0x000ea80000000800 */
[----:B------:R-:W4:Y:S04]  /*7330*/  LDS R15, [R8+0x100] ;  /* 0x00010000080f7984 */ /* 0x000f280000000800 */
[----:B------:R-:W5:Y:S04]  /*7340*/  LDS R21, [R8+0x200] ;  /* 0x0002000008157984 */ /* 0x000f680000000800 */
[----:B------:R-:W3:Y:S04]  /*7350*/  LDS R23, [R8+0x300] ;  /* 0x0003000008177984 */ /* 0x000ee80000000800 */
[----:B------:R-:W3:Y:S04]  /*7360*/  LDS R25, [R8+0x400] ;  /* 0x0004000008197984 */ /* 0x000ee80000000800 */
[----:B------:R-:W3:Y:S01]  /*7370*/  LDS R27, [R8+0x500] ;  /* 0x00050000081b7984 */ /* 0x000ee20000000800 */
        /* <DEDUP_REMOVED lines=9> */
[C---:B-----5:R-:W-:Y:S01]  /*7410*/  FADD.FTZ R21, -R6.reuse, R21 ;  /* 0x0000001506157221 */ /* 0x060fe20000010100 */
[----:B------:R-:W-:Y:S02]  /*7420*/  FMUL.FTZ R15, R15, 1.4426950216293334961 ;  /* 0x3fb8aa3b0f0f7820 */ /* 0x000fe40000410000 */
[----:B------:R-:W2:Y:S01]  /*7430*/  MUFU.EX2 R13, R13 ;  /* 0x0000000d000d7308 */ /* 0x000ea20000000800 */
[----:B---3--:R-:W-:Y:S01]  /*7440*/  FADD.FTZ R23, -R6, R23 ;  /* 0x0000001706177221 */ /* 0x008fe20000010100 */
[----:B------:R-:W-:-:S02]  /*7450*/  FMUL.FTZ R21, R21, 1.4426950216293334961 ;  /* 0x3fb8aa3b15157820 */ /* 0x000fc40000410000 */
        /* <DEDUP_REMOVED lines=27> */
.L_x_3243:
[----:B------:R-:W-:Y:S05]  /*7610*/  BSYNC.RECONVERGENT B1 ;  /* 0x0000000000017941 */ /* 0x000fea0003800200 */
.L_x_3242:
        /* <DEDUP_REMOVED lines=27> */
.L_x_3235:
        /* <DEDUP_REMOVED lines=11> */
[----:B------:R-:W-:Y:S01]  /*7880*/  LEA.HI R7, R11, 0x1, RZ, 0x1a ;  /* 0x000000010b077811 */ /* 0x000fe200078fd0ff */
[--C-:B------:R-:W-:Y:S01]  /*7890*/  IMAD.MOV.U32 R10, RZ, RZ, R0.reuse ;  /* 0x000000ffff0a7224 */ /* 0x100fe200078e0000 */
[----:B------:R-:W-:Y:S02]  /*78a0*/  IADD3 R15, P1, P2, R8, UR6, R0 ;  /* 0x00000006080f7c10 */ /* 0x000fe4000fa3e000 */
[----:B------:R-:W-:Y:S02]  /*78b0*/  LEA R12, R13, R12, 0x18 ;  /* 0x0000000c0d0c7211 */ /* 0x000fe400078ec0ff */
[----:B------:R-:W-:Y:S01]  /*78c0*/  LOP3.LUT R8, R7, 0x3, RZ, 0xc0, !PT ;  /* 0x0000000307087812 */ /* 0x000fe200078ec0ff */
[----:B------:R-:W-:Y:S01]  /*78d0*/  HFMA2 R7, -RZ, RZ, 0, 0 ;  /* 0x00000000ff077431 */ /* 0x000fe200000001ff */
[----:B------:R-:W-:Y:S02]  /*78e0*/  LEA R11, R29, R12, 0x2 ;  /* 0x0000000c1d0b7211 */ /* 0x000fe400078e10ff */
[----:B------:R-:W-:Y:S01]  /*78f0*/  IADD3.X R9, PT, PT, R9, UR12, RZ, P1, P2 ;  /* 0x0000000c09097c10 */ /* 0x000fe20008fe44ff */
[----:B------:R-:W-:-:S07]  /*7900*/  IMAD.MOV R12, RZ, RZ, -R8 ;  /* 0x000000ffff0c7224 */ /* 0x000fce00078e0a08 */
.L_x_3246:
[----:B------:R-:W-:-:S06]  /*7910*/  MOV R8, R15 ;  /* 0x0000000f00087202 */ /* 0x000fcc0000000f00 */
[----:B------:R1:W2:Y:S01]  /*7920*/  LDG.E.U8 R8, desc[UR36][R8.64] ;  /* 0x0000002408087981 */ /* 0x0002a2000c1e1100 */
[----:B------:R-:W-:Y:S01]  /*7930*/  IMAD.MOV.U32 R14, RZ, RZ, RZ ;  /* 0x000000ffff0e7224 */ /* 0x000fe200078e00ff */
[----:B------:R-:W-:Y:S01]  /*7940*/  IADD3 R12, PT, PT, R12, 0x1, RZ ;  /* 0x000000010c0c7810 */ /* 0x000fe20007ffe0ff */
[----:B------:R-:W-:Y:S01]  /*7950*/  VIADD R10, R10, 0x40 ;  /* 0x000000400a0a7836 */ /* 0x000fe20000000000 */
[----:B------:R-:W-:-:S04]  /*7960*/  IADD3 R15, P2, PT, R15, 0x40, RZ ;  /* 0x000000400f0f7810 */ /* 0x000fc80007f5e0ff */
[----:B-1----:R-:W-:Y:S02]  /*7970*/  IADD3.X R9, PT, PT, RZ, R9, RZ, P2, !PT ;  /* 0x00000009ff097210 */ /* 0x002fe400017fe4ff */
        /* <DEDUP_REMOVED lines=8> */
[----:B0-----:R-:W-:-:S10]  /*7a00*/  VIADD R11, R11, 0x100 ;  /* 0x000001000b0b7836 */ /* 0x001fd40000000000 */
[----:B------:R-:W-:Y:S05]  /*7a10*/  @P1 BRA `(.L_x_3246) ;  /* 0xfffffffc00bc1947 */ /* 0x000fea000383ffff */
.L_x_3245:
[----:B------:R-:W-:Y:S05]  /*7a20*/  BSYNC.RECONVERGENT B1 ;  /* 0x0000000000017941 */ /* 0x000fea0003800200 */
.L_x_3244:
[----:B------:R-:W-:Y:S05]  /*7a30*/  @!P0 BRA `(.L_x_3234) ;  /* 0x0000000000dc8947 */ /* 0x000fea0003800000 */
[----:B------:R-:W1:Y:S01]  /*7a40*/  S2R R12, SR_CgaCtaId ;  /* 0x00000000000c7919 */ /* 0x000e620000008800 */
[----:B------:R-:W2:Y:S01]  /*7a50*/  LDC.64 R14, c[0x0][0x420] ;  /* 0x00010800ff0e7b82 */ /* 0x000ea20000000a00 */
[----:B------:R-:W-:Y:S02]  /*7a60*/  MOV R8, 0x400 ;  /* 0x0000040000087802 */ /* 0x000fe40000000f00 */
[----:B------:R-:W-:-:S03]  /*7a70*/  SHF.L.U32 R9, R28, 0x2, RZ ;  /* 0x000000021c097819 */ /* 0x000fc600000006ff */
[----:B------:R-:W-:Y:S01]  /*7a80*/  VIADD R11, R8, 0x210 ;  /* 0x00000210080b7836 */ /* 0x000fe20000000000 */
[----:B------:R-:W-:Y:S02]  /*7a90*/  LEA R8, R10, -R9, 0x2 ;  /* 0x800000090a087211 */ /* 0x000fe400078e10ff */
[----:B--2---:R-:W-:-:S04]  /*7aa0*/  IADD3 R13, P0, P1, R14, UR6, R10 ;  /* 0x000000060e0d7c10 */ /* 0x004fc8000f91e00a */
[----:B------:R-:W-:Y:S02]  /*7ab0*/  IADD3 R13, P2, PT, R13, 0x80, RZ ;  /* 0x000000800d0d7810 */ /* 0x000fe40007f5e0ff */
[----:B------:R-:W-:Y:S02]  /*7ac0*/  IADD3.X R9, PT, PT, R15, UR12, RZ, P0, P1 ;  /* 0x0000000c0f097c10 */ /* 0x000fe400087e24ff */
[----:B-1----:R-:W-:-:S03]  /*7ad0*/  LEA R11, R12, R11, 0x18 ;  /* 0x0000000b0c0b7211 */ /* 0x002fc600078ec0ff */
[----:B------:R-:W-:Y:S01]  /*7ae0*/  IMAD.X R9, RZ, RZ, R9, P2 ;  /* 0x000000ffff097224 */ /* 0x000fe200010e0609 */
[----:B------:R-:W-:-:S07]  /*7af0*/  IADD3 R11, PT, PT, R8, 0x200, R11 ;  /* 0x00000200080b7810 */ /* 0x000fce0007ffe00b */
.L_x_3247:
[----:B------:R-:W-:-:S05]  /*7b00*/  MOV R8, R13 ;  /* 0x0000000d00087202 */ /* 0x000fca0000000f00 */
[----:B------:R-:W2:Y:S04]  /*7b10*/  LDG.E.U8 R15, desc[UR36][R8.64+-0x80] ;  /* 0xffff8024080f7981 */ /* 0x000ea8000c1e1100 */
[----:B------:R-:W4:Y:S04]  /*7b20*/  LDG.E.U8 R12, desc[UR36][R8.64+-0x40] ;  /* 0xffffc024080c7981 */ /* 0x000f28000c1e1100 */
[----:B------:R-:W5:Y:S04]  /*7b30*/  LDG.E.U8 R13, desc[UR36][R8.64] ;  /* 0x00000024080d7981 */ /* 0x000f68000c1e1100 */
[----:B------:R-:W3:Y:S01]  /*7b40*/  LDG.E.U8 R14, desc[UR36][R8.64+0x40] ;  /* 0x00004024080e7981 */ /* 0x000ee2000c1e1100 */
[----:B------:R-:W-:Y:S01]  /*7b50*/  IMAD.MOV.U32 R20, RZ, RZ, RZ ;  /* 0x000000ffff147224 */ /* 0x000fe200078e00ff */
[----:B------:R-:W-:Y:S01]  /*7b60*/  MOV R22, RZ ;  /* 0x000000ff00167202 */ /* 0x000fe20000000f00 */
[----:B------:R-:W-:Y:S01]  /*7b70*/  VIADD R10, R10, 0x100 ;  /* 0x000001000a0a7836 */ /* 0x000fe20000000000 */
[----:B--2---:R-:W-:-:S02]  /*7b80*/  ISETP.NE.AND P0, PT, R15, RZ, PT ;  /* 0x000000ff0f00720c */ /* 0x004fc40003f05270 */
[----:B----4-:R-:W-:Y:S01]  /*7b90*/  ISETP.NE.AND P1, PT, R12, RZ, PT ;  /* 0x000000ff0c00720c */ /* 0x010fe20003f25270 */
[----:B------:R-:W-:Y:S01]  /*7ba0*/  IMAD.MOV.U32 R12, RZ, RZ, RZ ;  /* 0x000000ffff0c7224 */ /* 0x000fe200078e00ff */
[----:B-----5:R-:W-:Y:S02]  /*7bb0*/  ISETP.NE.AND P2, PT, R13, RZ, PT ;  /* 0x000000ff0d00720c */ /* 0x020fe40003f45270 */
[----:B---3--:R-:W-:-:S07]  /*7bc0*/  ISETP.NE.AND P3, PT, R14, RZ, PT ;  /* 0x000000ff0e00720c */ /* 0x008fce0003f65270 */
[----:B------:R-:W0:Y:S01]  /*7bd0*/  @!P0 LDS R13, [R11+-0x200] ;  /* 0xfffe00000b0d8984 */ /* 0x000e220000000800 */
[----:B------:R-:W-:-:S03]  /*7be0*/  HFMA2 R14, -RZ, RZ, 0, 0 ;  /* 0x00000000ff0e7431 */ /* 0x000fc600000001ff */
        /* <DEDUP_REMOVED lines=9> */
[----:B------:R-:W-:Y:S01]  /*7c80*/  ISETP.GT.AND P0, PT, R10, R19, PT ;  /* 0x000000130a00720c */ /* 0x000fe20003f04270 */
        /* <DEDUP_REMOVED lines=18> */
.L_x_3234:
[----:B------:R-:W-:Y:S05]  /*7db0*/  BSYNC.RECONVERGENT B0 ;  /* 0x0000000000007941 */ /* 0x000fea0003800200 */
.L_x_3233:
[----:B0-----:R-:W0:Y:S01]  /*7dc0*/  SHFL.BFLY PT, R6, R7, 0x10, 0x1f ;  /* 0x0e001f0007067f89 */ /* 0x001e2200000e0000 */
[C---:B------:R-:W-:Y:S01]  /*7dd0*/  ISETP.NE.AND P0, PT, R3.reuse, RZ, PT ;  /* 0x000000ff0300720c */ /* 0x040fe20003f05270 */
[----:B------:R-:W1:Y:S01]  /*7de0*/  LDCU UR4, c[0x0][0x40c] ;  /* 0x00008180ff0477ac */ /* 0x000e620008000800 */
[----:B------:R-:W-:Y:S01]  /*7df0*/  SHF.R.U32.HI R47, RZ, 0x5, R29 ;  /* 0x00000005ff2f7819 */ /* 0x000fe2000001161d */
[----:B------:R-:W3:Y:S01]  /*7e00*/  S2R R31, SR_CTAID.X ;  /* 0x00000000001f7919 */ /* 0x000ee20000002500 */
[----:B------:R-:W-:Y:S01]  /*7e10*/  ISETP.GT.U32.AND P1, PT, R3, 0x1, PT ;  /* 0x000000010300780c */ /* 0x000fe20003f24070 */
[----:B------:R-:W1:Y:S01]  /*7e20*/  LDCU UR5, c[0x0][0x3f4] ;  /* 0x00007e80ff0577ac */ /* 0x000e620008000800 */
[----:B------:R-:W2:Y:S07]  /*7e30*/  LDCU.U8 UR8, c[0x0][0x48c] ;  /* 0x00009180ff0877ac */ /* 0x000eae0008000000 */
[----:B------:R-:W-:Y:S01]  /*7e40*/  @!P0 LEA R3, R47, R4, 0x2 ;  /* 0x000000042f038211 */ /* 0x000fe200078e10ff */
[----:B0-----:R-:W-:Y:S01]  /*7e50*/  FADD.FTZ R6, R6, R7 ;  /* 0x0000000706067221 */ /* 0x001fe20000010000 */
[----:B-1----:R-:W-:-:S04]  /*7e60*/  UISETP.LT.AND UP0, UPT, UR5, UR4, UPT ;  /* 0x000000040500728c */ /* 0x002fc8000bf01270 */
[----:B------:R-:W0:Y:S01]  /*7e70*/  SHFL.BFLY PT, R9, R6, 0x8, 0x1f ;  /* 0x0d001f0006097f89 */ /* 0x000e2200000e0000 */
[----:B------:R-:W-:-:S04]  /*7e80*/  USEL UR4, UR5, UR4, UP0 ;  /* 0x0000000405047287 */ /* 0x000fc80008000000 */
[----:B------:R-:W-:-:S04]  /*7e90*/  UIADD3 UR4, UPT, UPT, UR4, 0x4, URZ ;  /* 0x0000000404047890 */ /* 0x000fc8000fffe0ff */
[----:B------:R-:W-:-:S04]  /*7ea0*/  USHF.R.S32.HI UR5, URZ, 0x1f, UR4 ;  /* 0x0000001fff057899 */ /* 0x000fc80008011404 */
[----:B------:R-:W-:-:S04]  /*7eb0*/  ULEA.HI UR5, UR5, UR4, URZ, 0x2 ;  /* 0x0000000405057291 */ /* 0x000fc8000f8f10ff */
[----:B------:R-:W-:-:S04]  /*7ec0*/  USHF.L.U32 UR5, UR5, 0x2, URZ ;  /* 0x0000000205057899 */ /* 0x000fc800080006ff */
[----:B------:R-:W-:Y:S01]  /*7ed0*/  ULOP3.LUT UR5, UR5, 0xfffffff0, URZ, 0xc0, !UPT ;  /* 0xfffffff005057892 */ /* 0x000fe2000f8ec0ff */
[----:B0-----:R-:W-:Y:S02]  /*7ee0*/  FADD.FTZ R9, R6, R9 ;  /* 0x0000000906097221 */ /* 0x001fe40000010000 */
[----:B------:R-:W3:Y:S03]  /*7ef0*/  LDC R6, c[0x0][0x3f8] ;  /* 0x0000fe00ff067b82 */ /* 0x000ee60000000800 */
[----:B------:R-:W0:Y:S01]  /*7f00*/  SHFL.BFLY PT, R8, R9, 0x4, 0x1f ;  /* 0x0c801f0009087f89 */ /* 0x000e2200000e0000 */
[----:B---3--:R-:W-:Y:S02]  /*7f10*/  IMAD R35, R6, UR7, R31 ;  /* 0x0000000706237c24 */ /* 0x008fe4000f8e021f */
        /* <DEDUP_REMOVED lines=8> */
[----:B------:R0:W1:Y:S01]  /*7fa0*/  @!P1 LDS R10, [R2+0x8] ;  /* 0x00000800020a9984 */ /* 0x0000620000000800 */
[----:B------:R-:W-:Y:S02]  /*7fb0*/  ISETP.GT.AND P1, PT, R0, R19, PT ;  /* 0x000000130000720c */ /* 0x000fe40003f24270 */
[----:B0-----:R-:W-:Y:S01]  /*7fc0*/  CS2R R2, SRZ ;  /* 0x0000000000027805 */ /* 0x001fe2000001ff00 */
[----:B-1----:R-:W0:Y:S02]  /*7fd0*/  SHFL.BFLY PT, R7, R10, 0x1, 0x1f ;  /* 0x0c201f000a077f89 */ /* 0x002e2400000e0000 */
[----:B0-----:R-:W-:-:S06]  /*7fe0*/  FADD.FTZ R7, R7, R10 ;  /* 0x0000000a07077221 */ /* 0x001fcc0000010000 */
[----:B------:R-:W0:Y:S02]  /*7ff0*/  SHFL.IDX PT, R7, R7, RZ, 0x1f ;  /* 0x00001fff07077589 */ /* 0x000e2400000e0000 */
[----:B0-----:R-:W-:-:S04]  /*8000*/  FADD.FTZ R4, R7, 9.9999999747524270788e-07 ;  /* 0x358637bd07047421 */ /* 0x001fc80000010000 */
[----:B------:R0:W1:Y:S01]  /*8010*/  MUFU.RCP R13, R4 ;  /* 0x00000004000d7308 */ /* 0x0000620000001000 */
[----:B------:R-:W-:Y:S05]  /*8020*/  @!P0 BRA `(.L_x_3248) ;  /* 0x0000000000188947 */ /* 0x000fea0003800000 */
[----:B------:R-:W2:Y:S08]  /*8030*/  LDC R2, c[0x0][0x488] ;  /* 0x00012200ff027b82 */ /* 0x000eb00000000800 */
[----:B------:R-:W2:Y:S08]  /*8040*/  LDC R3, c[0x0][0x40c] ;  /* 0x00010300ff037b82 */ /* 0x000eb00000000800 */
[----:B------:R-:W3:Y:S01]  /*8050*/  LDC R7, c[0x0][0x3f4] ;  /* 0x0000fd00ff077b82 */ /* 0x000ee20000000800 */
[----:B--2---:R-:W-:-:S04]  /*8060*/  IMAD R2, R35, R2, R3 ;  /* 0x0000000223027224 */ /* 0x004fc800078e0203 */
[----:B---3--:R-:W-:-:S05]  /*8070*/  IMAD R2, R2, R7, RZ ;  /* 0x0000000702027224 */ /* 0x008fca00078e02ff */
[----:B------:R-:W-:-:S07]  /*8080*/  SHF.R.S32.HI R3, RZ, 0x1f, R2 ;  /* 0x0000001fff037819 */ /* 0x000fce0000011402 */
.L_x_3248:
[----:B------:R-:W-:Y:S04]  /*8090*/  BSSY.RECONVERGENT B0, `(.L_x_3249) ;  /* 0x0000061000007945 */ /* 0x000fe80003800200 */
        /* <DEDUP_REMOVED lines=13> */
[----:B------:R-:W-:Y:S02]  /*8170*/  UMOV UR4, 0x400 ;  /* 0x0000040000047882 */ /* 0x000fe40000000000 */
[C---:B------:R-:W-:Y:S01]  /*8180*/  IMAD.SHL.U32 R5, R4.reuse, 0x40, RZ ;  /* 0x0000004004057824 */ /* 0x040fe200078e00ff */
[----:B------:R-:W-:Y:S01]  /*8190*/  UIADD3 UR4, UPT, UPT, UR4, 0x210, URZ ;  /* 0x0000021004047890 */ /* 0x000fe2000fffe0ff */
[----:B------:R-:W-:Y:S02]  /*81a0*/  IADD3.X R11, PT, PT, RZ, R3, RZ, P2, !PT ;  /* 0x00000003ff0b7210 */ /* 0x000fe400017fe4ff */
[----:B------:R-:W-:-:S02]  /*81b0*/  LOP3.LUT R4, R4, 0x3, RZ, 0xc0, !PT ;  /* 0x0000000304047812 */ /* 0x000fc400078ec0ff */
[----:B------:R-:W-:Y:S02]  /*81c0*/  LOP3.LUT R7, R5, 0xc0, RZ, 0xc0, !PT ;  /* 0x000000c005077812 */ /* 0x000fe400078ec0ff */
[----:B------:R-:W-:Y:S02]  /*81d0*/  LEA R5, R29, UR5, 0x1 ;  /* 0x000000051d057c11 */ /* 0x000fe4000f8e08ff */
[----:B------:R-:W-:Y:S01]  /*81e0*/  IADD3 R8, PT, PT, -R4, RZ, RZ ;  /* 0x000000ff04087210 */ /* 0x000fe20007ffe1ff */
[----:B------:R-:W-:Y:S01]  /*81f0*/  IMAD.IADD R0, R0, 0x1, R7 ;  /* 0x0000000100007824 */ /* 0x000fe200078e0207 */
[----:B--2---:R-:W-:-:S04]  /*8200*/  LEA R9, P2, R10, UR10, 0x2 ;  /* 0x0000000a0a097c11 */ /* 0x004fc8000f8410ff */
[----:B------:R-:W-:Y:S01]  /*8210*/  LEA.HI.X R10, R10, UR11, R11, 0x2, P2 ;  /* 0x0000000b0a0a7c11 */ /* 0x000fe200090f140b */
[----:B0-----:R-:W-:-:S06]  /*8220*/  ULEA UR4, UR7, UR4, 0x18 ;  /* 0x0000000407047291 */ /* 0x001fcc000f8ec0ff */
[----:B------:R-:W-:Y:S01]  /*8230*/  VIADD R6, R5, UR4 ;  /* 0x0000000405067c36 */ /* 0x000fe20008000000 */
[----:B------:R-:W-:-:S07]  /*8240*/  LEA R7, R29, UR4, 0x2 ;  /* 0x000000041d077c11 */ /* 0x000fce000f8e10ff */
.L_x_3253:
        /* <DEDUP_REMOVED lines=15> */
.L_x_3252:
[----:B------:R-:W-:Y:S05]  /*8340*/  BSYNC.RECONVERGENT B1 ;  /* 0x0000000000017941 */ /* 0x000fea0003800200 */
.L_x_3251:
[----:B------:R-:W-:Y:S05]  /*8350*/  @!P1 BRA `(.L_x_3250) ;  /* 0x0000000000d09947 */ /* 0x000fea0003800000 */
[----:B--2---:R-:W0:Y:S01]  /*8360*/  S2R R5, SR_CgaCtaId ;  /* 0x0000000000057919 */ /* 0x004e220000008800 */
[----:B------:R-:W2:Y:S01]  /*8370*/  LDCU.64 UR10, c[0x0][0x480] ;  /* 0x00009000ff0a77ac */ /* 0x000ea20008000a00 */
[----:B------:R-:W-:Y:S02]  /*8380*/  MOV R4, 0x400 ;  /* 0x0000040000047802 */ /* 0x000fe40000000f00 */
[----:B------:R-:W-:Y:S01]  /*8390*/  IADD3 R8, P0, PT, R0, R2, RZ ;  /* 0x0000000200087210 */ /* 0x000fe20007f1e0ff */
[----:B------:R-:W-:Y:S01]  /*83a0*/  UISETP.NE.AND UP0, UPT, UR8, URZ, UPT ;  /* 0x000000ff0800728c */ /* 0x000fe2000bf05270 */
[----:B------:R-:W-:Y:S02]  /*83b0*/  IADD3 R4, PT, PT, R4, 0x210, RZ ;  /* 0x0000021004047810 */ /* 0x000fe40007ffe0ff */
[----:B------:R-:W-:Y:S01]  /*83c0*/  ISETP.NE.AND P1, PT, RZ, UR8, PT ;  /* 0x00000008ff007c0c */ /* 0x000fe2000bf25270 */
[----:B------:R-:W-:Y:S01]  /*83d0*/  IMAD.X R9, RZ, RZ, R3, P0 ;  /* 0x000000ffff097224 */ /* 0x000fe200000e0603 */
[----:B------:R-:W-:-:S02]  /*83e0*/  LEA R3, R0, UR5, 0x1 ;  /* 0x0000000500037c11 */ /* 0x000fc4000f8e08ff */
[----:B------:R-:W-:-:S03]  /*83f0*/  PLOP3.LUT P0, PT, PT, PT, UP0, 0x80, 0x8 ;  /* 0x000000000008781c */ /* 0x000fc60003f0f008 */
[----:B------:R-:W-:Y:S01]  /*8400*/  IMAD R3, R28, -0x2, R3 ;  /* 0xfffffffe1c037824 */ /* 0x000fe200078e0203 */
[----:B--2---:R-:W-:-:S04]  /*8410*/  LEA R7, P3, R8, UR10, 0x2 ;  /* 0x0000000a08077c11 */ /* 0x004fc8000f8610ff */
[----:B------:R-:W-:Y:S02]  /*8420*/  IADD3 R7, P2, PT, R7, 0x200, RZ ;  /* 0x0000020007077810 */ /* 0x000fe40007f5e0ff */
[----:B------:R-:W-:-:S04]  /*8430*/  LEA.HI.X R8, R8, UR11, R9, 0x2, P3 ;  /* 0x0000000b08087c11 */ /* 0x000fc800098f1409 */
[----:B------:R-:W-:Y:S02]  /*8440*/  IADD3.X R8, PT, PT, RZ, R8, RZ, P2, !PT ;  /* 0x00000008ff087210 */ /* 0x000fe400017fe4ff */
[----:B0-----:R-:W-:Y:S02]  /*8450*/  LEA R6, R5, R4, 0x18 ;  /* 0x0000000405067211 */ /* 0x001fe400078ec0ff */
[----:B------:R-:W-:-:S05]  /*8460*/  SHF.L.U32 R5, R28, 0x2, RZ ;  /* 0x000000021c057819 */ /* 0x000fca00000006ff */
[----:B------:R-:W-:Y:S01]  /*8470*/  IMAD R2, R0, 0x4, -R5 ;  /* 0x0000000400027824 */ /* 0x000fe200078e0a05 */
[----:B------:R-:W-:-:S04]  /*8480*/  IADD3 R5, PT, PT, R3, 0x100, R6 ;  /* 0x0000010003057810 */ /* 0x000fc80007ffe006 */
[----:B------:R-:W-:-:S07]  /*8490*/  IADD3 R4, PT, PT, R2, 0x200, R6 ;  /* 0x0000020002047810 */ /* 0x000fce0007ffe006 */
.L_x_3254:
[----:B------:R-:W1:Y:S01]  /*84a0*/  LDS R2, [R4+-0x200] ;  /* 0xfffe000004027984 */ /* 0x000e620000000800 */
[----:B------:R-:W-:-:S05]  /*84b0*/  VIADD R0, R0, 0x100 ;  /* 0x0000010000007836 */ /* 0x000fca0000000000 */
[----:B------:R-:W-:Y:S01]  /*84c0*/  ISETP.GT.AND P2, PT, R0, R19, PT ;  /* 0x000000130000720c */ /* 0x000fe20003f44270 */
[----:B-1----:R-:W-:-:S05]  /*84d0*/  FMUL.FTZ R9, R2, R13 ;  /* 0x0000000d02097220 */ /* 0x002fca0000410000 */
        /* <DEDUP_REMOVED lines=28> */
.L_x_3250:
[----:B------:R-:W-:Y:S05]  /*86a0*/  BSYNC.RECONVERGENT B0 ;  /* 0x0000000000007941 */ /* 0x000fea0003800200 */
.L_x_3249:
[----:B------:R-:W3:Y:S01]  /*86b0*/  LDCU.64 UR8, c[0x0][0x3b0] ;  /* 0x00007600ff0877ac */ /* 0x000ee20008000a00 */
[----:B------:R-:W-:Y:S02]  /*86c0*/  LEA.HI R0, R19, R19, RZ, 0x1 ;  /* 0x0000001313007211 */ /* 0x000fe400078f08ff */
[----:B------:R-:W-:Y:S02]  /*86d0*/  CS2R R6, SRZ ;  /* 0x0000000000067805 */ /* 0x000fe4000001ff00 */
[----:B0-2---:R-:W-:Y:S01]  /*86e0*/  CS2R R4, SRZ ;  /* 0x0000000000047805 */ /* 0x005fe2000001ff00 */
[----:B------:R-:W0:Y:S01]  /*86f0*/  LDCU UR4, c[0x0][0x3f4] ;  /* 0x00007e80ff0477ac */ /* 0x000e220008000800 */
[----:B------:R-:W-:-:S05]  /*8700*/  LOP3.LUT R0, R0, 0xfffffffe, RZ, 0xc0, !PT ;  /* 0xfffffffe00007812 */ /* 0x000fca00078ec0ff */
[----:B------:R-:W-:Y:S01]  /*8710*/  IMAD.IADD R40, R19, 0x1, -R0 ;  /* 0x0000000113287824 */ /* 0x000fe200078e0a00 */
[----:B------:R-:W-:Y:S01]  /*8720*/  SHF.L.U32 R0, R29, 0x3, RZ ;  /* 0x000000031d007819 */ /* 0x000fe200000006ff */
[----:B------:R-:W2:Y:S03]  /*8730*/  S2R R33, SR_CgaCtaId ;  /* 0x0000000000217919 */ /* 0x000ea60000008800 */
[----:B------:R-:W-:Y:S02]  /*8740*/  LOP3.LUT R0, R0, 0xf8, RZ, 0xc0, !PT ;  /* 0x000000f800007812 */ /* 0x000fe400078ec0ff */
[----:B---3--:R-:W-:-:S04]  /*8750*/  ISETP.NE.U32.AND P0, PT, RZ, UR8, PT ;  /* 0x00000008ff007c0c */ /* 0x008fc8000bf05070 */
[----:B------:R-:W-:Y:S01]  /*8760*/  ISETP.NE.AND.EX P0, PT, RZ, UR9, PT, P0 ;  /* 0x00000009ff007c0c */ /* 0x000fe2000bf05300 */
[----:B------:R-:W-:Y:S01]  /*8770*/  IMAD.IADD R42, R28, 0x1, R47 ;  /* 0x000000011c2a7824 */ /* 0x000fe200078e022f */
[----:B0-----:R-:W-:Y:S01]  /*8780*/  MOV R41, UR4 ;  /* 0x0000000400297c02 */ /* 0x001fe20008000f00 */
[----:B------:R-:W0:Y:S01]  /*8790*/  LDCU.64 UR8, c[0x0][0x3c8] ;  /* 0x00007900ff0877ac */ /* 0x000e220008000a00 */
[----:B------:R-:W-:-:S13]  /*87a0*/  ISETP.NE.OR P0, PT, R47, R40, !P0 ;  /* 0x000000282f00720c */ /* 0x000fda0004705670 */
[----:B------:R-:W3:Y:S01]  /*87b0*/  @!P0 LDC.64 R8, c[0x0][0x3b0] ;  /* 0x0000ec00ff088b82 */ /* 0x000ee20000000a00 */
[----:B------:R-:W-:Y:S01]  /*87c0*/  @!P0 IMAD R3, R31, 0x100, R0 ;  /* 0x000001001f038824 */ /* 0x000fe200078e0200 */
[----:B------:R-:W-:-:S05]  /*87d0*/  MOV R10, 0x400 ;  /* 0x00000400000a7802 */ /* 0x000fca0000000f00 */
[----:B------:R-:W-:Y:S02]  /*87e0*/  VIADD R10, R10, 0x210 ;  /* 0x000002100a0a7836 */ /* 0x000fe40000000000 */
[----:B---3--:R-:W-:Y:S02]  /*87f0*/  @!P0 IMAD.WIDE.U32 R8, R3, 0x2, R8 ;  /* 0x0000000203088825 */ /* 0x008fe400078e0008 */
[----:B------:R-:W3:Y:S03]  /*8800*/  LDC.64 R2, c[0x0][0x3c0] ;  /* 0x0000f000ff027b82 */ /* 0x000ee60000000a00 */
[----:B------:R4:W5:Y:S01]  /*8810*/  @!P0 LDG.E.128 R4, desc[UR36][R8.64] ;  /* 0x0000002408048981 */ /* 0x000962000c1e1d00 */
[----:B------:R-:W-:Y:S01]  /*8820*/  IMAD R11, R62, R41, R0 ;  /* 0x000000293e0b7224 */ /* 0x000fe200078e0200 */
[----:B--2---:R-:W-:Y:S01]  /*8830*/  LEA R33, R33, R10, 0x18 ;  /* 0x0000000a21217211 */ /* 0x004fe200078ec0ff */
[----:B------:R-:W-:Y:S01]  /*8840*/  BSSY.RECONVERGENT B0, `(.L_x_3255) ;  /* 0x00000ed000007945 */ /* 0x000fe20003800200 */
[----:B------:R-:W-:Y:S01]  /*8850*/  HFMA2 R30, -RZ, RZ, 0, 0 ;  /* 0x00000000ff1e7431 */ /* 0x000fe200000001ff */
[----:B------:R-:W-:Y:S01]  /*8860*/  SHF.L.U32 R35, R35, 0x8, RZ ;  /* 0x0000000823237819 */ /* 0x000fe200000006ff */
[----:B------:R-:W-:-:S02]  /*8870*/  HFMA2 R43, -RZ, RZ, 0, 0 ;  /* 0x00000000ff2b7431 */ /* 0x000fc400000001ff */
[----:B------:R-:W-:Y:S01]  /*8880*/  IMAD.MOV.U32 R37, RZ, RZ, RZ ;  /* 0x000000ffff257224 */ /* 0x000fe200078e00ff */
[----:B------:R-:W-:Y:S02]  /*8890*/  MOV R32, RZ ;  /* 0x000000ff00207202 */ /* 0x000fe40000000f00 */
[----:B------:R-:W-:Y:S02]  /*88a0*/  CS2R R38, SRZ ;  /* 0x0000000000267805 */ /* 0x000fe4000001ff00 */
[----:B----4-:R-:W-:Y:S01]  /*88b0*/  VIMNMX R9, PT, PT, R19, R41, PT ;  /* 0x0000002913097248 */ /* 0x010fe20003fe0100 */
[----:B------:R-:W-:Y:S01]  /*88c0*/  IMAD.MOV.U32 R34, RZ, RZ, RZ ;  /* 0x000000ffff227224 */ /* 0x000fe200078e00ff */
[----:B------:R-:W-:Y:S01]  /*88d0*/  IADD3 R36, PT, PT, R33, UR5, RZ ;  /* 0x0000000521247c10 */ /* 0x000fe2000fffe0ff */
[----:B------:R-:W-:Y:S01]  /*88e0*/  IMAD.MOV.U32 R45, RZ, RZ, RZ ;  /* 0x000000ffff2d7224 */ /* 0x000fe200078e00ff */
[----:B------:R-:W-:Y:S01]  /*88f0*/  BAR.SYNC.DEFER_BLOCKING 0x0 ;  /* 0x0000000000007b1d */ /* 0x000fe20000010000 */
[----:B------:R-:W-:Y:S01]  /*8900*/  ISETP.GE.AND P0, PT, R42, R9, PT ;  /* 0x000000092a00720c */ /* 0x000fe20003f06270 */
[----:B---3--:R-:W-:-:S12]  /*8910*/  IMAD.WIDE R2, R11, 0x2, R2 ;  /* 0x000000020b027825 */ /* 0x008fd800078e0202 */
[----:B0-----:R-:W-:Y:S05]  /*8920*/  @P0 BRA `(.L_x_3256) ;  /* 0x0000000c00780947 */ /* 0x001fea0003800000 */
[----:B------:R-:W-:Y:S01]  /*8930*/  VIADDMNMX R46, R42, 0x2, R9, !PT ;  /* 0x000000022a2e7846 */ /* 0x000fe20007800109 */
[----:B------:R-:W0:Y:S01]  /*8940*/  LDCU UR4, c[0x0][0x3f8] ;  /* 0x00007f00ff0477ac */ /* 0x000e220008000800 */
[----:B------:R-:W-:Y:S01]  /*8950*/  LOP3.LUT R8, RZ, R28, RZ, 0x33, !PT ;  /* 0x0000001cff087212 */ /* 0x000fe200078e33ff */
[----:B------:R-:W-:Y:S01]  /*8960*/  BSSY.RECONVERGENT B1, `(.L_x_3257) ;  /* 0x000007e000017945 */ /* 0x000fe20003800200 */
[----:B------:R-:W-:Y:S01]  /*8970*/  IMAD.MOV.U32 R45, RZ, RZ, RZ ;  /* 0x000000ffff2d7224 */ /* 0x000fe200078e00ff */
[----:B------:R-:W-:Y:S02]  /*8980*/  MOV R49, R42 ;  /* 0x0000002a00317202 */ /* 0x000fe40000000f00 */
[----:B------:R-:W-:Y:S02]  /*8990*/  CS2R R38, SRZ ;  /* 0x0000000000267805 */ /* 0x000fe4000001ff00 */
[----:B------:R-:W-:Y:S01]  /*89a0*/  IADD3 R46, PT, PT, -R47, R46, R8 ;  /* 0x0000002e2f2e7210 */ /* 0x000fe20007ffe108 */
[----:B------:R-:W-:Y:S01]  /*89b0*/  IMAD.MOV.U32 R43, RZ, RZ, RZ ;  /* 0x000000ffff2b7224 */ /* 0x000fe200078e00ff */
[----:B------:R-:W-:Y:S01]  /*89c0*/  MOV R34, RZ ;  /* 0x000000ff00227202 */ /* 0x000fe20000000f00 */
[----:B------:R-:W-:Y:S01]  /*89d0*/  IMAD.MOV.U32 R32, RZ, RZ, RZ ;  /* 0x000000ffff207224 */ /* 0x000fe200078e00ff */
[C---:B------:R-:W-:Y:S01]  /*89e0*/  ISETP.GE.U32.AND P0, PT, R46.reuse, 0x6, PT ;  /* 0x000000062e00780c */ /* 0x040fe20003f06070 */
[----:B------:R-:W-:Y:S01]  /*89f0*/  IMAD.MOV.U32 R30, RZ, RZ, RZ ;  /* 0x000000ffff1e7224 */ /* 0x000fe200078e00ff */
[----:B------:R-:W-:-:S02]  /*8a00*/  LEA.HI R51, R46, 0x1, RZ, 0x1f ;  /* 0x000000012e337811 */ /* 0x000fc400078ff8ff */
[----:B------:R-:W-:Y:S02]  /*8a10*/  MOV R37, RZ ;  /* 0x000000ff00257202 */ /* 0x000fe40000000f00 */
[----:B------:R-:W-:Y:S01]  /*8a20*/  LOP3.LUT P1, R58, R51, 0x3, RZ, 0xc0, !PT ;  /* 0x00000003333a7812 */ /* 0x000fe2000782c0ff */
[----:B0-----:R-:W-:-:S06]  /*8a30*/  IMAD R44, R41, UR4, RZ ;  /* 0x00000004292c7c24 */ /* 0x001fcc000f8e02ff */
[----:B------:R-:W-:Y:S06]  /*8a40*/  @!P0 BRA `(.L_x_3258) ;  /* 0x0000000400bc8947 */ /* 0x000fec0003800000 */
[----:B------:R-:W-:Y:S01]  /*8a50*/  LOP3.LUT R51, R51, 0xfffffffc, RZ, 0xc0, !PT ;  /* 0xfffffffc33337812 */ /* 0x000fe200078ec0ff */
[----:B------:R-:W-:Y:S01]  /*8a60*/  IMAD.MOV.U32 R45, RZ, RZ, RZ ;  /* 0x000000ffff2d7224 */ /* 0x000fe200078e00ff */
[----:B------:R-:W-:Y:S02]  /*8a70*/  LEA R50, R47, UR5, 0x1 ;  /* 0x000000052f327c11 */ /* 0x000fe4000f8e08ff */
[----:B------:R-:W-:Y:S01]  /*8a80*/  SHF.L.U32 R48, R28, 0x8, RZ ;  /* 0x000000081c307819 */ /* 0x000fe200000006ff */
[----:B------:R-:W-:Y:S01]  /*8a90*/  IMAD.MOV R51, RZ, RZ, -R51 ;  /* 0x000000ffff337224 */ /* 0x000fe200078e0a33 */
[----:B------:R-:W-:Y:S02]  /*8aa0*/  MOV R49, R42 ;  /* 0x0000002a00317202 */ /* 0x000fe40000000f00 */
[----:B------:R-:W-:-:S07]  /*8ab0*/  IADD3 R50, PT, PT, R50, 0x8, R33 ;  /* 0x0000000832327810 */ /* 0x000fce0007ffe021 */
.L_x_3259:
[----:B------:R-:W-:Y:S01]  /*8ac0*/  IADD3 R8, P0, PT, R49, UR6, RZ ;  /* 0x0000000631087c10 */ /* 0x000fe2000ff1e0ff */
[----:B------:R-:W-:Y:S01]  /*8ad0*/  IMAD R25, R47, 0x100, R48 ;  /* 0x000001002f197824 */ /* 0x000fe200078e0230 */
[----:B-1----:R-:W-:Y:S01]  /*8ae0*/  SHF.L.U32 R13, R44, 0x8, RZ ;  /* 0x000000082c0d7819 */ /* 0x002fe200000006ff */
[----:B------:R-:W0:Y:S01]  /*8af0*/  LDS.U16 R52, [R50+-0x8] ;  /* 0xfffff80032347984 */ /* 0x000e220000000400 */
[----:B------:R-:W-:Y:S02]  /*8b00*/  IADD3.X R9, PT, PT, RZ, UR12, RZ, P0, !PT ;  /* 0x0000000cff097c10 */ /* 0x000fe400087fe4ff */
[C---:B------:R-:W-:Y:S01]  /*8b10*/  LEA R20, P0, R8.reuse, UR8, 0x2 ;  /* 0x0000000808147c11 */ /* 0x040fe2000f8010ff */
        /* <DEDUP_REMOVED lines=10> */
[----:B------:R-:W3:Y:S01]  /*8bc0*/  LDG.E.128 R8, desc[UR36][R8.64] ;  /* 0x0000002408087981 */ /* 0x000ee2000c1e1d00 */
        /* <DEDUP_REMOVED lines=14> */
[----:B------:R-:W-:Y:S02]  /*8cb0*/  VIADD R51, R51, 0x4 ;  /* 0x0000000433337836 */ /* 0x000fe40000000000 */
[----:B-1----:R-:W-:Y:S02]  /*8cc0*/  HADD2.F32 R56, -RZ, R56.H0_H0 ;  /* 0x20000038ff387230 */ /* 0x002fe40000004100 */
[----:B------:R-:W-:Y:S01]  /*8cd0*/  HADD2.F32 R59, -RZ, R59.H0_H0 ;  /* 0x2000003bff3b7230 */ /* 0x000fe20000004100 */
[----:B------:R-:W-:Y:S01]  /*8ce0*/  ISETP.NE.AND P0, PT, R51, RZ, PT ;  /* 0x000000ff3300720c */ /* 0x000fe20003f05270 */
[----:B------:R-:W-:Y:S02]  /*8cf0*/  VIADD R48, R48, 0x800 ;  /* 0x0000080030307836 */ /* 0x000fe40000000000 */
[----:B---3--:R-:W-:-:S02]  /*8d00*/  HADD2.F32 R53, -RZ, R8.H0_H0 ;  /* 0x20000008ff357230 */ /* 0x008fc40000004100 */
[----:B------:R-:W-:Y:S02]  /*8d10*/  HADD2.F32 R55, -RZ, R8.H1_H1 ;  /* 0x30000008ff377230 */ /* 0x000fe40000004100 */
[----:B------:R-:W-:Y:S02]  /*8d20*/  HADD2.F32 R8, -RZ, R9.H0_H0 ;  /* 0x20000009ff087230 */ /* 0x000fe40000004100 */
[C---:B------:R-:W-:Y:S01]  /*8d30*/  FFMA.FTZ R53, R52.reuse, R53, R45 ;  /* 0x0000003534357223 */ /* 0x040fe2000001002d */
[--C-:B------:R-:W-:Y:S02]  /*8d40*/  HADD2.F32 R54, -RZ, R10.reuse.H0_H0 ;  /* 0x2000000aff367230 */ /* 0x100fe40000004100 */
[C---:B------:R-:W-:Y:S01]  /*8d50*/  FFMA.FTZ R55, R52.reuse, R55, R38 ;  /* 0x0000003734377223 */ /* 0x040fe20000010026 */
[----:B------:R-:W-:Y:S02]  /*8d60*/  HADD2.F32 R57, -RZ, R10.H1_H1 ;  /* 0x3000000aff397230 */ /* 0x000fe40000004100 */
[----:B------:R-:W-:Y:S01]  /*8d70*/  FFMA.FTZ R43, R52, R8, R43 ;  /* 0x00000008342b7223 */ /* 0x000fe2000001002b */
[----:B------:R-:W-:Y:S01]  /*8d80*/  HADD2.F32 R10, -RZ, R11.H0_H0 ;  /* 0x2000000bff0a7230 */ /* 0x000fe20000004100 */
[----:B------:R-:W0:Y:S01]  /*8d90*/  LDS.U16 R8, [R50+0x4] ;  /* 0x0000040032087984 */ /* 0x000e220000000400 */
[----:B------:R-:W-:-:S02]  /*8da0*/  HADD2.F32 R9, -RZ, R9.H1_H1 ;  /* 0x30000009ff097230 */ /* 0x000fc40000004100 */
[C---:B------:R-:W-:Y:S01]  /*8db0*/  FFMA.FTZ R57, R52.reuse, R57, R32 ;  /* 0x0000003934397223 */ /* 0x040fe20000010020 */
[----:B------:R-:W-:Y:S02]  /*8dc0*/  HADD2.F32 R11, -RZ, R11.H1_H1 ;  /* 0x3000000bff0b7230 */ /* 0x000fe40000004100 */
[C---:B------:R-:W-:Y:S01]  /*8dd0*/  FFMA.FTZ R10, R52.reuse, R10, R37 ;  /* 0x0000000a340a7223 */ /* 0x040fe20000010025 */
[----:B--2---:R-:W-:Y:S02]  /*8de0*/  HADD2.F32 R37, -RZ, R15.H0_H0 ;  /* 0x2000000fff257230 */ /* 0x004fe40000004100 */
[C---:B------:R-:W-:Y:S01]  /*8df0*/  FFMA.FTZ R9, R52.reuse, R9, R34 ;  /* 0x0000000934097223 */ /* 0x040fe20000010022 */
[--C-:B------:R-:W-:Y:S02]  /*8e00*/  HADD2.F32 R32, -RZ, R13.reuse.H0_H0 ;  /* 0x2000000dff207230 */ /* 0x100fe40000004100 */
[----:B------:R-:W-:Y:S01]  /*8e10*/  FFMA.FTZ R11, R52, R11, R30 ;  /* 0x0000000b340b7223 */ /* 0x000fe2000001001e */
[----:B------:R-:W-:-:S02]  /*8e20*/  HADD2.F32 R34, -RZ, R13.H1_H1 ;  /* 0x3000000dff227230 */ /* 0x000fc40000004100 */
[----:B------:R-:W-:Y:S01]  /*8e30*/  FFMA.FTZ R54, R52, R54, R39 ;  /* 0x0000003634367223 */ /* 0x000fe20000010027 */
        /* <DEDUP_REMOVED lines=8> */
[----:B------:R-:W-:Y:S02]  /*8ec0*/  HADD2.F32 R38, -RZ, R15.H1_H1 ;  /* 0x3000000fff267230 */ /* 0x000fe40000004100 */
[C---:B------:R-:W-:Y:S01]  /*8ed0*/  FFMA.FTZ R12, R56.reuse, R12, R55 ;  /* 0x0000000c380c7223 */ /* 0x040fe20000010037 */
[--C-:B----4-:R-:W-:Y:S02]  /*8ee0*/  HADD2.F32 R15, -RZ, R20.reuse.H0_H0 ;  /* 0x20000014ff0f7230 */ /* 0x110fe40000004100 */
[C---:B------:R-:W-:Y:S01]  /*8ef0*/  FFMA.FTZ R13, R56.reuse, R13, R54 ;  /* 0x0000000d380d7223 */ /* 0x040fe20000010036 */
[----:B------:R-:W-:Y:S02]  /*8f00*/  HADD2.F32 R37, -RZ, R20.H1_H1 ;  /* 0x30000014ff257230 */ /* 0x000fe40000004100 */
[----:B------:R-:W-:Y:S01]  /*8f10*/  FFMA.FTZ R14, R56, R14, R57 ;  /* 0x0000000e380e7223 */ /* 0x000fe20000010039 */
[----:B------:R-:W-:-:S02]  /*8f20*/  HADD2.F32 R39, -RZ, R21.H0_H0 ;  /* 0x20000015ff277230 */ /* 0x000fc40000004100 */
[----:B------:R-:W-:Y:S01]  /*8f30*/  FFMA.FTZ R11, R56, R38, R11 ;  /* 0x00000026380b7223 */ /* 0x000fe2000001000b */
[----:B------:R-:W-:Y:S02]  /*8f40*/  HADD2.F32 R20, -RZ, R21.H1_H1 ;  /* 0x30000015ff147230 */ /* 0x000fe40000004100 */
[C---:B------:R-:W-:Y:S01]  /*8f50*/  FFMA.FTZ R15, R59.reuse, R15, R30 ;  /* 0x0000000f3b0f7223 */ /* 0x040fe2000001001e */
        /* <DEDUP_REMOVED lines=8> */
[----:B------:R-:W-:Y:S02]  /*8fe0*/  HADD2.F32 R43, -RZ, R25.H0_H0 ;  /* 0x20000019ff2b7230 */ /* 0x000fe40000004100 */
[C---:B------:R-:W-:Y:S01]  /*8ff0*/  FFMA.FTZ R14, R59.reuse, R21, R14 ;  /* 0x000000153b0e7223 */ /* 0x040fe2000001000e */
[C---:B------:R-:W-:Y:S01]  /*9000*/  FFMA.FTZ R32, R59.reuse, R39, R32 ;  /* 0x000000273b207223 */ /* 0x040fe20000010020 */
[----:B0-----:R-:W-:Y:S02]  /*9010*/  HADD2.F32 R8, -RZ, R8.H0_H0 ;  /* 0x20000008ff087230 */ /* 0x001fe40000004100 */
[----:B------:R-:W-:Y:S01]  /*9020*/  FFMA.FTZ R11, R59, R22, R11 ;  /* 0x000000163b0b7223 */ /* 0x000fe2000001000b */
[--C-:B------:R-:W-:Y:S01]  /*9030*/  HADD2.F32 R45, -RZ, R24.reuse.H0_H0 ;  /* 0x20000018ff2d7230 */ /* 0x100fe20000004100 */
[----:B------:R-:W-:Y:S01]  /*9040*/  IADD3 R50, PT, PT, R50, 0x10, RZ ;  /* 0x0000001032327810 */ /* 0x000fe20007ffe0ff */
        /* <DEDUP_REMOVED lines=13> */
[----:B------:R-:W-:Y:S01]  /*9120*/  FFMA.FTZ R30, R8, R30, R11 ;  /* 0x0000001e081e7223 */ /* 0x000fe2000001000b */
[----:B------:R-:W-:Y:S06]  /*9130*/  @P0 BRA `(.L_x_3259) ;  /* 0xfffffff800600947 */ /* 0x000fec000383ffff */
.L_x_3258:
[----:B------:R-:W-:Y:S05]  /*9140*/  BSYNC.RECONVERGENT B1 ;  /* 0x0000000000017941 */ /* 0x000fea0003800200 */
.L_x_3257:
[----:B------:R-:W-:Y:S05]  /*9150*/  @!P1 BRA `(.L_x_3256) ;  /* 0x00000004006c9947 */ /* 0x000fea0003800000 */
[----:B------:R-:W-:Y:S01]  /*9160*/  ISETP.NE.AND P1, PT, R58, 0x1, PT ;  /* 0x000000013a00780c */ /* 0x000fe20003f25270 */
[----:B------:R-:W-:Y:S01]  /*9170*/  BSSY.RECONVERGENT B1, `(.L_x_3260) ;  /* 0x000003a000017945 */ /* 0x000fe20003800200 */
[----:B------:R-:W-:-:S11]  /*9180*/  LOP3.LUT P0, RZ, R46, 0x2, RZ, 0xc0, !PT ;  /* 0x000000022eff7812 */ /* 0x000fd6000780c0ff */
[----:B------:R-:W-:Y:S05]  /*9190*/  @!P1 BRA `(.L_x_3261) ;  /* 0x0000000000dc9947 */ /* 0x000fea0003800000 */
[----:B------:R-:W0:Y:S01]  /*91a0*/  LDCU.64 UR10, c[0x0][0x3c8] ;  /* 0x00007900ff0a77ac */ /* 0x000e220008000a00 */
[----:B------:R-:W-:-:S05]  /*91b0*/  IADD3 R8, P1, PT, R49, UR6, RZ ;  /* 0x0000000631087c10 */ /* 0x000fca000ff3e0ff */
[----:B------:R-:W-:Y:S01]  /*91c0*/  IMAD.X R9, RZ, RZ, UR12, P1 ;  /* 0x0000000cff097e24 */ /* 0x000fe200088e06ff */
[----:B0-----:R-:W-:-:S04]  /*91d0*/  LEA R20, P1, R8, UR10, 0x2 ;  /* 0x0000000a08147c11 */ /* 0x001fc8000f8210ff */
[----:B------:R-:W-:-:S05]  /*91e0*/  LEA.HI.X R21, R8, UR11, R9, 0x2, P1 ;  /* 0x0000000b08157c11 */ /* 0x000fca00088f1409 */
[----:B------:R-:W2:Y:S04]  /*91f0*/  LDG.E R8, desc[UR36][R20.64] ;  /* 0x0000002414087981 */ /* 0x000ea8000c1e1900 */
[----:B------:R0:W3:Y:S01]  /*9200*/  LDG.E R12, desc[UR36][R20.64+0x8] ;  /* 0x00000824140c7981 */ /* 0x0000e2000c1e1900 */
[C---:B-1----:R-:W-:Y:S01]  /*9210*/  SHF.L.U32 R13, R49.reuse, 0x8, RZ ;  /* 0x00000008310d7819 */ /* 0x042fe200000006ff */
[----:B------:R-:W-:Y:S02]  /*9220*/  IMAD.SHL.U32 R14, R44, 0x100, RZ ;  /* 0x000001002c0e7824 */ /* 0x000fe400078e00ff */
        /* <DEDUP_REMOVED lines=46> */
.L_x_3261:
[----:B------:R-:W-:Y:S05]  /*9510*/  BSYNC.RECONVERGENT B1 ;  /* 0x0000000000017941 */ /* 0x000fea0003800200 */
.L_x_3260:
[----:B------:R-:W-:Y:S05]  /*9520*/  @P0 BRA `(.L_x_3256) ;  /* 0x0000000000780947 */ /* 0x000fea0003800000 */
[----:B------:R-:W0:Y:S01]  /*9530*/  LDCU.64 UR10, c[0x0][0x3c8] ;  /* 0x00007900ff0a77ac */ /* 0x000e220008000a00 */
[----:B------:R-:W-:-:S04]  /*9540*/  IADD3 R8, P0, PT, R49, UR6, RZ ;  /* 0x0000000631087c10 */ /* 0x000fc8000ff1e0ff */
[----:B------:R-:W-:Y:S02]  /*9550*/  IADD3.X R9, PT, PT, RZ, UR12, RZ, P0, !PT ;  /* 0x0000000cff097c10 */ /* 0x000fe400087fe4ff */
[----:B0-----:R-:W-:-:S04]  /*9560*/  LEA R12, P0, R8, UR10, 0x2 ;  /* 0x0000000a080c7c11 */ /* 0x001fc8000f8010ff */
[----:B-1----:R-:W-:-:S05]  /*9570*/  LEA.HI.X R13, R8, UR11, R9, 0x2, P0 ;  /* 0x0000000b080d7c11 */ /* 0x002fca00080f1409 */
[----:B------:R-:W2:Y:S01]  /*9580*/  LDG.E R12, desc[UR36][R12.64] ;  /* 0x000000240c0c7981 */ /* 0x000ea2000c1e1900 */
[----:B------:R-:W-:-:S05]  /*9590*/  IADD3 R15, PT, PT, -R28, R49, RZ ;  /* 0x000000311c0f7210 */ /* 0x000fca0007ffe1ff */
[----:B------:R-:W-:-:S06]  /*95a0*/  IMAD R15, R15, 0x2, R36 ;  /* 0x000000020f0f7824 */ /* 0x000fcc00078e0224 */
[----:B------:R-:W0:Y:S01]  /*95b0*/  LDS.U16 R15, [R15] ;  /* 0x000000000f0f7984 */ /* 0x000e220000000400 */
[----:B--2---:R-:W-:-:S04]  /*95c0*/  IMAD R9, R44, R12, R49 ;  /* 0x0000000c2c097224 */ /* 0x004fc800078e0231 */
        /* <DEDUP_REMOVED lines=20> */
.L_x_3256:
[----:B------:R-:W-:Y:S05]  /*9710*/  BSYNC.RECONVERGENT B0 ;  /* 0x0000000000007941 */ /* 0x000fea0003800200 */
.L_x_3255:
[----:B------:R-:W-:Y:S01]  /*9720*/  ISETP.GE.AND P0, PT, R42, R19, PT ;  /* 0x000000132a00720c */ /* 0x000fe20003f06270 */
[----:B------:R-:W0:Y:S01]  /*9730*/  LDCU.64 UR8, c[0x0][0x3c8] ;  /* 0x00007900ff0877ac */ /* 0x000e220008000a00 */
[----:B------:R-:W-:Y:S01]  /*9740*/  BSSY.RECONVERGENT B0, `(.L_x_3262) ;  /* 0x000012c000007945 */ /* 0x000fe20003800200 */
[----:B------:R-:W2:Y:S10]  /*9750*/  LDCU.64 UR10, c[0x0][0x3c8] ;  /* 0x00007900ff0a77ac */ /* 0x000eb40008000a00 */
[----:B------:R-:W-:Y:S05]  /*9760*/  @P0 BRA `(.L_x_3263) ;  /* 0x0000001000a40947 */ /* 0x000fea0003800000 */
[----:B------:R-:W-:Y:S01]  /*9770*/  VIADDMNMX R8, R42, 0x2, R19, !PT ;  /* 0x000000022a087846 */ /* 0x000fe20007800113 */
[----:B------:R-:W3:Y:S01]  /*9780*/  LDCU UR4, c[0x0][0x3f8] ;  /* 0x00007f00ff0477ac */ /* 0x000ee20008000800 */
[----:B------:R-:W-:Y:S01]  /*9790*/  LOP3.LUT R26, RZ, R28, RZ, 0x33, !PT ;  /* 0x0000001cff1a7212 */ /* 0x000fe200078e33ff */
[----:B------:R-:W-:Y:S03]  /*97a0*/  BSSY.RECONVERGENT B1, `(.L_x_3264) ;  /* 0x0000046000017945 */ /* 0x000fe60003800200 */
[----:B------:R-:W-:-:S04]  /*97b0*/  IADD3 R26, PT, PT, -R47, R8, R26 ;  /* 0x000000082f1a7210 */ /* 0x000fc80007ffe11a */
[----:B------:R-:W-:-:S04]  /*97c0*/  LOP3.LUT R8, R26, 0x6, RZ, 0xc0, !PT ;  /* 0x000000061a087812 */ /* 0x000fc800078ec0ff */
[----:B------:R-:W-:Y:S01]  /*97d0*/  ISETP.NE.AND P0, PT, R8, 0x6, PT ;  /* 0x000000060800780c */ /* 0x000fe20003f05270 */
[----:B---3--:R-:W-:-:S12]  /*97e0*/  IMAD R12, R41, UR4, RZ ;  /* 0x00000004290c7c24 */ /* 0x008fd8000f8e02ff */
[----:B------:R-:W-:Y:S05]  /*97f0*/  @!P0 BRA `(.L_x_3265) ;  /* 0x0000000400008947 */ /* 0x000fea0003800000 */
[----:B------:R-:W3:Y:S01]  /*9800*/  LDC R41, c[0x0][0x3f4] ;  /* 0x0000fd00ff297b82 */ /* 0x000ee20000000800 */
[----:B------:R-:W-:Y:S02]  /*9810*/  LEA.HI R8, R26, 0x1, RZ, 0x1f ;  /* 0x000000011a087811 */ /* 0x000fe400078ff8ff */
[----:B------:R-:W-:Y:S02]  /*9820*/  LEA R10, R47, UR5, 0x1 ;  /* 0x000000052f0a7c11 */ /* 0x000fe4000f8e08ff */
[----:B------:R-:W-:Y:S02]  /*9830*/  LOP3.LUT R8, R8, 0x3, RZ, 0xc0, !PT ;  /* 0x0000000308087812 */ /* 0x000fe400078ec0ff */
[----:B-1----:R-:W-:-:S03]  /*9840*/  IADD3 R13, PT, PT, R33, R10, RZ ;  /* 0x0000000a210d7210 */ /* 0x002fc60007ffe0ff */
[----:B------:R-:W-:-:S07]  /*9850*/  IMAD.MOV R20, RZ, RZ, -R8 ;  /* 0x000000ffff147224 */ /* 0x000fce00078e0a08 */
.L_x_3268:
[----:B---3--:R-:W-:Y:S01]  /*9860*/  ISETP.GE.AND P1, PT, R42, R41, PT ;  /* 0x000000292a00720c */ /* 0x008fe20003f26270 */
[----:B------:R-:W-:Y:S01]  /*9870*/  BSSY.RECONVERGENT B2, `(.L_x_3266) ;  /* 0x0000035000027945 */ /* 0x000fe20003800200 */
[----:B------:R-:W-:-:S04]  /*9880*/  IADD3 R20, PT, PT, R20, 0x1, RZ ;  /* 0x0000000114147810 */ /* 0x000fc80007ffe0ff */
[----:B------:R-:W-:-:S07]  /*9890*/  ISETP.NE.AND P0, PT, R20, RZ, PT ;  /* 0x000000ff1400720c */ /* 0x000fce0003f05270 */
[----:B------:R-:W-:Y:S06]  /*98a0*/  @!P1 BRA `(.L_x_3267) ;  /* 0x0000000000c49947 */ /* 0x000fec0003800000 */
[----:B------:R-:W-:Y:S02]  /*98b0*/  IABS R11, R41 ;  /* 0x00000029000b7213 */ /* 0x000fe40000000000 */
        /* <DEDUP_REMOVED lines=9> */
[----:B------:R-:W-:-:S04]  /*9950*/  IMAD.MOV.U32 R8, RZ, RZ, RZ ;  /* 0x000000ffff087224 */ /* 0x000fc800078e00ff */
[----:B------:R-:W-:Y:S01]  /*9960*/  IMAD.HI.U32 R8, R9, R15, R8 ;  /* 0x0000000f09087227 */ /* 0x000fe200078e0008 */
[----:B------:R-:W-:Y:S02]  /*9970*/  MOV R9, R21 ;  /* 0x0000001500097202 */ /* 0x000fe40000000f00 */
[----:B------:R-:W1:Y:S03]  /*9980*/  LDS.U16 R21, [R13] ;  /* 0x000000000d157984 */ /* 0x000e660000000400 */
        /* <DEDUP_REMOVED lines=16> */
[----:B------:R-:W-:-:S06]  /*9a90*/  IMAD.WIDE R8, R9, 0x2, R2 ;  /* 0x0000000209087825 */ /* 0x000fcc00078e0202 */
[----:B------:R-:W3:Y:S01]  /*9aa0*/  LDG.E.128 R8, desc[UR36][R8.64] ;  /* 0x0000002408087981 */ /* 0x000ee2000c1e1d00 */
[----:B-1----:R-:W-:Y:S02]  /*9ab0*/  HADD2.F32 R22, -RZ, R21.H0_H0 ;  /* 0x20000015ff167230 */ /* 0x002fe40000004100 */
[--C-:B---3--:R-:W-:Y:S02]  /*9ac0*/  HADD2.F32 R14, -RZ, R10.reuse.H0_H0 ;  /* 0x2000000aff0e7230 */ /* 0x108fe40000004100 */
        /* <DEDUP_REMOVED lines=15> */
.L_x_3267:
[----:B0-2---:R-:W-:Y:S05]  /*9bc0*/  BSYNC.RECONVERGENT B2 ;  /* 0x0000000000027941 */ /* 0x005fea0003800200 */
.L_x_3266:
[----:B------:R-:W-:Y:S01]  /*9bd0*/  VIADD R42, R42, 0x2 ;  /* 0x000000022a2a7836 */ /* 0x000fe20000000000 */
[----:B------:R-:W-:Y:S01]  /*9be0*/  IADD3 R13, PT, PT, R13, 0x4, RZ ;  /* 0x000000040d0d7810 */ /* 0x000fe20007ffe0ff */
[----:B------:R-:W-:Y:S06]  /*9bf0*/  @P0 BRA `(.L_x_3268) ;  /* 0xfffffffc00180947 */ /* 0x000fec000383ffff */
.L_x_3265:
[----:B0-2---:R-:W-:Y:S05]  /*9c00*/  BSYNC.RECONVERGENT B1 ;  /* 0x0000000000017941 */ /* 0x005fea0003800200 */
.L_x_3264:
[----:B------:R-:W-:-:S13]  /*9c10*/  ISETP.GE.U32.AND P0, PT, R26, 0x6, PT ;  /* 0x000000061a00780c */ /* 0x000fda0003f06070 */
[----:B------:R-:W-:Y:S05]  /*9c20*/  @!P0 BRA `(.L_x_3263) ;  /* 0x0000000c00748947 */ /* 0x000fea0003800000 */
[----:B------:R-:W0:Y:S02]  /*9c30*/  LDC R41, c[0x0][0x3f4] ;  /* 0x0000fd00ff297b82 */ /* 0x000e240000000800 */
.L_x_3277:
[CC--:B0-----:R-:W-:Y:S01]  /*9c40*/  ISETP.GE.AND P3, PT, R42.reuse, R41.reuse, PT ;  /* 0x000000292a00720c */ /* 0x0c1fe20003f66270 */
[----:B------:R-:W-:Y:S01]  /*9c50*/  VIADD R44, R42, 0x2 ;  /* 0x000000022a2c7836 */ /* 0x000fe20000000000 */
[----:B-1----:R-:W-:Y:S01]  /*9c60*/  IADD3 R13, PT, PT, -R28, R42, RZ ;  /* 0x0000002a1c0d7210 */ /* 0x002fe20007ffe1ff */
[C---:B------:R-:W-:Y:S01]  /*9c70*/  VIADD R14, R42.reuse, 0x6 ;  /* 0x000000062a0e7836 */ /* 0x040fe20000000000 */
[----:B------:R-:W-:Y:S01]  /*9c80*/  IADD3 R20, PT, PT, R42, 0x4, RZ ;  /* 0x000000042a147810 */ /* 0x000fe20007ffe0ff */
[----:B------:R-:W-:Y:S01]  /*9c90*/  BSSY.RECONVERGENT B1, `(.L_x_3269) ;  /* 0x0000037000017945 */ /* 0x000fe20003800200 */
[-C--:B------:R-:W-:Y:S01]  /*9ca0*/  ISETP.GE.AND P0, PT, R44, R41.reuse, PT ;  /* 0x000000292c00720c */ /* 0x080fe20003f06270 */
[----:B------:R-:W-:Y:S01]  /*9cb0*/  IMAD R13, R13, 0x2, R36 ;  /* 0x000000020d0d7824 */ /* 0x000fe200078e0224 */
[-C--:B------:R-:W-:Y:S02]  /*9cc0*/  ISETP.GE.AND P1, PT, R20, R41.reuse, PT ;  /* 0x000000291400720c */ /* 0x080fe40003f26270 */
[----:B------:R-:W-:-:S03]  /*9cd0*/  ISETP.GE.AND P2, PT, R14, R41, PT ;  /* 0x000000290e00720c */ /* 0x000fc60003f46270 */
[----:B------:R-:W-:Y:S10]  /*9ce0*/  @!P3 BRA `(.L_x_3270) ;  /* 0x0000000000c4b947 */ /* 0x000ff40003800000 */
[----:B------:R-:W-:Y:S02]  /*9cf0*/  IABS R11, R41 ;  /* 0x00000029000b7213 */ /* 0x000fe40000000000 */
[----:B------:R-:W-:Y:S02]  /*9d00*/  IABS R22, R42 ;  /* 0x0000002a00167213 */ /* 0x000fe40000000000 */
[----:B------:R-:W0:Y:S01]  /*9d10*/  I2F.RP R10, R11 ;  /* 0x0000000b000a7306 */ /* 0x000e220000209400 */
[----:B------:R-:W-:Y:S02]  /*9d20*/  ISETP.GE.AND P4, PT, R42, RZ, PT ;  /* 0x000000ff2a00720c */ /* 0x000fe40003f86270 */
[----:B------:R-:W-:-:S05]  /*9d30*/  ISETP.NE.AND P5, PT, R41, RZ, PT ;  /* 0x000000ff2900720c */ /* 0x000fca0003fa5270 */
[----:B0-----:R-:W0:Y:S02]  /*9d40*/  MUFU.RCP R10, R10 ;  /* 0x0000000a000a7308 */ /* 0x001e240000001000 */
[----:B0-----:R-:W-:-:S06]  /*9d50*/  IADD3 R15, PT, PT, R10, 0xffffffe, RZ ;  /* 0x0ffffffe0a0f7810 */ /* 0x001fcc0007ffe0ff */
[----:B------:R0:W1:Y:S02]  /*9d60*/  F2I.FTZ.U32.TRUNC.NTZ R9, R15 ;  /* 0x0000000f00097305 */ /* 0x000064000021f000 */
[----:B0-----:R-:W0:Y:S01]  /*9d70*/  LDS.U16 R15, [R13] ;  /* 0x000000000d0f7984 */ /* 0x001e220000000400 */
[----:B-1----:R-:W-:-:S04]  /*9d80*/  IMAD.MOV R8, RZ, RZ, -R9 ;  /* 0x000000ffff087224 */ /* 0x002fc800078e0a09 */
        /* <DEDUP_REMOVED lines=39> */
.L_x_3270:
[----:B------:R-:W-:Y:S05]  /*a000*/  BSYNC.RECONVERGENT B1 ;  /* 0x0000000000017941 */ /* 0x000fea0003800200 */
.L_x_3269:
[----:B------:R-:W-:Y:S04]  /*a010*/  BSSY.RECONVERGENT B1, `(.L_x_3271) ;  /* 0x0000033000017945 */ /* 0x000fe80003800200 */
        /* <DEDUP_REMOVED lines=9> */
[----:B0-----:R-:W0:Y:S01]  /*a0b0*/  LDS.U16 R15, [R13+0x4] ;  /* 0x000004000d0f7984 */ /* 0x001e220000000400 */
[----:B-1----:R-:W-:-:S04]  /*a0c0*/  IMAD.MOV R8, RZ, RZ, -R9 ;  /* 0x000000ffff087224 */ /* 0x002fc800078e0a09 */
        /* <DEDUP_REMOVED lines=39> */
.L_x_3272:
[----:B------:R-:W-:Y:S05]  /*a340*/  BSYNC.RECONVERGENT B1 ;  /* 0x0000000000017941 */ /* 0x000fea0003800200 */
.L_x_3271:
        /* <DEDUP_REMOVED lines=51> */
.L_x_3274:
[----:B------:R-:W-:Y:S05]  /*a680*/  BSYNC.RECONVERGENT B1 ;  /* 0x0000000000017941 */ /* 0x000fea0003800200 */
.L_x_3273:
        /* <DEDUP_REMOVED lines=51> */
.L_x_3276:
[----:B------:R-:W-:Y:S05]  /*a9c0*/  BSYNC.RECONVERGENT B1 ;  /* 0x0000000000017941 */ /* 0x000fea0003800200 */
.L_x_3275:
[----:B------:R-:W-:-:S04]  /*a9d0*/  IADD3 R42, PT, PT, R42, 0x8, RZ ;  /* 0x000000082a2a7810 */ /* 0x000fc80007ffe0ff */
[----:B------:R-:W-:-:S13]  /*a9e0*/  ISETP.GE.AND P0, PT, R42, R19, PT ;  /* 0x000000132a00720c */ /* 0x000fda0003f06270 */
[----:B------:R-:W-:Y:S05]  /*a9f0*/  @!P0 BRA `(.L_x_3277) ;  /* 0xfffffff000908947 */ /* 0x000fea000383ffff */
.L_x_3263:
[----:B0-2---:R-:W-:Y:S05]  /*aa00*/  BSYNC.RECONVERGENT B0 ;  /* 0x0000000000007941 */ /* 0x005fea0003800200 */
.L_x_3262:
[----:B------:R-:W-:Y:S01]  /*aa10*/  ISETP.NE.AND P0, PT, R47, R40, PT ;  /* 0x000000282f00720c */ /* 0x000fe20003f05270 */
[----:B------:R-:W-:-:S12]  /*aa20*/  BSSY.RECONVERGENT B0, `(.L_x_3278) ;  /* 0x000006d000007945 */ /* 0x000fd80003800200 */
[----:B------:R-:W-:Y:S05]  /*aa30*/  @P0 BRA `(.L_x_3279) ;  /* 0x0000000400ac0947 */ /* 0x000fea0003800000 */
        /* <DEDUP_REMOVED lines=12> */
[----:B-1----:R-:W-:Y:S02]  /*ab00*/  SHF.R.S64 R13, R20, 0x10, R21 ;  /* 0x00000010140d7819 */ /* 0x002fe40000001015 */
[----:B------:R-:W-:Y:S02]  /*ab10*/  SHF.R.U64 R12, R15, 0x7, RZ ;  /* 0x000000070f0c7819 */ /* 0x000fe400000012ff */
[----:B------:R-:W-:-:S02]  /*ab20*/  LOP3.LUT R13, R13, 0xff, RZ, 0xc0, !PT ;  /* 0x000000ff0d0d7812 */ /* 0x000fc400078ec0ff */
[----:B------:R-:W-:Y:S02]  /*ab30*/  ISETP.NE.U32.AND P1, PT, R12, RZ, PT ;  /* 0x000000ff0c00720c */ /* 0x000fe40003f25070 */
[C-C-:B------:R-:W-:Y:S02]  /*ab40*/  SHF.R.U64 R12, R20.reuse, 0x10, R21.reuse ;  /* 0x00000010140c7819 */ /* 0x140fe40000001215 */
[----:B------:R-:W-:Y:S02]  /*ab50*/  PRMT R10, R20, 0x9910, RZ ;  /* 0x00009910140a7816 */ /* 0x000fe400000000ff */
[----:B--2---:R-:W-:Y:S02]  /*ab60*/  SHF.R.S32.HI R20, RZ, 0x10, R21 ;  /* 0x00000010ff147819 */ /* 0x004fe40000011415 */
        /* <DEDUP_REMOVED lines=17> */
[----:B------:R-:W-:Y:S02]  /*ac80*/  @P1 LOP3.LUT R15, R15, 0xffffff00, RZ, 0xfc, !PT ;  /* 0xffffff000f0f1812 */ /* 0x000fe400078efcff */
[----:B------:R-:W-:Y:S02]  /*ac90*/  @P0 LOP3.LUT R13, R13, 0xffffff00, RZ, 0xfc, !PT ;  /* 0xffffff000d0d0812 */ /* 0x000fe400078efcff */
[----:B------:R-:W-:Y:S01]  /*aca0*/  SHF.R.S32.HI R10, RZ, 0x8, R10 ;  /* 0x00000008ff0a7819 */ /* 0x000fe2000001140a */
[----:B------:R-:W1:Y:S01]  /*acb0*/  I2F.S16 R9, R9 ;  /* 0x0000000900097306 */ /* 0x000e620000101400 */
[----:B------:R-:W-:Y:S01]  /*acc0*/  @P2 LOP3.LUT R20, R20, 0xffffff00, RZ, 0xfc, !PT ;  /* 0xffffff0014142812 */ /* 0x000fe200078efcff */
[----:B0-----:R-:W-:-:S06]  /*acd0*/  FMUL.FTZ R2, R8, R3 ;  /* 0x0000000308027220 */ /* 0x001fcc0000410000 */
[----:B------:R-:W0:Y:S01]  /*ace0*/  I2F.S16 R23, R23 ;  /* 0x0000001700177306 */ /* 0x000e220000101400 */
[----:B-1----:R-:W-:-:S07]  /*acf0*/  FMUL.FTZ R12, R8, R9 ;  /* 0x00000009080c7220 */ /* 0x002fce0000410000 */
[----:B------:R-:W1:Y:S01]  /*ad00*/  I2F.S16 R17, R10 ;  /* 0x0000000a00117306 */ /* 0x000e620000101400 */
[----:B0-----:R-:W-:-:S07]  /*ad10*/  FMUL.FTZ R14, R8, R23 ;  /* 0x00000017080e7220 */ /* 0x001fce0000410000 */
[----:B------:R-:W0:Y:S01]  /*ad20*/  I2F.S8 R15, R15 ;  /* 0x0000000f000f7306 */ /* 0x000e220000001400 */
[----:B-1----:R-:W-:-:S07]  /*ad30*/  FMUL.FTZ R17, R8, R17 ;  /* 0x0000001108117220 */ /* 0x002fce0000410000 */
[----:B------:R-:W1:Y:S01]  /*ad40*/  I2F.S8 R13, R13 ;  /* 0x0000000d000d7306 */ /* 0x000e620000001400 */
[----:B0-----:R-:W-:-:S07]  /*ad50*/  FMUL.FTZ R10, R8, R15 ;  /* 0x0000000f080a7220 */ /* 0x001fce0000410000 */
[----:B------:R-:W0:Y:S01]  /*ad60*/  I2F.S8 R21, R20 ;  /* 0x0000001400157306 */ /* 0x000e220000001400 */
[----:B------:R-:W-:Y:S01]  /*ad70*/  F2FP.F16.F32.PACK_AB R10, R17, R10 ;  /* 0x0000000a110a723e */ /* 0x000fe200000000ff */
[----:B-1----:R-:W-:-:S05]  /*ad80*/  FMUL.FTZ R9, R8, R13 ;  /* 0x0000000d08097220 */ /* 0x002fca0000410000 */
[----:B------:R-:W-:Y:S01]  /*ad90*/  F2FP.F16.F32.PACK_AB R9, R12, R9 ;  /* 0x000000090c09723e */ /* 0x000fe200000000ff */
[----:B0-----:R-:W-:Y:S01]  /*ada0*/  FMUL.FTZ R21, R8, R21 ;  /* 0x0000001508157220 */ /* 0x001fe20000410000 */
[----:B------:R-:W-:-:S04]  /*adb0*/  F2FP.F16.F32.PACK_AB R8, R2, R11 ;  /* 0x0000000b0208723e */ /* 0x000fc800000000ff */
[----:B------:R-:W-:Y:S01]  /*adc0*/  F2FP.F16.F32.PACK_AB R11, R14, R21 ;  /* 0x000000150e0b723e */ /* 0x000fe200000000ff */
[----:B------:R-:W-:Y:S06]  /*add0*/  BRA `(.L_x_3281) ;  /* 0x00000000000c7947 */ /* 0x000fec0003800000 */
.L_x_3280:
[----:B------:R-:W0:Y:S02]  /*ade0*/  LDC.64 R8, c[0x0][0x3a8] ;  /* 0x0000ea00ff087b82 */ /* 0x000e240000000a00 */
[----:B0-----:R-:W-:-:S06]  /*adf0*/  IMAD.WIDE R8, R17, 0x2, R8 ;  /* 0x0000000211087825 */ /* 0x001fcc00078e0208 */
[----:B------:R-:W5:Y:S02]  /*ae00*/  LDG.E.128 R8, desc[UR36][R8.64] ;  /* 0x0000002408087981 */ /* 0x000f64000c1e1d00 */
.L_x_3281:
[----:B------:R-:W0:Y:S02]  /*ae10*/  LDCU.64 UR4, c[0x0][0x460] ;  /* 0x00008c00ff0477ac */ /* 0x000e240008000a00 */
[----:B0-----:R-:W-:-:S04]  /*ae20*/  ISETP.NE.U32.AND P0, PT, RZ, UR4, PT ;  /* 0x00000004ff007c0c */ /* 0x001fc8000bf05070 */
[----:B------:R-:W-:Y:S01]  /*ae30*/  ISETP.NE.AND.EX P0, PT, RZ, UR5, PT, P0 ;  /* 0x00000005ff007c0c */ /* 0x000fe2000bf05300 */
[----:B------:R-:W-:Y:S01]  /*ae40*/  IMAD.IADD R19, R19, 0x1, -R28 ;  /* 0x0000000113137824 */ /* 0x000fe200078e0a1c */
[----:B------:R-:W0:Y:S11]  /*ae50*/  LDCU.64 UR4, c[0x0][0x3c0] ;  /* 0x00007800ff0477ac */ /* 0x000e360008000a00 */
[----:B------:R-:W2:Y:S08]  /*ae60*/  @P0 LDC R2, c[0x0][0x3f8] ;  /* 0x0000fe00ff020b82 */ /* 0x000eb00000000800 */
[----:B-1----:R-:W1:Y:S01]  /*ae70*/  @P0 LDC.64 R12, c[0x0][0x458] ;  /* 0x00011600ff0c0b82 */ /* 0x002e620000000a00 */
[----:B--2---:R-:W-:-:S05]  /*ae80*/  @P0 IMAD R31, R18, R2, R31 ;  /* 0x00000002121f0224 */ /* 0x004fca00078e021f */
[----:B------:R-:W-:-:S05]  /*ae90*/  @P0 LEA R31, R31, R0, 0x8 ;  /* 0x000000001f1f0211 */ /* 0x000fca00078e40ff */
[----:B-1----:R-:W-:-:S06]  /*aea0*/  @P0 IMAD.WIDE R12, R31, 0x2, R12 ;  /* 0x000000021f0c0825 */ /* 0x002fcc00078e020c */
[----:B------:R-:W2:Y:S01]  /*aeb0*/  @P0 LDG.E.128 R12, desc[UR36][R12.64] ;  /* 0x000000240c0c0981 */ /* 0x000ea2000c1e1d00 */
[----:B------:R-:W-:Y:S01]  /*aec0*/  LEA R36, R19, R36, 0x1 ;  /* 0x0000002413247211 */ /* 0x000fe200078e08ff */
[----:B------:R-:W-:Y:S02]  /*aed0*/  IMAD R41, R35, R41, R0 ;  /* 0x0000002923297224 */ /* 0x000fe400078e0200 */
[----:B-----5:R-:W-:Y:S02]  /*aee0*/  HFMA2 R4, R8, 1, 1, R4 ;  /* 0x3c003c0008047831 */ /* 0x020fe40000000004 */
[----:B------:R-:W-:Y:S02]  /*aef0*/  IMAD.SHL.U32 R16, R16, 0x100, RZ ;  /* 0x0000010010107824 */ /* 0x000fe400078e00ff */
[----:B------:R-:W-:Y:S02]  /*af00*/  HADD2 R5, R9, R5 ;  /* 0x0000000509057230 */ /* 0x000fe40000000000 */
[----:B------:R-:W-:Y:S01]  /*af10*/  HFMA2 R6, R10, 1, 1, R6 ;  /* 0x3c003c000a067831 */ /* 0x000fe20000000006 */
[----:B------:R-:W1:Y:S01]  /*af20*/  LDS.U16 R36, [R36] ;  /* 0x0000000024247984 */ /* 0x000e620000000400 */
[----:B------:R-:W-:Y:S01]  /*af30*/  SHF.R.S32.HI R3, RZ, 0x1f, R41 ;  /* 0x0000001fff037819 */ /* 0x000fe20000011429 */
[----:B------:R-:W-:Y:S01]  /*af40*/  HADD2 R7, R11, R7 ;  /* 0x000000070b077230 */ /* 0x000fe20000000000 */
[----:B------:R-:W-:-:S04]  /*af50*/  IADD3 R41, P1, PT, R16, R41, RZ ;  /* 0x0000002910297210 */ /* 0x000fc80007f3e0ff */
[----:B------:R-:W-:Y:S02]  /*af60*/  LEA.HI.X.SX32 R16, R16, R3, 0x1, P1 ;  /* 0x0000000310107211 */ /* 0x000fe400008f0eff */
[----:B0-----:R-:W-:-:S04]  /*af70*/  LEA R2, P1, R41, UR4, 0x1 ;  /* 0x0000000429027c11 */ /* 0x001fc8000f8208ff */
[----:B------:R-:W-:Y:S01]  /*af80*/  LEA.HI.X R3, R41, UR5, R16, 0x1, P1 ;  /* 0x0000000529037c11 */ /* 0x000fe200088f0c10 */
[----:B-1----:R-:W-:Y:S02]  /*af90*/  HADD2.F32 R36, -RZ, R36.H0_H0 ;  /* 0x20000024ff247230 */ /* 0x002fe40000004100 */
        /* <DEDUP_REMOVED lines=21> */
.L_x_3279:
[----:B------:R-:W-:Y:S05]  /*b0f0*/  BSYNC.RECONVERGENT B0 ;  /* 0x0000000000007941 */ /* 0x000fea0003800200 */
.L_x_3278:
[C---:B------:R-:W-:Y:S01]  /*b100*/  LOP3.LUT R2, R29.reuse, 0x3e0, RZ, 0xc0, !PT ;  /* 0x000003e01d027812 */ /* 0x040fe200078ec0ff */
[----:B------:R-:W-:Y:S01]  /*b110*/  BAR.SYNC.DEFER_BLOCKING 0x0 ;  /* 0x0000000000007b1d */ /* 0x000fe20000010000 */
[----:B------:R-:W-:Y:S02]  /*b120*/  ISETP.GT.U32.AND P1, PT, R29, 0x1f, PT ;  /* 0x0000001f1d00780c */ /* 0x000fe40003f24070 */
[----:B------:R-:W-:Y:S02]  /*b130*/  ISETP.NE.AND P0, PT, R2, 0x20, PT ;  /* 0x000000200200780c */ /* 0x000fe40003f05270 */
[----:B------:R-:W-:Y:S01]  /*b140*/  LEA R33, R0, R33, 0x1 ;  /* 0x0000002100217211 */ /* 0x000fe200078e08ff */
[----:B------:R-:W-:Y:S10]  /*b150*/  BSSY.RECONVERGENT B0, `(.L_x_3282) ;  /* 0x0000007000007945 */ /* 0x000ff40003800200 */
[----:B------:R-:W-:Y:S05]  /*b160*/  @P0 BRA `(.L_x_3283) ;  /* 0x0000000000140947 */ /* 0x000fea0003800000 */
[----:B-----5:R-:W-:Y:S02]  /*b170*/  F2FP.F16.F32.PACK_AB R4, R38, R45 ;  /* 0x0000002d2604723e */ /* 0x020fe400000000ff */
[----:B------:R-:W-:Y:S02]  /*b180*/  F2FP.F16.F32.PACK_AB R5, R34, R43 ;  /* 0x0000002b2205723e */ /* 0x000fe400000000ff */
[----:B------:R-:W-:Y:S02]  /*b190*/  F2FP.F16.F32.PACK_AB R6, R32, R39 ;  /* 0x000000272006723e */ /* 0x000fe400000000ff */
[----:B------:R-:W-:-:S05]  /*b1a0*/  F2FP.F16.F32.PACK_AB R7, R30, R37 ;  /* 0x000000251e07723e */ /* 0x000fca00000000ff */
[----:B------:R0:W-:Y:S02]  /*b1b0*/  STS.128 [R33], R4 ;  /* 0x0000000421007388 */ /* 0x0001e40000000c00 */
.L_x_3283:
[----:B------:R-:W-:Y:S05]  /*b1c0*/  BSYNC.RECONVERGENT B0 ;  /* 0x0000000000007941 */ /* 0x000fea0003800200 */
.L_x_3282:
[----:B------:R-:W-:Y:S06]  /*b1d0*/  BAR.SYNC.DEFER_BLOCKING 0x0 ;  /* 0x0000000000007b1d */ /* 0x000fec0000010000 */
[----:B------:R-:W-:Y:S04]  /*b1e0*/  BSSY.RECONVERGENT B0, `(.L_x_3284) ;  /* 0x0000013000007945 */ /* 0x000fe80003800200 */
[----:B------:R-:W-:Y:S05]  /*b1f0*/  @P1 BRA `(.L_x_3285) ;  /* 0x0000000000441947 */ /* 0x000fea0003800000 */
[----:B0----5:R-:W0:Y:S02]  /*b200*/  LDS.128 R4, [R33] ;  /* 0x0000000021047984 */ /* 0x021e240000000c00 */
        /* <DEDUP_REMOVED lines=16> */
.L_x_3285:
[----:B------:R-:W-:Y:S05]  /*b310*/  BSYNC.RECONVERGENT B0 ;  /* 0x0000000000007941 */ /* 0x000fea0003800200 */
.L_x_3284:
[----:B------:R-:W-:Y:S06]  /*b320*/  BAR.SYNC.DEFER_BLOCKING 0x0 ;  /* 0x0000000000007b1d */ /* 0x000fec0000010000 */
[----:B------:R-:W-:Y:S05]  /*b330*/  @P1 EXIT ;  /* 0x000000000000194d */ /* 0x000fea0003800000 */
[----:B------:R-:W2:Y:S02]  /*b340*/  LDCU UR4, c[0x0][0x478] ;  /* 0x00008f00ff0477ac */ /* 0x000ea40008000800 */
[----:B--2---:R-:W-:-:S09]  /*b350*/  UISETP.NE.AND UP0, UPT, UR4, 0x2, UPT ;  /* 0x000000020400788c */ /* 0x004fd2000bf05270 */
[----:B------:R-:W-:Y:S05]  /*b360*/  BRA.U UP0, `(.L_x_3286) ;  /* 0x0000000100e07547 */ /* 0x000fea000b800000 */
[----:B------:R-:W2:Y:S01]  /*b370*/  LDC.64 R2, c[0x0][0x470] ;  /* 0x00011c00ff027b82 */ /* 0x000ea20000000a00 */
[----:B------:R-:W-:Y:S01]  /*b380*/  IADD3 R35, PT, PT, R35, R0, RZ ;  /* 0x0000000023237210 */ /* 0x000fe20007ffe0ff */
[----:B------:R-:W3:Y:S01]  /*b390*/  LDCU.64 UR4, c[0x0][0x380] ;  /* 0x00007000ff0477ac */ /* 0x000ee20008000a00 */
[----:B--2---:R-:W2:Y:S02]  /*b3a0*/  LDG.E R2, desc[UR36][R2.64] ;  /* 0x0000002402027981 */ /* 0x004ea4000c1e1900 */
[----:B---3--:R-:W-:Y:S01]  /*b3b0*/  IADD3 R8, P0, PT, R35, UR4, RZ ;  /* 0x0000000423087c10 */ /* 0x008fe2000ff1e0ff */
[C---:B--2---:R-:W-:Y:S01]  /*b3c0*/  FMUL.FTZ R37, R2.reuse, R37 ;  /* 0x0000002502257220 */ /* 0x044fe20000410000 */
[C---:B------:R-:W-:Y:S01]  /*b3d0*/  FMUL.FTZ R32, R2.reuse, R32 ;  /* 0x0000002002207220 */ /* 0x040fe20000410000 */
[C---:B------:R-:W-:Y:S01]  /*b3e0*/  FMUL.FTZ R30, R2.reuse, R30 ;  /* 0x0000001e021e7220 */ /* 0x040fe20000410000 */
[C---:B------:R-:W-:Y:S01]  /*b3f0*/  FMUL.FTZ R34, R2.reuse, R34 ;  /* 0x0000002202227220 */ /* 0x040fe20000410000 */
[C---:B------:R-:W-:Y:S01]  /*b400*/  FMUL.FTZ R38, R2.reuse, R38 ;  /* 0x0000002602267220 */ /* 0x040fe20000410000 */
[C---:B------:R-:W-:Y:S01]  /*b410*/  FMUL.FTZ R43, R2.reuse, R43 ;  /* 0x0000002b022b7220 */ /* 0x040fe20000410000 */
[----:B------:R-:W2:Y:S01]  /*b420*/  F2I.S8.NTZ R37, R37 ;  /* 0x0000002500257305 */ /* 0x000ea20000202100 */
[C---:B------:R-:W-:Y:S01]  /*b430*/  FMUL.FTZ R39, R2.reuse, R39 ;  /* 0x0000002702277220 */ /* 0x040fe20000410000 */
[----:B------:R-:W-:-:S06]  /*b440*/  FMUL.FTZ R2, R2, R45 ;  /* 0x0000002d02027220 */ /* 0x000fcc0000410000 */
[----:B------:R-:W3:Y:S01]  /*b450*/  F2I.S8.NTZ R32, R32 ;  /* 0x0000002000207305 */ /* 0x000ee20000202100 */
[----:B--2---:R-:W-:-:S07]  /*b460*/  PRMT R3, R37, 0x8880, RZ ;  /* 0x0000888025037816 */ /* 0x004fce00000000ff */
[----:B------:R-:W2:Y:S01]  /*b470*/  F2I.S8.NTZ R30, R30 ;  /* 0x0000001e001e7305 */ /* 0x000ea20000202100 */
[----:B------:R-:W-:Y:S02]  /*b480*/  PRMT R3, R3, 0x7710, RZ ;  /* 0x0000771003037816 */ /* 0x000fe400000000ff */
[----:B---3--:R-:W-:-:S05]  /*b490*/  PRMT R32, R32, 0x8880, RZ ;  /* 0x0000888020207816 */ /* 0x008fca00000000ff */
[----:B------:R-:W3:Y:S01]  /*b4a0*/  F2I.S8.NTZ R34, R34 ;  /* 0x0000002200227305 */ /* 0x000ee20000202100 */
[----:B0----5:R-:W-:Y:S01]  /*b4b0*/  IMAD.U32 R4, R3, 0x10000, RZ ;  /* 0x0001000003047824 */ /* 0x021fe200078e00ff */
[----:B------:R-:W-:-:S04]  /*b4c0*/  PRMT R0, R32, 0x7710, RZ ;  /* 0x0000771020007816 */ /* 0x000fc800000000ff */
[----:B------:R-:W-:Y:S02]  /*b4d0*/  LOP3.LUT R4, R4, 0xff0000, RZ, 0xc0, !PT ;  /* 0x00ff000004047812 */ /* 0x000fe400078ec0ff */
[----:B------:R-:W0:Y:S01]  /*b4e0*/  F2I.S8.NTZ R38, R38 ;  /* 0x0000002600267305 */ /* 0x000e220000202100 */
[----:B--2---:R-:W-:Y:S01]  /*b4f0*/  PRMT R5, R30, 0x8880, RZ ;  /* 0x000088801e057816 */ /* 0x004fe200000000ff */
[----:B------:R-:W-:-:S03]  /*b500*/  IMAD.SHL.U32 R0, R0, 0x100, RZ ;  /* 0x0000010000007824 */ /* 0x000fc600078e00ff */
[----:B------:R-:W-:-:S03]  /*b510*/  PRMT R3, R5, 0x7710, RZ ;  /* 0x0000771005037816 */ /* 0x000fc600000000ff */
[----:B------:R-:W2:Y:S01]  /*b520*/  F2I.S8.NTZ R43, R43 ;  /* 0x0000002b002b7305 */ /* 0x000ea20000202100 */
[----:B------:R-:W-:Y:S02]  /*b530*/  PRMT R3, R4, 0x4210, R3 ;  /* 0x0000421004037816 */ /* 0x000fe40000000003 */
[----:B---3--:R-:W-:Y:S02]  /*b540*/  PRMT R4, R34, 0x8880, RZ ;  /* 0x0000888022047816 */ /* 0x008fe400000000ff */
[----:B------:R-:W-:Y:S02]  /*b550*/  LOP3.LUT R9, R3, 0xff00, R0, 0xf8, !PT ;  /* 0x0000ff0003097812 */ /* 0x000fe400078ef800 */
[----:B0-----:R-:W-:Y:S01]  /*b560*/  PRMT R38, R38, 0x8880, RZ ;  /* 0x0000888026267816 */ /* 0x001fe200000000ff */
[----:B------:R-:W0:Y:S01]  /*b570*/  F2I.S8.NTZ R39, R39 ;  /* 0x0000002700277305 */ /* 0x000e220000202100 */
[----:B------:R-:W-:Y:S02]  /*b580*/  PRMT R4, R4, 0x7710, RZ ;  /* 0x0000771004047816 */ /* 0x000fe400000000ff */
[----:B------:R-:W-:-:S02]  /*b590*/  PRMT R0, R38, 0x7710, RZ ;  /* 0x0000771026007816 */ /* 0x000fc400000000ff */
[----:B------:R-:W-:Y:S02]  /*b5a0*/  LOP3.LUT R4, R4, 0xff, RZ, 0xc0, !PT ;  /* 0x000000ff04047812 */ /* 0x000fe400078ec0ff */
[----:B--2---:R-:W-:Y:S01]  /*b5b0*/  PRMT R43, R43, 0x8880, RZ ;  /* 0x000088802b2b7816 */ /* 0x004fe200000000ff */
[----:B------:R-:W2:Y:S01]  /*b5c0*/  F2I.S8.NTZ R2, R2 ;  /* 0x0000000200027305 */ /* 0x000ea20000202100 */
[----:B------:R-:W-:Y:S02]  /*b5d0*/  LOP3.LUT R6, R0, 0xff, RZ, 0xc0, !PT ;  /* 0x000000ff00067812 */ /* 0x000fe400078ec0ff */
[----:B------:R-:W-:-:S03]  /*b5e0*/  PRMT R3, R43, 0x7710, RZ ;  /* 0x000077102b037816 */ /* 0x000fc600000000ff */
[----:B------:R-:W-:Y:S01]  /*b5f0*/  IMAD.WIDE.U32 R6, R6, 0x100, RZ ;  /* 0x0000010006067825 */ /* 0x000fe200078e00ff */
[----:B0-----:R-:W-:Y:S02]  /*b600*/  PRMT R39, R39, 0x8880, RZ ;  /* 0x0000888027277816 */ /* 0x001fe400000000ff */
[----:B------:R-:W-:Y:S02]  /*b610*/  LOP3.LUT R5, R3, 0xff, RZ, 0xc0, !PT ;  /* 0x000000ff03057812 */ /* 0x000fe400078ec0ff */
[----:B------:R-:W-:Y:S02]  /*b620*/  PRMT R0, R39, 0x7710, RZ ;  /* 0x0000771027007816 */ /* 0x000fe400000000ff */
[----:B--2---:R-:W-:Y:S01]  /*b630*/  PRMT R10, R2, 0x8880, RZ ;  /* 0x00008880020a7816 */ /* 0x004fe200000000ff */
        /* <DEDUP_REMOVED lines=11> */
.L_x_3286:
[----:B------:R-:W2:Y:S01]  /*b6f0*/  LDC.64 R2, c[0x0][0x380] ;  /* 0x0000e000ff027b82 */ /* 0x000ea20000000a00 */
[----:B------:R-:W-:Y:S02]  /*b700*/  IADD3 R35, PT, PT, R35, R0, RZ ;  /* 0x0000000023237210 */ /* 0x000fe40007ffe0ff */
        /* <DEDUP_REMOVED lines=10> */
.L_x_3169:
[----:B------:R-:W-:Y:S01]  /*b7b0*/  IMAD.MOV.U32 R12, RZ, RZ, 0x10 ;  /* 0x00000010ff0c7424 */ /* 0x000fe200078e00ff */
[----:B------:R-:W-:Y:S01]  /*b7c0*/  MOV R11, 0x1f ;  /* 0x0000001f000b7802 */ /* 0x000fe20000000f00 */
[----:B------:R-:W-:-:S07]  /*b7d0*/  IMAD.MOV.U32 R15, RZ, RZ, -0x1 ;  /* 0xffffffffff0f7424 */ /* 0x000fce00078e00ff */
[----:B0----5:R-:W-:Y:S05]  /*b7e0*/  WARPSYNC.COLLECTIVE R15, `(.L_x_3287) ;  /* 0x000000000f087348 */ /* 0x021fea0003c00000 */
[----:B------:R1:W2:Y:S02]  /*b7f0*/  SHFL.BFLY P6, R14, R13, R12, R11 ;  /* 0x0c00000c0d0e7389 */ /* 0x0002a400000c000b */
[----:B012--5:R-:W-:Y:S05]  /*b800*/  ENDCOLLECTIVE ;  /* 0x000000000000791b */ /* 0x027fea0003800000 */
.L_x_3287:
[----:B------:R-:W-:Y:S02]  /*b810*/  IMAD.MOV.U32 R12, RZ, RZ, 0x8 ;  /* 0x00000008ff0c7424 */ /* 0x000fe400078e00ff */
[----:B------:R-:W-:-:S05]  /*b820*/  FADD.FTZ R3, R13, R14 ;  /* 0x0000000e0d037221 */ /* 0x000fca0000010000 */
[----:B------:R-:W-:-:S07]  /*b830*/  MOV R13, R3 ;  /* 0x00000003000d7202 */ /* 0x000fce0000000f00 */
[----:B------:R-:W-:Y:S05]  /*b840*/  WARPSYNC.COLLECTIVE R15, `(.L_x_3288) ;  /* 0x000000000f087348 */ /* 0x000fea0003c00000 */
[----:B------:R0:W1:Y:S02]  /*b850*/  SHFL.BFLY P6, R14, R13, R12, R11 ;  /* 0x0c00000c0d0e7389 */ /* 0x00006400000c000b */
[----:B01----:R-:W-:Y:S05]  /*b860*/  ENDCOLLECTIVE ;  /* 0x000000000000791b */ /* 0x003fea0003800000 */
.L_x_3288:
[----:B------:R-:W-:Y:S02]  /*b870*/  IMAD.MOV.U32 R12, RZ, RZ, 0x4 ;  /* 0x00000004ff0c7424 */ /* 0x000fe400078e00ff */
[----:B------:R-:W-:-:S05]  /*b880*/  FADD.FTZ R4, R3, R14 ;  /* 0x0000000e03047221 */ /* 0x000fca0000010000 */
[----:B------:R-:W-:-:S07]  /*b890*/  MOV R13, R4 ;  /* 0x00000004000d7202 */ /* 0x000fce0000000f00 */
[----:B------:R-:W-:Y:S05]  /*b8a0*/  WARPSYNC.COLLECTIVE R15, `(.L_x_3289) ;  /* 0x000000000f087348 */ /* 0x000fea0003c00000 */
[----:B------:R0:W1:Y:S02]  /*b8b0*/  SHFL.BFLY P6, R14, R13, R12, R11 ;  /* 0x0c00000c0d0e7389 */ /* 0x00006400000c000b */
[----:B01----:R-:W-:Y:S05]  /*b8c0*/  ENDCOLLECTIVE ;  /* 0x000000000000791b */ /* 0x003fea0003800000 */
.L_x_3289:
[----:B------:R-:W-:Y:S02]  /*b8d0*/  IMAD.MOV.U32 R12, RZ, RZ, 0x2 ;  /* 0x00000002ff0c7424 */ /* 0x000fe400078e00ff */
[----:B------:R-:W-:-:S05]  /*b8e0*/  FADD.FTZ R5, R4, R14 ;  /* 0x0000000e04057221 */ /* 0x000fca0000010000 */
[----:B------:R-:W-:-:S07]  /*b8f0*/  MOV R13, R5 ;  /* 0x00000005000d7202 */ /* 0x000fce0000000f00 */
[----:B------:R-:W-:Y:S05]  /*b900*/  WARPSYNC.COLLECTIVE R15, `(.L_x_3290) ;  /* 0x000000000f087348 */ /* 0x000fea0003c00000 */
[----:B------:R0:W1:Y:S02]  /*b910*/  SHFL.BFLY P6, R14, R13, R12, R11 ;  /* 0x0c00000c0d0e7389 */ /* 0x00006400000c000b */
[----:B01----:R-:W-:Y:S05]  /*b920*/  ENDCOLLECTIVE ;  /* 0x000000000000791b */ /* 0x003fea0003800000 */
.L_x_3290:
[----:B------:R-:W-:Y:S02]  /*b930*/  IMAD.MOV.U32 R12, RZ, RZ, 0x1 ;  /* 0x00000001ff0c7424 */ /* 0x000fe400078e00ff */
[----:B------:R-:W-:-:S05]  /*b940*/  FADD.FTZ R6, R5, R14 ;  /* 0x0000000e05067221 */ /* 0x000fca0000010000 */
[----:B------:R-:W-:-:S07]  /*b950*/  MOV R13, R6 ;  /* 0x00000006000d7202 */ /* 0x000fce0000000f00 */
[----:B------:R-:W-:Y:S05]  /*b960*/  WARPSYNC.COLLECTIVE R15, `(.L_x_3291) ;  /* 0x000000000f087348 */ /* 0x000fea0003c00000 */
[----:B------:R0:W1:Y:S02]  /*b970*/  SHFL.BFLY P6, R14, R13, R12, R11 ;  /* 0x0c00000c0d0e7389 */ /* 0x00006400000c000b */
[----:B01----:R-:W-:Y:S05]  /*b980*/  ENDCOLLECTIVE ;  /* 0x000000000000791b */ /* 0x003fea0003800000 */
.L_x_3291:
[----:B------:R-:W-:Y:S05]  /*b990*/  BRA `(.L_x_3292) ;  /* 0xffffff6c00b47947 */ /* 0x000fea000383ffff */
.L_x_3228:
[----:B------:R-:W-:Y:S01]  /*b9a0*/  BSSY B1, `(.L_x_3293) ;  /* 0x0000007000017945 */ /* 0x000fe20003800000 */
[----:B------:R-:W-:Y:S01]  /*b9b0*/  MOV R12, 0x2 ;  /* 0x00000002000c7802 */ /* 0x000fe20000000f00 */
[----:B------:R-:W-:Y:S01]  /*b9c0*/  IMAD.MOV.U32 R11, RZ, RZ, 0x1f ;  /* 0x0000001fff0b7424 */ /* 0x000fe200078e00ff */
[----:B------:R-:W-:-:S07]  /*b9d0*/  MOV R15, 0xffffffff ;  /* 0xffffffff000f7802 */ /* 0x000fce0000000f00 */
[----:B----4-:R-:W-:Y:S05]  /*b9e0*/  WARPSYNC.COLLECTIVE R15, `(.L_x_3294) ;  /* 0x000000000f087348 */ /* 0x010fea0003c00000 */
[----:B------:R0:W1:Y:S02]  /*b9f0*/  SHFL.BFLY P6, R14, R13, R12, R11 ;  /* 0x0c00000c0d0e7389 */ /* 0x00006400000c000b */
[----:B01--4-:R-:W-:Y:S05]  /*ba00*/  ENDCOLLECTIVE ;  /* 0x000000000000791b */ /* 0x013fea0003800000 */
.L_x_3294:
[----:B------:R-:W-:Y:S05]  /*ba10*/  BSYNC B1 ;  /* 0x0000000000017941 */ /* 0x000fea0003800000 */
.L_x_3293:
[----:B------:R-:W-:Y:S01]  /*ba20*/  FADD.FTZ R13, R13, R14 ;  /* 0x0000000e0d0d7221 */ /* 0x000fe20000010000 */
[----:B------:R-:W-:Y:S02]  /*ba30*/  IMAD.MOV.U32 R12, RZ, RZ, 0x1 ;  /* 0x00000001ff0c7424 */ /* 0x000fe400078e00ff */
[----:B------:R-:W-:Y:S02]  /*ba40*/  HFMA2 R11, -RZ, RZ, 0, 1.847743988037109375e-06 ;  /* 0x0000001fff0b7431 */ /* 0x000fe400000001ff */
[----:B------:R-:W-:-:S07]  /*ba50*/  IMAD.MOV.U32 R15, RZ, RZ, -0x1 ;  /* 0xffffffffff0f7424 */ /* 0x000fce00078e00ff */
[----:B------:R-:W-:Y:S05]  /*ba60*/  WARPSYNC.COLLECTIVE R15, `(.L_x_3295) ;  /* 0x000000000f087348 */ /* 0x000fea0003c00000 */
[----:B------:R0:W1:Y:S02]  /*ba70*/  SHFL.BFLY P6, R14, R13, R12, R11 ;  /* 0x0c00000c0d0e7389 */ /* 0x00006400000c000b */
[----:B01----:R-:W-:Y:S05]  /*ba80*/  ENDCOLLECTIVE ;  /* 0x000000000000791b */ /* 0x003fea0003800000 */
.L_x_3295:
[----:B------:R-:W-:Y:S05]  /*ba90*/  BRA `(.L_x_3296) ;  /* 0xffffffa800107947 */ /* 0x000fea000383ffff */
.L_x_3232:
[----:B------:R-:W-:Y:S01]  /*baa0*/  HFMA2 R11, -RZ, RZ, 0, 1.847743988037109375e-06 ;  /* 0x0000001fff0b7431 */ /* 0x000fe200000001ff */
[----:B------:R-:W-:Y:S01]  /*bab0*/  BSSY B0, `(.L_x_3297) ;  /* 0x0000007000007945 */ /* 0x000fe20003800000 */
[----:B------:R-:W-:Y:S01]  /*bac0*/  MOV R13, R0 ;  /* 0x00000000000d7202 */ /* 0x000fe20000000f00 */
[----:B------:R-:W-:Y:S02]  /*bad0*/  IMAD.MOV.U32 R12, RZ, RZ, 0x10 ;  /* 0x00000010ff0c7424 */ /* 0x000fe400078e00ff */
[----:B------:R-:W-:-:S07]  /*bae0*/  IMAD.MOV.U32 R15, RZ, RZ, -0x1 ;  /* 0xffffffffff0f7424 */ /* 0x000fce00078e00ff */
[----:B---3--:R-:W-:Y:S05]  /*baf0*/  WARPSYNC.COLLECTIVE R15, `(.L_x_3298) ;  /* 0x000000000f087348 */ /* 0x008fea0003c00000 */
[----:B------:R0:W1:Y:S02]  /*bb00*/  SHFL.BFLY P6, R14, R13, R12, R11 ;  /* 0x0c00000c0d0e7389 */ /* 0x00006400000c000b */
[----:B01-3--:R-:W-:Y:S05]  /*bb10*/  ENDCOLLECTIVE ;  /* 0x000000000000791b */ /* 0x00bfea0003800000 */
.L_x_3298:
[----:B------:R-:W-:Y:S05]  /*bb20*/  BSYNC B0 ;  /* 0x0000000000007941 */ /* 0x000fea0003800000 */
.L_x_3297:
[----:B------:R-:W-:Y:S01]  /*bb30*/  FMNMX.FTZ R13, R14, R0, !PT ;  /* 0x000000000e0d7209 */ /* 0x000fe20007810000 */
[----:B------:R-:W-:Y:S01]  /*bb40*/  IMAD.MOV.U32 R11, RZ, RZ, 0x1f ;  /* 0x0000001fff0b7424 */ /* 0x000fe200078e00ff */
[----:B------:R-:W-:Y:S02]  /*bb50*/  MOV R12, 0x8 ;  /* 0x00000008000c7802 */ /* 0x000fe40000000f00 */
[----:B------:R-:W-:-:S07]  /*bb60*/  MOV R15, 0xffffffff ;  /* 0xffffffff000f7802 */ /* 0x000fce0000000f00 */
[----:B------:R-:W-:Y:S05]  /*bb70*/  WARPSYNC.COLLECTIVE R15, `(.L_x_3299) ;  /* 0x000000000f087348 */ /* 0x000fea0003c00000 */
[----:B------:R0:W1:Y:S02]  /*bb80*/  SHFL.BFLY P6, R14, R13, R12, R11 ;  /* 0x0c00000c0d0e7389 */ /* 0x00006400000c000b */
[----:B01----:R-:W-:Y:S05]  /*bb90*/  ENDCOLLECTIVE ;  /* 0x000000000000791b */ /* 0x003fea0003800000 */
.L_x_3299:
[----:B------:R-:W-:Y:S01]  /*bba0*/  HFMA2 R12, -RZ, RZ, 0, 2.384185791015625e-07 ;  /* 0x00000004ff0c7431 */ /* 0x000fe200000001ff */
[----:B------:R-:W-:-:S05]  /*bbb0*/  FMNMX.FTZ R2, R13, R14, !PT ;  /* 0x0000000e0d027209 */ /* 0x000fca0007810000 */
[----:B------:R-:W-:-:S07]  /*bbc0*/  IMAD.MOV.U32 R13, RZ, RZ, R2 ;  /* 0x000000ffff0d7224 */ /* 0x000fce00078e0002 */
[----:B------:R-:W-:Y:S05]  /*bbd0*/  WARPSYNC.COLLECTIVE R15, `(.L_x_3300) ;  /* 0x000000000f087348 */ /* 0x000fea0003c00000 */
[----:B------:R0:W1:Y:S02]  /*bbe0*/  SHFL.BFLY P6, R14, R13, R12, R11 ;  /* 0x0c00000c0d0e7389 */ /* 0x00006400000c000b */
[----:B01----:R-:W-:Y:S05]  /*bbf0*/  ENDCOLLECTIVE ;  /* 0x000000000000791b */ /* 0x003fea0003800000 */
.L_x_3300:
[----:B------:R-:W-:Y:S05]  /*bc00*/  BRA `(.L_x_3301) ;  /* 0xffffffa800747947 */ /* 0x000fea000383ffff */
.L_x_3302:
        /* <DEDUP_REMOVED lines=15> */
.L_x_4652:


//--------------------- .text._ZN4mmha33masked_multihead_attention_kernelItLi256ELi256ELi1ELi32ELi256ELb0ELb0EEEv26Multihead_attention_paramsIT_XT5_EE --------------------------
	.section	.text._ZN4mmha33masked_multihead_attention_kernelItLi256ELi256ELi1ELi32ELi256ELb0ELb0EEEv26Multihead_attention_paramsIT_XT5_EE,"ax",@progbits
	.align	128
        .global         _ZN4mmha33masked_multihead_attention_kernelItLi256ELi256ELi1ELi32ELi256ELb0ELb0EEEv26Multihead_attention_paramsIT_XT5_EE
        .type           _ZN4mmha33masked_multihead_attention_kernelItLi256ELi256ELi1ELi32ELi256ELb0ELb0EEEv26Multihead_attention_paramsIT_XT5_EE,@function
        .size           _ZN4mmha33masked_multihead_attention_kernelItLi256ELi256ELi1ELi32ELi256ELb0ELb0EEEv26Multihead_attention_paramsIT_XT5_EE,(.L_x_4653 - _ZN4mmha33masked_multihead_attention_kernelItLi256ELi256ELi1ELi32ELi256ELb0ELb0EEEv26Multihead_attention_paramsIT_XT5_EE)
        .other          _ZN4mmha33masked_multihead_attention_kernelItLi256ELi256ELi1ELi32ELi256ELb0ELb0EEEv26Multihead_attention_paramsIT_XT5_EE,@"STO_CUDA_ENTRY STV_DEFAULT"
_ZN4mmha33masked_multihead_attention_kernelItLi256ELi256ELi1ELi32ELi256ELb0ELb0EEEv26Multihead_attention_paramsIT_XT5_EE:
.text._ZN4mmha33masked_multihead_attention_kernelItLi256ELi256ELi1ELi32ELi256ELb0ELb0EEEv26Multihead_attention_paramsIT_XT5_EE:
        /* <DEDUP_REMOVED lines=10> */
[----:B------:R-:W-:-:S04]  /*00a0*/  MOV R2, UR4 ;  /* 0x0000000400027c02 */ /* 0x000fc80008000f00 */
[----:B------:R-:W-:-:S05]  /*00b0*/  IMAD.U32 R3, RZ, RZ, UR5 ;  /* 0x00000005ff037e24 */ /* 0x000fca000f8e00ff */
[----:B0-----:R-:W2:Y:S02]  /*00c0*/  LDG.E.U8 R2, desc[UR36][R2.64] ;  /* 0x0000002402027981 */ /* 0x001ea4000c1e1100 */
[----:B--2---:R-:W-:-:S13]  /*00d0*/  ISETP.NE.AND P0, PT, R2, 0x1, PT ;  /* 0x000000010200780c */ /* 0x004fda0003f05270 */
[----:B------:R-:W-:Y:S05]  /*00e0*/  @!P0 EXIT ;  /* 0x000000000000894d */ /* 0x000fea0003800000 */
.L_x_3303:
[----:B------:R-:W1:Y:S01]  /*00f0*/  LDCU UR13, c[0x0][0x3f0] ;  /* 0x00007e00ff0d77ac */ /* 0x000e620008000800 */
[----:B------:R-:W2:Y:S01]  /*0100*/  S2R R5, SR_CTAID.Y ;  /* 0x0000000000057919 */ /* 0x000ea20000002600 */
[----:B------:R-:W3:Y:S01]  /*0110*/  LDCU.64 UR4, c[0x0][0x4a0] ;  /* 0x00009400ff0477ac */ /* 0x000ee20008000a00 */
[----:B------:R-:W4:Y:S01]  /*0120*/  LDCU.64 UR10, c[0x0][0x460] ;  /* 0x00008c00ff0a77ac */ /* 0x000f220008000a00 */
[----:B-1----:R-:W-:-:S04]  /*0130*/  MOV R0, UR13 ;  /* 0x0000000d00007c02 */ /* 0x002fc80008000f00 */
[----:B------:R-:W-:Y:S01]  /*0140*/  IABS R0, R0 ;  /* 0x0000000000007213 */ /* 0x000fe20000000000 */
[----:B---3--:R-:W-:-:S03]  /*0150*/  UISETP.NE.U32.AND UP0, UPT, UR4, URZ, UPT ;  /* 0x000000ff0400728c */ /* 0x008fc6000bf05070 */
[----:B------:R-:W-:Y:S01]  /*0160*/  R2UR UR12, R0 ;  /* 0x00000000000c72ca */ /* 0x000fe200000e0000 */
[----:B------:R-:W-:-:S06]  /*0170*/  UISETP.NE.AND.EX UP0, UPT, UR5, URZ, UPT, UP0 ;  /* 0x000000ff0500728c */ /* 0x000fcc000bf05300 */
[----:B------:R-:W-:-:S05]  /*0180*/  PLOP3.LUT P0, PT, PT, PT, UP0, 0x80, 0x8 ;  /* 0x000000000008781c */ /* 0x000fca0003f0f008 */
[----:B------:R-:W1:Y:S01]  /*0190*/  @UP0 LDCU.64 UR8, c[0x0][0x4a0] ;  /* 0x00009400ff0807ac */ /* 0x000e620008000a00 */
        /* <DEDUP_REMOVED lines=23> */
[----:B-1----:R-:W-:Y:S01]  /*0310*/  MOV R0, UR9 ;  /* 0x0000000900007c02 */ /* 0x002fe20008000f00 */
        /* <DEDUP_REMOVED lines=18> */
[----:B0-----:R-:W-:Y:S01]  /*0440*/  MOV R2, UR4 ;  /* 0x0000000400027c02 */ /* 0x001fe20008000f00 */
[----:B------:R-:W-:-:S05]  /*0450*/  IMAD.U32 R3, RZ, RZ, UR5 ;  /* 0x00000005ff037e24 */ /* 0x000fca000f8e00ff */
        /* <DEDUP_REMOVED lines=45> */
[----:B------:R-:W-:Y:S02]  /*0730*/  LEA R9, R9, R0, 0x8 ;  /* 0x0000000009097211 */ /* 0x000fe400078e40ff */
[----:B------:R-:W-:-:S02]  /*0740*/  IADD3 R23, PT, PT, R0, UR43, RZ ;  /* 0x0000002b00177c10 */ /* 0x000fc4000fffe0ff */
        /* <DEDUP_REMOVED lines=18> */
[----:B------:R-:W-:Y:S02]  /*0870*/  ISETP.NE.U32.AND P2, PT, R8, RZ, PT ;  /* 0x000000ff0800720c */ /* 0x000fe40003f45070 */
[--C-:B------:R-:W-:Y:S02]  /*0880*/  SHF.R.U64 R5, R14, 0x10, R15.reuse ;  /* 0x000000100e057819 */ /* 0x100fe4000000120f */
[----:B0-----:R-:W-:Y:S01]  /*0890*/  SHF.R.S32.HI R3, RZ, 0x8, R6 ;  /* 0x00000008ff037819 */ /* 0x001fe20000011406 */
[----:B------:R-:W-:Y:S01]  /*08a0*/  IMAD.MOV.U32 R6, RZ, RZ, R4 ;  /* 0x000000ffff067224 */ /* 0x000fe200078e0004 */
[----:B------:R-:W-:-:S02]  /*08b0*/  SHF.R.S32.HI R8, RZ, 0x10, R15 ;  /* 0x00000010ff087819 */ /* 0x000fc4000001140f */
[----:B------:R-:W-:Y:S02]  /*08c0*/  SHF.R.U64 R4, R12, 0x7, RZ ;  /* 0x000000070c047819 */ /* 0x000fe400000012ff */
[----:B------:R-:W-:Y:S01]  /*08d0*/  PRMT R5, R5, 0x9910, RZ ;  /* 0x0000991005057816 */ /* 0x000fe200000000ff */
[----:B------:R-:W0:Y:S01]  /*08e0*/  I2F.S16 R3, R3 ;  /* 0x0000000300037306 */ /* 0x000e220000101400 */
[----:B------:R-:W-:Y:S01]  /*08f0*/  LOP3.LUT R8, R8, 0xff, RZ, 0xc0, !PT ;  /* 0x000000ff08087812 */ /* 0x000fe200078ec0ff */
[----:B---3--:R-:W-:Y:S01]  /*0900*/  FMUL.FTZ R7, R2, R7 ;  /* 0x0000000702077220 */ /* 0x008fe20000410000 */
[----:B------:R-:W-:Y:S02]  /*0910*/  ISETP.NE.U32.AND P1, PT, R4, RZ, PT ;  /* 0x000000ff0400720c */ /* 0x000fe40003f25070 */
[----:B------:R-:W-:Y:S02]  /*0920*/  MOV R4, R5 ;  /* 0x0000000500047202 */ /* 0x000fe40000000f00 */
        /* <DEDUP_REMOVED lines=29> */
.L_x_3306:
[----:B------:R-:W0:Y:S02]  /*0b00*/  LDC.64 R28, c[0x0][0x388] ;  /* 0x0000e200ff1c7b82 */ /* 0x000e240000000a00 */
[----:B0-----:R-:W-:-:S06]  /*0b10*/  IMAD.WIDE R28, R23, 0x2, R28 ;  /* 0x00000002171c7825 */ /* 0x001fcc00078e021c */
[----:B------:R-:W5:Y:S02]  /*0b20*/  LDG.E.128 R28, desc[UR36][R28.64] ;  /* 0x000000241c1c7981 */ /* 0x000f64000c1e1d00 */
.L_x_3305:
[----:B------:R-:W-:Y:S05]  /*0b30*/  BSYNC.RECONVERGENT B0 ;  /* 0x0000000000007941 */ /* 0x000fea0003800200 */
.L_x_3304:
        /* <DEDUP_REMOVED lines=41> */
[----:B------:R-:W0:Y:S01]  /*0dd0*/  I2F.S16 R15, R6 ;  /* 0x00000006000f7306 */ /* 0x000e220000101400 */
[----:B------:R-:W-:Y:S01]  /*0de0*/  F2FP.F16.F32.PACK_AB R24, R2, R7 ;  /* 0x000000070218723e */ /* 0x000fe200000000ff */
[----:B-1----:R-:W-:-:S06]  /*0df0*/  FMUL.FTZ R10, R4, R21 ;  /* 0x00000015040a7220 */ /* 0x002fcc0000410000 */
        /* <DEDUP_REMOVED lines=13> */
.L_x_3307:
[----:B------:R-:W-:Y:S01]  /*0ed0*/  BSSY.RECONVERGENT B0, `(.L_x_3308) ;  /* 0x0000007000007945 */ /* 0x000fe20003800200 */
[----:B------:R-:W-:Y:S02]  /*0ee0*/  CS2R R26, SRZ ;  /* 0x00000000001a7805 */ /* 0x000fe4000001ff00 */
[----:B------:R-:W-:Y:S01]  /*0ef0*/  CS2R R24, SRZ ;  /* 0x0000000000187805 */ /* 0x000fe2000001ff00 */
[----:B------:R-:W-:Y:S06]  /*0f00*/  @P0 BRA `(.L_x_3309) ;  /* 0x00000000000c0947 */ /* 0x000fec0003800000 */
[----:B------:R-:W0:Y:S02]  /*0f10*/  LDC.64 R2, c[0x0][0x398] ;  /* 0x0000e600ff027b82 */ /* 0x000e240000000a00 */
[----:B0-----:R-:W-:-:S05]  /*0f20*/  IMAD.WIDE R2, R23, 0x2, R2 ;  /* 0x0000000217027825 */ /* 0x001fca00078e0202 */
[----:B------:R0:W5:Y:S02]  /*0f30*/  LDG.E.128 R24, desc[UR36][R2.64] ;  /* 0x0000002402187981 */ /* 0x000164000c1e1d00 */
.L_x_3309:
[----:B------:R-:W-:Y:S05]  /*0f40*/  BSYNC.RECONVERGENT B0 ;  /* 0x0000000000007941 */ /* 0x000fea0003800200 */
.L_x_3308:
        /* <DEDUP_REMOVED lines=19> */
[----:B------:R-:W-:Y:S02]  /*1080*/  CS2R R22, SRZ ;  /* 0x0000000000167805 */ /* 0x000fe4000001ff00 */
[----:B------:R-:W-:Y:S02]  /*1090*/  CS2R R20, SRZ ;  /* 0x0000000000147805 */ /* 0x000fe4000001ff00 */
[----:B------:R-:W-:Y:S02]  /*10a0*/  @!P0 LEA R11, R8, R9, 0x8 ;  /* 0x00000009080b8211 */ /* 0x000fe400078e40ff */
[----:B------:R-:W-:Y:S01]  /*10b0*/  PLOP3.LUT P3, PT, PT, PT, UP0, 0x80, 0x8 ;  /* 0x000000000008781c */ /* 0x000fe20003f6f008 */
[----:B------:R-:W2:Y:S01]  /*10c0*/  @!P2 LDC.64 R4, c[0x0][0x3a0] ;  /* 0x0000e800ff04ab82 */ /* 0x000ea20000000a00 */
[----:B------:R-:W3:Y:S07]  /*10d0*/  @UP0 LDCU.64 UR4, c[0x0][0x418] ;  /* 0x00008300ff0407ac */ /* 0x000eee0008000a00 */
[----:B0-----:R-:W0:Y:S01]  /*10e0*/  @!P1 LDC.64 R2, c[0x0][0x390] ;  /* 0x0000e400ff029b82 */ /* 0x001e220000000a00 */
[----:B-1----:R-:W-:-:S05]  /*10f0*/  @!P0 IMAD.WIDE R6, R11, 0x2, R6 ;  /* 0x000000020b068825 */ /* 0x002fca00078e0206 */
[----:B------:R-:W4:Y:S02]  /*1100*/  @!P0 LDG.E.128 R32, desc[UR36][R6.64] ;  /* 0x0000002406208981 */ /* 0x000f24000c1e1d00 */
[----:B------:R-:W1:Y:S01]  /*1110*/  LDC R11, c[0x0][0x400] ;  /* 0x00010000ff0b7b82 */ /* 0x000e620000000800 */
[----:B---3--:R-:W-:Y:S01]  /*1120*/  @UP0 UIMAD.WIDE.U32 UR6, UR6, 0x4, UR4 ;  /* 0x00000004060608a5 */ /* 0x008fe2000f8e0004 */
[----:B------:R-:W3:Y:S01]  /*1130*/  LDCU.U8 UR4, c[0x0][0x404] ;  /* 0x00008080ff0477ac */ /* 0x000ee20008000000 */
[----:B--2---:R-:W-:-:S04]  /*1140*/  @!P2 IMAD.WIDE.U32 R4, R9, 0x2, R4 ;  /* 0x000000020904a825 */ /* 0x004fc800078e0004 */
[----:B------:R-:W-:Y:S01]  /*1150*/  IMAD.U32 R8, RZ, RZ, UR6 ;  /* 0x00000006ff087e24 */ /* 0x000fe2000f8e00ff */
[----:B------:R-:W2:Y:S01]  /*1160*/  @!P2 LDG.E.128 R20, desc[UR36][R4.64] ;  /* 0x000000240414a981 */ /* 0x000ea2000c1e1d00 */
[----:B0-----:R-:W-:Y:S01]  /*1170*/  @!P1 IMAD.WIDE.U32 R2, R9, 0x2, R2 ;  /* 0x0000000209029825 */ /* 0x001fe200078e0002 */
[----:B------:R-:W-:-:S04]  /*1180*/  MOV R9, UR7 ;  /* 0x0000000700097c02 */ /* 0x000fc80008000f00 */
[----:B------:R-:W4:Y:S04]  /*1190*/  @!P1 LDG.E.128 R12, desc[UR36][R2.64] ;  /* 0x00000024020c9981 */ /* 0x000f28000c1e1d00 */
[----:B------:R-:W4:Y:S01]  /*11a0*/  @P3 LDG.E R8, desc[UR36][R8.64] ;  /* 0x0000002408083981 */ /* 0x000f22000c1e1900 */
[----:B---3--:R-:W-:-:S04]  /*11b0*/  ISETP.NE.AND P1, PT, RZ, UR4, PT ;  /* 0x00000004ff007c0c */ /* 0x008fc8000bf25270 */
[----:B-1----:R-:W-:Y:S01]  /*11c0*/  ISETP.LT.OR P1, PT, R11, 0x1, P1 ;  /* 0x000000010b00780c */ /* 0x002fe20000f21670 */
[----:B------:R-:W-:Y:S01]  /*11d0*/  UMOV UR39, URZ ;  /* 0x000000ff00277c82 */ /* 0x000fe20008000000 */
[----:B------:R-:W-:Y:S01]  /*11e0*/  BSSY.RECONVERGENT B6, `(.L_x_3310) ;  /* 0x0000164000067945 */ /* 0x000fe20003800200 */
[----:B--2--5:R-:W-:Y:S02]  /*11f0*/  HADD2 R25, R25, R21 ;  /* 0x0000001519197230 */ /* 0x024fe40000000000 */
[----:B------:R-:W-:Y:S02]  /*1200*/  HADD2 R27, R27, R23 ;  /* 0x000000171b1b7230 */ /* 0x000fe40000000000 */
[----:B------:R-:W-:Y:S02]  /*1210*/  HFMA2 R24, R24, 1, 1, R20 ;  /* 0x3c003c0018187831 */ /* 0x000fe40000000014 */
[----:B------:R-:W-:Y:S02]  /*1220*/  HFMA2 R26, R26, 1, 1, R22 ;  /* 0x3c003c001a1a7831 */ /* 0x000fe40000000016 */
[----:B----4-:R-:W-:-:S02]  /*1230*/  @!P0 HFMA2 R25, R25, R33, -RZ ;  /* 0x0000002119198231 */ /* 0x010fc400001000ff */
[----:B------:R-:W-:Y:S02]  /*1240*/  HFMA2 R28, R28, 1, 1, R12 ;  /* 0x3c003c001c1c7831 */ /* 0x000fe4000000000c */
[----:B------:R-:W-:Y:S01]  /*1250*/  HFMA2 R30, R30, 1, 1, R14 ;  /* 0x3c003c001e1e7831 */ /* 0x000fe2000000000e */
[----:B------:R-:W-:Y:S01]  /*1260*/  @P3 R2UR UR39, R8 ;  /* 0x00000000082732ca */ /* 0x000fe200000e0000 */
[----:B------:R-:W-:Y:S02]  /*1270*/  @!P0 HFMA2 R27, R27, R35, -RZ ;  /* 0x000000231b1b8231 */ /* 0x000fe400001000ff */
[----:B------:R-:W-:Y:S02]  /*1280*/  HADD2 R29, R29, R13 ;  /* 0x0000000d1d1d7230 */ /* 0x000fe40000000000 */
[----:B------:R-:W-:Y:S02]  /*1290*/  HADD2 R31, R31, R15 ;  /* 0x0000000f1f1f7230 */ /* 0x000fe40000000000 */
        /* <DEDUP_REMOVED lines=48> */
[----:B------:R-:W-:-:S02]  /*15a0*/  HADD2.F32 R0, -RZ, R24.H1_H1 ;  /* 0x30000018ff007230 */ /* 0x000fc40000004100 */
[----:B------:R-:W-:Y:S01]  /*15b0*/  HADD2.F32 R24, -RZ, R24.H0_H0 ;  /* 0x20000018ff187230 */ /* 0x000fe20000004100 */
        /* <DEDUP_REMOVED lines=52> */
.L_x_3311:
        /* <DEDUP_REMOVED lines=13> */
[----:B0-----:R-:W-:Y:S02]  /*19d0*/  HFMA2 R2, -RZ, RZ, 0, 0 ;  /* 0x00000000ff027431 */ /* 0x001fe400000001ff */
[----:B-1----:R-:W-:-:S04]  /*19e0*/  IMAD.MOV R6, RZ, RZ, -R3 ;  /* 0x000000ffff067224 */ /* 0x002fc800078e0a03 */
[----:B------:R-:W-:Y:S01]  /*19f0*/  IMAD R7, R6, R5, RZ ;  /* 0x0000000506077224 */ /* 0x000fe200078e02ff */
[----:B------:R-:W-:-:S03]  /*1a00*/  MOV R6, R8 ;  /* 0x0000000800067202 */ /* 0x000fc60000000f00 */
[----:B------:R-:W-:-:S06]  /*1a10*/  IMAD.HI.U32 R3, R3, R7, R2 ;  /* 0x0000000703037227 */ /* 0x000fcc00078e0002 */
[----:B------:R-:W-:-:S04]  /*1a20*/  IMAD.HI.U32 R3, R3, R6, RZ ;  /* 0x0000000603037227 */ /* 0x000fc800078e00ff */
[----:B------:R-:W-:-:S05]  /*1a30*/  IMAD R2, R3, R4, R6 ;  /* 0x0000000403027224 */ /* 0x000fca00078e0206 */
[----:B------:R-:W-:-:S13]  /*1a40*/  ISETP.GT.U32.AND P1, PT, R5, R2, PT ;  /* 0x000000020500720c */ /* 0x000fda0003f24070 */
[-C--:B------:R-:W-:Y:S02]  /*1a50*/  @!P1 IADD3 R2, PT, PT, R2, -R5.reuse, RZ ;  /* 0x8000000502029210 */ /* 0x080fe40007ffe0ff */
[----:B------:R-:W-:Y:S02]  /*1a60*/  @!P1 IADD3 R3, PT, PT, R3, 0x1, RZ ;  /* 0x0000000103039810 */ /* 0x000fe40007ffe0ff */
[----:B------:R-:W-:Y:S02]  /*1a70*/  ISETP.GE.U32.AND P0, PT, R2, R5, PT ;  /* 0x000000050200720c */ /* 0x000fe40003f06070 */
[----:B------:R-:W-:Y:S02]  /*1a80*/  LOP3.LUT R2, R0, R19, RZ, 0x3c, !PT ;  /* 0x0000001300027212 */ /* 0x000fe400078e3cff */
[----:B------:R-:W-:Y:S02]  /*1a90*/  ISETP.NE.AND P1, PT, R19, RZ, PT ;  /* 0x000000ff1300720c */ /* 0x000fe40003f25270 */
[----:B------:R-:W-:-:S07]  /*1aa0*/  ISETP.GE.AND P2, PT, R2, RZ, PT ;  /* 0x000000ff0200720c */ /* 0x000fce0003f46270 */
[----:B------:R-:W-:Y:S01]  /*1ab0*/  @P0 VIADD R3, R3, 0x1 ;  /* 0x0000000103030836 */ /* 0x000fe20000000000 */
[----:B------:R-:W-:-:S04]  /*1ac0*/  ISETP.GE.AND P0, PT, R0, R11, PT ;  /* 0x0000000b0000720c */ /* 0x000fc80003f06270 */
[----:B------:R-:W-:-:S04]  /*1ad0*/  MOV R32, R3 ;  /* 0x0000000300207202 */ /* 0x000fc80000000f00 */
        /* <DEDUP_REMOVED lines=10> */
[----:B------:R-:W-:Y:S01]  /*1b80*/  MOV R8, 0x53f ;  /* 0x0000053f00087802 */ /* 0x000fe20000000f00 */
[----:B------:R-:W-:Y:S01]  /*1b90*/  IMAD.MOV.U32 R13, RZ, RZ, RZ ;  /* 0x000000ffff0d7224 */ /* 0x000fe200078e00ff */
[----:B------:R1:W2:Y:S01]  /*1ba0*/  LDC.64 R2, c[0x4][R0] ;  /* 0x0100000000027b82 */ /* 0x0002a20000000a00 */
[----:B------:R-:W3:Y:S01]  /*1bb0*/  LDCU.64 UR6, c[0x4][0xd0] ;  /* 0x01001a00ff0677ac */ /* 0x000ee20008000a00 */
[----:B------:R-:W-:Y:S01]  /*1bc0*/  MOV R12, 0x1 ;  /* 0x00000001000c7802 */ /* 0x000fe20000000f00 */
        /* <DEDUP_REMOVED lines=9> */
.L_x_3313:
[----:B------:R-:W0:Y:S01]  /*1c60*/  S2R R3, SR_CgaCtaId ;  /* 0x0000000000037919 */ /* 0x000e220000008800 */
[----:B------:R-:W1:Y:S01]  /*1c70*/  LDC R5, c[0x0][0x400] ;  /* 0x00010000ff057b82 */ /* 0x000e620000000800 */
[----:B------:R-:W-:Y:S01]  /*1c80*/  ISETP.NE.AND P6, PT, R18, RZ, PT ;  /* 0x000000ff1200720c */ /* 0x000fe20003fc5270 */
[----:B------:R-:W-:Y:S05]  /*1c90*/  WARPSYNC.ALL ;  /* 0x0000000000007948 */ /* 0x000fea0003800000 */
[----:B------:R-:W-:-:S04]  /*1ca0*/  MOV R0, 0x400 ;  /* 0x0000040000007802 */ /* 0x000fc80000000f00 */
[----:B------:R-:W-:-:S04]  /*1cb0*/  IADD3 R0, PT, PT, R0, 0x240, RZ ;  /* 0x0000024000007810 */ /* 0x000fc80007ffe0ff */
        /* <DEDUP_REMOVED lines=16> */
[C---:B------:R-:W-:Y:S02]  /*1dc0*/  LEA R34, R3.reuse, R0, 0x1 ;  /* 0x0000000003227211 */ /* 0x040fe400078e08ff */
[----:B------:R-:W-:Y:S02]  /*1dd0*/  LEA R36, R3, R10, 0x1 ;  /* 0x0000000a03247211 */ /* 0x000fe400078e08ff */
[C---:B------:R-:W-:Y:S01]  /*1de0*/  LEA R35, R19.reuse, R34, 0x1 ;  /* 0x0000002213237211 */ /* 0x040fe200078e08ff */
[----:B------:R-:W0:Y:S01]  /*1df0*/  LDS.64 R8, [R34] ;  /* 0x0000000022087984 */ /* 0x000e220000000a00 */
[----:B------:R-:W-:Y:S01]  /*1e00*/  SHF.R.S32.HI R2, RZ, 0x1f, R3 ;  /* 0x0000001fff027819 */ /* 0x000fe20000011403 */
[----:B------:R-:W-:Y:S02]  /*1e10*/  IMAD R37, R19, 0x2, R36 ;  /* 0x0000000213257824 */ /* 0x000fe400078e0224 */
[----:B------:R-:W1:Y:S01]  /*1e20*/  LDS.64 R30, [R35] ;  /* 0x00000000231e7984 */ /* 0x000e620000000a00 */
[----:B------:R-:W-:-:S03]  /*1e30*/  LEA.HI R2, R2, R3, RZ, 0x2 ;  /* 0x0000000302027211 */ /* 0x000fc600078f10ff */
[----:B------:R-:W2:Y:S01]  /*1e40*/  LDS.64 R12, [R36] ;  /* 0x00000000240c7984 */ /* 0x000ea20000000a00 */
[----:B------:R-:W-:-:S03]  /*1e50*/  SHF.L.U32 R2, R2, 0x1, RZ ;  /* 0x0000000102027819 */ /* 0x000fc600000006ff */
[----:B------:R-:W3:Y:S01]  /*1e60*/  LDS.64 R14, [R37] ;  /* 0x00000000250e7984 */ /* 0x000ee20000000a00 */
[----:B------:R-:W-:-:S04]  /*1e70*/  LOP3.LUT R7, R2, 0xfffffff8, RZ, 0xc0, !PT ;  /* 0xfffffff802077812 */ /* 0x000fc800078ec0ff */
[----:B------:R-:W-:Y:S02]  /*1e80*/  ISETP.GE.AND P0, PT, R7, R5, PT ;  /* 0x000000050700720c */ /* 0x000fe40003f06270 */
[--C-:B0-----:R-:W-:Y:S02]  /*1e90*/  SHF.R.U64 R4, R8, 0x10, R9.reuse ;  /* 0x0000001008047819 */ /* 0x101fe40000001209 */
[----:B------:R-:W-:Y:S02]  /*1ea0*/  SHF.R.U32.HI R6, RZ, 0x10, R9 ;  /* 0x00000010ff067819 */ /* 0x000fe40000011609 */
[--C-:B-1----:R-:W-:Y:S02]  /*1eb0*/  SHF.R.U64 R29, R30, 0x10, R31.reuse ;  /* 0x000000101e1d7819 */ /* 0x102fe4000000121f */
[----:B------:R-:W-:Y:S02]  /*1ec0*/  PRMT R28, R8, 0x5410, R30 ;  /* 0x00005410081c7816 */ /* 0x000fe4000000001e */
[----:B------:R-:W-:-:S02]  /*1ed0*/  PRMT R30, R9, 0x5410, R31 ;  /* 0x00005410091e7816 */ /* 0x000fc4000000001f */
[----:B------:R-:W-:Y:S02]  /*1ee0*/  PRMT R29, R4, 0x5410, R29 ;  /* 0x00005410041d7816 */ /* 0x000fe4000000001d */
[----:B------:R-:W-:Y:S02]  /*1ef0*/  SHF.R.U32.HI R31, RZ, 0x10, R31 ;  /* 0x00000010ff1f7819 */ /* 0x000fe4000001161f */
[--C-:B--2---:R-:W-:Y:S02]  /*1f00*/  SHF.R.U64 R4, R12, 0x10, R13.reuse ;  /* 0x000000100c047819 */ /* 0x104fe4000000120d */
[----:B------:R-:W-:Y:S02]  /*1f10*/  SHF.R.U32.HI R2, RZ, 0x10, R13 ;  /* 0x00000010ff027819 */ /* 0x000fe4000001160d */
[--C-:B---3--:R-:W-:Y:S02]  /*1f20*/  SHF.R.U64 R25, R14, 0x10, R15.reuse ;  /* 0x000000100e197819 */ /* 0x108fe4000000120f */
[----:B------:R-:W-:-:S02]  /*1f30*/  SHF.R.U32.HI R27, RZ, 0x10, R15 ;  /* 0x00000010ff1b7819 */ /* 0x000fc4000001160f */
[----:B------:R-:W-:Y:S02]  /*1f40*/  PRMT R31, R6, 0x5410, R31 ;  /* 0x00005410061f7816 */ /* 0x000fe4000000001f */
        /* <DEDUP_REMOVED lines=17> */
[----:B------:R-:W-:Y:S01]  /*2060*/  HADD2.F32 R23, -RZ, R25.H1_H1 ;  /* 0x30000019ff177230 */ /* 0x000fe20000004100 */
[----:B------:R-:W-:Y:S01]  /*2070*/  I2FP.F32.S32 R6, R6 ;  /* 0x0000000600067245 */ /* 0x000fe20000201400 */
[----:B------:R-:W-:-:S02]  /*2080*/  HADD2.F32 R18, -RZ, R29.H0_H0 ;  /* 0x2000001dff127230 */ /* 0x000fc40000004100 */
[--C-:B------:R-:W-:Y:S02]  /*2090*/  HADD2.F32 R38, -RZ, R30.reuse.H1_H1 ;  /* 0x3000001eff267230 */ /* 0x100fe40000004100 */
[----:B------:R-:W-:Y:S01]  /*20a0*/  HADD2.F32 R29, -RZ, R30.H0_H0 ;  /* 0x2000001eff1d7230 */ /* 0x000fe20000004100 */
[----:B0-----:R-:W-:Y:S01]  /*20b0*/  UIADD3 UR4, UPT, UPT, -UR39, UR4, URZ ;  /* 0x0000000427047290 */ /* 0x001fe2000fffe1ff */
        /* <DEDUP_REMOVED lines=9> */
[----:B------:R-:W-:Y:S01]  /*2150*/  I2FP.F32.S32 R15, UR4 ;  /* 0x00000004000f7c45 */ /* 0x000fe20008201400 */
[----:B------:R-:W-:Y:S01]  /*2160*/  FMUL.FTZ R7, R3, 13.28771209716796875 ;  /* 0x41549a7803077820 */ /* 0x000fe20000410000 */
[----:B------:R-:W-:Y:S01]  /*2170*/  HADD2.F32 R30, -RZ, R25.H0_H0 ;  /* 0x20000019ff1e7230 */ /* 0x000fe20000004100 */
[----:B------:R-:W0:Y:S01]  /*2180*/  MUFU.EX2 R2, -R2 ;  /* 0x8000000200027308 */ /* 0x000e220000000800 */
[----:B------:R-:W-:-:S02]  /*2190*/  HADD2.F32 R31, -RZ, R26.H1_H1 ;  /* 0x3000001aff1f7230 */ /* 0x000fc40000004100 */
        /* <DEDUP_REMOVED lines=16> */
[----:B------:R-:W3:Y:S01]  /*22a0*/  MUFU.COS R8, R5 ;  /* 0x0000000500087308 */ /* 0x000ee20000000000 */
        /* <DEDUP_REMOVED lines=8> */
[----:B0-----:R-:W-:Y:S01]  /*2330*/  FMUL.FTZ R5, R12, R3 ;  /* 0x000000030c057220 */ /* 0x001fe20000410000 */
[----:B---3--:R-:W-:-:S03]  /*2340*/  FMUL.FTZ R12, R23, R8 ;  /* 0x00000008170c7220 */ /* 0x008fc60000410000 */
[----:B------:R-:W-:-:S03]  /*2350*/  FFMA.FTZ R5, R28, R2, -R5 ;  /* 0x000000021c057223 */ /* 0x000fc60000010805 */
[----:B------:R0:W2:Y:S01]  /*2360*/  MUFU.SIN R14, R6 ;  /* 0x00000006000e7308 */ /* 0x0000a20000000400 */
[----:B-1----:R-:W-:Y:S01]  /*2370*/  FFMA.FTZ R12, R30, R9, R12 ;  /* 0x000000091e0c7223 */ /* 0x002fe2000001000c */
[----:B------:R-:W-:-:S06]  /*2380*/  F2FP.F16.F32.PACK_AB R28, R4, R5 ;  /* 0x00000005041c723e */ /* 0x000fcc00000000ff */
[----:B------:R-:W1:Y:S01]  /*2390*/  MUFU.SIN R21, R15 ;  /* 0x0000000f00157308 */ /* 0x000e620000000400 */
[----:B0-----:R-:W-:Y:S01]  /*23a0*/  FMUL.FTZ R6, R11, R2 ;  /* 0x000000020b067220 */ /* 0x001fe20000410000 */
[-C--:B------:R-:W-:Y:S01]  /*23b0*/  FMUL.FTZ R2, R22, R8.reuse ;  /* 0x0000000816027220 */ /* 0x080fe20000410000 */
[----:B------:R-:W-:Y:S02]  /*23c0*/  FMUL.FTZ R11, R23, R9 ;  /* 0x00000009170b7220 */ /* 0x000fe40000410000 */
[----:B------:R-:W-:Y:S01]  /*23d0*/  FFMA.FTZ R6, R24, R3, R6 ;  /* 0x0000000318067223 */ /* 0x000fe20000010006 */
[-C--:B------:R-:W-:Y:S01]  /*23e0*/  FMUL.FTZ R3, R22, R9.reuse ;  /* 0x0000000916037220 */ /* 0x080fe20000410000 */
[----:B------:R-:W-:Y:S01]  /*23f0*/  FFMA.FTZ R2, R18, R9, R2 ;  /* 0x0000000912027223 */ /* 0x000fe20000010002 */
[----:B------:R0:W3:Y:S01]  /*2400*/  MUFU.COS R20, R15 ;  /* 0x0000000f00147308 */ /* 0x0000e20000000000 */
[-C--:B------:R-:W-:Y:S01]  /*2410*/  FFMA.FTZ R11, R30, R8.reuse, -R11 ;  /* 0x000000081e0b7223 */ /* 0x080fe2000001080b */
[----:B------:R-:W-:Y:S01]  /*2420*/  FFMA.FTZ R3, R18, R8, -R3 ;  /* 0x0000000812037223 */ /* 0x000fe20000010803 */
[CC--:B--2---:R-:W-:Y:S01]  /*2430*/  FMUL.FTZ R8, R38.reuse, R14.reuse ;  /* 0x0000000e26087220 */ /* 0x0c4fe20000410000 */
[----:B------:R-:W-:Y:S01]  /*2440*/  FMUL.FTZ R9, R38, R13 ;  /* 0x0000000d26097220 */ /* 0x000fe20000410000 */
[-C--:B------:R-:W-:Y:S01]  /*2450*/  FMUL.FTZ R18, R31, R14.reuse ;  /* 0x0000000e1f127220 */ /* 0x080fe20000410000 */
[----:B------:R-:W-:Y:S01]  /*2460*/  F2FP.F16.F32.PACK_AB R24, R6, R7 ;  /* 0x000000070618723e */ /* 0x000fe200000000ff */
[CC--:B------:R-:W-:Y:S01]  /*2470*/  FFMA.FTZ R8, R29.reuse, R13.reuse, -R8 ;  /* 0x0000000d1d087223 */ /* 0x0c0fe20000010808 */
[-C--:B------:R-:W-:Y:S01]  /*2480*/  FFMA.FTZ R9, R29, R14.reuse, R9 ;  /* 0x0000000e1d097223 */ /* 0x080fe20000010009 */
[-C--:B0-----:R-:W-:Y:S01]  /*2490*/  FMUL.FTZ R15, R31, R13.reuse ;  /* 0x0000000d1f0f7220 */ /* 0x081fe20000410000 */
[----:B------:R-:W-:Y:S01]  /*24a0*/  FFMA.FTZ R18, R25, R13, -R18 ;  /* 0x0000000d19127223 */ /* 0x000fe20000010812 */
[-C--:B-1----:R-:W-:Y:S01]  /*24b0*/  FMUL.FTZ R13, R39, R21.reuse ;  /* 0x00000015270d7220 */ /* 0x082fe20000410000 */
[----:B------:R-:W-:Y:S01]  /*24c0*/  FMUL.FTZ R23, R41, R21 ;  /* 0x0000001529177220 */ /* 0x000fe20000410000 */
[----:B------:R-:W-:Y:S01]  /*24d0*/  FFMA.FTZ R15, R25, R14, R15 ;  /* 0x0000000e190f7223 */ /* 0x000fe2000001000f */
[----:B------:R-:W-:-:S02]  /*24e0*/  F2FP.F16.F32.PACK_AB R29, R2, R3 ;  /* 0x00000003021d723e */ /* 0x000fc400000000ff */
[----:B------:R-:W-:Y:S01]  /*24f0*/  F2FP.F16.F32.PACK_AB R25, R12, R11 ;  /* 0x0000000b0c19723e */ /* 0x000fe200000000ff */
[-C--:B---3--:R-:W-:Y:S01]  /*2500*/  FMUL.FTZ R14, R39, R20.reuse ;  /* 0x00000014270e7220 */ /* 0x088fe20000410000 */
[-C--:B------:R-:W-:Y:S01]  /*2510*/  FMUL.FTZ R22, R41, R20.reuse ;  /* 0x0000001429167220 */ /* 0x080fe20000410000 */
[-C--:B------:R-:W-:Y:S01]  /*2520*/  FFMA.FTZ R13, R40, R20.reuse, -R13 ;  /* 0x00000014280d7223 */ /* 0x080fe2000001080d */
[----:B------:R-:W-:Y:S01]  /*2530*/  FFMA.FTZ R23, R26, R20, -R23 ;  /* 0x000000141a177223 */ /* 0x000fe20000010817 */
[-C--:B------:R-:W-:Y:S01]  /*2540*/  FFMA.FTZ R14, R40, R21.reuse, R14 ;  /* 0x00000015280e7223 */ /* 0x080fe2000001000e */
[----:B------:R-:W-:Y:S01]  /*2550*/  FFMA.FTZ R22, R26, R21, R22 ;  /* 0x000000151a167223 */ /* 0x000fe20000010016 */
[----:B------:R-:W-:Y:S02]  /*2560*/  F2FP.F16.F32.PACK_AB R30, R9, R8 ;  /* 0x00000008091e723e */ /* 0x000fe400000000ff */
[----:B------:R-:W-:Y:S02]  /*2570*/  F2FP.F16.F32.PACK_AB R26, R15, R18 ;  /* 0x000000120f1a723e */ /* 0x000fe400000000ff */
[----:B------:R-:W-:-:S02]  /*2580*/  F2FP.F16.F32.PACK_AB R31, R14, R13 ;  /* 0x0000000d0e1f723e */ /* 0x000fc400000000ff */
[----:B------:R-:W-:-:S07]  /*2590*/  F2FP.F16.F32.PACK_AB R27, R22, R23 ;  /* 0x00000017161b723e */ /* 0x000fce00000000ff */
.L_x_3317:
[----:B------:R-:W-:Y:S05]  /*25a0*/  BSYNC.RECONVERGENT B1 ;  /* 0x0000000000017941 */ /* 0x000fea0003800200 */
.L_x_3316:
        /* <DEDUP_REMOVED lines=11> */
[----:B------:R-:W-:Y:S02]  /*2660*/  LOP3.LUT R8, R4, 0xffff, R28, 0xf8, !PT ;  /* 0x0000ffff04087812 */ /* 0x000fe400078ef81c */
[----:B------:R-:W-:Y:S02]  /*2670*/  LOP3.LUT R9, R11, R5, RZ, 0xfc, !PT ;  /* 0x000000050b097212 */ /* 0x000fe400078efcff */
[----:B------:R-:W-:-:S02]  /*2680*/  PRMT R4, R29, 0x7732, RZ ;  /* 0x000077321d047816 */ /* 0x000fc400000000ff */
[----:B------:R-:W-:Y:S02]  /*2690*/  PRMT R11, R31, 0x7732, RZ ;  /* 0x000077321f0b7816 */ /* 0x000fe400000000ff */
[----:B------:R-:W-:Y:S01]  /*26a0*/  PRMT R12, R30, 0x7732, RZ ;  /* 0x000077321e0c7816 */ /* 0x000fe200000000ff */
[----:B------:R-:W-:Y:S01]  /*26b0*/  IMAD.WIDE.U32 R4, R4, 0x10000, RZ ;  /* 0x0001000004047825 */ /* 0x000fe200078e00ff */
[----:B------:R-:W-:Y:S02]  /*26c0*/  LOP3.LUT R7, R7, R3, RZ, 0xfc, !PT ;  /* 0x0000000307077212 */ /* 0x000fe400078efcff */
[----:B------:R-:W-:Y:S01]  /*26d0*/  PRMT R14, R28, 0x7732, RZ ;  /* 0x000077321c0e7816 */ /* 0x000fe200000000ff */
        /* <DEDUP_REMOVED lines=12> */
.L_x_3315:
[----:B------:R-:W-:Y:S05]  /*27a0*/  BSYNC.RECONVERGENT B0 ;  /* 0x0000000000007941 */ /* 0x000fea0003800200 */
.L_x_3314:
[----:B------:R-:W-:Y:S01]  /*27b0*/  BAR.SYNC.DEFER_BLOCKING 0x0 ;  /* 0x0000000000007b1d */ /* 0x000fe20000010000 */
[----:B------:R-:W-:-:S05]  /*27c0*/  @!P6 IMAD R19, R19, R32, R33 ;  /* 0x000000201313e224 */ /* 0x000fca00078e0221 */
[C---:B------:R-:W-:Y:S02]  /*27d0*/  @!P6 LEA R0, R19.reuse, R0, 0x1 ;  /* 0x000000001300e211 */ /* 0x040fe400078e08ff */
[----:B------:R-:W-:-:S03]  /*27e0*/  @!P6 LEA R10, R19, R10, 0x1 ;  /* 0x0000000a130ae211 */ /* 0x000fc600078e08ff */
[----:B------:R1:W2:Y:S04]  /*27f0*/  @!P6 LDS.128 R28, [R0] ;  /* 0x00000000001ce984 */ /* 0x0002a80000000c00 */
[----:B------:R1:W3:Y:S01]  /*2800*/  @!P6 LDS.128 R24, [R10] ;  /* 0x000000000a18e984 */ /* 0x0002e20000000c00 */
[----:B------:R-:W-:Y:S06]  /*2810*/  BAR.SYNC.DEFER_BLOCKING 0x0 ;  /* 0x0000000000007b1d */ /* 0x000fec0000010000 */
.L_x_3312:
[----:B------:R-:W-:Y:S05]  /*2820*/  BSYNC.RECONVERGENT B6 ;  /* 0x0000000000067941 */ /* 0x000fea0003800200 */
.L_x_3310:
[----:B-1----:R-:W-:Y:S01]  /*2830*/  IMAD.MOV.U32 R0, RZ, RZ, -0x800001 ;  /* 0xff7fffffff007424 */ /* 0x002fe200078e00ff */
[----:B------:R-:W-:-:S04]  /*2840*/  ISETP.GT.U32.AND P0, PT, R16, 0x1f, PT ;  /* 0x0000001f1000780c */ /* 0x000fc80003f04070 */
[----:B------:R1:W-:Y:S09]  /*2850*/  STL [R1+0x6c], R0 ;  /* 0x00006c0001007387 */ /* 0x0003f20000100800 */
[----:B------:R-:W-:Y:S05]  /*2860*/  @P0 BRA `(.L_x_3318) ;  /* 0x0000000000f00947 */ /* 0x000fea0003800000 */
[----:B------:R-:W4:Y:S01]  /*2870*/  LDCU UR5, c[0x0][0x3f4] ;  /* 0x00007e80ff0577ac */ /* 0x000f220008000800 */
[----:B0-----:R-:W0:Y:S01]  /*2880*/  S2R R9, SR_CgaCtaId ;  /* 0x0000000000097919 */ /* 0x001e220000008800 */
[----:B------:R-:W5:Y:S01]  /*2890*/  LDC.64 R2, c[0x0][0x3b8] ;  /* 0x0000ee00ff027b82 */ /* 0x000f620000000a00 */
[----:B------:R-:W-:Y:S01]  /*28a0*/  MOV R6, 0x400 ;  /* 0x0000040000067802 */ /* 0x000fe20000000f00 */
[----:B--23--:R-:W-:-:S03]  /*28b0*/  HMUL2 R12, R29, R25 ;  /* 0x000000191d0c7232 */ /* 0x00cfc60000000000 */
[----:B-1----:R-:W-:Y:S01]  /*28c0*/  IADD3 R0, PT, PT, R6, 0x40, RZ ;  /* 0x0000004006007810 */ /* 0x002fe20007ffe0ff */
[----:B------:R-:W-:-:S04]  /*28d0*/  HFMA2 R13, R28, R24, R12 ;  /* 0x000000181c0d7231 */ /* 0x000fc8000000000c */
[----:B------:R-:W-:-:S04]  /*28e0*/  HFMA2 R13, R30, R26, R13 ;  /* 0x0000001a1e0d7231 */ /* 0x000fc8000000000d */
[----:B------:R-:W-:Y:S01]  /*28f0*/  HFMA2 R13, R31, R27, R13 ;  /* 0x0000001b1f0d7231 */ /* 0x000fe2000000000d */
[----:B----4-:R-:W-:Y:S02]  /*2900*/  UIMAD UR4, UR47, UR5, URZ ;  /* 0x000000052f0472a4 */ /* 0x010fe4000f8e02ff */
[----:B------:R-:W-:-:S05]  /*2910*/  MOV R5, UR5 ;  /* 0x0000000500057c02 */ /* 0x000fca0008000f00 */
[----:B------:R-:W-:Y:S01]  /*2920*/  IMAD R4, R16, R5, UR40 ;  /* 0x0000002810047e24 */ /* 0x000fe2000f8e0205 */
[----:B------:R-:W-:Y:S01]  /*2930*/  MOV R5, UR4 ;  /* 0x0000000400057c02 */ /* 0x000fe20008000f00 */
[----:B------:R-:W-:-:S04]  /*2940*/  UMOV UR4, 0xffffffff ;  /* 0xffffffff00047882 */ /* 0x000fc80000000000 */
[----:B------:R-:W-:Y:S01]  /*2950*/  IMAD R4, R5, 0x20, R4 ;  /* 0x0000002005047824 */ /* 0x000fe200078e0204 */
[----:B0-----:R-:W-:Y:S01]  /*2960*/  LEA R5, R9, R0, 0x18 ;  /* 0x0000000009057211 */ /* 0x001fe200078ec0ff */
[----:B------:R-:W-:-:S03]  /*2970*/  HADD2.F32 R0, -RZ, R13.H0_H0 ;  /* 0x2000000dff007230 */ /* 0x000fc60000004100 */
[----:B------:R-:W-:Y:S01]  /*2980*/  SHF.L.U32 R7, R4, 0x3, RZ ;  /* 0x0000000304077819 */ /* 0x000fe200000006ff */
[----:B------:R-:W-:Y:S01]  /*2990*/  HADD2.F32 R13, -RZ, R13.H1_H1 ;  /* 0x3000000dff0d7230 */ /* 0x000fe20000004100 */
[----:B------:R-:W-:-:S03]  /*29a0*/  LEA R5, R16, R5, 0x4 ;  /* 0x0000000510057211 */ /* 0x000fc600078e20ff */
[----:B-----5:R-:W-:-:S04]  /*29b0*/  IMAD.WIDE R2, R7, 0x2, R2 ;  /* 0x0000000207027825 */ /* 0x020fc800078e0202 */
[----:B------:R-:W-:Y:S01]  /*29c0*/  FADD.FTZ R13, R0, R13 ;  /* 0x0000000d000d7221 */ /* 0x000fe20000010000 */
        /* <DEDUP_REMOVED lines=12> */
.L_x_3394:
        /* <DEDUP_REMOVED lines=13> */
[----:B------:R-:W-:Y:S01]  /*2b60*/  MOV R2, UR4 ;  /* 0x0000000400027c02 */ /* 0x000fe20008000f00 */
[----:B------:R-:W-:-:S04]  /*2b70*/  IMAD.U32 R3, RZ, RZ, UR5 ;  /* 0x00000005ff037e24 */ /* 0x000fc8000f8e00ff */
[----:B------:R-:W1:Y:S01]  /*2b80*/  LDCU UR4, c[0x0][0x410] ;  /* 0x00008200ff0477ac */ /* 0x000e620008000800 */
[----:B------:R-:W2:Y:S01]  /*2b90*/  @P0 LDG.E.U16 R2, desc[UR36][R2.64] ;  /* 0x0000002402020981 */ /* 0x000ea2000c1e1500 */
[----:B------:R-:W-:Y:S02]  /*2ba0*/  IADD3 R6, PT, PT, R6, 0x240, RZ ;  /* 0x0000024006067810 */ /* 0x000fe40007ffe0ff */
[----:B0-----:R-:W-:Y:S02]  /*2bb0*/  IADD3 R4, PT, PT, -R17, UR42, RZ ;  /* 0x0000002a11047c10 */ /* 0x001fe4000fffe1ff */
[----:B------:R-:W-:-:S04]  /*2bc0*/  LEA R9, R9, R6, 0x18 ;  /* 0x0000000609097211 */ /* 0x000fc800078ec0ff */
[----:B------:R-:W-:Y:S01]  /*2bd0*/  LEA R4, R4, R9, 0x2 ;  /* 0x0000000904047211 */ /* 0x000fe200078e10ff */
[----:B-1----:R-:W-:Y:S01]  /*2be0*/  FMUL.FTZ R5, R14, UR4 ;  /* 0x000000040e057c20 */ /* 0x002fe20008410000 */
[----:B--2---:R-:W-:-:S05]  /*2bf0*/  @P0 HADD2.F32 R0, -RZ, R2.H0_H0 ;  /* 0x20000002ff000230 */ /* 0x004fca0000004100 */
[----:B------:R-:W-:-:S05]  /*2c00*/  @P0 FADD.FTZ R5, R5, R0 ;  /* 0x0000000005050221 */ /* 0x000fca0000010000 */
[----:B------:R4:W-:Y:S04]  /*2c10*/  STL [R1+0x6c], R5 ;  /* 0x00006c0501007387 */ /* 0x0009e80000100800 */
[----:B------:R4:W-:Y:S02]  /*2c20*/  STS [R4], R5 ;  /* 0x0000000504007388 */ /* 0x0009e40000000800 */
.L_x_3318:
[----:B------:R-:W-:Y:S05]  /*2c30*/  WARPSYNC.ALL ;  /* 0x0000000000007948 */ /* 0x000fea0003800000 */
[----:B-1----:R-:W-:Y:S01]  /*2c40*/  IADD3 R0, PT, PT, -R17, UR42, RZ ;  /* 0x0000002a11007c10 */ /* 0x002fe2000fffe1ff */
[----:B------:R-:W1:Y:S01]  /*2c50*/  LDCU UR4, c[0x0][0x3f0] ;  /* 0x00007e00ff0477ac */ /* 0x000e620008000800 */
[----:B------:R-:W-:Y:S02]  /*2c60*/  BSSY.RECONVERGENT B0, `(.L_x_3320) ;  /* 0x000027e000007945 */ /* 0x000fe40003800200 */
[----:B------:R-:W-:Y:S01]  /*2c70*/  IADD3 R0, PT, PT, R0, 0x1f, RZ ;  /* 0x0000001f00007810 */ /* 0x000fe20007ffe0ff */
[----:B------:R-:W2:Y:S03]  /*2c80*/  LDCU UR14, c[0x0][0x410] ;  /* 0x00008200ff0e77ac */ /* 0x000ea60008000800 */
[----:B0-----:R-:W-:Y:S01]  /*2c90*/  SHF.R.S32.HI R3, RZ, 0x1f, R0 ;  /* 0x0000001fff037819 */ /* 0x001fe20000011400 */
[----:B------:R-:W0:Y:S03]  /*2ca0*/  LDCU.64 UR16, c[0x0][0x438] ;  /* 0x00008700ff1077ac */ /* 0x000e260008000a00 */
[----:B------:R-:W-:Y:S01]  /*2cb0*/  LEA.HI R3, R3, R0, RZ, 0x5 ;  /* 0x0000000003037211 */ /* 0x000fe200078f28ff */
[----:B------:R-:W0:Y:S03]  /*2cc0*/  LDCU.64 UR12, c[0x0][0x3b8] ;  /* 0x00007700ff0c77ac */ /* 0x000e260008000a00 */
[----:B------:R-:W-:Y:S01]  /*2cd0*/  LOP3.LUT R0, R3, 0xffffffe0, RZ, 0xc0, !PT ;  /* 0xffffffe003007812 */ /* 0x000fe200078ec0ff */
[----:B------:R-:W0:Y:S01]  /*2ce0*/  LDCU.64 UR10, c[0x0][0x448] ;  /* 0x00008900ff0a77ac */ /* 0x000e220008000a00 */
[----:B------:R-:W-:Y:S02]  /*2cf0*/  BAR.SYNC.DEFER_BLOCKING 0x0 ;  /* 0x0000000000007b1d */ /* 0x000fe40000010000 */
[----:B------:R-:W-:Y:S01]  /*2d00*/  ISETP.GE.AND P0, PT, R16, R0, PT ;  /* 0x000000001000720c */ /* 0x000fe20003f06270 */
[----:B-1----:R-:W-:-:S04]  /*2d10*/  UIMAD UR41, UR41, UR4, UR44 ;  /* 0x00000004292972a4 */ /* 0x002fc8000f8e022c */
[----:B------:R-:W-:-:S08]  /*2d20*/  USHF.L.U32 UR41, UR41, 0x8, URZ ;  /* 0x0000000829297899 */ /* 0x000fd000080006ff */
[----:B--2---:R-:W-:Y:S05]  /*2d30*/  @P0 BRA `(.L_x_3321) ;  /* 0x0000002400c00947 */ /* 0x004fea0003800000 */
[----:B------:R-:W1:Y:S01]  /*2d40*/  S2UR UR5, SR_CgaCtaId ;  /* 0x00000000000579c3 */ /* 0x000e620000008800 */
[----:B------:R-:W-:Y:S01]  /*2d50*/  UMOV UR4, 0x400 ;  /* 0x0000040000047882 */ /* 0x000fe20000000000 */
[----:B------:R-:W2:Y:S01]  /*2d60*/  LDCU.64 UR8, c[0x0][0x420] ;  /* 0x00008400ff0877ac */ /* 0x000ea20008000a00 */
[----:B------:R-:W-:Y:S01]  /*2d70*/  IADD3 R0, PT, PT, R17, R0, RZ ;  /* 0x0000000011007210 */ /* 0x000fe20007ffe0ff */
[----:B------:R-:W5:Y:S04]  /*2d80*/  LDCU UR7, c[0x0][0x440] ;  /* 0x00008800ff0777ac */ /* 0x000f680008000800 */
[----:B------:R-:W0:Y:S01]  /*2d90*/  LDC R2, c[0x0][0x3f4] ;  /* 0x0000fd00ff027b82 */ /* 0x000e220000000800 */
[----:B--2---:R-:W-:Y:S02]  /*2da0*/  MOV R7, UR8 ;  /* 0x0000000800077c02 */ /* 0x004fe40008000f00 */
[----:B------:R-:W-:Y:S01]  /*2db0*/  ISETP.NE.U32.AND P0, PT, RZ, UR8, PT ;  /* 0x00000008ff007c0c */ /* 0x000fe2000bf05070 */
[----:B-1----:R-:W-:Y:S01]  /*2dc0*/  ULEA UR6, UR5, UR4, 0x18 ;  /* 0x0000000405067291 */ /* 0x002fe2000f8ec0ff */
[----:B------:R-:W-:Y:S01]  /*2dd0*/  MOV R252, UR9 ;  /* 0x0000000900fc7c02 */ /* 0x000fe20008000f00 */
[----:B------:R-:W-:Y:S01]  /*2de0*/  UIADD3 UR4, UPT, UPT, UR4, 0x240, URZ ;  /* 0x0000024004047890 */ /* 0x000fe2000fffe0ff */
[----:B------:R-:W-:-:S03]  /*2df0*/  ISETP.NE.AND.EX P0, PT, RZ, UR9, PT, P0 ;  /* 0x00000009ff007c0c */ /* 0x000fc6000bf05300 */
[----:B------:R-:W-:Y:S01]  /*2e00*/  ULEA UR4, UR5, UR4, 0x18 ;  /* 0x0000000405047291 */ /* 0x000fe2000f8ec0ff */
[----:B0-----:R-:W-:Y:S02]  /*2e10*/  IABS R2, R2 ;  /* 0x0000000200027213 */ /* 0x001fe40000000000 */
[----:B------:R-:W0:Y:S04]  /*2e20*/  LDS.128 R20, [UR6+0x40] ;  /* 0x00004006ff147984 */ /* 0x000e280008000c00 */
[----:B------:R-:W1:Y:S01]  /*2e30*/  LDS.128 R12, [UR6+0x50] ;  /* 0x00005006ff0c7984 */ /* 0x000e620008000c00 */
[----:B----4-:R-:W-:-:S03]  /*2e40*/  IMAD.MOV.U32 R4, RZ, RZ, R2 ;  /* 0x000000ffff047224 */ /* 0x010fc600078e0002 */
[----:B------:R-:W2:Y:S01]  /*2e50*/  LDS.128 R8, [UR6+0x60] ;  /* 0x00006006ff087984 */ /* 0x000ea20008000c00 */
[----:B------:R-:W4:Y:S03]  /*2e60*/  I2F.RP R2, R4 ;  /* 0x0000000400027306 */ /* 0x000f260000209400 */
[----:B------:R-:W-:Y:S04]  /*2e70*/  LDS.128 R28, [UR6+0xa0] ;  /* 0x0000a006ff1c7984 */ /* 0x000fe80008000c00 */
[----:B------:R-:W-:Y:S04]  /*2e80*/  LDS.128 R32, [UR6+0xb0] ;  /* 0x0000b006ff207984 */ /* 0x000fe80008000c00 */
[----:B------:R-:W-:Y:S01]  /*2e90*/  LDS.128 R36, [UR6+0xc0] ;  /* 0x0000c006ff247984 */ /* 0x000fe20008000c00 */
[----:B----4-:R-:W4:Y:S03]  /*2ea0*/  MUFU.RCP R2, R2 ;  /* 0x0000000200027308 */ /* 0x010f260000001000 */
[----:B------:R-:W-:Y:S04]  /*2eb0*/  LDS.128 R40, [UR6+0xd0] ;  /* 0x0000d006ff287984 */ /* 0x000fe80008000c00 */
[----:B------:R-:W-:Y:S04]  /*2ec0*/  LDS.128 R44, [UR6+0xe0] ;  /* 0x0000e006ff2c7984 */ /* 0x000fe80008000c00 */
[----:B------:R-:W-:Y:S04]  /*2ed0*/  LDS.128 R48, [UR6+0xf0] ;  /* 0x0000f006ff307984 */ /* 0x000fe80008000c00 */
[----:B------:R-:W-:Y:S04]  /*2ee0*/  LDS.128 R52, [UR6+0x100] ;  /* 0x00010006ff347984 */ /* 0x000fe80008000c00 */
[----:B0-----:R-:W-:Y:S01]  /*2ef0*/  STL.64 [R1+0x50], R20 ;  /* 0x0000501401007387 */ /* 0x001fe20000100a00 */
[----:B----4-:R-:W-:-:S03]  /*2f00*/  IADD3 R2, PT, PT, R2, 0xffffffe, RZ ;  /* 0x0ffffffe02027810 */ /* 0x010fc60007ffe0ff */
[----:B------:R-:W-:Y:S01]  /*2f10*/  STL.64 [R1+0x58], R22 ;  /* 0x0000581601007387 */ /* 0x000fe20000100a00 */
[----:B------:R0:W4:Y:S03]  /*2f20*/  F2I.FTZ.U32.TRUNC.NTZ R3, R2 ;  /* 0x0000000200037305 */ /* 0x000126000021f000 */
[----:B------:R-:W3:Y:S04]  /*2f30*/  LDS.128 R20, [UR6+0x70] ;  /* 0x00007006ff147984 */ /* 0x000ee80008000c00 */
[----:B-1----:R-:W-:Y:S01]  /*2f40*/  STL.64 [R1+0x40], R12 ;  /* 0x0000400c01007387 */ /* 0x002fe20000100a00 */
[----:B0-----:R-:W-:-:S03]  /*2f50*/  IMAD.MOV.U32 R2, RZ, RZ, RZ ;  /* 0x000000ffff027224 */ /* 0x001fc600078e00ff */
[----:B------:R-:W-:Y:S04]  /*2f60*/  STL.64 [R1+0x48], R14 ;  /* 0x0000480e01007387 */ /* 0x000fe80000100a00 */
[----:B------:R-:W0:Y:S01]  /*2f70*/  LDS.128 R12, [UR6+0x80] ;  /* 0x00008006ff0c7984 */ /* 0x000e220008000c00 */
[----:B----4-:R-:W-:-:S03]  /*2f80*/  IADD3 R5, PT, PT, RZ, -R3, RZ ;  /* 0x80000003ff057210 */ /* 0x010fc60007ffe0ff */
[----:B--2---:R-:W-:Y:S02]  /*2f90*/  STL.64 [R1+0x30], R8 ;  /* 0x0000300801007387 */ /* 0x004fe40000100a00 */
[----:B------:R-:W-:Y:S02]  /*2fa0*/  IMAD R5, R5, R4, RZ ;  /* 0x0000000405057224 */ /* 0x000fe400078e02ff */
[----:B------:R-:W-:Y:S04]  /*2fb0*/  STL.64 [R1+0x38], R10 ;  /* 0x0000380a01007387 */ /* 0x000fe80000100a00 */
[----:B------:R-:W1:Y:S04]  /*2fc0*/  LDS.128 R8, [UR6+0x90] ;  /* 0x00009006ff087984 */ /* 0x000e680008000c00 */
[----:B------:R-:W2:Y:S04]  /*2fd0*/  LDS.128 R56, [UR6+0x110] ;  /* 0x00011006ff387984 */ /* 0x000ea80008000c00 */
[----:B------:R-:W4:Y:S04]  /*2fe0*/  LDS.128 R60, [UR6+0x120] ;  /* 0x00012006ff3c7984 */ /* 0x000f280008000c00 */
[----:B------:R-:W2:Y:S04]  /*2ff0*/  LDS.128 R64, [UR6+0x130] ;  /* 0x00013006ff407984 */ /* 0x000ea80008000c00 */
[----:B---3--:R-:W-:Y:S04]  /*3000*/  STL.64 [R1+0x20], R20 ;  /* 0x0000201401007387 */ /* 0x008fe80000100a00 */
[----:B------:R-:W-:Y:S04]  /*3010*/  STL.64 [R1+0x28], R22 ;  /* 0x0000281601007387 */ /* 0x000fe80000100a00 */
[----:B------:R-:W3:Y:S04]  /*3020*/  LDS.128 R68, [UR6+0x140] ;  /* 0x00014006ff447984 */ /* 0x000ee80008000c00 */
[----:B0-----:R-:W-:Y:S04]  /*3030*/  STL.64 [R1+0x10], R12 ;  /* 0x0000100c01007387 */ /* 0x001fe80000100a00 */
[----:B------:R-:W-:Y:S04]  /*3040*/  STL.64 [R1+0x18], R14 ;  /* 0x0000180e01007387 */ /* 0x000fe80000100a00 */
[----:B------:R-:W0:Y:S04]  /*3050*/  LDS.128 R72, [UR6+0x150] ;  /* 0x00015006ff487984 */ /* 0x000e280008000c00 */
[----:B-1----:R5:W-:Y:S04]  /*3060*/  STL.64 [R1], R8 ;  /* 0x0000000801007387 */ /* 0x002be80000100a00 */
[----:B------:R-:W-:Y:S04]  /*3070*/  STL.64 [R1+0x8], R10 ;  /* 0x0000080a01007387 */ /* 0x000fe80000100a00 */
[----:B------:R1:W-:Y:S04]  /*3080*/  STL [R1+0x74], R0 ;  /* 0x0000740001007387 */ /* 0x0003e80000100800 */
[----:B------:R-:W0:Y:S01]  /*3090*/  LDS.128 R76, [UR6+0x160] ;  /* 0x00016006ff4c7984 */ /* 0x000e220008000c00 */
[----:B-----5:R-:W-:-:S03]  /*30a0*/  MOV R9, UR7 ;  /* 0x0000000700097c02 */ /* 0x020fc60008000f00 */
[----:B------:R-:W0:Y:S01]  /*30b0*/  LDS.128 R80, [UR6+0x170] ;  /* 0x00017006ff507984 */ /* 0x000e220008000c00 */
[----:B-1----:R-:W-:-:S03]  /*30c0*/  IMAD.IADD R0, R17, 0x1, R16 ;  /* 0x0000000111007824 */ /* 0x002fc600078e0210 */
[----:B------:R-:W1:Y:S02]  /*30d0*/  LDS.128 R84, [UR6+0x180] ;  /* 0x00018006ff547984 */ /* 0x000e640008000c00 */
[----:B------:R-:W-:Y:S02]  /*30e0*/  IADD3 R4, P1, P2, R7, UR45, R0 ;  /* 0x0000002d07047c10 */ /* 0x000fe4000fa3e000 */
[----:B------:R-:W0:Y:S02]  /*30f0*/  LDS.128 R88, [UR6+0x190] ;  /* 0x00019006ff587984 */ /* 0x000e240008000c00 */
[----:B------:R-:W-:Y:S02]  /*3100*/  IADD3.X R252, PT, PT, R252, UR46, RZ, P1, P2 ;  /* 0x0000002efcfc7c10 */ /* 0x000fe40008fe44ff */
        /* <DEDUP_REMOVED lines=11> */
[----:B------:R5:W-:Y:S02]  /*31c0*/  STL [R1+0x60], R4 ;  /* 0x0000600401007387 */ /* 0x000be40000100800 */
[----:B-----5:R-:W-:Y:S01]  /*31d0*/  IMAD.HI.U32 R4, R3, R5, R2 ;  /* 0x0000000503047227 */ /* 0x020fe200078e0002 */
[----:B------:R-:W-:-:S03]  /*31e0*/  LEA R2, R16, UR4, 0x2 ;  /* 0x0000000410027c11 */ /* 0x000fc6000f8e10ff */
[----:B------:R-:W-:Y:S01]  /*31f0*/  IMAD R3, R9, UR6, R0 ;  /* 0x0000000609037c24 */ /* 0x000fe2000f8e0200 */
[----:B------:R0:W-:Y:S04]  /*3200*/  STL [R1+0x70], R4 ;  /* 0x0000700401007387 */ /* 0x0001e80000100800 */
[----:B------:R0:W-:Y:S04]  /*3210*/  STL [R1+0x64], R3 ;  /* 0x0000640301007387 */ /* 0x0001e80000100800 */
[----:B-1234-:R0:W-:Y:S02]  /*3220*/  STL [R1+0x68], R2 ;  /* 0x0000680201007387 */ /* 0x01e1e40000100800 */
.L_x_3326:
[----:B0-----:R-:W2:Y:S01]  /*3230*/  LDL R3, [R1+0x70] ;  /* 0x0000700001037983 */ /* 0x001ea20000100800 */
[----:B------:R-:W0:Y:S01]  /*3240*/  LDC R251, c[0x0][0x3f4] ;  /* 0x0000fd00fffb7b82 */ /* 0x000e220000000800 */
[----:B------:R-:W-:Y:S02]  /*3250*/  IABS R2, R0 ;  /* 0x0000000000027213 */ /* 0x000fe40000000000 */
[----:B------:R-:W-:-:S05]  /*3260*/  ISETP.GE.AND P3, PT, R0, RZ, PT ;  /* 0x000000ff0000720c */ /* 0x000fca0003f66270 */
[----:B------:R-:W1:Y:S01]  /*3270*/  LDC R5, c[0x0][0x3f4] ;  /* 0x0000fd00ff057b82 */ /* 0x000e620000000800 */
[----:B0-----:R-:W-:Y:S02]  /*3280*/  IABS R4, R251 ;  /* 0x000000fb00047213 */ /* 0x001fe40000000000 */
[----:B-1----:R-:W-:Y:S01]  /*3290*/  IABS R5, R5 ;  /* 0x0000000500057213 */ /* 0x002fe20000000000 */
[----:B--2---:R-:W-:-:S05]  /*32a0*/  IMAD.HI.U32 R3, R3, R2, RZ ;  /* 0x0000000203037227 */ /* 0x004fca00078e00ff */
[----:B------:R-:W-:-:S05]  /*32b0*/  IADD3 R3, PT, PT, -R3, RZ, RZ ;  /* 0x000000ff03037210 */ /* 0x000fca0007ffe1ff */
[----:B------:R-:W-:-:S05]  /*32c0*/  IMAD R2, R4, R3, R2 ;  /* 0x0000000304027224 */ /* 0x000fca00078e0202 */
[----:B------:R-:W-:-:S13]  /*32d0*/  ISETP.GT.U32.AND P1, PT, R5, R2, PT ;  /* 0x000000020500720c */ /* 0x000fda0003f24070 */
[----:B------:R-:W-:Y:S02]  /*32e0*/  @!P1 IADD3 R2, PT, PT, R2, -R4, RZ ;  /* 0x8000000402029210 */ /* 0x000fe40007ffe0ff */
[----:B------:R-:W-:Y:S02]  /*32f0*/  ISETP.GE.AND P1, PT, R0, UR42, PT ;  /* 0x0000002a00007c0c */ /* 0x000fe4000bf26270 */
[----:B------:R-:W-:-:S11]  /*3300*/  ISETP.GT.U32.AND P2, PT, R5, R2, PT ;  /* 0x000000020500720c */ /* 0x000fd60003f44070 */
[C---:B------:R-:W-:Y:S02]  /*3310*/  @!P1 IMAD R6, R251.reuse, UR41, RZ ;  /* 0x00000029fb069c24 */ /* 0x040fe4000f8e02ff */
[----:B------:R-:W-:Y:S01]  /*3320*/  @!P2 IADD3 R2, PT, PT, R2, -R4, RZ ;  /* 0x800000040202a210 */ /* 0x000fe20007ffe0ff */
[C---:B------:R-:W-:Y:S01]  /*3330*/  @!P1 IMAD R247, R251.reuse, UR41, RZ ;  /* 0x00000029fbf79c24 */ /* 0x040fe2000f8e02ff */
[----:B------:R-:W-:Y:S02]  /*3340*/  ISETP.NE.AND P2, PT, R251, RZ, PT ;  /* 0x000000fffb00720c */ /* 0x000fe40003f45270 */
[----:B------:R-:W-:Y:S01]  /*3350*/  @!P1 SHF.R.S32.HI R240, RZ, 0x1f, R6 ;  /* 0x0000001ffff09819 */ /* 0x000fe20000011406 */
[----:B------:R-:W-:Y:S02]  /*3360*/  IMAD.MOV.U32 R248, RZ, RZ, R2 ;  /* 0x000000fffff87224 */ /* 0x000fe400078e0002 */
[----:B------:R-:W0:Y:S03]  /*3370*/  @!P1 LDC.64 R2, c[0x0][0x3b8] ;  /* 0x0000ee00ff029b82 */ /* 0x000e260000000a00 */
[----:B------:R-:W-:-:S05]  /*3380*/  @!P3 IADD3 R248, PT, PT, -R248, RZ, RZ ;  /* 0x000000fff8f8b210 */ /* 0x000fca0007ffe1ff */
[----:B------:R-:W-:-:S04]  /*3390*/  @!P2 LOP3.LUT R248, RZ, R251, RZ, 0x33, !PT ;  /* 0x000000fbfff8a212 */ /* 0x000fc800078e33ff */
[----:B------:R-:W-:Y:S02]  /*33a0*/  @!P1 IADD3 R7, PT, PT, R248, R251, RZ ;  /* 0x000000fbf8079210 */ /* 0x000fe40007ffe0ff */
[----:B------:R-:W-:-:S03]  /*33b0*/  @!P1 LEA R4, R251, R248, 0x1 ;  /* 0x000000f8fb049211 */ /* 0x000fc600078e08ff */
[----:B------:R-:W-:Y:S01]  /*33c0*/  @!P1 IMAD.SHL.U32 R7, R7, 0x8, RZ ;  /* 0x0000000807079824 */ /* 0x000fe200078e00ff */
[----:B------:R-:W-:-:S04]  /*33d0*/  @!P1 SHF.L.U32 R4, R4, 0x3, RZ ;  /* 0x0000000304049819 */ /* 0x000fc800000006ff */
[C---:B------:R-:W-:Y:S02]  /*33e0*/  @!P1 IADD3 R5, P2, PT, R6.reuse, R7, RZ ;  /* 0x0000000706059210 */ /* 0x040fe40007f5e0ff */
[----:B------:R-:W-:Y:S02]  /*33f0*/  @!P1 IADD3 R6, P3, PT, R6, R4, RZ ;  /* 0x0000000406069210 */ /* 0x000fe40007f7e0ff */
[-C--:B------:R-:W-:Y:S02]  /*3400*/  @!P1 LEA.HI.X.SX32 R7, R7, R240.reuse, 0x1, P2 ;  /* 0x000000f007079211 */ /* 0x080fe400010f0eff */
[----:B------:R-:W-:Y:S02]  /*3410*/  @!P1 LEA.HI.X.SX32 R240, R4, R240, 0x1, P3 ;  /* 0x000000f004f09211 */ /* 0x000fe400018f0eff */
[-C--:B0-----:R-:W-:Y:S02]  /*3420*/  @!P1 LEA R242, P2, R5, R2.reuse, 0x1 ;  /* 0x0000000205f29211 */ /* 0x081fe400078408ff */
[----:B------:R-:W-:Y:S01]  /*3430*/  @!P1 LEA R4, P3, R6, R2, 0x1 ;  /* 0x0000000206049211 */ /* 0x000fe200078608ff */
[----:B------:R-:W-:Y:S01]  /*3440*/  @!P1 IMAD R2, R251, UR41, RZ ;  /* 0x00000029fb029c24 */ /* 0x000fe2000f8e02ff */
[----:B------:R-:W-:-:S02]  /*3450*/  @!P1 LEA.HI.X R243, R5, R3, R7, 0x1, P2 ;  /* 0x0000000305f39211 */ /* 0x000fc400010f0c07 */
[----:B------:R-:W-:Y:S01]  /*3460*/  @!P1 LEA.HI.X R5, R6, R3, R240, 0x1, P3 ;  /* 0x0000000306059211 */ /* 0x000fe200018f0cf0 */
[C---:B------:R-:W-:Y:S01]  /*3470*/  @!P1 IMAD R240, R251.reuse, 0x4, R248 ;  /* 0x00000004fbf09824 */ /* 0x040fe200078e02f8 */
[----:B------:R-:W0:Y:S01]  /*3480*/  @!P1 LDC.64 R6, c[0x0][0x3b8] ;  /* 0x0000ee00ff069b82 */ /* 0x000e220000000a00 */
[----:B------:R-:W-:Y:S01]  /*3490*/  @!P1 IADD3 R3, PT, PT, R248, R251, RZ ;  /* 0x000000fbf8039210 */ /* 0x000fe20007ffe0ff */
[----:B-----5:R1:W5:Y:S01]  /*34a0*/  @!P1 LDG.E.128 R132, desc[UR36][R242.64] ;  /* 0x00000024f2849981 */ /* 0x020362000c1e1d00 */
[----:B------:R-:W-:Y:S02]  /*34b0*/  @!P1 SHF.R.S32.HI R245, RZ, 0x1f, R2 ;  /* 0x0000001ffff59819 */ /* 0x000fe40000011402 */
[----:B------:R-:W-:Y:S01]  /*34c0*/  @!P1 LEA R3, R251, R3, 0x1 ;  /* 0x00000003fb039211 */ /* 0x000fe200078e08ff */
[----:B------:R2:W5:Y:S01]  /*34d0*/  @!P1 LDG.E.128 R136, desc[UR36][R4.64] ;  /* 0x0000002404889981 */ /* 0x000562000c1e1d00 */
[----:B------:R-:W-:Y:S02]  /*34e0*/  @!P1 SHF.L.U32 R246, R240, 0x3, RZ ;  /* 0x00000003f0f69819 */ /* 0x000fe400000006ff */
[----:B------:R-:W-:-:S02]  /*34f0*/  @!P1 SHF.L.U32 R240, R3, 0x3, RZ ;  /* 0x0000000303f09819 */ /* 0x000fc400000006ff */
[C---:B------:R-:W-:Y:S02]  /*3500*/  @!P1 IADD3 R241, P3, PT, R2.reuse, R246, RZ ;  /* 0x000000f602f19210 */ /* 0x040fe40007f7e0ff */
[----:B------:R-:W-:Y:S02]  /*3510*/  @!P1 IADD3 R244, P2, PT, R2, R240, RZ ;  /* 0x000000f002f49210 */ /* 0x000fe40007f5e0ff */
[----:B------:R-:W3:Y:S01]  /*3520*/  @!P1 LDC.64 R2, c[0x0][0x3b8] ;  /* 0x0000ee00ff029b82 */ /* 0x000ee20000000a00 */
[-C--:B------:R-:W-:Y:S02]  /*3530*/  @!P1 LEA.HI.X.SX32 R246, R246, R245.reuse, 0x1, P3 ;  /* 0x000000f5f6f69211 */ /* 0x080fe400018f0eff */
[----:B------:R-:W-:Y:S02]  /*3540*/  @!P1 LEA.HI.X.SX32 R245, R240, R245, 0x1, P2 ;  /* 0x000000f5f0f59211 */ /* 0x000fe400010f0eff */
[-C--:B0-----:R-:W-:Y:S02]  /*3550*/  @!P1 LEA R240, P3, R241, R6.reuse, 0x1 ;  /* 0x00000006f1f09211 */ /* 0x081fe400078608ff */
[----:B------:R-:W-:-:S02]  /*3560*/  @!P1 LEA R6, P2, R244, R6, 0x1 ;  /* 0x00000006f4069211 */ /* 0x000fc400078408ff */
[-C--:B------:R-:W-:Y:S02]  /*3570*/  @!P1 LEA.HI.X R241, R241, R7.reuse, R246, 0x1, P3 ;  /* 0x00000007f1f19211 */ /* 0x080fe400018f0cf6 */
[----:B------:R-:W-:Y:S01]  /*3580*/  @!P1 LEA.HI.X R7, R244, R7, R245, 0x1, P2 ;  /* 0x00000007f4079211 */ /* 0x000fe200010f0cf5 */
[----:B------:R-:W-:Y:S01]  /*3590*/  @!P1 IMAD R245, R251, UR41, RZ ;  /* 0x00000029fbf59c24 */ /* 0x000fe2000f8e02ff */
[C---:B-1----:R-:W-:Y:S01]  /*35a0*/  @!P1 IADD3 R242, PT, PT, R248.reuse, R251, RZ ;  /* 0x000000fbf8f29210 */ /* 0x042fe20007ffe0ff */
[----:B------:R0:W5:Y:S03]  /*35b0*/  @!P1 LDG.E.128 R140, desc[UR36][R240.64] ;  /* 0x00000024f08c9981 */ /* 0x000166000c1e1d00 */
[----:B------:R-:W-:Y:S01]  /*35c0*/  @!P1 LEA R244, P2, R248, R245, 0x3 ;  /* 0x000000f5f8f49211 */ /* 0x000fe200078418ff */
[----:B------:R1:W5:Y:S03]  /*35d0*/  @!P1 LDG.E.128 R144, desc[UR36][R6.64] ;  /* 0x0000002406909981 */ /* 0x000366000c1e1d00 */
[----:B------:R-:W-:-:S02]  /*35e0*/  @!P1 LEA.HI.X.SX32 R245, R245, RZ, 0x1, P2 ;  /* 0x000000fff5f59211 */ /* 0x000fc400010f0eff */
[----:B---3--:R-:W-:-:S04]  /*35f0*/  @!P1 LEA R2, P2, R244, R2, 0x1 ;  /* 0x00000002f4029211 */ /* 0x008fc800078408ff */
[----:B------:R-:W-:Y:S02]  /*3600*/  @!P1 LEA.HI.X R3, R244, R3, R245, 0x1, P2 ;  /* 0x00000003f4039211 */ /* 0x000fe400010f0cf5 */
[C---:B------:R-:W-:Y:S02]  /*3610*/  @!P1 LEA R242, R251.reuse, R242, 0x2 ;  /* 0x000000f2fbf29211 */ /* 0x040fe400078e10ff */
[CC--:B--2---:R-:W-:Y:S01]  /*3620*/  IADD3 R4, PT, PT, R248.reuse, R251.reuse, RZ ;  /* 0x000000fbf8047210 */ /* 0x0c4fe20007ffe0ff */
[C---:B0-----:R-:W-:Y:S01]  /*3630*/  @!P1 IMAD R241, R251.reuse, UR41, RZ ;  /* 0x00000029fbf19c24 */ /* 0x041fe2000f8e02ff */
[----:B------:R-:W-:Y:S01]  /*3640*/  @!P1 IADD3 R244, PT, PT, R248, R251, RZ ;  /* 0x000000fbf8f49210 */ /* 0x000fe20007ffe0ff */
[----:B-1----:R-:W0:Y:S01]  /*3650*/  @!P1 LDC.64 R6, c[0x0][0x3b8] ;  /* 0x0000ee00ff069b82 */ /* 0x002e220000000a00 */
[----:B------:R-:W5:Y:S03]  /*3660*/  @!P1 LDG.E.128 R148, desc[UR36][R2.64] ;  /* 0x0000002402949981 */ /* 0x000f66000c1e1d00 */
[----:B------:R-:W-:-:S05]  /*3670*/  @!P1 IMAD R244, R251, 0x4, R244 ;  /* 0x00000004fbf49824 */ /* 0x000fca00078e02f4 */
[----:B------:R-:W-:-:S04]  /*3680*/  @!P1 SHF.L.U32 R246, R244, 0x3, RZ ;  /* 0x00000003f4f69819 */ /* 0x000fc800000006ff */
[----:B------:R-:W-:Y:S02]  /*3690*/  @!P1 SHF.R.S32.HI R244, RZ, 0x1f, R246 ;  /* 0x0000001ffff49819 */ /* 0x000fe400000114f6 */
[----:B------:R-:W-:-:S04]  /*36a0*/  @!P1 IADD3 R246, P2, PT, R247, R246, RZ ;  /* 0x000000f6f7f69210 */ /* 0x000fc80007f5e0ff */
[----:B------:R-:W-:Y:S02]  /*36b0*/  @!P1 LEA.HI.X.SX32 R247, R247, R244, 0x1, P2 ;  /* 0x000000f4f7f79211 */ /* 0x000fe400010f0eff */
[----:B------:R-:W1:Y:S01]  /*36c0*/  @!P1 LDC.64 R244, c[0x0][0x3b8] ;  /* 0x0000ee00fff49b82 */ /* 0x000e620000000a00 */
[----:B------:R-:W-:Y:S01]  /*36d0*/  @!P1 IMAD.IADD R242, R242, 0x1, R251 ;  /* 0x00000001f2f29824 */ /* 0x000fe200078e02fb */
[----:B-1----:R-:W-:-:S04]  /*36e0*/  @!P1 LEA R244, P2, R246, R244, 0x1 ;  /* 0x000000f4f6f49211 */ /* 0x002fc800078408ff */
[----:B------:R-:W-:Y:S02]  /*36f0*/  @!P1 LEA.HI.X R245, R246, R245, R247, 0x1, P2 ;  /* 0x000000f5f6f59211 */ /* 0x000fe400010f0cf7 */
[----:B------:R-:W-:Y:S01]  /*3700*/  @!P1 SHF.L.U32 R246, R242, 0x3, RZ ;  /* 0x00000003f2f69819 */ /* 0x000fe200000006ff */
[C---:B------:R-:W-:Y:S01]  /*3710*/  @!P1 IMAD R242, R251.reuse, UR41, RZ ;  /* 0x00000029fbf29c24 */ /* 0x040fe2000f8e02ff */
[----:B------:R-:W-:Y:S01]  /*3720*/  LEA R240, R251, R4, 0x2 ;  /* 0x00000004fbf07211 */ /* 0x000fe200078e10ff */
[----:B------:R1:W5:Y:S01]  /*3730*/  @!P1 LDG.E.128 R152, desc[UR36][R244.64] ;  /* 0x00000024f4989981 */ /* 0x000362000c1e1d00 */
[----:B------:R-:W-:Y:S01]  /*3740*/  @!P1 SHF.R.S32.HI R243, RZ, 0x1f, R246 ;  /* 0x0000001ffff39819 */ /* 0x000fe200000114f6 */
[----:B------:R-:W2:Y:S01]  /*3750*/  @!P1 LDC.64 R4, c[0x0][0x3b8] ;  /* 0x0000ee00ff049b82 */ /* 0x000ea20000000a00 */
[----:B------:R-:W-:-:S04]  /*3760*/  @!P1 IADD3 R246, P2, PT, R242, R246, RZ ;  /* 0x000000f6f2f69210 */ /* 0x000fc80007f5e0ff */
[----:B------:R-:W-:-:S03]  /*3770*/  @!P1 LEA.HI.X.SX32 R247, R242, R243, 0x1, P2 ;  /* 0x000000f3f2f79211 */ /* 0x000fc600010f0eff */
[----:B------:R-:W3:Y:S01]  /*3780*/  @!P1 LDC.64 R242, c[0x0][0x3b8] ;  /* 0x0000ee00fff29b82 */ /* 0x000ee20000000a00 */
[----:B------:R-:W-:-:S07]  /*3790*/  IMAD R240, R251, 0x2, R240 ;  /* 0x00000002fbf07824 */ /* 0x000fce00078e02f0 */
[----:B-1----:R-:W1:Y:S01]  /*37a0*/  @!P1 LDC.64 R244, c[0x0][0x3b8] ;  /* 0x0000ee00fff49b82 */ /* 0x002e620000000a00 */
[----:B---3--:R-:W-:-:S04]  /*37b0*/  @!P1 LEA R242, P2, R246, R242, 0x1 ;  /* 0x000000f2f6f29211 */ /* 0x008fc800078408ff */
[----:B------:R-:W-:Y:S02]  /*37c0*/  @!P1 LEA.HI.X R243, R246, R243, R247, 0x1, P2 ;  /* 0x000000f3f6f39211 */ /* 0x000fe400010f0cf7 */
[----:B------:R-:W-:-:S03]  /*37d0*/  LEA R246, R251, R240, 0x1 ;  /* 0x000000f0fbf67211 */ /* 0x000fc600078e08ff */
[----:B------:R3:W5:Y:S01]  /*37e0*/  @!P1 LDG.E.128 R156, desc[UR36][R242.64] ;  /* 0x00000024f29c9981 */ /* 0x000762000c1e1d00 */
[----:B------:R-:W-:-:S04]  /*37f0*/  @!P1 SHF.L.U32 R240, R246, 0x3, RZ ;  /* 0x00000003f6f09819 */ /* 0x000fc800000006ff */
[----:B------:R-:W-:Y:S02]  /*3800*/  @!P1 SHF.R.S32.HI R247, RZ, 0x1f, R240 ;  /* 0x0000001ffff79819 */ /* 0x000fe400000114f0 */
[----:B------:R-:W-:Y:S02]  /*3810*/  @!P1 IADD3 R240, P2, PT, R241, R240, RZ ;  /* 0x000000f0f1f09210 */ /* 0x000fe40007f5e0ff */
[----:B------:R-:W-:Y:S01]  /*3820*/  LEA R2, R251, R246, 0x1 ;  /* 0x000000f6fb027211 */ /* 0x000fe200078e08ff */
[----:B---3--:R-:W3:Y:S01]  /*3830*/  @!P1 LDC.64 R242, c[0x0][0x3b8] ;  /* 0x0000ee00fff29b82 */ /* 0x008ee20000000a00 */
[----:B------:R-:W-:Y:S02]  /*3840*/  @!P1 LEA.HI.X.SX32 R241, R241, R247, 0x1, P2 ;  /* 0x000000f7f1f19211 */ /* 0x000fe400010f0eff */
[----:B--2---:R-:W-:-:S04]  /*3850*/  @!P1 LEA R4, P2, R240, R4, 0x1 ;  /* 0x00000004f0049211 */ /* 0x004fc800078408ff */
[----:B------:R-:W-:Y:S02]  /*3860*/  @!P1 LEA.HI.X R5, R240, R5, R241, 0x1, P2 ;  /* 0x00000005f0059211 */ /* 0x000fe400010f0cf1 */
[----:B------:R-:W-:Y:S01]  /*3870*/  @!P1 IADD3 R240, PT, PT, R246, R251, RZ ;  /* 0x000000fbf6f09210 */ /* 0x000fe20007ffe0ff */
[----:B------:R-:W-:Y:S01]  /*3880*/  @!P1 IMAD R241, R251, UR41, RZ ;  /* 0x00000029fbf19c24 */ /* 0x000fe2000f8e02ff */
[----:B------:R-:W-:Y:S01]  /*3890*/  @!P1 SHF.L.U32 R3, R2, 0x3, RZ ;  /* 0x0000000302039819 */ /* 0x000fe200000006ff */
[----:B------:R2:W5:Y:S02]  /*38a0*/  @!P1 LDG.E.128 R160, desc[UR36][R4.64] ;  /* 0x0000002404a09981 */ /* 0x000564000c1e1d00 */
[----:B------:R-:W-:-:S05]  /*38b0*/  @!P1 IMAD.SHL.U32 R240, R240, 0x8, RZ ;  /* 0x00000008f0f09824 */ /* 0x000fca00078e00ff */
[----:B------:R-:W-:Y:S02]  /*38c0*/  @!P1 SHF.R.S32.HI R247, RZ, 0x1f, R240 ;  /* 0x0000001ffff79819 */ /* 0x000fe400000114f0 */
[----:B------:R-:W-:Y:S01]  /*38d0*/  @!P1 IADD3 R240, P2, PT, R241, R240, RZ ;  /* 0x000000f0f1f09210 */ /* 0x000fe20007f5e0ff */
[----:B------:R-:W-:Y:S01]  /*38e0*/  @!P1 IMAD R246, R251, UR41, RZ ;  /* 0x00000029fbf69c24 */ /* 0x000fe2000f8e02ff */
[----:B--2---:R-:W2:Y:S02]  /*38f0*/  @!P1 LDC.64 R4, c[0x0][0x3b8] ;  /* 0x0000ee00ff049b82 */ /* 0x004ea40000000a00 */
[----:B------:R-:W-:Y:S02]  /*3900*/  @!P1 LEA.HI.X.SX32 R241, R241, R247, 0x1, P2 ;  /* 0x000000f7f1f19211 */ /* 0x000fe400010f0eff */
[----:B0-----:R-:W-:-:S04]  /*3910*/  @!P1 LEA R6, P2, R240, R6, 0x1 ;  /* 0x00000006f0069211 */ /* 0x001fc800078408ff */
[----:B------:R-:W-:Y:S02]  /*3920*/  @!P1 LEA.HI.X R7, R240, R7, R241, 0x1, P2 ;  /* 0x00000007f0079211 */ /* 0x000fe400010f0cf1 */
[----:B------:R-:W0:Y:S01]  /*3930*/  @!P1 LDC.64 R240, c[0x0][0x3b8] ;  /* 0x0000ee00fff09b82 */ /* 0x000e220000000a00 */
[----:B------:R-:W-:Y:S02]  /*3940*/  @!P1 SHF.R.S32.HI R247, RZ, 0x1f, R3 ;  /* 0x0000001ffff79819 */ /* 0x000fe40000011403 */
[C---:B------:R-:W-:Y:S01]  /*3950*/  @!P1 IADD3 R3, P2, PT, R246.reuse, R3, RZ ;  /* 0x00000003f6039210 */ /* 0x040fe20007f5e0ff */
[----:B------:R-:W5:Y:S03]  /*3960*/  @!P1 LDG.E.128 R164, desc[UR36][R6.64] ;  /* 0x0000002406a49981 */ /* 0x000f66000c1e1d00 */
[----:B------:R-:W-:Y:S02]  /*3970*/  @!P1 LEA.HI.X.SX32 R246, R246, R247, 0x1, P2 ;  /* 0x000000f7f6f69211 */ /* 0x000fe400010f0eff */
[----:B0-----:R-:W-:-:S04]  /*3980*/  @!P1 LEA R240, P2, R3, R240, 0x1 ;  /* 0x000000f003f09211 */ /* 0x001fc800078408ff */
[----:B------:R-:W-:Y:S02]  /*3990*/  @!P1 LEA.HI.X R241, R3, R241, R246, 0x1, P2 ;  /* 0x000000f103f19211 */ /* 0x000fe400010f0cf6 */
[----:B------:R-:W-:Y:S01]  /*39a0*/  @!P1 IADD3 R3, PT, PT, R2, R251, RZ ;  /* 0x000000fb02039210 */ /* 0x000fe20007ffe0ff */
[----:B------:R-:W-:Y:S02]  /*39b0*/  @!P1 IMAD R246, R251, UR41, RZ ;  /* 0x00000029fbf69c24 */ /* 0x000fe4000f8e02ff */
[----:B------:R0:W5:Y:S02]  /*39c0*/  @!P1 LDG.E.128 R168, desc[UR36][R240.64] ;  /* 0x00000024f0a89981 */ /* 0x000164000c1e1d00 */
[----:B------:R-:W-:-:S05]  /*39d0*/  @!P1 IMAD.SHL.U32 R3, R3, 0x8, RZ ;  /* 0x0000000803039824 */ /* 0x000fca00078e00ff */
[----:B------:R-:W-:Y:S02]  /*39e0*/  @!P1 SHF.R.S32.HI R247, RZ, 0x1f, R3 ;  /* 0x0000001ffff79819 */ /* 0x000fe40000011403 */
[C---:B------:R-:W-:Y:S01]  /*39f0*/  @!P1 IADD3 R3, P2, PT, R246.reuse, R3, RZ ;  /* 0x00000003f6039210 */ /* 0x040fe20007f5e0ff */
[----:B0-----:R-:W0:Y:S03]  /*3a00*/  @!P1 LDC.64 R240, c[0x0][0x3b8] ;  /* 0x0000ee00fff09b82 */ /* 0x001e260000000a00 */
[----:B------:R-:W-:Y:S02]  /*3a10*/  @!P1 LEA.HI.X.SX32 R246, R246, R247, 0x1, P2 ;  /* 0x000000f7f6f69211 */ /* 0x000fe400010f0eff */
[----:B-1----:R-:W-:-:S04]  /*3a20*/  @!P1 LEA R244, P2, R3, R244, 0x1 ;  /* 0x000000f403f49211 */ /* 0x002fc800078408ff */
[----:B------:R-:W-:Y:S02]  /*3a30*/  @!P1 LEA.HI.X R245, R3, R245, R246, 0x1, P2 ;  /* 0x000000f503f59211 */ /* 0x000fe400010f0cf6 */
[C---:B------:R-:W-:Y:S01]  /*3a40*/  @!P1 LEA R3, R251.reuse, R2, 0x1 ;  /* 0x00000002fb039211 */ /* 0x040fe200078e08ff */
[C---:B------:R-:W-:Y:S02]  /*3a50*/  @!P1 IMAD R247, R251.reuse, UR41, RZ ;  /* 0x00000029fbf79c24 */ /* 0x040fe4000f8e02ff */
[----:B------:R-:W-:Y:S01]  /*3a60*/  @!P1 IMAD R6, R251, 0x10, R248 ;  /* 0x00000010fb069824 */ /* 0x000fe200078e02f8 */
[----:B------:R-:W-:Y:S01]  /*3a70*/  @!P1 SHF.L.U32 R3, R3, 0x3, RZ ;  /* 0x0000000303039819 */ /* 0x000fe200000006ff */
[----:B------:R-:W5:Y:S03]  /*3a80*/  @!P1 LDG.E.128 R172, desc[UR36][R244.64] ;  /* 0x00000024f4ac9981 */ /* 0x000f66000c1e1d00 */
[----:B------:R-:W-:-:S02]  /*3a90*/  @!P1 SHF.R.S32.HI R246, RZ, 0x1f, R3 ;  /* 0x0000001ffff69819 */ /* 0x000fc40000011403 */
[----:B------:R-:W-:-:S04]  /*3aa0*/  @!P1 IADD3 R3, P2, PT, R247, R3, RZ ;  /* 0x00000003f7039210 */ /* 0x000fc80007f5e0ff */
[----:B------:R-:W-:Y:S02]  /*3ab0*/  @!P1 LEA.HI.X.SX32 R247, R247, R246, 0x1, P2 ;  /* 0x000000f6f7f79211 */ /* 0x000fe400010f0eff */
[----:B---3--:R-:W-:-:S04]  /*3ac0*/  @!P1 LEA R246, P2, R3, R242, 0x1 ;  /* 0x000000f203f69211 */ /* 0x008fc800078408ff */
[----:B------:R-:W-:Y:S02]  /*3ad0*/  @!P1 LEA.HI.X R247, R3, R243, R247, 0x1, P2 ;  /* 0x000000f303f79211 */ /* 0x000fe400010f0cf7 */
[C---:B------:R-:W-:Y:S01]  /*3ae0*/  @!P1 LEA R3, R251.reuse, R2, 0x1 ;  /* 0x00000002fb039211 */ /* 0x040fe200078e08ff */
[----:B------:R-:W-:Y:S02]  /*3af0*/  @!P1 IMAD R242, R251, UR41, RZ ;  /* 0x00000029fbf29c24 */ /* 0x000fe4000f8e02ff */
[----:B------:R-:W5:Y:S02]  /*3b00*/  @!P1 LDG.E.128 R176, desc[UR36][R246.64] ;  /* 0x00000024f6b09981 */ /* 0x000f64000c1e1d00 */
[----:B------:R-:W-:-:S05]  /*3b10*/  @!P1 IMAD.IADD R3, R3, 0x1, R251 ;  /* 0x0000000103039824 */ /* 0x000fca00078e02fb */
[----:B------:R-:W-:-:S04]  /*3b20*/  @!P1 SHF.L.U32 R3, R3, 0x3, RZ ;  /* 0x0000000303039819 */ /* 0x000fc800000006ff */
[----:B------:R-:W-:Y:S02]  /*3b30*/  @!P1 SHF.R.S32.HI R243, RZ, 0x1f, R3 ;  /* 0x0000001ffff39819 */ /* 0x000fe40000011403 */
[C---:B------:R-:W-:Y:S02]  /*3b40*/  @!P1 IADD3 R3, P2, PT, R242.reuse, R3, RZ ;  /* 0x00000003f2039210 */ /* 0x040fe40007f5e0ff */
[----:B------:R-:W-:Y:S02]  /*3b50*/  LEA R2, R251, R2, 0x1 ;  /* 0x00000002fb027211 */ /* 0x000fe400078e08ff */
[----:B------:R-:W-:Y:S02]  /*3b60*/  @!P1 LEA.HI.X.SX32 R242, R242, R243, 0x1, P2 ;  /* 0x000000f3f2f29211 */ /* 0x000fe400010f0eff */
[----:B--2---:R-:W-:Y:S02]  /*3b70*/  @!P1 LEA R4, P2, R3, R4, 0x1 ;  /* 0x0000000403049211 */ /* 0x004fe400078408ff */
[----:B------:R-:W-:-:S02]  /*3b80*/  LEA R2, R251, R2, 0x1 ;  /* 0x00000002fb027211 */ /* 0x000fc400078e08ff */
[----:B------:R-:W-:Y:S01]  /*3b90*/  @!P1 LEA.HI.X R5, R3, R5, R242, 0x1, P2 ;  /* 0x0000000503059211 */ /* 0x000fe200010f0cf2 */
[----:B------:R-:W-:Y:S01]  /*3ba0*/  @!P1 IMAD R3, R251, UR41, RZ ;  /* 0x00000029fb039c24 */ /* 0x000fe2000f8e02ff */
[----:B------:R-:W-:Y:S02]  /*3bb0*/  @!P1 SHF.L.U32 R243, R6, 0x3, RZ ;  /* 0x0000000306f39819 */ /* 0x000fe400000006ff */
[----:B------:R-:W-:Y:S01]  /*3bc0*/  @!P1 SHF.L.U32 R6, R2, 0x3, RZ ;  /* 0x0000000302069819 */ /* 0x000fe200000006ff */
[----:B------:R1:W5:Y:S01]  /*3bd0*/  @!P1 LDG.E.128 R180, desc[UR36][R4.64] ;  /* 0x0000002404b49981 */ /* 0x000362000c1e1d00 */
[----:B------:R-:W-:Y:S02]  /*3be0*/  @!P1 SHF.R.S32.HI R242, RZ, 0x1f, R3 ;  /* 0x0000001ffff29819 */ /* 0x000fe40000011403 */
[C---:B------:R-:W-:Y:S02]  /*3bf0*/  @!P1 IADD3 R7, P3, PT, R3.reuse, R243, RZ ;  /* 0x000000f303079210 */ /* 0x040fe40007f7e0ff */
[----:B------:R-:W-:-:S02]  /*3c00*/  @!P1 IADD3 R3, P2, PT, R3, R6, RZ ;  /* 0x0000000603039210 */ /* 0x000fc40007f5e0ff */
[-C--:B------:R-:W-:Y:S02]  /*3c10*/  @!P1 LEA.HI.X.SX32 R243, R243, R242.reuse, 0x1, P3 ;  /* 0x000000f2f3f39211 */ /* 0x080fe400018f0eff */
[----:B------:R-:W-:Y:S02]  /*3c20*/  @!P1 LEA.HI.X.SX32 R242, R6, R242, 0x1, P2 ;  /* 0x000000f206f29211 */ /* 0x000fe400010f0eff */
[----:B0-----:R-:W-:Y:S02]  /*3c30*/  @!P1 LEA R6, P3, R7, R240, 0x1 ;  /* 0x000000f007069211 */ /* 0x001fe400078608ff */
[----:B------:R-:W-:Y:S02]  /*3c40*/  LEA R249, R251, R2, 0x1 ;  /* 0x00000002fbf97211 */ /* 0x000fe400078e08ff */
[----:B------:R-:W-:Y:S01]  /*3c50*/  @!P1 LEA.HI.X R7, R7, R241, R243, 0x1, P3 ;  /* 0x000000f107079211 */ /* 0x000fe200018f0cf3 */
[----:B------:R-:W-:Y:S01]  /*3c60*/  @!P1 IMAD R2, R251, UR41, RZ ;  /* 0x00000029fb029c24 */ /* 0x000fe2000f8e02ff */
[----:B------:R-:W-:Y:S01]  /*3c70*/  @!P1 LEA R240, P2, R3, R240, 0x1 ;  /* 0x000000f003f09211 */ /* 0x000fe200078408ff */
[----:B------:R-:W-:-:S02]  /*3c80*/  @!P1 IMAD.SHL.U32 R243, R249, 0x8, RZ ;  /* 0x00000008f9f39824 */ /* 0x000fc400078e00ff */
[----:B-1----:R-:W-:Y:S01]  /*3c90*/  @!P1 IMAD R4, R251, UR41, RZ ;  /* 0x00000029fb049c24 */ /* 0x002fe2000f8e02ff */
[----:B------:R-:W-:Y:S01]  /*3ca0*/  @!P1 LEA.HI.X R241, R3, R241, R242, 0x1, P2 ;  /* 0x000000f103f19211 */ /* 0x000fe200010f0cf2 */
[----:B------:R0:W5:Y:S01]  /*3cb0*/  @!P1 LDG.E.128 R184, desc[UR36][R6.64] ;  /* 0x0000002406b89981 */ /* 0x000162000c1e1d00 */
[----:B------:R-:W-:Y:S02]  /*3cc0*/  @!P1 SHF.R.S32.HI R3, RZ, 0x1f, R243 ;  /* 0x0000001fff039819 */ /* 0x000fe400000114f3 */
[C---:B------:R-:W-:Y:S01]  /*3cd0*/  @!P1 IADD3 R243, P2, PT, R2.reuse, R243, RZ ;  /* 0x000000f302f39210 */ /* 0x040fe20007f5e0ff */
[----:B------:R1:W5:Y:S03]  /*3ce0*/  @!P1 LDG.E.128 R188, desc[UR36][R240.64] ;  /* 0x00000024f0bc9981 */ /* 0x000366000c1e1d00 */
[----:B------:R-:W-:Y:S02]  /*3cf0*/  @!P1 LEA.HI.X.SX32 R250, R2, R3, 0x1, P2 ;  /* 0x0000000302fa9211 */ /* 0x000fe400010f0eff */
[----:B------:R-:W2:Y:S01]  /*3d00*/  @!P1 LDC.64 R2, c[0x0][0x3b8] ;  /* 0x0000ee00ff029b82 */ /* 0x000ea20000000a00 */
[----:B------:R-:W-:-:S04]  /*3d10*/  IADD3 R249, PT, PT, R249, R251, RZ ;  /* 0x000000fbf9f97210 */ /* 0x000fc80007ffe0ff */
[----:B------:R-:W-:Y:S02]  /*3d20*/  @!P1 SHF.L.U32 R245, R249, 0x3, RZ ;  /* 0x00000003f9f59819 */ /* 0x000fe400000006ff */
[----:B--2---:R-:W-:Y:S01]  /*3d30*/  @!P1 LEA R242, P2, R243, R2, 0x1 ;  /* 0x00000002f3f29211 */ /* 0x004fe200078408ff */
[----:B------:R-:W-:-:S03]  /*3d40*/  @!P1 IMAD R2, R251, UR41, RZ ;  /* 0x00000029fb029c24 */ /* 0x000fc6000f8e02ff */
[----:B------:R-:W-:Y:S02]  /*3d50*/  @!P1 LEA.HI.X R243, R243, R3, R250, 0x1, P2 ;  /* 0x00000003f3f39211 */ /* 0x000fe400010f0cfa */
[----:B------:R-:W-:Y:S02]  /*3d60*/  @!P1 SHF.R.S32.HI R3, RZ, 0x1f, R245 ;  /* 0x0000001fff039819 */ /* 0x000fe400000114f5 */
[C---:B------:R-:W-:Y:S01]  /*3d70*/  @!P1 IADD3 R245, P2, PT, R2.reuse, R245, RZ ;  /* 0x000000f502f59210 */ /* 0x040fe20007f5e0ff */
[----:B0-----:R-:W-:Y:S01]  /*3d80*/  @!P1 IMAD R6, R251, UR41, RZ ;  /* 0x00000029fb069c24 */ /* 0x001fe2000f8e02ff */
[----:B------:R-:W-:Y:S01]  /*3d90*/  IADD3 R246, PT, PT, R249, R251, RZ ;  /* 0x000000fbf9f67210 */ /* 0x000fe20007ffe0ff */
[----:B-1----:R-:W-:Y:S01]  /*3da0*/  @!P1 IMAD R240, R251, UR41, RZ ;  /* 0x00000029fbf09c24 */ /* 0x002fe2000f8e02ff */
[----:B------:R-:W-:Y:S01]  /*3db0*/  @!P1 LEA.HI.X.SX32 R250, R2, R3, 0x1, P2 ;  /* 0x0000000302fa9211 */ /* 0x000fe200010f0eff */
[----:B------:R0:W5:Y:S01]  /*3dc0*/  @!P1 LDG.E.128 R192, desc[UR36][R242.64] ;  /* 0x00000024f2c09981 */ /* 0x000162000c1e1d00 */
[----:B------:R-:W1:Y:S01]  /*3dd0*/  @!P1 LDC.64 R2, c[0x0][0x3b8] ;  /* 0x0000ee00ff029b82 */ /* 0x000e620000000a00 */
[----:B------:R-:W-:Y:S01]  /*3de0*/  @!P1 IMAD.SHL.U32 R247, R246, 0x8, RZ ;  /* 0x00000008f6f79824 */ /* 0x000fe200078e00ff */
[----:B-1----:R-:W-:Y:S01]  /*3df0*/  @!P1 LEA R244, P2, R245, R2, 0x1 ;  /* 0x00000002f5f49211 */ /* 0x002fe200078408ff */
[----:B------:R-:W-:-:S03]  /*3e00*/  @!P1 IMAD R2, R251, UR41, RZ ;  /* 0x00000029fb029c24 */ /* 0x000fc6000f8e02ff */
[----:B------:R-:W-:Y:S02]  /*3e10*/  @!P1 LEA.HI.X R245, R245, R3, R250, 0x1, P2 ;  /* 0x00000003f5f59211 */ /* 0x000fe400010f0cfa */
[----:B------:R-:W-:Y:S02]  /*3e20*/  @!P1 SHF.R.S32.HI R3, RZ, 0x1f, R247 ;  /* 0x0000001fff039819 */ /* 0x000fe400000114f7 */
[----:B------:R-:W-:Y:S01]  /*3e30*/  @!P1 IADD3 R247, P2, PT, R2, R247, RZ ;  /* 0x000000f702f79210 */ /* 0x000fe20007f5e0ff */
[----:B0-----:R-:W-:Y:S01]  /*3e40*/  @!P1 IMAD R242, R251, UR41, RZ ;  /* 0x00000029fbf29c24 */ /* 0x001fe2000f8e02ff */
[----:B------:R-:W-:Y:S01]  /*3e50*/  IADD3 R246, PT, PT, R246, R251, RZ ;  /* 0x000000fbf6f67210 */ /* 0x000fe20007ffe0ff */
[----:B------:R0:W5:Y:S01]  /*3e60*/  @!P1 LDG.E.128 R196, desc[UR36][R244.64] ;  /* 0x00000024f4c49981 */ /* 0x000162000c1e1d00 */
[----:B------:R-:W-:Y:S02]  /*3e70*/  @!P1 LEA.HI.X.SX32 R249, R2, R3, 0x1, P2 ;  /* 0x0000000302f99211 */ /* 0x000fe400010f0eff */
[----:B------:R-:W1:Y:S02]  /*3e80*/  @!P1 LDC.64 R2, c[0x0][0x3b8] ;  /* 0x0000ee00ff029b82 */ /* 0x000e640000000a00 */
[----:B-1----:R-:W-:-:S04]  /*3e90*/  @!P1 LEA R2, P2, R247, R2, 0x1 ;  /* 0x00000002f7029211 */ /* 0x002fc800078408ff */
[----:B------:R-:W-:Y:S02]  /*3ea0*/  @!P1 LEA.HI.X R3, R247, R3, R249, 0x1, P2 ;  /* 0x00000003f7039211 */ /* 0x000fe400010f0cf9 */
[----:B------:R-:W-:Y:S01]  /*3eb0*/  @!P1 SHF.L.U32 R247, R246, 0x3, RZ ;  /* 0x00000003f6f79819 */ /* 0x000fe200000006ff */
[----:B0-----:R-:W-:Y:S02]  /*3ec0*/  @!P1 IMAD R244, R251, UR41, RZ ;  /* 0x00000029fbf49c24 */ /* 0x001fe4000f8e02ff */
[----:B------:R0:W5:Y:S01]  /*3ed0*/  @!P1 LDG.E.128 R200, desc[UR36][R2.64] ;  /* 0x0000002402c89981 */ /* 0x000162000c1e1d00 */
[----:B------:R-:W-:Y:S02]  /*3ee0*/  @!P1 SHF.R.S32.HI R5, RZ, 0x1f, R247 ;  /* 0x0000001fff059819 */ /* 0x000fe400000114f7 */
[----:B------:R-:W-:-:S04]  /*3ef0*/  @!P1 IADD3 R247, P2, PT, R4, R247, RZ ;  /* 0x000000f704f79210 */ /* 0x000fc80007f5e0ff */
[----:B------:R-:W-:Y:S02]  /*3f00*/  @!P1 LEA.HI.X.SX32 R249, R4, R5, 0x1, P2 ;  /* 0x0000000504f99211 */ /* 0x000fe400010f0eff */
[----:B------:R-:W1:Y:S01]  /*3f10*/  @!P1 LDC.64 R4, c[0x0][0x3b8] ;  /* 0x0000ee00ff049b82 */ /* 0x000e620000000a00 */
[----:B------:R-:W-:Y:S02]  /*3f20*/  IADD3 R246, PT, PT, R246, R251, RZ ;  /* 0x000000fbf6f67210 */ /* 0x000fe40007ffe0ff */
[----:B-1----:R-:W-:-:S04]  /*3f30*/  @!P1 LEA R4, P2, R247, R4, 0x1 ;  /* 0x00000004f7049211 */ /* 0x002fc800078408ff */
[----:B------:R-:W-:Y:S01]  /*3f40*/  @!P1 LEA.HI.X R5, R247, R5, R249, 0x1, P2 ;  /* 0x00000005f7059211 */ /* 0x000fe200010f0cf9 */
[----:B------:R-:W-:Y:S02]  /*3f50*/  @!P1 IMAD.SHL.U32 R247, R246, 0x8, RZ ;  /* 0x00000008f6f79824 */ /* 0x000fe400078e00ff */
        /* <DEDUP_REMOVED lines=59> */
[----:B------:R-:W-:Y:S01]  /*4310*/  @!P1 IMAD.SHL.U32 R247, R246, 0x8, RZ ;  /* 0x00000008f6f79824 */ /* 0x000fe200078e00ff */
[----:B0-----:R-:W-:-:S03]  /*4320*/  @P0 MOV R3, R252 ;  /* 0x000000fc00030202 */ /* 0x001fc60000000f00 */
        /* <DEDUP_REMOVED lines=8> */
[----:B------:R-:W-:-:S03]  /*43b0*/  @!P1 SHF.L.U32 R247, R246, 0x3, RZ ;  /* 0x00000003f6f79819 */ /* 0x000fc600000006ff */
        /* <DEDUP_REMOVED lines=8> */
[----:B------:R-:W-:-:S04]  /*4440*/  @!P1 IMAD.SHL.U32 R247, R246, 0x8, RZ ;  /* 0x00000008f6f79824 */ /* 0x000fc800078e00ff */
        /* <DEDUP_REMOVED lines=8> */
[----:B------:R-:W-:-:S03]  /*44d0*/  @!P1 IADD3 R247, PT, PT, R246, R251, RZ ;  /* 0x000000fbf6f79210 */ /* 0x000fc60007ffe0ff */
[----:B------:R0:W5:Y:S01]  /*44e0*/  @!P1 LDG.E.128 R220, desc[UR36][R242.64] ;  /* 0x00000024f2dc9981 */ /* 0x000162000c1e1d00 */
[----:B------:R-:W-:-:S04]  /*44f0*/  @!P1 SHF.L.U32 R247, R247, 0x3, RZ ;  /* 0x00000003f7f79819 */ /* 0x000fc800000006ff */
[----:B------:R-:W-:Y:S02]  /*4500*/  @!P1 SHF.R.S32.HI R245, RZ, 0x1f, R247 ;  /* 0x0000001ffff59819 */ /* 0x000fe400000114f7 */
[----:B------:R-:W-:-:S04]  /*4510*/  @!P1 IADD3 R247, P2, PT, R244, R247, RZ ;  /* 0x000000f7f4f79210 */ /* 0x000fc80007f5e0ff */
[----:B------:R-:W-:Y:S02]  /*4520*/  @!P1 LEA.HI.X.SX32 R249, R244, R245, 0x1, P2 ;  /* 0x000000f5f4f99211 */ /* 0x000fe400010f0eff */
[----:B------:R-:W1:Y:S02]  /*4530*/  @!P1 LDC.64 R244, c[0x0][0x3b8] ;  /* 0x0000ee00fff49b82 */ /* 0x000e640000000a00 */
[----:B-1----:R-:W-:-:S04]  /*4540*/  @!P1 LEA R244, P2, R247, R244, 0x1 ;  /* 0x000000f4f7f49211 */ /* 0x002fc800078408ff */
[----:B------:R-:W-:Y:S01]  /*4550*/  @!P1 LEA.HI.X R245, R247, R245, R249, 0x1, P2 ;  /* 0x000000f5f7f59211 */ /* 0x000fe200010f0cf9 */
[----:B------:R-:W-:Y:S02]  /*4560*/  @!P1 IMAD.SHL.U32 R247, R246, 0x8, RZ ;  /* 0x00000008f6f79824 */ /* 0x000fe400078e00ff */
[----:B------:R-:W-:Y:S02]  /*4570*/  @!P1 IMAD R246, R251, UR41, RZ ;  /* 0x00000029fbf69c24 */ /* 0x000fe4000f8e02ff */
[----:B------:R0:W5:Y:S01]  /*4580*/  @!P1 LDG.E.128 R224, desc[UR36][R244.64] ;  /* 0x00000024f4e09981 */ /* 0x000162000c1e1d00 */
[----:B------:R-:W-:Y:S02]  /*4590*/  @!P1 SHF.R.S32.HI R250, RZ, 0x1f, R247 ;  /* 0x0000001ffffa9819 */ /* 0x000fe400000114f7 */
[----:B------:R-:W-:-:S04]  /*45a0*/  @!P1 IADD3 R249, P2, PT, R246, R247, RZ ;  /* 0x000000f7f6f99210 */ /* 0x000fc80007f5e0ff */
[----:B------:R-:W-:Y:S02]  /*45b0*/  @!P1 LEA.HI.X.SX32 R250, R246, R250, 0x1, P2 ;  /* 0x000000faf6fa9211 */ /* 0x000fe400010f0eff */
[----:B------:R-:W1:Y:S02]  /*45c0*/  @!P1 LDC.64 R246, c[0x0][0x3b8] ;  /* 0x0000ee00fff69b82 */ /* 0x000e640000000a00 */
[----:B-1----:R-:W-:-:S04]  /*45d0*/  @!P1 LEA R246, P2, R249, R246, 0x1 ;  /* 0x000000f6f9f69211 */ /* 0x002fc800078408ff */
[----:B------:R-:W-:Y:S02]  /*45e0*/  @!P1 LEA.HI.X R247, R249, R247, R250, 0x1, P2 ;  /* 0x000000f7f9f79211 */ /* 0x000fe400010f0cfa */
[----:B------:R-:W2:Y:S04]  /*45f0*/  LDL R250, [R1+0x60] ;  /* 0x0000600001fa7983 */ /* 0x000ea80000100800 */
[----:B------:R0:W5:Y:S01]  /*4600*/  @!P1 LDG.E.128 R228, desc[UR36][R246.64] ;  /* 0x00000024f6e49981 */ /* 0x000162000c1e1d00 */
[----:B--2---:R-:W-:-:S06]  /*4610*/  @P0 MOV R2, R250 ;  /* 0x000000fa00020202 */ /* 0x004fcc0000000f00 */
[----:B------:R-:W2:Y:S01]  /*4620*/  @P0 LDG.E.U8 R2, desc[UR36][R2.64] ;  /* 0x0000002402020981 */ /* 0x000ea2000c1e1100 */
[----:B------:R-:W-:Y:S01]  /*4630*/  BSSY.RECONVERGENT B1, `(.L_x_3322) ;  /* 0x0000015000017945 */ /* 0x000fe20003800200 */
[----:B--2---:R-:W-:-:S03]  /*4640*/  ISETP.NE.AND P3, PT, R2, RZ, P0 ;  /* 0x000000ff0200720c */ /* 0x004fc60000765270 */
[----:B0-----:R-:W-:Y:S10]  /*4650*/  @P1 BRA `(.L_x_3323) ;  /* 0x0000000000481947 */ /* 0x001ff40003800000 */
[----:B------:R-:W-:Y:S01]  /*4660*/  IADD3 R6, PT, PT, R248, R251, RZ ;  /* 0x000000fbf8067210 */ /* 0x000fe20007ffe0ff */
[C---:B------:R-:W-:Y:S01]  /*4670*/  IMAD R3, R251.reuse, UR41, RZ ;  /* 0x00000029fb037c24 */ /* 0x040fe2000f8e02ff */
[----:B------:R-:W-:-:S03]  /*4680*/  LEA R5, R251, R248, 0x3 ;  /* 0x000000f8fb057211 */ /* 0x000fc600078e18ff */
[----:B------:R-:W-:Y:S01]  /*4690*/  IMAD R6, R251, 0x4, R6 ;  /* 0x00000004fb067824 */ /* 0x000fe200078e0206 */
[----:B------:R-:W-:Y:S02]  /*46a0*/  SHF.L.U32 R5, R5, 0x3, RZ ;  /* 0x0000000305057819 */ /* 0x000fe400000006ff */
[----:B------:R-:W-:Y:S02]  /*46b0*/  SHF.R.S32.HI R4, RZ, 0x1f, R3 ;  /* 0x0000001fff047819 */ /* 0x000fe40000011403 */
[----:B------:R-:W-:Y:S02]  /*46c0*/  LEA R6, R251, R6, 0x1 ;  /* 0x00000006fb067211 */ /* 0x000fe400078e08ff */
[----:B------:R-:W-:-:S03]  /*46d0*/  IADD3 R2, P4, PT, R3, R5, RZ ;  /* 0x0000000503027210 */ /* 0x000fc60007f9e0ff */
[----:B------:R-:W-:Y:S01]  /*46e0*/  IMAD.SHL.U32 R6, R6, 0x8, RZ ;  /* 0x0000000806067824 */ /* 0x000fe200078e00ff */
[----:B------:R-:W-:-:S04]  /*46f0*/  LEA.HI.X.SX32 R5, R5, R4, 0x1, P4 ;  /* 0x0000000405057211 */ /* 0x000fc800020f0eff */
[----:B------:R-:W-:-:S04]  /*4700*/  IADD3 R3, P2, PT, R3, R6, RZ ;  /* 0x0000000603037210 */ /* 0x000fc80007f5e0ff */
[----:B------:R-:W-:Y:S02]  /*4710*/  LEA.HI.X.SX32 R6, R6, R4, 0x1, P2 ;  /* 0x0000000406067211 */ /* 0x000fe400010f0eff */
[----:B------:R-:W-:-:S04]  /*4720*/  LEA R4, P2, R2, UR12, 0x1 ;  /* 0x0000000c02047c11 */ /* 0x000fc8000f8408ff */
[----:B------:R-:W-:Y:S02]  /*4730*/  LEA.HI.X R5, R2, UR13, R5, 0x1, P2 ;  /* 0x0000000d02057c11 */ /* 0x000fe400090f0c05 */
[----:B------:R-:W-:-:S03]  /*4740*/  LEA R2, P2, R3, UR12, 0x1 ;  /* 0x0000000c03027c11 */ /* 0x000fc6000f8408ff */
[----:B------:R0:W5:Y:S01]  /*4750*/  LDG.E.128 R232, desc[UR36][R4.64] ;  /* 0x0000002404e87981 */ /* 0x000162000c1e1d00 */
[----:B------:R-:W-:-:S05]  /*4760*/  LEA.HI.X R3, R3, UR13, R6, 0x1, P2 ;  /* 0x0000000d03037c11 */ /* 0x000fca00090f0c06 */
[----:B------:R0:W5:Y:S04]  /*4770*/  LDG.E.128 R236, desc[UR36][R2.64] ;  /* 0x0000002402ec7981 */ /* 0x000168000c1e1d00 */
.L_x_3323:
[----:B------:R-:W-:Y:S05]  /*4780*/  BSYNC.RECONVERGENT B1 ;  /* 0x0000000000017941 */ /* 0x000fea0003800200 */
.L_x_3322:
[----:B------:R-:W-:Y:S04]  /*4790*/  BSSY.RECONVERGENT B1, `(.L_x_3324) ;  /* 0x00000bd000017945 */ /* 0x000fe80003800200 */
[----:B------:R-:W-:Y:S05]  /*47a0*/  @P1 BRA `(.L_x_3325) ;  /* 0x0000000800ec1947 */ /* 0x000fea0003800000 */
[----:B------:R-:W2:Y:S04]  /*47b0*/  LDL R251, [R1+0x50] ;  /* 0x0000500001fb7983 */ /* 0x000ea80000100800 */
[----:B------:R-:W3:Y:S04]  /*47c0*/  LDL R249, [R1+0x54] ;  /* 0x0000540001f97983 */ /* 0x000ee80000100800 */
[----:B------:R-:W4:Y:S04]  /*47d0*/  LDL R248, [R1+0x40] ;  /* 0x0000400001f87983 */ /* 0x000f280000100800 */
[----:B------:R-:W4:Y:S04]  /*47e0*/  LDL R247, [R1+0x44] ;  /* 0x0000440001f77983 */ /* 0x000f280000100800 */
[----:B------:R-:W4:Y:S04]  /*47f0*/  LDL R246, [R1+0x30] ;  /* 0x0000300001f67983 */ /* 0x000f280000100800 */
[----:B------:R-:W4:Y:S04]  /*4800*/  LDL R244, [R1+0x20] ;  /* 0x0000200001f47983 */ /* 0x000f280000100800 */
[----:B------:R-:W4:Y:S04]  /*4810*/  LDL R242, [R1+0x10] ;  /* 0x0000100001f27983 */ /* 0x000f280000100800 */
[----:B------:R-:W4:Y:S04]  /*4820*/  LDL R240, [R1] ;  /* 0x0000000001f07983 */ /* 0x000f280000100800 */
[----:B------:R-:W4:Y:S04]  /*4830*/  LDL R245, [R1+0x34] ;  /* 0x0000340001f57983 */ /* 0x000f280000100800 */
[----:B------:R-:W4:Y:S04]  /*4840*/  LDL R243, [R1+0x24] ;  /* 0x0000240001f37983 */ /* 0x000f280000100800 */
[----:B------:R-:W4:Y:S04]  /*4850*/  LDL R241, [R1+0x14] ;  /* 0x0000140001f17983 */ /* 0x000f280000100800 */
[----:B------:R-:W4:Y:S04]  /*4860*/  LDL R7, [R1+0x4] ;  /* 0x0000040001077983 */ /* 0x000f280000100800 */
[----:B------:R-:W4:Y:S04]  /*4870*/  LDL R6, [R1+0x1c] ;  /* 0x00001c0001067983 */ /* 0x000f280000100800 */
[----:B0-----:R-:W4:Y:S01]  /*4880*/  LDL R5, [R1+0xc] ;  /* 0x00000c0001057983 */ /* 0x001f220000100800 */
[----:B--2--5:R-:W-:-:S02]  /*4890*/  HMUL2 R3, R251, R148 ;  /* 0x00000094fb037232 */ /* 0x024fc40000000000 */
[----:B---3--:R-:W-:Y:S02]  /*48a0*/  HFMA2 R2, R249, R149, -RZ ;  /* 0x00000095f9027231 */ /* 0x008fe400001000ff */
[----:B----4-:R-:W-:Y:S02]  /*48b0*/  HFMA2 R3, R248, R132, R3 ;  /* 0x00000084f8037231 */ /* 0x010fe40000000003 */
[----:B------:R-:W2:Y:S01]  /*48c0*/  LDL R248, [R1+0x58] ;  /* 0x0000580001f87983 */ /* 0x000ea20000100800 */
[----:B------:R-:W-:-:S03]  /*48d0*/  HFMA2 R2, R247, R133, R2 ;  /* 0x00000085f7027231 */ /* 0x000fc60000000002 */
[----:B------:R-:W3:Y:S01]  /*48e0*/  LDL R247, [R1+0x48] ;  /* 0x0000480001f77983 */ /* 0x000ee20000100800 */
        /* <DEDUP_REMOVED lines=69> */
[----:B--2---:R-:W-:-:S04]  /*4d40*/  HMUL2 R3, R248, R150 ;  /* 0x00000096f8037232 */ /* 0x004fc80000000000 */
[----:B---3--:R-:W-:Y:S02]  /*4d50*/  HFMA2 R4, R247, R134, R3 ;  /* 0x00000086f7047231 */ /* 0x008fe40000000003 */
[----:B----4-:R-:W-:-:S04]  /*4d60*/  HMUL2 R3, R246, R151 ;  /* 0x00000097f6037232 */ /* 0x010fc80000000000 */
[----:B------:R-:W-:-:S04]  /*4d70*/  HFMA2 R3, R244, R135, R3 ;  /* 0x00000087f4037231 */ /* 0x000fc80000000003 */
[----:B------:R-:W-:-:S04]  /*4d80*/  HFMA2 R3, R242, R139, R3 ;  /* 0x0000008bf2037231 */ /* 0x000fc80000000003 */
[----:B------:R-:W-:Y:S01]  /*4d90*/  HFMA2 R3, R240, R147, R3 ;  /* 0x00000093f0037231 */ /* 0x000fe20000000003 */
[----:B------:R-:W-:Y:S01]  /*4da0*/  ISETP.NE.U32.AND P1, PT, RZ, UR16, PT ;  /* 0x00000010ff007c0c */ /* 0x000fe2000bf25070 */
[----:B------:R-:W2:Y:S02]  /*4db0*/  LDL R240, [R1+0x68] ;  /* 0x0000680001f07983 */ /* 0x000ea40000100800 */
[----:B------:R-:W-:-:S04]  /*4dc0*/  HFMA2 R3, R6, R143, R3 ;  /* 0x0000008f06037231 */ /* 0x000fc80000000003 */
[----:B------:R-:W-:Y:S02]  /*4dd0*/  HFMA2 R3, R5, R155, R3 ;  /* 0x0000009b05037231 */ /* 0x000fe40000000003 */
[----:B------:R-:W3:Y:S01]  /*4de0*/  LDL R5, [R1+0x64] ;  /* 0x0000640001057983 */ /* 0x000ee20000100800 */
[----:B------:R-:W-:-:S04]  /*4df0*/  HFMA2 R4, R245, R138, R4 ;  /* 0x0000008af5047231 */ /* 0x000fc80000000004 */
[----:B------:R-:W-:-:S04]  /*4e00*/  HFMA2 R4, R243, R146, R4 ;  /* 0x00000092f3047231 */ /* 0x000fc80000000004 */
[----:B------:R-:W-:-:S04]  /*4e10*/  HFMA2 R4, R241, R142, R4 ;  /* 0x0000008ef1047231 */ /* 0x000fc80000000004 */
[----:B------:R-:W-:Y:S02]  /*4e20*/  HFMA2 R4, R7, R154, R4 ;  /* 0x0000009a07047231 */ /* 0x000fe40000000004 */
[----:B------:R-:W-:Y:S01]  /*4e30*/  HFMA2 R3, R31, R159, R3 ;  /* 0x0000009f1f037231 */ /* 0x000fe20000000003 */
[----:B------:R-:W-:Y:S01]  /*4e40*/  ISETP.NE.AND.EX P2, PT, RZ, UR17, PT, P1 ;  /* 0x00000011ff007c0c */ /* 0x000fe2000bf45310 */
[----:B------:R-:W4:Y:S01]  /*4e50*/  LDL R7, [R1+0x6c] ;  /* 0x00006c0001077983 */ /* 0x000f220000100800 */
        /* <DEDUP_REMOVED lines=51> */
[----:B------:R-:W-:-:S04]  /*5190*/  HADD2 R2, R2, R4 ;  /* 0x0000000402027230 */ /* 0x000fc80000000000 */
[----:B------:R-:W-:-:S05]  /*51a0*/  HFMA2 R2, R2, 1, 1, R3 ;  /* 0x3c003c0002027831 */ /* 0x000fca0000000003 */
[--C-:B------:R-:W-:Y:S02]  /*51b0*/  HADD2.F32 R4, -RZ, R2.reuse.H0_H0 ;  /* 0x20000002ff047230 */ /* 0x100fe40000004100 */
[----:B------:R-:W-:-:S05]  /*51c0*/  HADD2.F32 R2, -RZ, R2.H1_H1 ;  /* 0x30000002ff027230 */ /* 0x000fca0000004100 */
[----:B------:R-:W-:Y:S02]  /*51d0*/  FADD.FTZ R4, R4, R2 ;  /* 0x0000000204047221 */ /* 0x000fe40000010000 */
[----:B------:R-:W3:Y:S02]  /*51e0*/  @P2 LDC.64 R2, c[0x0][0x438] ;  /* 0x00010e00ff022b82 */ /* 0x000ee40000000a00 */
[----:B---3--:R-:W-:-:S06]  /*51f0*/  @P2 IMAD.WIDE R2, R5, 0x2, R2 ;  /* 0x0000000205022825 */ /* 0x008fcc00078e0202 */
[----:B------:R0:W3:Y:S01]  /*5200*/  @P2 LDG.E.U16 R3, desc[UR36][R2.64] ;  /* 0x0000002402032981 */ /* 0x0000e2000c1e1500 */
[----:B------:R-:W-:-:S04]  /*5210*/  ISETP.NE.U32.AND P1, PT, RZ, UR10, PT ;  /* 0x0000000aff007c0c */ /* 0x000fc8000bf25070 */
[----:B------:R-:W-:Y:S01]  /*5220*/  ISETP.NE.AND.EX P1, PT, RZ, UR11, PT, P1 ;  /* 0x0000000bff007c0c */ /* 0x000fe2000bf25310 */
[----:B0-----:R-:W-:-:S12]  /*5230*/  FMUL.FTZ R2, R4, UR14 ;  /* 0x0000000e04027c20 */ /* 0x001fd80008410000 */
[----:B------:R-:W0:Y:S01]  /*5240*/  @P1 LDC R4, c[0x0][0x408] ;  /* 0x00010200ff041b82 */ /* 0x000e220000000800 */
[----:B------:R-:W1:Y:S01]  /*5250*/  @P1 S2R R6, SR_CTAID.X ;  /* 0x0000000000061919 */ /* 0x000e620000002500 */
[----:B---3--:R-:W-:-:S05]  /*5260*/  @P2 HADD2.F32 R3, -RZ, R3.H0_H0 ;  /* 0x20000003ff032230 */ /* 0x008fca0000004100 */
[----:B------:R-:W-:Y:S02]  /*5270*/  @P2 FADD.FTZ R2, R2, R3 ;  /* 0x0000000302022221 */ /* 0x000fe40000010000 */
[----:B------:R-:W0:Y:S02]  /*5280*/  @P1 LDC R3, c[0x0][0x430] ;  /* 0x00010c00ff031b82 */ /* 0x000e240000000800 */
[----:B0-----:R-:W-:-:S06]  /*5290*/  @P1 IADD3 R3, PT, PT, R3, R4, RZ ;  /* 0x0000000403031210 */ /* 0x001fcc0007ffe0ff */
[----:B------:R-:W1:Y:S02]  /*52a0*/  @P1 LDC.64 R4, c[0x0][0x448] ;  /* 0x00011200ff041b82 */ /* 0x000e640000000a00 */
[----:B-1----:R-:W-:-:S06]  /*52b0*/  @P1 IMAD.WIDE.U32 R4, R6, 0x2, R4 ;  /* 0x0000000206041825 */ /* 0x002fcc00078e0004 */
[----:B------:R-:W3:Y:S01]  /*52c0*/  @P1 LDG.E.U16 R4, desc[UR36][R4.64] ;  /* 0x0000002404041981 */ /* 0x000ee2000c1e1500 */
[----:B------:R-:W-:-:S04]  /*52d0*/  @P1 ISETP.GE.AND P2, PT, R0, R3, PT ;  /* 0x000000030000120c */ /* 0x000fc80003f46270 */
[----:B------:R-:W-:-:S04]  /*52e0*/  @P1 SEL R3, RZ, UR39, P2 ;  /* 0x00000027ff031c07 */ /* 0x000fc80009000000 */
[----:B------:R-:W-:-:S04]  /*52f0*/  @P1 IADD3 R3, PT, PT, R0, -UR42, R3 ;  /* 0x8000002a00031c10 */ /* 0x000fc8000fffe003 */
[----:B------:R-:W-:Y:S01]  /*5300*/  @P1 I2FP.F32.S32 R3, R3 ;  /* 0x0000000300031245 */ /* 0x000fe20000201400 */
[----:B---3--:R-:W-:-:S05]  /*5310*/  @P1 HADD2.F32 R4, -RZ, R4.H0_H0 ;  /* 0x20000004ff041230 */ /* 0x008fca0000004100 */
[----:B------:R-:W-:-:S05]  /*5320*/  @P1 FFMA.FTZ R2, R3, R4, R2 ;  /* 0x0000000403021223 */ /* 0x000fca0000010002 */
[----:B----4-:R-:W-:Y:S01]  /*5330*/  @!P3 FMNMX.FTZ R7, R7, R2, !PT ;  /* 0x000000020707b209 */ /* 0x010fe20007810000 */
[----:B--2---:R1:W-:Y:S04]  /*5340*/  STS [R240], R2 ;  /* 0x00000002f0007388 */ /* 0x0043e80000000800 */
[----:B------:R1:W-:Y:S02]  /*5350*/  @!P3 STL [R1+0x6c], R7 ;  /* 0x00006c070100b387 */ /* 0x0003e40000100800 */
.L_x_3325:
[----:B------:R-:W-:Y:S05]  /*5360*/  BSYNC.RECONVERGENT B1 ;  /* 0x0000000000017941 */ /* 0x000fea0003800200 */
.L_x_3324:
[----:B0-----:R-:W2:Y:S04]  /*5370*/  LDL.LU R4, [R1+0x68] ;  /* 0x0000680001047983 */ /* 0x001ea80000300800 */
[----:B------:R-:W3:Y:S04]  /*5380*/  LDL.LU R3, [R1+0x64] ;  /* 0x0000640001037983 */ /* 0x000ee80000300800 */
[----:B-1----:R-:W4:Y:S01]  /*5390*/  LDL R2, [R1+0x74] ;  /* 0x0000740001027983 */ /* 0x002f220000100800 */
[----:B------:R-:W-:Y:S02]  /*53a0*/  IADD3 R250, P1, PT, R250, 0x100, RZ ;  /* 0x00000100fafa7810 */ /* 0x000fe40007f3e0ff */
[----:B------:R-:W-:-:S02]  /*53b0*/  IADD3 R0, PT, PT, R0, 0x100, RZ ;  /* 0x0000010000007810 */ /* 0x000fc40007ffe0ff */
[----:B------:R-:W-:Y:S01]  /*53c0*/  IADD3.X R252, PT, PT, RZ, R252, RZ, P1, !PT ;  /* 0x000000fcfffc7210 */ /* 0x000fe20000ffe4ff */
[----:B------:R1:W-:Y:S01]  /*53d0*/  STL [R1+0x60], R250 ;  /* 0x000060fa01007387 */ /* 0x0003e20000100800 */
[----:B--2---:R-:W-:Y:S01]  /*53e0*/  IADD3 R4, PT, PT, R4, 0x400, RZ ;  /* 0x0000040004047810 */ /* 0x004fe20007ffe0ff */
[----:B---3--:R-:W-:-:S04]  /*53f0*/  VIADD R3, R3, 0x100 ;  /* 0x0000010003037836 */ /* 0x008fc80000000000 */
[----:B------:R1:W-:Y:S01]  /*5400*/  STL [R1+0x68], R4 ;  /* 0x0000680401007387 */ /* 0x0003e20000100800 */
[----:B----4-:R-:W-:-:S03]  /*5410*/  ISETP.GE.AND P1, PT, R0, R2, PT ;  /* 0x000000020000720c */ /* 0x010fc60003f26270 */
[----:B------:R1:W-:Y:S10]  /*5420*/  STL [R1+0x64], R3 ;  /* 0x0000640301007387 */ /* 0x0003f40000100800 */
[----:B-1----:R-:W-:Y:S05]  /*5430*/  @!P1 BRA `(.L_x_3326) ;  /* 0xffffffdc007c9947 */ /* 0x002fea000383ffff */
.L_x_3321:
[----:B0-----:R-:W-:Y:S05]  /*5440*/  BSYNC.RECONVERGENT B0 ;  /* 0x0000000000007941 */ /* 0x001fea0003800200 */
.L_x_3320:
[----:B------:R-:W2:Y:S01]  /*5450*/  LDL.LU R2, [R1+0x6c] ;  /* 0x00006c0001027983 */ /* 0x000ea20000300800 */
[----:B------:R-:W0:Y:S01]  /*5460*/  S2UR UR6, SR_CgaCtaId ;  /* 0x00000000000679c3 */ /* 0x000e220000008800 */
[----:B------:R-:W-:Y:S01]  /*5470*/  UMOV UR5, 0x400 ;  /* 0x0000040000057882 */ /* 0x000fe20000000000 */
[----:B------:R-:W1:Y:S01]  /*5480*/  LDCU UR4, c[0x0][0x3f4] ;  /* 0x00007e80ff0477ac */ /* 0x000e620008000800 */
[----:B------:R-:W-:Y:S01]  /*5490*/  BSSY.RECONVERGENT B0, `(.L_x_3327) ;  /* 0x000018b000007945 */ /* 0x000fe20003800200 */
[----:B------:R-:W-:Y:S02]  /*54a0*/  UIADD3 UR10, UPT, UPT, UR42, 0x1, URZ ;  /* 0x000000012a0a7890 */ /* 0x000fe4000fffe0ff */
[----:B-1----:R-:W-:Y:S02]  /*54b0*/  UIADD3 UR4, UPT, UPT, UR42, 0x1, -UR4 ;  /* 0x000000012a047890 */ /* 0x002fe4000fffe804 */
[----:B0-----:R-:W-:Y:S01]  /*54c0*/  ULEA UR7, UR6, UR5, 0x18 ;  /* 0x0000000506077291 */ /* 0x001fe2000f8ec0ff */
        /* <DEDUP_REMOVED lines=9> */
[----:B0-----:R-:W-:-:S03]  /*5560*/  LOP3.LUT P0, R2, R0, 0x1f, RZ, 0xc0, !PT ;  /* 0x0000001f00027812 */ /* 0x001fc6000780c0ff */
[----:B------:R-:W0:Y:S01]  /*5570*/  SHFL.BFLY PT, R7, R6, 0x1, 0x1f ;  /* 0x0c201f0006077f89 */ /* 0x000e2200000e0000 */
[C---:B------:R-:W-:Y:S02]  /*5580*/  ISETP.GT.U32.AND P1, PT, R2.reuse, 0x7, PT ;  /* 0x000000070200780c */ /* 0x040fe40003f24070 */
[----:B------:R-:W-:-:S07]  /*5590*/  LEA R4, R2, UR7, 0x2 ;  /* 0x0000000702047c11 */ /* 0x000fce000f8e10ff */
[----:B------:R-:W-:Y:S02]  /*55a0*/  @!P0 LEA.HI R3, R0, UR7, RZ, 0x1d ;  /* 0x0000000700038c11 */ /* 0x000fe4000f8fe8ff */
[----:B0----5:R-:W-:Y:S02]  /*55b0*/  FMNMX.FTZ R10, R6, R7, !PT ;  /* 0x00000007060a7209 */ /* 0x021fe40007810000 */
[----:B------:R-:W-:-:S03]  /*55c0*/  MOV R7, 0xff7fffff ;  /* 0xff7fffff00077802 */ /* 0x000fc60000000f00 */
[----:B------:R0:W-:Y:S01]  /*55d0*/  @!P0 STS [R3], R10 ;  /* 0x0000000a03008388 */ /* 0x0001e20000000800 */
[----:B------:R-:W-:Y:S01]  /*55e0*/  BAR.SYNC.DEFER_BLOCKING 0x0 ;  /* 0x0000000000007b1d */ /* 0x000fe20000010000 */
[----:B0-----:R-:W-:Y:S01]  /*55f0*/  VIMNMX R3, PT, PT, RZ, UR4, !PT ;  /* 0x00000004ff037c48 */ /* 0x001fe2000ffe0100 */
[----:B------:R-:W-:-:S04]  /*5600*/  IMAD.MOV.U32 R10, RZ, RZ, RZ ;  /* 0x000000ffff0a7224 */ /* 0x000fc800078e00ff */
[----:B------:R-:W0:Y:S04]  /*5610*/  @!P1 LDS R7, [R4] ;  /* 0x0000000004079984 */ /* 0x000e280000000800 */
[----:B0-----:R-:W0:Y:S02]  /*5620*/  SHFL.BFLY PT, R6, R7, 0x4, 0x1f ;  /* 0x0c801f0007067f89 */ /* 0x001e2400000e0000 */
[----:B0-----:R-:W-:-:S05]  /*5630*/  FMNMX.FTZ R6, R6, R7, !PT ;  /* 0x0000000706067209 */ /* 0x001fca0007810000 */
[----:B------:R-:W0:Y:S02]  /*5640*/  SHFL.BFLY PT, R5, R6, 0x2, 0x1f ;  /* 0x0c401f0006057f89 */ /* 0x000e2400000e0000 */
[----:B0-----:R-:W-:-:S05]  /*5650*/  FMNMX.FTZ R8, R6, R5, !PT ;  /* 0x0000000506087209 */ /* 0x001fca0007810000 */
[----:B------:R-:W0:Y:S02]  /*5660*/  SHFL.BFLY PT, R5, R8, 0x1, 0x1f ;  /* 0x0c201f0008057f89 */ /* 0x000e2400000e0000 */
[----:B0-----:R-:W-:Y:S02]  /*5670*/  FMNMX.FTZ R9, R8, R5, !PT ;  /* 0x0000000508097209 */ /* 0x001fe40007810000 */
[----:B------:R-:W-:-:S03]  /*5680*/  IADD3 R5, PT, PT, R3, R0, RZ ;  /* 0x0000000003057210 */ /* 0x000fc60007ffe0ff */
[----:B------:R0:W1:Y:S01]  /*5690*/  SHFL.IDX PT, R32, R9, RZ, 0x1f ;  /* 0x00001fff09207589 */ /* 0x00006200000e0000 */
[----:B------:R-:W-:-:S13]  /*56a0*/  ISETP.GT.AND P0, PT, R5, UR42, PT ;  /* 0x0000002a05007c0c */ /* 0x000fda000bf04270 */
[----:B0-----:R-:W-:Y:S05]  /*56b0*/  @P0 BRA `(.L_x_3328) ;  /* 0x0000001400a00947 */ /* 0x001fea0003800000 */
[----:B------:R-:W0:Y:S02]  /*56c0*/  LDC.64 R14, c[0x0][0x420] ;  /* 0x00010800ff0e7b82 */ /* 0x000e240000000a00 */
[----:B0-----:R-:W-:-:S04]  /*56d0*/  ISETP.NE.U32.AND P0, PT, R14, RZ, PT ;  /* 0x000000ff0e00720c */ /* 0x001fc80003f05070 */
        /* <DEDUP_REMOVED lines=10> */
[----:B------:R-:W-:Y:S02]  /*5780*/  ISETP.NE.AND P0, PT, R6, 0x300, PT ;  /* 0x000003000600780c */ /* 0x000fe40003f05270 */
[----:B------:R-:W-:-:S11]  /*5790*/  MOV R6, R5 ;  /* 0x0000000500067202 */ /* 0x000fd60000000f00 */
[----:B------:R-:W-:Y:S05]  /*57a0*/  @!P0 BRA `(.L_x_3331) ;  /* 0x00000000004c8947 */ /* 0x000fea0003800000 */
[----:B------:R-:W-:Y:S01]  /*57b0*/  UIADD3 UR4, UPT, UPT, UR5, 0x240, URZ ;  /* 0x0000024005047890 */ /* 0x000fe2000fffe0ff */
[----:B------:R-:W-:Y:S01]  /*57c0*/  LEA.HI R6, R7, 0x1, RZ, 0x18 ;  /* 0x0000000107067811 */ /* 0x000fe200078fc0ff */
[----:B------:R-:W-:Y:S02]  /*57d0*/  IMAD.MOV.U32 R10, RZ, RZ, RZ ;  /* 0x000000ffff0a7224 */ /* 0x000fe400078e00ff */
[----:B------:R-:W-:Y:S01]  /*57e0*/  ULEA UR4, UR6, UR4, 0x18 ;  /* 0x0000000406047291 */ /* 0x000fe2000f8ec0ff */
[----:B------:R-:W-:Y:S02]  /*57f0*/  LOP3.LUT R7, R6, 0x3, RZ, 0xc0, !PT ;  /* 0x0000000306077812 */ /* 0x000fe400078ec0ff */
[----:B------:R-:W-:Y:S02]  /*5800*/  MOV R6, R5 ;  /* 0x0000000500067202 */ /* 0x000fe40000000f00 */
[----:B------:R-:W-:Y:S02]  /*5810*/  IADD3 R8, PT, PT, -R7, RZ, RZ ;  /* 0x000000ff07087210 */ /* 0x000fe40007ffe1ff */
[----:B------:R-:W-:-:S07]  /*5820*/  LEA R7, R0, UR4, 0x2 ;  /* 0x0000000400077c11 */ /* 0x000fce000f8e10ff */
.L_x_3332:
        /* <DEDUP_REMOVED lines=11> */
.L_x_3331:
[----:B------:R-:W-:Y:S05]  /*58e0*/  BSYNC.RECONVERGENT B1 ;  /* 0x0000000000017941 */ /* 0x000fea0003800200 */
.L_x_3330:
        /* <DEDUP_REMOVED lines=8> */
[----:B------:R-:W1:Y:S04]  /*5970*/  LDS R8, [R7+UR4] ;  /* 0x0000000407087984 */ /* 0x000e680008000800 */
[----:B------:R-:W0:Y:S04]  /*5980*/  LDS R9, [R7+UR4+0x400] ;  /* 0x0004000407097984 */ /* 0x000e280008000800 */
[----:B------:R-:W2:Y:S04]  /*5990*/  LDS R11, [R7+UR4+0x800] ;  /* 0x00080004070b7984 */ /* 0x000ea80008000800 */
[----:B------:R-:W4:Y:S01]  /*59a0*/  LDS R12, [R7+UR4+0xc00] ;  /* 0x000c0004070c7984 */ /* 0x000f220008000800 */
[C---:B-1----:R-:W-:Y:S01]  /*59b0*/  FADD.FTZ R8, -R32.reuse, R8 ;  /* 0x0000000820087221 */ /* 0x042fe20000010100 */
[----:B0-----:R-:W-:-:S03]  /*59c0*/  FADD.FTZ R9, -R32, R9 ;  /* 0x0000000920097221 */ /* 0x001fc60000010100 */
        /* <DEDUP_REMOVED lines=25> */
[----:B------:R-:W-:Y:S02]  /*5b60*/  MOV R34, UR42 ;  /* 0x0000002a00227c02 */ /* 0x000fe40008000f00 */
[----:B------:R-:W-:-:S03]  /*5b70*/  PLOP3.LUT P0, PT, PT, PT, PT, 0x8, 0x80 ;  /* 0x000000000080781c */ /* 0x000fc60003f0e170 */
[----:B------:R-:W-:-:S10]  /*5b80*/  VIADD R34, R34, 0xfffff401 ;  /* 0xfffff40122227836 */ /* 0x000fd40000000000 */
.L_x_3335:
        /* <DEDUP_REMOVED lines=13> */
[----:B---3--:R-:W0:Y:S01]  /*5c60*/  LDS R24, [R6+0x2000] ;  /* 0x0020000006187984 */ /* 0x008e220000000800 */
[----:B------:R-:W-:-:S03]  /*5c70*/  FMUL.FTZ R7, R7, 1.4426950216293334961 ;  /* 0x3fb8aa3b07077820 */ /* 0x000fc60000410000 */
[----:B------:R-:W3:Y:S01]  /*5c80*/  LDS R26, [R6+0x2400] ;  /* 0x00240000061a7984 */ /* 0x000ee20000000800 */
[C---:B-1----:R-:W-:Y:S01]  /*5c90*/  FADD.FTZ R8, -R32.reuse, R8 ;  /* 0x0000000820087221 */ /* 0x042fe20000010100 */
[----:B--2---:R-:W-:Y:S02]  /*5ca0*/  FADD.FTZ R9, -R32, R9 ;  /* 0x0000000920097221 */ /* 0x004fe40000010100 */
[----:B------:R-:W1:Y:S01]  /*5cb0*/  LDS R28, [R6+0x2800] ;  /* 0x00280000061c7984 */ /* 0x000e620000000800 */
[----:B------:R-:W-:Y:S01]  /*5cc0*/  FMUL.FTZ R8, R8, 1.4426950216293334961 ;  /* 0x3fb8aa3b08087820 */ /* 0x000fe20000410000 */
[----:B------:R-:W2:Y:S01]  /*5cd0*/  MUFU.EX2 R7, R7 ;  /* 0x0000000700077308 */ /* 0x000ea20000000800 */
[C---:B----4-:R-:W-:Y:S01]  /*5ce0*/  FADD.FTZ R12, -R32.reuse, R11 ;  /* 0x0000000b200c7221 */ /* 0x050fe20000010100 */
[----:B------:R-:W4:Y:S01]  /*5cf0*/  LDS R29, [R6+0x2c00] ;  /* 0x002c0000061d7984 */ /* 0x000f220000000800 */
[----:B------:R-:W-:Y:S02]  /*5d00*/  FMUL.FTZ R11, R9, 1.4426950216293334961 ;  /* 0x3fb8aa3b090b7820 */ /* 0x000fe40000410000 */
[----:B------:R2:W2:Y:S01]  /*5d10*/  MUFU.EX2 R9, R8 ;  /* 0x0000000800097308 */ /* 0x0004a20000000800 */
[----:B------:R-:W4:Y:S01]  /*5d20*/  LDS R30, [R6+0x3000] ;  /* 0x00300000061e7984 */ /* 0x000f220000000800 */
[----:B-----5:R-:W-:Y:S01]  /*5d30*/  FADD.FTZ R14, -R32, R14 ;  /* 0x0000000e200e7221 */ /* 0x020fe20000010100 */
[----:B------:R-:W-:Y:S01]  /*5d40*/  FMUL.FTZ R12, R12, 1.4426950216293334961 ;  /* 0x3fb8aa3b0c0c7820 */ /* 0x000fe20000410000 */
[----:B------:R-:W5:Y:S01]  /*5d50*/  MUFU.EX2 R11, R11 ;  /* 0x0000000b000b7308 */ /* 0x000f620000000800 */
[----:B------:R-:W4:Y:S01]  /*5d60*/  LDS R31, [R6+0x3400] ;  /* 0x00340000061f7984 */ /* 0x000f220000000800 */
[----:B------:R-:W-:Y:S01]  /*5d70*/  FADD.FTZ R16, -R32, R15 ;  /* 0x0000000f20107221 */ /* 0x000fe20000010100 */
[----:B------:R-:W-:Y:S01]  /*5d80*/  FMUL.FTZ R14, R14, 1.4426950216293334961 ;  /* 0x3fb8aa3b0e0e7820 */ /* 0x000fe20000410000 */
[----:B------:R-:W0:Y:S01]  /*5d90*/  MUFU.EX2 R15, R12 ;  /* 0x0000000c000f7308 */ /* 0x000e220000000800 */
[----:B--2---:R-:W-:Y:S01]  /*5da0*/  FADD.FTZ R10, R7, R10 ;  /* 0x0000000a070a7221 */ /* 0x004fe20000010000 */
[----:B------:R-:W-:Y:S01]  /*5db0*/  FADD.FTZ R18, -R32, R17 ;  /* 0x0000001120127221 */ /* 0x000fe20000010100 */
[----:B------:R-:W-:Y:S01]  /*5dc0*/  FMUL.FTZ R16, R16, 1.4426950216293334961 ;  /* 0x3fb8aa3b10107820 */ /* 0x000fe20000410000 */
[----:B------:R-:W2:Y:S01]  /*5dd0*/  MUFU.EX2 R17, R14 ;  /* 0x0000000e00117308 */ /* 0x000ea20000000800 */
[----:B------:R-:W-:Y:S01]  /*5de0*/  FADD.FTZ R8, -R32, R19 ;  /* 0x0000001320087221 */ /* 0x000fe20000010100 */
[----:B------:R-:W-:Y:S01]  /*5df0*/  FADD.FTZ R10, R10, R9 ;  /* 0x000000090a0a7221 */ /* 0x000fe20000010000 */
[----:B------:R-:W-:Y:S01]  /*5e00*/  FMUL.FTZ R18, R18, 1.4426950216293334961 ;  /* 0x3fb8aa3b12127820 */ /* 0x000fe20000410000 */
[----:B------:R-:W3:Y:S01]  /*5e10*/  MUFU.EX2 R19, R16 ;  /* 0x0000001000137308 */ /* 0x000ee20000000800 */
[----:B------:R-:W-:Y:S01]  /*5e20*/  FADD.FTZ R20, -R32, R20 ;  /* 0x0000001420147221 */ /* 0x000fe20000010100 */
[----:B-----5:R-:W-:Y:S01]  /*5e30*/  FADD.FTZ R10, R10, R11 ;  /* 0x0000000b0a0a7221 */ /* 0x020fe20000010000 */
[----:B------:R-:W-:Y:S01]  /*5e40*/  FMUL.FTZ R8, R8, 1.4426950216293334961 ;  /* 0x3fb8aa3b08087820 */ /* 0x000fe20000410000 */
[----:B------:R-:W5:Y:S01]  /*5e50*/  MUFU.EX2 R21, R18 ;  /* 0x0000001200157308 */ /* 0x000f620000000800 */
        /* <DEDUP_REMOVED lines=8> */
[----:B---3--:R-:W-:Y:S01]  /*5ee0*/  FADD.FTZ R26, -R32, R26 ;  /* 0x0000001a201a7221 */ /* 0x008fe20000010100 */
[----:B------:R-:W-:Y:S01]  /*5ef0*/  FADD.FTZ R10, R10, R19 ;  /* 0x000000130a0a7221 */ /* 0x000fe20000010000 */
[----:B------:R-:W-:Y:S01]  /*5f00*/  FMUL.FTZ R24, R24, 1.4426950216293334961 ;  /* 0x3fb8aa3b18187820 */ /* 0x000fe20000410000 */
[----:B------:R-:W3:Y:S01]  /*5f10*/  MUFU.EX2 R27, R22 ;  /* 0x00000016001b7308 */ /* 0x000ee20000000800 */
[----:B------:R2:W-:Y:S01]  /*5f20*/  STS [R6+-0x800], R7 ;  /* 0xfff8000706007388 */ /* 0x0005e20000000800 */
[----:B-----5:R-:W-:Y:S01]  /*5f30*/  FADD.FTZ R10, R10, R21 ;  /* 0x000000150a0a7221 */ /* 0x020fe20000010000 */
[----:B-1----:R-:W-:Y:S01]  /*5f40*/  FADD.FTZ R28, -R32, R28 ;  /* 0x0000001c201c7221 */ /* 0x002fe20000010100 */
[----:B------:R-:W-:Y:S01]  /*5f50*/  FMUL.FTZ R26, R26, 1.4426950216293334961 ;  /* 0x3fb8aa3b1a1a7820 */ /* 0x000fe20000410000 */
[----:B----4-:R-:W-:Y:S01]  /*5f60*/  FADD.FTZ R29, -R32, R29 ;  /* 0x0000001d201d7221 */ /* 0x010fe20000010100 */
[----:B0-----:R-:W-:Y:S01]  /*5f70*/  FADD.FTZ R10, R10, R23 ;  /* 0x000000170a0a7221 */ /* 0x001fe20000010000 */
[----:B------:R0:W-:Y:S01]  /*5f80*/  STS [R6+-0x400], R9 ;  /* 0xfffc000906007388 */ /* 0x0001e20000000800 */
[----:B------:R-:W-:Y:S01]  /*5f90*/  FMUL.FTZ R28, R28, 1.4426950216293334961 ;  /* 0x3fb8aa3b1c1c7820 */ /* 0x000fe20000410000 */
[----:B------:R-:W-:Y:S01]  /*5fa0*/  FMUL.FTZ R8, R29, 1.4426950216293334961 ;  /* 0x3fb8aa3b1d087820 */ /* 0x000fe20000410000 */
[----:B--2---:R-:W-:Y:S01]  /*5fb0*/  FADD.FTZ R10, R10, R25 ;  /* 0x000000190a0a7221 */ /* 0x004fe20000010000 */
[----:B------:R-:W1:Y:S01]  /*5fc0*/  MUFU.EX2 R7, R24 ;  /* 0x0000001800077308 */ /* 0x000e620000000800 */
[C---:B------:R-:W-:Y:S01]  /*5fd0*/  FADD.FTZ R30, -R32.reuse, R30 ;  /* 0x0000001e201e7221 */ /* 0x040fe20000010100 */
[----:B------:R-:W-:Y:S01]  /*5fe0*/  FADD.FTZ R12, -R32, R31 ;  /* 0x0000001f200c7221 */ /* 0x000fe20000010100 */
[----:B---3--:R-:W-:Y:S01]  /*5ff0*/  FADD.FTZ R10, R10, R27 ;  /* 0x0000001b0a0a7221 */ /* 0x008fe20000010000 */
[----:B------:R-:W-:Y:S01]  /*6000*/  MUFU.EX2 R29, R28 ;  /* 0x0000001c001d7308 */ /* 0x000fe20000000800 */
[----:B------:R-:W-:Y:S01]  /*6010*/  FMUL.FTZ R30, R30, 1.4426950216293334961 ;  /* 0x3fb8aa3b1e1e7820 */ /* 0x000fe20000410000 */
[----:B------:R-:W-:Y:S01]  /*6020*/  FMUL.FTZ R12, R12, 1.4426950216293334961 ;  /* 0x3fb8aa3b0c0c7820 */ /* 0x000fe20000410000 */
[----:B------:R-:W-:Y:S01]  /*6030*/  STS [R6], R11 ;  /* 0x0000000b06007388 */ /* 0x000fe20000000800 */
[----:B0-----:R-:W0:Y:S03]  /*6040*/  MUFU.EX2 R9, R26 ;  /* 0x0000001a00097308 */ /* 0x001e260000000800 */
[----:B------:R-:W-:Y:S01]  /*6050*/  STS [R6+0x400], R15 ;  /* 0x0004000f06007388 */ /* 0x000fe20000000800 */
[----:B------:R-:W2:Y:S01]  /*6060*/  MUFU.EX2 R31, R8 ;  /* 0x00000008001f7308 */ /* 0x000ea20000000800 */
[----:B-1----:R-:W-:-:S02]  /*6070*/  FADD.FTZ R10, R10, R7 ;  /* 0x000000070a0a7221 */ /* 0x002fc40000010000 */
[----:B------:R-:W-:Y:S01]  /*6080*/  STS [R6+0x800], R17 ;  /* 0x0008001106007388 */ /* 0x000fe20000000800 */
[----:B------:R-:W1:Y:S03]  /*6090*/  MUFU.EX2 R33, R30 ;  /* 0x0000001e00217308 */ /* 0x000e660000000800 */
[----:B------:R-:W-:Y:S01]  /*60a0*/  STS [R6+0xc00], R19 ;  /* 0x000c001306007388 */ /* 0x000fe20000000800 */
[----:B------:R-:W3:Y:S01]  /*60b0*/  MUFU.EX2 R35, R12 ;  /* 0x0000000c00237308 */ /* 0x000ee20000000800 */
[----:B0-----:R-:W-:Y:S02]  /*60c0*/  FADD.FTZ R10, R10, R9 ;  /* 0x000000090a0a7221 */ /* 0x001fe40000010000 */
[----:B------:R-:W-:Y:S02]  /*60d0*/  STS [R6+0x1000], R21 ;  /* 0x0010001506007388 */ /* 0x000fe40000000800 */
[----:B------:R-:W-:-:S02]  /*60e0*/  FADD.FTZ R10, R10, R29 ;  /* 0x0000001d0a0a7221 */ /* 0x000fc40000010000 */
[----:B------:R-:W-:Y:S02]  /*60f0*/  STS [R6+0x1400], R23 ;  /* 0x0014001706007388 */ /* 0x000fe40000000800 */
[----:B--2---:R-:W-:Y:S02]  /*6100*/  FADD.FTZ R10, R10, R31 ;  /* 0x0000001f0a0a7221 */ /* 0x004fe40000010000 */
[----:B------:R-:W-:Y:S02]  /*6110*/  STS [R6+0x1800], R25 ;  /* 0x0018001906007388 */ /* 0x000fe40000000800 */
[----:B-1----:R-:W-:Y:S02]  /*6120*/  FADD.FTZ R10, R10, R33 ;  /* 0x000000210a0a7221 */ /* 0x002fe40000010000 */
[----:B------:R-:W-:Y:S02]  /*6130*/  STS [R6+0x1c00], R27 ;  /* 0x001c001b06007388 */ /* 0x000fe40000000800 */
[----:B---3--:R-:W-:-:S02]  /*6140*/  FADD.FTZ R10, R10, R35 ;  /* 0x000000230a0a7221 */ /* 0x008fc40000010000 */
        /* <DEDUP_REMOVED lines=8> */
.L_x_3334:
[----:B------:R-:W-:Y:S05]  /*61d0*/  BSYNC.RECONVERGENT B1 ;  /* 0x0000000000017941 */ /* 0x000fea0003800200 */
.L_x_3333:
        /* <DEDUP_REMOVED lines=11> */
[----:B------:R-:W3:Y:S04]  /*6290*/  LDS R15, [R6+0xc00] ;  /* 0x000c0000060f7984 */ /* 0x000ee80000000800 */
[----:B------:R-:W3:Y:S04]  /*62a0*/  LDS R17, [R6+0x1000] ;  /* 0x0010000006117984 */ /* 0x000ee80000000800 */
[----:B------:R-:W3:Y:S01]  /*62b0*/  LDS R19, [R6+0x1400] ;  /* 0x0014000006137984 */ /* 0x000ee20000000800 */
[----:B0-----:R-:W-:-:S04]  /*62c0*/  FADD.FTZ R7, -R32, R7 ;  /* 0x0000000720077221 */ /* 0x001fc80000010100 */
[----:B------:R-:W-:Y:S01]  /*62d0*/  FMUL.FTZ R7, R7, 1.4426950216293334961 ;  /* 0x3fb8aa3b07077820 */ /* 0x000fe20000410000 */
[C---:B-1----:R-:W-:Y:S01]  /*62e0*/  FADD.FTZ R8, -R32.reuse, R8 ;  /* 0x0000000820087221 */ /* 0x042fe20000010100 */
[----:B--2---:R-:W-:-:S03]  /*62f0*/  FADD.FTZ R9, -R32, R9 ;  /* 0x0000000920097221 */ /* 0x004fc60000010100 */
[----:B------:R-:W-:Y:S01]  /*6300*/  FMUL.FTZ R8, R8, 1.4426950216293334961 ;  /* 0x3fb8aa3b08087820 */ /* 0x000fe20000410000 */
[----:B------:R-:W0:Y:S01]  /*6310*/  MUFU.EX2 R7, R7 ;  /* 0x0000000700077308 */ /* 0x000e220000000800 */
[C---:B----4-:R-:W-:Y:S01]  /*6320*/  FADD.FTZ R12, -R32.reuse, R11 ;  /* 0x0000000b200c7221 */ /* 0x050fe20000010100 */
[----:B------:R-:W-:Y:S02]  /*6330*/  FMUL.FTZ R11, R9, 1.4426950216293334961 ;  /* 0x3fb8aa3b090b7820 */ /* 0x000fe40000410000 */
[----:B------:R-:W1:Y:S01]  /*6340*/  MUFU.EX2 R9, R8 ;  /* 0x0000000800097308 */ /* 0x000e620000000800 */
[----:B-----5:R-:W-:Y:S01]  /*6350*/  FADD.FTZ R14, -R32, R14 ;  /* 0x0000000e200e7221 */ /* 0x020fe20000010100 */
[----:B------:R-:W-:Y:S02]  /*6360*/  FMUL.FTZ R12, R12, 1.4426950216293334961 ;  /* 0x3fb8aa3b0c0c7820 */ /* 0x000fe40000410000 */
[----:B------:R-:W2:Y:S01]  /*6370*/  MUFU.EX2 R11, R11 ;  /* 0x0000000b000b7308 */ /* 0x000ea20000000800 */
[----:B---3--:R-:W-:Y:S01]  /*6380*/  FADD.FTZ R16, -R32, R15 ;  /* 0x0000000f20107221 */ /* 0x008fe20000010100 */
[----:B------:R-:W-:-:S02]  /*6390*/  FMUL.FTZ R14, R14, 1.4426950216293334961 ;  /* 0x3fb8aa3b0e0e7820 */ /* 0x000fc40000410000 */
[----:B------:R-:W3:Y:S01]  /*63a0*/  MUFU.EX2 R15, R12 ;  /* 0x0000000c000f7308 */ /* 0x000ee20000000800 */
[----:B0-----:R-:W-:Y:S01]  /*63b0*/  FADD.FTZ R10, R10, R7 ;  /* 0x000000070a0a7221 */ /* 0x001fe20000010000 */
[----:B------:R-:W-:Y:S01]  /*63c0*/  FADD.FTZ R18, -R32, R17 ;  /* 0x0000001120127221 */ /* 0x000fe20000010100 */
[----:B------:R-:W-:Y:S01]  /*63d0*/  FMUL.FTZ R16, R16, 1.4426950216293334961 ;  /* 0x3fb8aa3b10107820 */ /* 0x000fe20000410000 */
[----:B------:R-:W0:Y:S01]  /*63e0*/  MUFU.EX2 R17, R14 ;  /* 0x0000000e00117308 */ /* 0x000e220000000800 */
[----:B------:R-:W-:Y:S01]  /*63f0*/  FADD.FTZ R20, -R32, R19 ;  /* 0x0000001320147221 */ /* 0x000fe20000010100 */
[----:B-1----:R-:W-:Y:S01]  /*6400*/  FADD.FTZ R10, R10, R9 ;  /* 0x000000090a0a7221 */ /* 0x002fe20000010000 */
[----:B------:R-:W-:Y:S01]  /*6410*/  FMUL.FTZ R18, R18, 1.4426950216293334961 ;  /* 0x3fb8aa3b12127820 */ /* 0x000fe20000410000 */
[----:B------:R-:W1:Y:S01]  /*6420*/  MUFU.EX2 R19, R16 ;  /* 0x0000001000137308 */ /* 0x000e620000000800 */
[----:B------:R-:W-:Y:S01]  /*6430*/  FMUL.FTZ R20, R20, 1.4426950216293334961 ;  /* 0x3fb8aa3b14147820 */ /* 0x000fe20000410000 */
[----:B--2---:R-:W-:Y:S01]  /*6440*/  FADD.FTZ R10, R10, R11 ;  /* 0x0000000b0a0a7221 */ /* 0x004fe20000010000 */
[----:B------:R-:W-:Y:S01]  /*6450*/  STS [R6+-0x800], R7 ;  /* 0xfff8000706007388 */ /* 0x000fe20000000800 */
[----:B------:R-:W2:Y:S02]  /*6460*/  MUFU.EX2 R21, R18 ;  /* 0x0000001200157308 */ /* 0x000ea40000000800 */
[----:B---3--:R-:W-:Y:S01]  /*6470*/  FADD.FTZ R10, R10, R15 ;  /* 0x0000000f0a0a7221 */ /* 0x008fe20000010000 */
        /* <DEDUP_REMOVED lines=13> */
.L_x_3337:
[----:B------:R-:W-:Y:S05]  /*6550*/  BSYNC.RECONVERGENT B1 ;  /* 0x0000000000017941 */ /* 0x000fea0003800200 */
.L_x_3336:
[----:B------:R-:W-:-:S13]  /*6560*/  ISETP.GT.AND P1, PT, R13, UR42, PT ;  /* 0x0000002a0d007c0c */ /* 0x000fda000bf24270 */
[----:B------:R-:W-:Y:S05]  /*6570*/  @!P0 BRA P1, `(.L_x_3328) ;  /* 0x0000000400f08947 */ /* 0x000fea0000800000 */
[----:B------:R-:W0:Y:S04]  /*6580*/  LDS R7, [R6+-0x800] ;  /* 0xfff8000006077984 */ /* 0x000e280000000800 */
[----:B------:R-:W1:Y:S04]  /*6590*/  LDS R9, [R6] ;  /* 0x0000000006097984 */ /* 0x000e680000000800 */
[----:B------:R-:W2:Y:S04]  /*65a0*/  LDS R8, [R6+-0x400] ;  /* 0xfffc000006087984 */ /* 0x000ea80000000800 */
[----:B------:R-:W4:Y:S01]  /*65b0*/  LDS R11, [R6+0x400] ;  /* 0x00040000060b7984 */ /* 0x000f220000000800 */
[C---:B0-----:R-:W-:Y:S01]  /*65c0*/  FADD.FTZ R7, -R32.reuse, R7 ;  /* 0x0000000720077221 */ /* 0x041fe20000010100 */
[----:B-1----:R-:W-:-:S03]  /*65d0*/  FADD.FTZ R9, -R32, R9 ;  /* 0x0000000920097221 */ /* 0x002fc60000010100 */
[----:B------:R-:W-:Y:S01]  /*65e0*/  FMUL.FTZ R7, R7, 1.4426950216293334961 ;  /* 0x3fb8aa3b07077820 */ /* 0x000fe20000410000 */
[----:B--2---:R-:W-:-:S05]  /*65f0*/  FADD.FTZ R8, -R32, R8 ;  /* 0x0000000820087221 */ /* 0x004fca0000010100 */
[----:B------:R-:W0:Y:S01]  /*6600*/  MUFU.EX2 R7, R7 ;  /* 0x0000000700077308 */ /* 0x000e220000000800 */
[----:B----4-:R-:W-:Y:S01]  /*6610*/  FADD.FTZ R12, -R32, R11 ;  /* 0x0000000b200c7221 */ /* 0x010fe20000010100 */
[----:B------:R-:W-:Y:S01]  /*6620*/  FMUL.FTZ R11, R9, 1.4426950216293334961 ;  /* 0x3fb8aa3b090b7820 */ /* 0x000fe20000410000 */
[----:B------:R-:W-:Y:S02]  /*6630*/  FMUL.FTZ R8, R8, 1.4426950216293334961 ;  /* 0x3fb8aa3b08087820 */ /* 0x000fe40000410000 */
[----:B------:R-:W-:Y:S02]  /*6640*/  FMUL.FTZ R12, R12, 1.4426950216293334961 ;  /* 0x3fb8aa3b0c0c7820 */ /* 0x000fe40000410000 */
[----:B------:R-:W1:Y:S04]  /*6650*/  MUFU.EX2 R9, R8 ;  /* 0x0000000800097308 */ /* 0x000e680000000800 */
[----:B------:R-:W2:Y:S01]  /*6660*/  MUFU.EX2 R11, R11 ;  /* 0x0000000b000b7308 */ /* 0x000ea20000000800 */
[----:B0-----:R4:W-:Y:S03]  /*6670*/  STS [R6+-0x800], R7 ;  /* 0xfff8000706007388 */ /* 0x0019e60000000800 */
[----:B------:R-:W0:Y:S01]  /*6680*/  MUFU.EX2 R13, R12 ;  /* 0x0000000c000d7308 */ /* 0x000e220000000800 */
[----:B------:R-:W-:Y:S01]  /*6690*/  FADD.FTZ R10, R10, R7 ;  /* 0x000000070a0a7221 */ /* 0x000fe20000010000 */
[----:B-1----:R4:W-:Y:S03]  /*66a0*/  STS [R6+-0x400], R9 ;  /* 0xfffc000906007388 */ /* 0x0029e60000000800 */
[----:B------:R-:W-:Y:S01]  /*66b0*/  FADD.FTZ R10, R10, R9 ;  /* 0x000000090a0a7221 */ /* 0x000fe20000010000 */
[----:B--2---:R4:W-:Y:S03]  /*66c0*/  STS [R6], R11 ;  /* 0x0000000b06007388 */ /* 0x0049e60000000800 */
[----:B------:R-:W-:Y:S01]  /*66d0*/  FADD.FTZ R10, R10, R11 ;  /* 0x0000000b0a0a7221 */ /* 0x000fe20000010000 */
[----:B0-----:R4:W-:Y:S03]  /*66e0*/  STS [R6+0x400], R13 ;  /* 0x0004000d06007388 */ /* 0x0019e60000000800 */
[----:B------:R-:W-:Y:S01]  /*66f0*/  FADD.FTZ R10, R10, R13 ;  /* 0x0000000d0a0a7221 */ /* 0x000fe20000010000 */
[----:B------:R-:W-:Y:S06]  /*6700*/  BRA `(.L_x_3328) ;  /* 0x00000004008c7947 */ /* 0x000fec0003800000 */
.L_x_3329:
[----:B------:R-:W-:Y:S01]  /*6710*/  MOV R8, UR10 ;  /* 0x0000000a00087c02 */ /* 0x000fe20008000f00 */
[----:B------:R-:W0:Y:S01]  /*6720*/  S2UR UR4, SR_CTAID.Y ;  /* 0x00000000000479c3 */ /* 0x000e220000002600 */
[----:B------:R-:W-:Y:S01]  /*6730*/  LOP3.LUT R7, RZ, R0, RZ, 0x33, !PT ;  /* 0x00000000ff077212 */ /* 0x000fe200078e33ff */
[----:B------:R-:W-:Y:S01]  /*6740*/  BSSY.RECONVERGENT B1, `(.L_x_3338) ;  /* 0x0000027000017945 */ /* 0x000fe20003800200 */
[----:B------:R-:W-:Y:S01]  /*6750*/  VIADDMNMX R8, R5, 0x100, R8, !PT ;  /* 0x0000010005087846 */ /* 0x000fe20007800108 */
[----:B------:R-:W-:-:S03]  /*6760*/  HFMA2 R10, -RZ, RZ, 0, 0 ;  /* 0x00000000ff0a7431 */ /* 0x000fc600000001ff */
[----:B------:R-:W-:Y:S01]  /*6770*/  IADD3 R7, PT, PT, -R3, R8, R7 ;  /* 0x0000000803077210 */ /* 0x000fe20007ffe107 */
[----:B------:R-:W0:Y:S03]  /*6780*/  LDC R6, c[0x0][0x3f4] ;  /* 0x0000fd00ff067b82 */ /* 0x000e260000000800 */
[C---:B------:R-:W-:Y:S02]  /*6790*/  LOP3.LUT R8, R7.reuse, 0x300, RZ, 0xc0, !PT ;  /* 0x0000030007087812 */ /* 0x040fe400078ec0ff */
[----:B------:R-:W-:Y:S02]  /*67a0*/  ISETP.GE.U32.AND P0, PT, R7, 0x300, PT ;  /* 0x000003000700780c */ /* 0x000fe40003f06070 */
[----:B------:R-:W-:Y:S02]  /*67b0*/  ISETP.NE.AND P1, PT, R8, 0x300, PT ;  /* 0x000003000800780c */ /* 0x000fe40003f25270 */
[----:B------:R-:W-:Y:S01]  /*67c0*/  MOV R8, R5 ;  /* 0x0000000500087202 */ /* 0x000fe20000000f00 */
[----:B0-----:R-:W-:-:S05]  /*67d0*/  IMAD R17, R6, UR4, RZ ;  /* 0x0000000406117c24 */ /* 0x001fca000f8e02ff */
[----:B------:R-:W-:-:S05]  /*67e0*/  SHF.R.S32.HI R16, RZ, 0x1f, R17 ;  /* 0x0000001fff107819 */ /* 0x000fca0000011411 */
        /* <DEDUP_REMOVED lines=8> */
[----:B------:R-:W-:Y:S02]  /*6870*/  MOV R8, R5 ;  /* 0x0000000500087202 */ /* 0x000fe40000000f00 */
[----:B------:R-:W-:-:S02]  /*6880*/  IADD3 R11, PT, PT, -R6, RZ, RZ ;  /* 0x000000ff060b7210 */ /* 0x000fc40007ffe1ff */
[----:B------:R-:W-:-:S07]  /*6890*/  LEA R9, R0, UR4, 0x2 ;  /* 0x0000000400097c11 */ /* 0x000fce000f8e10ff */
.L_x_3340:
[----:B------:R-:W-:-:S06]  /*68a0*/  MOV R6, R14 ;  /* 0x0000000e00067202 */ /* 0x000fcc0000000f00 */
[----:B------:R0:W2:Y:S01]  /*68b0*/  LDG.E.U8 R6, desc[UR36][R6.64] ;  /* 0x0000002406067981 */ /* 0x0000a2000c1e1100 */
[----:B------:R-:W-:Y:S02]  /*68c0*/  IADD3 R11, PT, PT, R11, 0x1, RZ ;  /* 0x000000010b0b7810 */ /* 0x000fe40007ffe0ff */
[----:B------:R-:W-:Y:S02]  /*68d0*/  IADD3 R14, P2, PT, R14, 0x100, RZ ;  /* 0x000001000e0e7810 */ /* 0x000fe40007f5e0ff */
[----:B------:R-:W-:Y:S02]  /*68e0*/  IADD3 R8, PT, PT, R8, 0x100, RZ ;  /* 0x0000010008087810 */ /* 0x000fe40007ffe0ff */
        /* <DEDUP_REMOVED lines=12> */
.L_x_3339:
[----:B------:R-:W-:Y:S05]  /*69b0*/  BSYNC.RECONVERGENT B1 ;  /* 0x0000000000017941 */ /* 0x000fea0003800200 */
.L_x_3338:
[----:B------:R-:W-:Y:S05]  /*69c0*/  @!P0 BRA `(.L_x_3328) ;  /* 0x0000000000dc8947 */ /* 0x000fea0003800000 */
[----:B------:R-:W0:Y:S01]  /*69d0*/  S2R R14, SR_CgaCtaId ;  /* 0x00000000000e7919 */ /* 0x000e220000008800 */
[----:B------:R-:W2:Y:S01]  /*69e0*/  LDCU.64 UR8, c[0x0][0x420] ;  /* 0x00008400ff0877ac */ /* 0x000ea20008000a00 */
[----:B------:R-:W-:Y:S02]  /*69f0*/  MOV R6, 0x400 ;  /* 0x0000040000067802 */ /* 0x000fe40000000f00 */
[----:B------:R-:W-:Y:S02]  /*6a00*/  SHF.L.U32 R7, R3, 0x2, RZ ;  /* 0x0000000203077819 */ /* 0x000fe400000006ff */
[----:B------:R-:W-:Y:S02]  /*6a10*/  IADD3 R9, PT, PT, R6, 0x240, RZ ;  /* 0x0000024006097810 */ /* 0x000fe40007ffe0ff */
[----:B------:R-:W-:Y:S02]  /*6a20*/  LEA R6, R8, -R7, 0x2 ;  /* 0x8000000708067211 */ /* 0x000fe400078e10ff */
[----:B--2---:R-:W-:-:S04]  /*6a30*/  IADD3 R12, P0, P1, R17, UR8, R8 ;  /* 0x00000008110c7c10 */ /* 0x004fc8000f91e008 */
[----:B------:R-:W-:Y:S02]  /*6a40*/  IADD3 R12, P2, PT, R12, 0x200, RZ ;  /* 0x000002000c0c7810 */ /* 0x000fe40007f5e0ff */
[----:B------:R-:W-:-:S05]  /*6a50*/  IADD3.X R7, PT, PT, R16, UR9, RZ, P0, P1 ;  /* 0x0000000910077c10 */ /* 0x000fca00087e24ff */
[----:B------:R-:W-:Y:S01]  /*6a60*/  IMAD.X R7, RZ, RZ, R7, P2 ;  /* 0x000000ffff077224 */ /* 0x000fe200010e0607 */
[----:B0-----:R-:W-:-:S04]  /*6a70*/  LEA R9, R14, R9, 0x18 ;  /* 0x000000090e097211 */ /* 0x001fc800078ec0ff */
[----:B------:R-:W-:-:S07]  /*6a80*/  IADD3 R9, PT, PT, R6, 0x800, R9 ;  /* 0x0000080006097810 */ /* 0x000fce0007ffe009 */
.L_x_3341:
[----:B------:R-:W-:-:S05]  /*6a90*/  MOV R6, R12 ;  /* 0x0000000c00067202 */ /* 0x000fca0000000f00 */
[----:B------:R-:W2:Y:S04]  /*6aa0*/  LDG.E.U8 R14, desc[UR36][R6.64+-0x200] ;  /* 0xfffe0024060e7981 */ /* 0x000ea8000c1e1100 */
[----:B------:R-:W4:Y:S04]  /*6ab0*/  LDG.E.U8 R11, desc[UR36][R6.64+-0x100] ;  /* 0xffff0024060b7981 */ /* 0x000f28000c1e1100 */
[----:B------:R-:W5:Y:S04]  /*6ac0*/  LDG.E.U8 R12, desc[UR36][R6.64] ;  /* 0x00000024060c7981 */ /* 0x000f68000c1e1100 */
[----:B------:R-:W3:Y:S01]  /*6ad0*/  LDG.E.U8 R13, desc[UR36][R6.64+0x100] ;  /* 0x00010024060d7981 */ /* 0x000ee2000c1e1100 */
[----:B------:R-:W-:-:S02]  /*6ae0*/  IMAD.MOV.U32 R16, RZ, RZ, RZ ;  /* 0x000000ffff107224 */ /* 0x000fc400078e00ff */
[----:B------:R-:W-:Y:S01]  /*6af0*/  HFMA2 R18, -RZ, RZ, 0, 0 ;  /* 0x00000000ff127431 */ /* 0x000fe200000001ff */
[----:B------:R-:W-:Y:S02]  /*6b00*/  IADD3 R8, PT, PT, R8, 0x400, RZ ;  /* 0x0000040008087810 */ /* 0x000fe40007ffe0ff */
[----:B--2---:R-:W-:Y:S02]  /*6b10*/  ISETP.NE.AND P0, PT, R14, RZ, PT ;  /* 0x000000ff0e00720c */ /* 0x004fe40003f05270 */
[----:B------:R-:W-:Y:S02]  /*6b20*/  MOV R14, RZ ;  /* 0x000000ff000e7202 */ /* 0x000fe40000000f00 */
[----:B----4-:R-:W-:Y:S02]  /*6b30*/  ISETP.NE.AND P1, PT, R11, RZ, PT ;  /* 0x000000ff0b00720c */ /* 0x010fe40003f25270 */
[----:B-----5:R-:W-:Y:S02]  /*6b40*/  ISETP.NE.AND P2, PT, R12, RZ, PT ;  /* 0x000000ff0c00720c */ /* 0x020fe40003f45270 */
[----:B---3--:R-:W-:-:S05]  /*6b50*/  ISETP.NE.AND P3, PT, R13, RZ, PT ;  /* 0x000000ff0d00720c */ /* 0x008fca0003f65270 */
[----:B------:R-:W1:Y:S04]  /*6b60*/  @!P0 LDS R11, [R9+-0x800] ;  /* 0xfff80000090b8984 */ /* 0x000e680000000800 */
[----:B------:R-:W0:Y:S04]  /*6b70*/  @!P1 LDS R13, [R9+-0x400] ;  /* 0xfffc0000090d9984 */ /* 0x000e280000000800 */
[----:B------:R-:W2:Y:S04]  /*6b80*/  @!P2 LDS R15, [R9] ;  /* 0x00000000090fa984 */ /* 0x000ea80000000800 */
[----:B------:R-:W3:Y:S01]  /*6b90*/  @!P3 LDS R17, [R9+0x400] ;  /* 0x000400000911b984 */ /* 0x000ee20000000800 */
[----:B-1----:R-:W-:Y:S01]  /*6ba0*/  @!P0 FADD.FTZ R12, -R32, R11 ;  /* 0x0000000b200c8221 */ /* 0x002fe20000010100 */
[----:B------:R-:W-:-:S03]  /*6bb0*/  HFMA2 R11, -RZ, RZ, 0, 0 ;  /* 0x00000000ff0b7431 */ /* 0x000fc600000001ff */
[----:B------:R-:W-:Y:S01]  /*6bc0*/  @!P0 FMUL.FTZ R12, R12, 1.4426950216293334961 ;  /* 0x3fb8aa3b0c0c8820 */ /* 0x000fe20000410000 */
[----:B0-----:R-:W-:-:S03]  /*6bd0*/  @!P1 FADD.FTZ R13, -R32, R13 ;  /* 0x0000000d200d9221 */ /* 0x001fc60000010100 */
[----:B------:R0:W1:Y:S01]  /*6be0*/  @!P0 MUFU.EX2 R11, R12 ;  /* 0x0000000c000b8308 */ /* 0x0000620000000800 */
[----:B------:R-:W-:Y:S01]  /*6bf0*/  @!P1 FMUL.FTZ R13, R13, 1.4426950216293334961 ;  /* 0x3fb8aa3b0d0d9820 */ /* 0x000fe20000410000 */
[----:B--2---:R-:W-:Y:S01]  /*6c00*/  @!P2 FADD.FTZ R15, -R32, R15 ;  /* 0x0000000f200fa221 */ /* 0x004fe20000010100 */
[----:B------:R-:W-:Y:S01]  /*6c10*/  ISETP.GT.AND P0, PT, R8, UR42, PT ;  /* 0x0000002a08007c0c */ /* 0x000fe2000bf04270 */
        /* <DEDUP_REMOVED lines=18> */
.L_x_3328:
[----:B------:R-:W-:Y:S05]  /*6d40*/  BSYNC.RECONVERGENT B0 ;  /* 0x0000000000007941 */ /* 0x000fea0003800200 */
.L_x_3327:
[----:B0---4-:R-:W0:Y:S01]  /*6d50*/  SHFL.BFLY PT, R7, R10, 0x10, 0x1f ;  /* 0x0e001f000a077f89 */ /* 0x011e2200000e0000 */
[C---:B------:R-:W-:Y:S01]  /*6d60*/  ISETP.NE.AND P0, PT, R2.reuse, RZ, PT ;  /* 0x000000ff0200720c */ /* 0x040fe20003f05270 */
[----:B------:R-:W2:Y:S01]  /*6d70*/  LDCU UR4, c[0x0][0x40c] ;  /* 0x00008180ff0477ac */ /* 0x000ea20008000800 */
[----:B------:R-:W-:Y:S01]  /*6d80*/  ISETP.GT.U32.AND P1, PT, R2, 0x7, PT ;  /* 0x000000070200780c */ /* 0x000fe20003f24070 */
[----:B------:R-:W4:Y:S01]  /*6d90*/  S2R R18, SR_CTAID.X ;  /* 0x0000000000127919 */ /* 0x000f220000002500 */
[----:B------:R-:W-:Y:S01]  /*6da0*/  SHF.R.U32.HI R2, RZ, 0x5, R0 ;  /* 0x00000005ff027819 */ /* 0x000fe20000011600 */
[----:B------:R-:W2:Y:S01]  /*6db0*/  LDCU UR5, c[0x0][0x3f4] ;  /* 0x00007e80ff0577ac */ /* 0x000ea20008000800 */
[----:B------:R-:W4:Y:S01]  /*6dc0*/  S2UR UR6, SR_CTAID.Y ;  /* 0x00000000000679c3 */ /* 0x000f220000002600 */
[----:B0-----:R-:W-:-:S06]  /*6dd0*/  FADD.FTZ R7, R7, R10 ;  /* 0x0000000a07077221 */ /* 0x001fcc0000010000 */
[----:B------:R-:W-:Y:S01]  /*6de0*/  @!P0 LEA R10, R2, UR7, 0x2 ;  /* 0x00000007020a8c11 */ /* 0x000fe2000f8e10ff */
[----:B------:R-:W0:Y:S01]  /*6df0*/  LDCU.U8 UR7, c[0x0][0x48c] ;  /* 0x00009180ff0777ac */ /* 0x000e220008000000 */
[----:B------:R-:W5:Y:S01]  /*6e00*/  SHFL.BFLY PT, R6, R7, 0x8, 0x1f ;  /* 0x0d001f0007067f89 */ /* 0x000f6200000e0000 */
[----:B--2---:R-:W-:-:S04]  /*6e10*/  UISETP.LT.AND UP0, UPT, UR5, UR4, UPT ;  /* 0x000000040500728c */ /* 0x004fc8000bf01270 */
[----:B------:R-:W-:-:S04]  /*6e20*/  USEL UR4, UR5, UR4, UP0 ;  /* 0x0000000405047287 */ /* 0x000fc80008000000 */
[----:B------:R-:W-:-:S04]  /*6e30*/  UIADD3 UR4, UPT, UPT, UR4, 0x4, URZ ;  /* 0x0000000404047890 */ /* 0x000fc8000fffe0ff */
[----:B------:R-:W-:-:S04]  /*6e40*/  USHF.R.S32.HI UR5, URZ, 0x1f, UR4 ;  /* 0x0000001fff057899 */ /* 0x000fc80008011404 */
[----:B------:R-:W-:-:S04]  /*6e50*/  ULEA.HI UR5, UR5, UR4, URZ, 0x2 ;  /* 0x0000000405057291 */ /* 0x000fc8000f8f10ff */
[----:B------:R-:W-:Y:S01]  /*6e60*/  USHF.L.U32 UR5, UR5, 0x2, URZ ;  /* 0x0000000205057899 */ /* 0x000fe200080006ff */
[----:B-----5:R-:W-:-:S03]  /*6e70*/  FADD.FTZ R6, R7, R6 ;  /* 0x0000000607067221 */ /* 0x020fc60000010000 */
[----:B------:R-:W-:Y:S02]  /*6e80*/  ULOP3.LUT UR5, UR5, 0xfffffff0, URZ, 0xc0, !UPT ;  /* 0xfffffff005057892 */ /* 0x000fe4000f8ec0ff */
[----:B------:R-:W2:Y:S02]  /*6e90*/  SHFL.BFLY PT, R9, R6, 0x4, 0x1f ;  /* 0x0c801f0006097f89 */ /* 0x000ea400000e0000 */
[----:B--2---:R-:W-:-:S05]  /*6ea0*/  FADD.FTZ R9, R6, R9 ;  /* 0x0000000906097221 */ /* 0x004fca0000010000 */
[----:B------:R-:W2:Y:S02]  /*6eb0*/  SHFL.BFLY PT, R8, R9, 0x2, 0x1f ;  /* 0x0c401f0009087f89 */ /* 0x000ea400000e0000 */
[----:B--2---:R-:W-:Y:S02]  /*6ec0*/  FADD.FTZ R8, R9, R8 ;  /* 0x0000000809087221 */ /* 0x004fe40000010000 */
[----:B------:R-:W4:Y:S03]  /*6ed0*/  LDC R9, c[0x0][0x3f8] ;  /* 0x0000fe00ff097b82 */ /* 0x000f260000000800 */
[----:B------:R-:W2:Y:S01]  /*6ee0*/  SHFL.BFLY PT, R11, R8, 0x1, 0x1f ;  /* 0x0c201f00080b7f89 */ /* 0x000ea200000e0000 */
[----:B----4-:R-:W-:Y:S02]  /*6ef0*/  IMAD R23, R9, UR6, R18 ;  /* 0x0000000609177c24 */ /* 0x010fe4000f8e0212 */
[----:B--2---:R-:W-:-:S05]  /*6f00*/  FADD.FTZ R11, R8, R11 ;  /* 0x0000000b080b7221 */ /* 0x004fca0000010000 */
[----:B------:R-:W-:Y:S01]  /*6f10*/  @!P0 STS [R10+0x20], R11 ;  /* 0x0000200b0a008388 */ /* 0x000fe20000000800 */
[----:B------:R-:W-:Y:S01]  /*6f20*/  BAR.SYNC.DEFER_BLOCKING 0x0 ;  /* 0x0000000000007b1d */ /* 0x000fe20000010000 */
[----:B0-----:R-:W-:-:S05]  /*6f30*/  ISETP.NE.AND P0, PT, RZ, UR7, PT ;  /* 0x00000007ff007c0c */ /* 0x001fca000bf05270 */
[----:B------:R-:W0:Y:S01]  /*6f40*/  @!P1 LDS R11, [R4+0x20] ;  /* 0x00002000040b9984 */ /* 0x000e220000000800 */
[----:B------:R-:W-:-:S03]  /*6f50*/  ISETP.GT.AND P1, PT, R5, UR42, PT ;  /* 0x0000002a05007c0c */ /* 0x000fc6000bf24270 */
        /* <DEDUP_REMOVED lines=13> */
[----:B------:R-:W4:Y:S01]  /*7030*/  LDC R7, c[0x0][0x3f4] ;  /* 0x0000fd00ff077b82 */ /* 0x000f220000000800 */
[----:B0-----:R-:W-:-:S04]  /*7040*/  IMAD R4, R23, R4, R6 ;  /* 0x0000000417047224 */ /* 0x001fc800078e0206 */
[----:B----4-:R-:W-:-:S05]  /*7050*/  IMAD R6, R4, R7, RZ ;  /* 0x0000000704067224 */ /* 0x010fca00078e02ff */
[----:B------:R-:W-:-:S07]  /*7060*/  SHF.R.S32.HI R7, RZ, 0x1f, R6 ;  /* 0x0000001fff077819 */ /* 0x000fce0000011406 */
.L_x_3342:
[----:B------:R-:W-:Y:S04]  /*7070*/  BSSY.RECONVERGENT B0, `(.L_x_3343) ;  /* 0x0000062000007945 */ /* 0x000fe80003800200 */
[----:B------:R-:W-:Y:S05]  /*7080*/  @P1 BRA `(.L_x_3344) ;  /* 0x0000000400801947 */ /* 0x000fea0003800000 */
[----:B0-----:R-:W-:Y:S01]  /*7090*/  MOV R4, UR10 ;  /* 0x0000000a00047c02 */ /* 0x001fe20008000f00 */
[----:B------:R-:W-:Y:S01]  /*70a0*/  BSSY.RECONVERGENT B1, `(.L_x_3345) ;  /* 0x0000029000017945 */ /* 0x000fe20003800200 */
[----:B------:R-:W-:Y:S02]  /*70b0*/  LOP3.LUT R8, RZ, R0, RZ, 0x33, !PT ;  /* 0x00000000ff087212 */ /* 0x000fe400078e33ff */
[----:B------:R-:W-:-:S04]  /*70c0*/  VIADDMNMX R4, R5, 0x100, R4, !PT ;  /* 0x0000010005047846 */ /* 0x000fc80007800104 */
[----:B------:R-:W-:-:S04]  /*70d0*/  IADD3 R4, PT, PT, -R3, R4, R8 ;  /* 0x0000000403047210 */ /* 0x000fc80007ffe108 */
[C---:B------:R-:W-:Y:S02]  /*70e0*/  LOP3.LUT R8, R4.reuse, 0x300, RZ, 0xc0, !PT ;  /* 0x0000030004087812 */ /* 0x040fe400078ec0ff */
[----:B------:R-:W-:Y:S02]  /*70f0*/  ISETP.GE.U32.AND P1, PT, R4, 0x300, PT ;  /* 0x000003000400780c */ /* 0x000fe40003f26070 */
[----:B------:R-:W-:-:S13]  /*7100*/  ISETP.NE.AND P2, PT, R8, 0x300, PT ;  /* 0x000003000800780c */ /* 0x000fda0003f45270 */
[----:B------:R-:W-:Y:S05]  /*7110*/  @!P2 BRA `(.L_x_3346) ;  /* 0x000000000084a947 */ /* 0x000fea0003800000 */
[----:B------:R-:W0:Y:S01]  /*7120*/  S2UR UR6, SR_CgaCtaId ;  /* 0x00000000000679c3 */ /* 0x000e220000008800 */
[----:B------:R-:W4:Y:S01]  /*7130*/  LDCU.64 UR8, c[0x0][0x480] ;  /* 0x00009000ff0877ac */ /* 0x000f220008000a00 */
        /* <DEDUP_REMOVED lines=11> */
[----:B----4-:R-:W-:-:S04]  /*71f0*/  LEA R12, P2, R13, UR8, 0x2 ;  /* 0x000000080d0c7c11 */ /* 0x010fc8000f8410ff */
[----:B------:R-:W-:Y:S01]  /*7200*/  LEA.HI.X R13, R13, UR9, R14, 0x2, P2 ;  /* 0x000000090d0d7c11 */ /* 0x000fe200090f140e */
[----:B0-----:R-:W-:-:S06]  /*7210*/  ULEA UR4, UR6, UR4, 0x18 ;  /* 0x0000000406047291 */ /* 0x001fcc000f8ec0ff */
[----:B------:R-:W-:Y:S02]  /*7220*/  IADD3 R4, PT, PT, R8, UR4, RZ ;  /* 0x0000000408047c10 */ /* 0x000fe4000fffe0ff */
[----:B------:R-:W-:-:S07]  /*7230*/  LEA R10, R0, UR4, 0x2 ;  /* 0x00000004000a7c11 */ /* 0x000fce000f8e10ff */
.L_x_3347:
[----:B----4-:R0:W2:Y:S01]  /*7240*/  LDS R8, [R10] ;  /* 0x000000000a087984 */ /* 0x0100a20000000800 */
        /* <DEDUP_REMOVED lines=14> */
.L_x_3346:
[----:B------:R-:W-:Y:S05]  /*7330*/  BSYNC.RECONVERGENT B1 ;  /* 0x0000000000017941 */ /* 0x000fea0003800200 */
.L_x_3345:
[----:B------:R-:W-:Y:S05]  /*7340*/  @!P1 BRA `(.L_x_3344) ;  /* 0x0000000000d09947 */ /* 0x000fea0003800000 */
[----:B----4-:R-:W0:Y:S01]  /*7350*/  S2R R9, SR_CgaCtaId ;  /* 0x0000000000097919 */ /* 0x010e220000008800 */
[----:B------:R-:W4:Y:S01]  /*7360*/  LDCU.64 UR8, c[0x0][0x480] ;  /* 0x00009000ff0877ac */ /* 0x000f220008000a00 */
[----:B------:R-:W-:Y:S02]  /*7370*/  MOV R4, 0x400 ;  /* 0x0000040000047802 */ /* 0x000fe40000000f00 */
[C---:B------:R-:W-:Y:S01]  /*7380*/  IADD3 R8, P0, PT, R5.reuse, R6, RZ ;  /* 0x0000000605087210 */ /* 0x040fe20007f1e0ff */
[----:B------:R-:W-:Y:S01]  /*7390*/  UISETP.NE.AND UP0, UPT, UR7, URZ, UPT ;  /* 0x000000ff0700728c */ /* 0x000fe2000bf05270 */
[----:B------:R-:W-:Y:S02]  /*73a0*/  IADD3 R4, PT, PT, R4, 0x240, RZ ;  /* 0x0000024004047810 */ /* 0x000fe40007ffe0ff */
[----:B------:R-:W-:Y:S02]  /*73b0*/  LEA R6, R5, UR5, 0x1 ;  /* 0x0000000505067c11 */ /* 0x000fe4000f8e08ff */
[----:B------:R-:W-:-:S02]  /*73c0*/  IADD3.X R7, PT, PT, RZ, R7, RZ, P0, !PT ;  /* 0x00000007ff077210 */ /* 0x000fc400007fe4ff */
[----:B------:R-:W-:Y:S01]  /*73d0*/  ISETP.NE.AND P1, PT, RZ, UR7, PT ;  /* 0x00000007ff007c0c */ /* 0x000fe2000bf25270 */
[----:B------:R-:W-:Y:S01]  /*73e0*/  IMAD R6, R3, -0x2, R6 ;  /* 0xfffffffe03067824 */ /* 0x000fe200078e0206 */
[----:B------:R-:W-:Y:S02]  /*73f0*/  PLOP3.LUT P0, PT, PT, PT, UP0, 0x80, 0x8 ;  /* 0x000000000008781c */ /* 0x000fe40003f0f008 */
[----:B----4-:R-:W-:-:S04]  /*7400*/  LEA R10, P3, R8, UR8, 0x2 ;  /* 0x00000008080a7c11 */ /* 0x010fc8000f8610ff */
        /* <DEDUP_REMOVED lines=8> */
.L_x_3348:
[----:B------:R-:W2:Y:S01]  /*7490*/  LDS R6, [R4+-0x800] ;  /* 0xfff8000004067984 */ /* 0x000ea20000000800 */
[----:B------:R-:W-:-:S05]  /*74a0*/  VIADD R5, R5, 0x400 ;  /* 0x0000040005057836 */ /* 0x000fca0000000000 */
[----:B------:R-:W-:Y:S01]  /*74b0*/  ISETP.GT.AND P2, PT, R5, UR42, PT ;  /* 0x0000002a05007c0c */ /* 0x000fe2000bf44270 */
[----:B--2---:R-:W-:-:S05]  /*74c0*/  FMUL.FTZ R13, R6, R15 ;  /* 0x0000000f060d7220 */ /* 0x004fca0000410000 */
[----:B------:R-:W-:-:S04]  /*74d0*/  F2FP.F16.F32.PACK_AB R6, RZ, R13 ;  /* 0x0000000dff06723e */ /* 0x000fc800000000ff */
[----:B------:R-:W-:-:S05]  /*74e0*/  PRMT R7, R6, 0x7610, R7 ;  /* 0x0000761006077816 */ /* 0x000fca0000000007 */
[----:B------:R0:W-:Y:S04]  /*74f0*/  STS.U16 [R8+-0x400], R7 ;  /* 0xfffc000708007388 */ /* 0x0001e80000000400 */
[----:B------:R-:W2:Y:S01]  /*7500*/  LDS R6, [R4+-0x400] ;  /* 0xfffc000004067984 */ /* 0x000ea20000000800 */
[----:B0-----:R-:W-:Y:S01]  /*7510*/  MOV R7, R11 ;  /* 0x0000000b00077202 */ /* 0x001fe20000000f00 */
        /* <DEDUP_REMOVED lines=8> */
[----:B------:R2:W4:Y:S01]  /*75a0*/  LDS R9, [R4+0x400] ;  /* 0x0004000004097984 */ /* 0x0005220000000800 */
[----:B0-----:R-:W-:Y:S02]  /*75b0*/  MOV R6, R10 ;  /* 0x0000000a00067202 */ /* 0x001fe40000000f00 */
[----:B--2---:R-:W-:Y:S02]  /*75c0*/  IADD3 R4, PT, PT, R4, 0x1000, RZ ;  /* 0x0000100004047810 */ /* 0x004fe40007ffe0ff */
[----:B------:R-:W-:Y:S01]  /*75d0*/  IADD3 R10, P3, PT, R6, 0x1000, RZ ;  /* 0x00001000060a7810 */ /* 0x000fe20007f7e0ff */
[----:B------:R-:W-:Y:S01]  /*75e0*/  @P0 STG.E desc[UR36][R6.64+-0x800], R13 ;  /* 0xfff8000d06000986 */ /* 0x000fe2000c101924 */
[----:B------:R-:W-:-:S02]  /*75f0*/  PLOP3.LUT P0, PT, P1, PT, PT, 0x80, 0x8 ;  /* 0x000000000008781c */ /* 0x000fc40000f0f070 */
[----:B------:R-:W-:-:S11]  /*7600*/  IADD3.X R11, PT, PT, RZ, R7, RZ, P3, !PT ;  /* 0x00000007ff0b7210 */ /* 0x000fd60001ffe4ff */
[----:B------:R-:W-:Y:S04]  /*7610*/  @P0 STG.E desc[UR36][R6.64+-0x400], R17 ;  /* 0xfffc001106000986 */ /* 0x000fe8000c101924 */
[----:B------:R-:W-:Y:S01]  /*7620*/  @P0 STG.E desc[UR36][R6.64], R19 ;  /* 0x0000001306000986 */ /* 0x000fe2000c101924 */
[----:B----4-:R-:W-:-:S05]  /*7630*/  FMUL.FTZ R21, R9, R15 ;  /* 0x0000000f09157220 */ /* 0x010fca0000410000 */
[----:B------:R-:W-:Y:S01]  /*7640*/  @P0 STG.E desc[UR36][R6.64+0x400], R21 ;  /* 0x0004001506000986 */ /* 0x000fe2000c101924 */
[----:B------:R-:W-:-:S05]  /*7650*/  F2FP.F16.F32.PACK_AB R9, RZ, R21 ;  /* 0x00000015ff09723e */ /* 0x000fca00000000ff */
[----:B------:R0:W-:Y:S02]  /*7660*/  STS.U16 [R8+0x200], R9 ;  /* 0x0002000908007388 */ /* 0x0001e40000000400 */
[----:B0-----:R-:W-:Y:S01]  /*7670*/  IADD3 R8, PT, PT, R8, 0x800, RZ ;  /* 0x0000080008087810 */ /* 0x001fe20007ffe0ff */
[----:B------:R-:W-:Y:S06]  /*7680*/  @!P2 BRA `(.L_x_3348) ;  /* 0xfffffffc0080a947 */ /* 0x000fec000383ffff */
.L_x_3344:
[----:B------:R-:W-:Y:S05]  /*7690*/  BSYNC.RECONVERGENT B0 ;  /* 0x0000000000007941 */ /* 0x000fea0003800200 */
.L_x_3343:
[----:B------:R-:W0:Y:S01]  /*76a0*/  LDCU.64 UR6, c[0x0][0x3b0] ;  /* 0x00007600ff0677ac */ /* 0x000e220008000a00 */
[----:B------:R-:W-:Y:S01]  /*76b0*/  IMAD.SHL.U32 R19, R0, 0x8, RZ ;  /* 0x0000000800137824 */ /* 0x000fe200078e00ff */
[----:B------:R-:W-:Y:S01]  /*76c0*/  CS2R R6, SRZ ;  /* 0x0000000000067805 */ /* 0x000fe2000001ff00 */
[----:B----4-:R-:W4:Y:S01]  /*76d0*/  LDC.64 R16, c[0x0][0x3c0] ;  /* 0x0000f000ff107b82 */ /* 0x010f220000000a00 */
[----:B------:R-:W-:Y:S02]  /*76e0*/  USHF.R.S32.HI UR4, URZ, 0x1f, UR42 ;  /* 0x0000001fff047899 */ /* 0x000fe4000801142a */
[----:B------:R-:W-:Y:S02]  /*76f0*/  LOP3.LUT R19, R19, 0xf8, RZ, 0xc0, !PT ;  /* 0x000000f813137812 */ /* 0x000fe400078ec0ff */
[----:B------:R-:W-:-:S04]  /*7700*/  ULEA.HI UR4, UR4, UR42, URZ, 0x3 ;  /* 0x0000002a04047291 */ /* 0x000fc8000f8f18ff */
[----:B------:R-:W-:-:S04]  /*7710*/  ULOP3.LUT UR4, UR4, 0xfffffff8, URZ, 0xc0, !UPT ;  /* 0xfffffff804047892 */ /* 0x000fc8000f8ec0ff */
[----:B------:R-:W-:Y:S01]  /*7720*/  UIADD3 UR4, UPT, UPT, -UR4, UR42, URZ ;  /* 0x0000002a04047290 */ /* 0x000fe2000fffe1ff */
[----:B0-----:R-:W-:Y:S01]  /*7730*/  ISETP.NE.U32.AND P0, PT, RZ, UR6, PT ;  /* 0x00000006ff007c0c */ /* 0x001fe2000bf05070 */
[----:B------:R-:W0:Y:S03]  /*7740*/  LDCU UR6, c[0x0][0x3f4] ;  /* 0x00007e80ff0677ac */ /* 0x000e260008000800 */
[----:B------:R-:W-:-:S04]  /*7750*/  ISETP.NE.AND.EX P0, PT, RZ, UR7, PT, P0 ;  /* 0x00000007ff007c0c */ /* 0x000fc8000bf05300 */
[----:B------:R-:W-:-:S13]  /*7760*/  ISETP.NE.OR P0, PT, R2, UR4, !P0 ;  /* 0x0000000402007c0c */ /* 0x000fda000c705670 */
[----:B------:R-:W1:Y:S01]  /*7770*/  @!P0 LDC.64 R8, c[0x0][0x3b0] ;  /* 0x0000ec00ff088b82 */ /* 0x000e620000000a00 */
[----:B------:R-:W-:-:S07]  /*7780*/  @!P0 LEA R5, R18, R19, 0x8 ;  /* 0x0000001312058211 */ /* 0x000fce00078e40ff */
[----:B------:R-:W2:Y:S01]  /*7790*/  S2UR UR7, SR_CgaCtaId ;  /* 0x00000000000779c3 */ /* 0x000ea20000008800 */
[----:B0-----:R-:W-:Y:S01]  /*77a0*/  MOV R22, UR6 ;  /* 0x0000000600167c02 */ /* 0x001fe20008000f00 */
[----:B------:R-:W-:Y:S02]  /*77b0*/  IMAD.IADD R21, R3, 0x1, R2 ;  /* 0x0000000103157824 */ /* 0x000fe400078e0202 */
[----:B-1----:R-:W-:Y:S01]  /*77c0*/  @!P0 IMAD.WIDE.U32 R8, R5, 0x2, R8 ;  /* 0x0000000205088825 */ /* 0x002fe200078e0008 */
[----:B------:R-:W-:-:S06]  /*77d0*/  CS2R R4, SRZ ;  /* 0x0000000000047805 */ /* 0x000fcc000001ff00 */
[----:B------:R0:W5:Y:S01]  /*77e0*/  @!P0 LDG.E.128 R4, desc[UR36][R8.64] ;  /* 0x0000002408048981 */ /* 0x000162000c1e1d00 */
[----:B------:R-:W-:Y:S01]  /*77f0*/  UMOV UR6, 0x400 ;  /* 0x0000040000067882 */ /* 0x000fe20000000000 */
[C---:B------:R-:W-:Y:S01]  /*7800*/  IMAD R11, R22.reuse, UR41, R19 ;  /* 0x00000029160b7c24 */ /* 0x040fe2000f8e0213 */
[----:B------:R-:W-:Y:S01]  /*7810*/  UIADD3 UR6, UPT, UPT, UR6, 0x240, URZ ;  /* 0x0000024006067890 */ /* 0x000fe2000fffe0ff */
[----:B------:R-:W-:Y:S01]  /*7820*/  BSSY.RECONVERGENT B0, `(.L_x_3349) ;  /* 0x00000c6000007945 */ /* 0x000fe20003800200 */
[----:B------:R-:W-:Y:S01]  /*7830*/  HFMA2 R30, -RZ, RZ, 0, 0 ;  /* 0x00000000ff1e7431 */ /* 0x000fe200000001ff */
[----:B------:R-:W-:Y:S01]  /*7840*/  SHF.L.U32 R20, R23, 0x8, RZ ;  /* 0x0000000817147819 */ /* 0x000fe200000006ff */
[----:B--2---:R-:W-:Y:S01]  /*7850*/  ULEA UR6, UR7, UR6, 0x18 ;  /* 0x0000000607067291 */ /* 0x004fe2000f8ec0ff */
[----:B----4-:R-:W-:Y:S01]  /*7860*/  IMAD.WIDE R16, R11, 0x2, R16 ;  /* 0x000000020b107825 */ /* 0x010fe200078e0210 */
[----:B------:R-:W-:Y:S02]  /*7870*/  CS2R R28, SRZ ;  /* 0x00000000001c7805 */ /* 0x000fe4000001ff00 */
[----:B0-----:R-:W-:Y:S01]  /*7880*/  VIMNMX R8, PT, PT, R22, UR42, PT ;  /* 0x0000002a16087c48 */ /* 0x001fe2000bfe0100 */
[----:B------:R-:W-:Y:S01]  /*7890*/  UIADD3 UR7, UPT, UPT, UR6, UR5, URZ ;  /* 0x0000000506077290 */ /* 0x000fe2000fffe0ff */
[----:B---3--:R-:W-:-:S02]  /*78a0*/  CS2R R26, SRZ ;  /* 0x00000000001a7805 */ /* 0x008fc4000001ff00 */
[----:B------:R-:W-:Y:S01]  /*78b0*/  CS2R R24, SRZ ;  /* 0x0000000000187805 */ /* 0x000fe2000001ff00 */
[----:B------:R-:W-:Y:S01]  /*78c0*/  BAR.SYNC.DEFER_BLOCKING 0x0 ;  /* 0x0000000000007b1d */ /* 0x000fe20000010000 */
[----:B------:R-:W-:Y:S02]  /*78d0*/  ISETP.GE.AND P0, PT, R21, R8, PT ;  /* 0x000000081500720c */ /* 0x000fe40003f06270 */
[----:B------:R-:W-:-:S11]  /*78e0*/  MOV R23, RZ ;  /* 0x000000ff00177202 */ /* 0x000fd60000000f00 */
[----:B------:R-:W-:Y:S05]  /*78f0*/  @P0 BRA `(.L_x_3350) ;  /* 0x0000000800e00947 */ /* 0x000fea0003800000 */
[----:B------:R-:W-:Y:S01]  /*7900*/  VIADDMNMX R9, R21, 0x8, R8, !PT ;  /* 0x0000000815097846 */ /* 0x000fe20007800108 */
[----:B------:R-:W-:Y:S01]  /*7910*/  BSSY.RECONVERGENT B1, `(.L_x_3351) ;  /* 0x000006b000017945 */ /* 0x000fe20003800200 */
[----:B------:R-:W-:Y:S01]  /*7920*/  LOP3.LUT R8, RZ, R3, RZ, 0x33, !PT ;  /* 0x00000003ff087212 */ /* 0x000fe200078e33ff */
[----:B------:R-:W-:Y:S01]  /*7930*/  IMAD.MOV.U32 R38, RZ, RZ, R21 ;  /* 0x000000ffff267224 */ /* 0x000fe200078e0015 */
[----:B------:R-:W-:Y:S02]  /*7940*/  MOV R23, RZ ;  /* 0x000000ff00177202 */ /* 0x000fe40000000f00 */
[----:B------:R-:W-:Y:S02]  /*7950*/  CS2R R26, SRZ ;  /* 0x00000000001a7805 */ /* 0x000fe4000001ff00 */
[----:B------:R-:W-:Y:S02]  /*7960*/  IADD3 R49, PT, PT, -R2, R9, R8 ;  /* 0x0000000902317210 */ /* 0x000fe40007ffe108 */
[----:B------:R-:W-:-:S02]  /*7970*/  CS2R R24, SRZ ;  /* 0x0000000000187805 */ /* 0x000fc4000001ff00 */
[----:B------:R-:W-:Y:S02]  /*7980*/  CS2R R28, SRZ ;  /* 0x00000000001c7805 */ /* 0x000fe4000001ff00 */
[----:B------:R-:W-:Y:S02]  /*7990*/  MOV R30, RZ ;  /* 0x000000ff001e7202 */ /* 0x000fe40000000f00 */
[C---:B------:R-:W-:Y:S02]  /*79a0*/  ISETP.GE.U32.AND P0, PT, R49.reuse, 0x18, PT ;  /* 0x000000183100780c */ /* 0x040fe40003f06070 */
[----:B------:R-:W-:-:S04]  /*79b0*/  LEA.HI R8, R49, 0x1, RZ, 0x1d ;  /* 0x0000000131087811 */ /* 0x000fc800078fe8ff */
[----:B------:R-:W-:-:S07]  /*79c0*/  LOP3.LUT P1, R51, R8, 0x3, RZ, 0xc0, !PT ;  /* 0x0000000308337812 */ /* 0x000fce000782c0ff */
[----:B------:R-:W-:Y:S06]  /*79d0*/  @!P0 BRA `(.L_x_3352) ;  /* 0x0000000400788947 */ /* 0x000fec0003800000 */
[----:B------:R-:W-:Y:S01]  /*79e0*/  HFMA2 R31, -RZ, RZ, 0, 0 ;  /* 0x00000000ff1f7431 */ /* 0x000fe200000001ff */
[----:B------:R-:W-:Y:S01]  /*79f0*/  LOP3.LUT R50, R8, 0x3ffffffc, RZ, 0xc0, !PT ;  /* 0x3ffffffc08327812 */ /* 0x000fe200078ec0ff */
[----:B------:R-:W-:Y:S01]  /*7a00*/  IMAD.MOV.U32 R38, RZ, RZ, R21 ;  /* 0x000000ffff267224 */ /* 0x000fe200078e0015 */
[----:B------:R-:W-:-:S07]  /*7a10*/  MOV R23, RZ ;  /* 0x000000ff00177202 */ /* 0x000fce0000000f00 */
.L_x_3353:
[----:B------:R-:W-:-:S04]  /*7a20*/  SHF.L.U32 R13, R38, 0x8, RZ ;  /* 0x00000008260d7819 */ /* 0x000fc800000006ff */
[C---:B------:R-:W-:Y:S01]  /*7a30*/  IADD3 R33, PT, PT, R13.reuse, 0x800, RZ ;  /* 0x000008000d217810 */ /* 0x040fe20007ffe0ff */
[C---:B------:R-:W-:Y:S01]  /*7a40*/  IMAD.WIDE.U32 R36, R13.reuse, 0x2, R16 ;  /* 0x000000020d247825 */ /* 0x040fe200078e0010 */
[----:B------:R-:W-:-:S03]  /*7a50*/  IADD3 R9, PT, PT, R13, 0x1000, RZ ;  /* 0x000010000d097810 */ /* 0x000fc60007ffe0ff */
[--C-:B------:R-:W-:Y:S01]  /*7a60*/  IMAD.WIDE.U32 R32, R33, 0x2, R16.reuse ;  /* 0x0000000221207825 */ /* 0x100fe200078e0010 */
[----:B------:R0:W2:Y:S03]  /*7a70*/  LDG.E.128 R40, desc[UR36][R36.64] ;  /* 0x0000002424287981 */ /* 0x0000a6000c1e1d00 */
[--C-:B------:R-:W-:Y:S02]  /*7a80*/  IMAD.WIDE.U32 R8, R9, 0x2, R16.reuse ;  /* 0x0000000209087825 */ /* 0x100fe400078e0010 */
[----:B------:R-:W3:Y:S02]  /*7a90*/  LDG.E.128 R32, desc[UR36][R32.64] ;  /* 0x0000002420207981 */ /* 0x000ee4000c1e1d00 */
[----:B------:R-:W-:Y:S02]  /*7aa0*/  VIADD R13, R13, 0x1800 ;  /* 0x000018000d0d7836 */ /* 0x000fe40000000000 */
[----:B------:R-:W4:Y:S02]  /*7ab0*/  LDG.E.128 R8, desc[UR36][R8.64] ;  /* 0x0000002408087981 */ /* 0x000f24000c1e1d00 */
[----:B------:R-:W-:-:S06]  /*7ac0*/  IMAD.WIDE.U32 R12, R13, 0x2, R16 ;  /* 0x000000020d0c7825 */ /* 0x000fcc00078e0010 */
[----:B------:R-:W4:Y:S01]  /*7ad0*/  LDG.E.128 R12, desc[UR36][R12.64] ;  /* 0x000000240c0c7981 */ /* 0x000f22000c1e1d00 */
[----:B------:R-:W-:Y:S02]  /*7ae0*/  IADD3 R39, PT, PT, -R3, R38, RZ ;  /* 0x0000002603277210 */ /* 0x000fe40007ffe1ff */
[----:B------:R-:W-:Y:S02]  /*7af0*/  IADD3 R31, PT, PT, R31, 0x4, RZ ;  /* 0x000000041f1f7810 */ /* 0x000fe40007ffe0ff */
[----:B------:R-:W-:Y:S02]  /*7b00*/  LEA R39, R39, UR7, 0x1 ;  /* 0x0000000727277c11 */ /* 0x000fe4000f8e08ff */
[----:B------:R-:W-:Y:S02]  /*7b10*/  ISETP.NE.AND P0, PT, R31, R50, PT ;  /* 0x000000321f00720c */ /* 0x000fe40003f05270 */
[----:B------:R-:W-:Y:S01]  /*7b20*/  IADD3 R38, PT, PT, R38, 0x20, RZ ;  /* 0x0000002026267810 */ /* 0x000fe20007ffe0ff */
[----:B0-----:R-:W0:Y:S04]  /*7b30*/  LDS.U16 R36, [R39] ;  /* 0x0000000027247984 */ /* 0x001e280000000400 */
[----:B------:R-:W1:Y:S04]  /*7b40*/  LDS.U16 R46, [R39+0x10] ;  /* 0x00001000272e7984 */ /* 0x000e680000000400 */
[----:B------:R-:W1:Y:S04]  /*7b50*/  LDS.U16 R48, [R39+0x20] ;  /* 0x0000200027307984 */ /* 0x000e680000000400 */
[----:B------:R-:W4:Y:S01]  /*7b60*/  LDS.U16 R39, [R39+0x30] ;  /* 0x0000300027277984 */ /* 0x000f220000000400 */
[----:B0-----:R-:W-:-:S02]  /*7b70*/  HADD2.F32 R36, -RZ, R36.H0_H0 ;  /* 0x20000024ff247230 */ /* 0x001fc40000004100 */
[----:B-1----:R-:W-:Y:S02]  /*7b80*/  HADD2.F32 R46, -RZ, R46.H0_H0 ;  /* 0x2000002eff2e7230 */ /* 0x002fe40000004100 */
[----:B------:R-:W-:Y:S02]  /*7b90*/  HADD2.F32 R48, -RZ, R48.H0_H0 ;  /* 0x20000030ff307230 */ /* 0x000fe40000004100 */
        /* <DEDUP_REMOVED lines=14> */
[--C-:B---3--:R-:W-:Y:S02]  /*7c80*/  HADD2.F32 R23, -RZ, R32.reuse.H0_H0 ;  /* 0x20000020ff177230 */ /* 0x108fe40000004100 */
[C---:B------:R-:W-:Y:S01]  /*7c90*/  FFMA.FTZ R42, R36.reuse, R42, R29 ;  /* 0x0000002a242a7223 */ /* 0x040fe2000001001d */
[----:B------:R-:W-:Y:S02]  /*7ca0*/  HADD2.F32 R32, -RZ, R32.H1_H1 ;  /* 0x30000020ff207230 */ /* 0x000fe40000004100 */
[----:B------:R-:W-:Y:S01]  /*7cb0*/  FFMA.FTZ R43, R36, R43, R30 ;  /* 0x0000002b242b7223 */ /* 0x000fe2000001001e */
[----:B------:R-:W-:Y:S02]  /*7cc0*/  HADD2.F32 R24, -RZ, R33.H0_H0 ;  /* 0x20000021ff187230 */ /* 0x000fe40000004100 */
        /* <DEDUP_REMOVED lines=12> */
[----:B------:R-:W-:Y:S01]  /*7d90*/  FFMA.FTZ R26, R46, R26, R43 ;  /* 0x0000001a2e1a7223 */ /* 0x000fe2000001002b */
[----:B------:R-:W-:Y:S02]  /*7da0*/  HADD2.F32 R34, -RZ, R34.H1_H1 ;  /* 0x30000022ff227230 */ /* 0x000fe40000004100 */
[C---:B------:R-:W-:Y:S01]  /*7db0*/  FFMA.FTZ R23, R48.reuse, R28, R23 ;  /* 0x0000001c30177223 */ /* 0x040fe20000010017 */
[--C-:B------:R-:W-:Y:S02]  /*7dc0*/  HADD2.F32 R35, -RZ, R9.reuse.H0_H0 ;  /* 0x20000009ff237230 */ /* 0x100fe40000004100 */
[----:B------:R-:W-:Y:S01]  /*7dd0*/  FFMA.FTZ R29, R48, R29, R32 ;  /* 0x0000001d301d7223 */ /* 0x000fe20000010020 */
[----:B------:R-:W-:-:S02]  /*7de0*/  HADD2.F32 R8, -RZ, R9.H1_H1 ;  /* 0x30000009ff087230 */ /* 0x000fc40000004100 */
[----:B------:R-:W-:Y:S01]  /*7df0*/  FFMA.FTZ R34, R46, R34, R41 ;  /* 0x000000222e227223 */ /* 0x000fe20000010029 */
        /* <DEDUP_REMOVED lines=8> */
[----:B------:R-:W-:Y:S02]  /*7e80*/  HADD2.F32 R32, -RZ, R39.H0_H0 ;  /* 0x20000027ff207230 */ /* 0x000fe40000004100 */
[C---:B------:R-:W-:Y:S01]  /*7e90*/  FFMA.FTZ R10, R48.reuse, R10, R27 ;  /* 0x0000000a300a7223 */ /* 0x040fe2000001001b */
[--C-:B------:R-:W-:Y:S02]  /*7ea0*/  HADD2.F32 R25, -RZ, R12.reuse.H0_H0 ;  /* 0x2000000cff197230 */ /* 0x100fe40000004100 */
[----:B------:R-:W-:Y:S01]  /*7eb0*/  FFMA.FTZ R11, R48, R11, R26 ;  /* 0x0000000b300b7223 */ /* 0x000fe2000001001a */
[----:B------:R-:W-:Y:S02]  /*7ec0*/  HADD2.F32 R27, -RZ, R13.H0_H0 ;  /* 0x2000000dff1b7230 */ /* 0x000fe40000004100 */
[----:B------:R-:W-:Y:S02]  /*7ed0*/  HADD2.F32 R12, -RZ, R12.H1_H1 ;  /* 0x3000000cff0c7230 */ /* 0x000fe40000004100 */
        /* <DEDUP_REMOVED lines=14> */
.L_x_3352:
[----:B------:R-:W-:Y:S05]  /*7fc0*/  BSYNC.RECONVERGENT B1 ;  /* 0x0000000000017941 */ /* 0x000fea0003800200 */
.L_x_3351:
[----:B------:R-:W-:Y:S05]  /*7fd0*/  @!P1 BRA `(.L_x_3350) ;  /* 0x0000000400289947 */ /* 0x000fea0003800000 */
[----:B------:R-:W-:Y:S01]  /*7fe0*/  ISETP.NE.AND P1, PT, R51, 0x1, PT ;  /* 0x000000013300780c */ /* 0x000fe20003f25270 */
[----:B------:R-:W-:Y:S01]  /*7ff0*/  BSSY.RECONVERGENT B1, `(.L_x_3354) ;  /* 0x0000030000017945 */ /* 0x000fe20003800200 */
[----:B------:R-:W-:-:S11]  /*8000*/  LOP3.LUT P0, RZ, R49, 0x8, RZ, 0xc0, !PT ;  /* 0x0000000831ff7812 */ /* 0x000fd6000780c0ff */
[----:B------:R-:W-:Y:S05]  /*8010*/  @!P1 BRA `(.L_x_3355) ;  /* 0x0000000000b49947 */ /* 0x000fea0003800000 */
[----:B------:R-:W-:-:S04]  /*8020*/  IMAD.SHL.U32 R11, R38, 0x100, RZ ;  /* 0x00000100260b7824 */ /* 0x000fc800078e00ff */
[C---:B------:R-:W-:Y:S01]  /*8030*/  IMAD.WIDE.U32 R8, R11.reuse, 0x2, R16 ;  /* 0x000000020b087825 */ /* 0x040fe200078e0010 */
[----:B------:R-:W-:-:S04]  /*8040*/  IADD3 R11, PT, PT, R11, 0x800, RZ ;  /* 0x000008000b0b7810 */ /* 0x000fc80007ffe0ff */
[----:B------:R-:W2:Y:S01]  /*8050*/  LDG.E.128 R12, desc[UR36][R8.64] ;  /* 0x00000024080c7981 */ /* 0x000ea2000c1e1d00 */
[----:B------:R-:W-:-:S05]  /*8060*/  IMAD.WIDE.U32 R10, R11, 0x2, R16 ;  /* 0x000000020b0a7825 */ /* 0x000fca00078e0010 */
[----:B------:R0:W3:Y:S01]  /*8070*/  LDG.E.128 R40, desc[UR36][R10.64] ;  /* 0x000000240a287981 */ /* 0x0000e2000c1e1d00 */
[----:B------:R-:W-:Y:S02]  /*8080*/  IADD3 R31, PT, PT, -R3, R38, RZ ;  /* 0x00000026031f7210 */ /* 0x000fe40007ffe1ff */
[----:B------:R-:W-:Y:S02]  /*8090*/  IADD3 R38, PT, PT, R38, 0x10, RZ ;  /* 0x0000001026267810 */ /* 0x000fe40007ffe0ff */
[----:B------:R-:W-:-:S05]  /*80a0*/  LEA R31, R31, UR7, 0x1 ;  /* 0x000000071f1f7c11 */ /* 0x000fca000f8e08ff */
[----:B------:R-:W1:Y:S04]  /*80b0*/  LDS.U16 R32, [R31] ;  /* 0x000000001f207984 */ /* 0x000e680000000400 */
[----:B------:R-:W4:Y:S01]  /*80c0*/  LDS.U16 R34, [R31+0x10] ;  /* 0x000010001f227984 */ /* 0x000f220000000400 */
[----:B-1----:R-:W-:Y:S02]  /*80d0*/  HADD2.F32 R32, -RZ, R32.H0_H0 ;  /* 0x20000020ff207230 */ /* 0x002fe40000004100 */
[----:B----4-:R-:W-:Y:S02]  /*80e0*/  HADD2.F32 R34, -RZ, R34.H0_H0 ;  /* 0x20000022ff227230 */ /* 0x010fe40000004100 */
[--C-:B--2---:R-:W-:Y:S02]  /*80f0*/  HADD2.F32 R33, -RZ, R12.reuse.H0_H0 ;  /* 0x2000000cff217230 */ /* 0x104fe40000004100 */
[----:B------:R-:W-:-:S02]  /*8100*/  HADD2.F32 R35, -RZ, R12.H1_H1 ;  /* 0x3000000cff237230 */ /* 0x000fc40000004100 */
[----:B------:R-:W-:Y:S02]  /*8110*/  HADD2.F32 R8, -RZ, R13.H1_H1 ;  /* 0x3000000dff087230 */ /* 0x000fe40000004100 */
[C---:B------:R-:W-:Y:S01]  /*8120*/  FFMA.FTZ R23, R32.reuse, R33, R23 ;  /* 0x0000002120177223 */ /* 0x040fe20000010017 */
[--C-:B0-----:R-:W-:Y:S02]  /*8130*/  HADD2.F32 R10, -RZ, R15.reuse.H0_H0 ;  /* 0x2000000fff0a7230 */ /* 0x101fe40000004100 */
[C---:B------:R-:W-:Y:S01]  /*8140*/  FFMA.FTZ R26, R32.reuse, R35, R26 ;  /* 0x00000023201a7223 */ /* 0x040fe2000001001a */
[--C-:B------:R-:W-:Y:S02]  /*8150*/  HADD2.F32 R12, -RZ, R14.reuse.H0_H0 ;  /* 0x2000000eff0c7230 */ /* 0x100fe40000004100 */
[C---:B------:R-:W-:Y:S01]  /*8160*/  FFMA.FTZ R8, R32.reuse, R8, R25 ;  /* 0x0000000820087223 */ /* 0x040fe20000010019 */
[----:B------:R-:W-:Y:S02]  /*8170*/  HADD2.F32 R9, -RZ, R14.H1_H1 ;  /* 0x3000000eff097230 */ /* 0x000fe40000004100 */
[----:B------:R-:W-:Y:S01]  /*8180*/  FFMA.FTZ R10, R32, R10, R29 ;  /* 0x0000000a200a7223 */ /* 0x000fe2000001001d */
[----:B------:R-:W-:-:S02]  /*8190*/  HADD2.F32 R15, -RZ, R15.H1_H1 ;  /* 0x3000000fff0f7230 */ /* 0x000fc40000004100 */
[C---:B------:R-:W-:Y:S01]  /*81a0*/  FFMA.FTZ R12, R32.reuse, R12, R27 ;  /* 0x0000000c200c7223 */ /* 0x040fe2000001001b */
[----:B------:R-:W-:Y:S02]  /*81b0*/  HADD2.F32 R37, -RZ, R13.H0_H0 ;  /* 0x2000000dff257230 */ /* 0x000fe40000004100 */
[C---:B------:R-:W-:Y:S01]  /*81c0*/  FFMA.FTZ R9, R32.reuse, R9, R28 ;  /* 0x0000000920097223 */ /* 0x040fe2000001001c */
[----:B---3--:R-:W-:Y:S02]  /*81d0*/  HADD2.F32 R25, -RZ, R41.H0_H0 ;  /* 0x20000029ff197230 */ /* 0x008fe40000004100 */
[C---:B------:R-:W-:Y:S01]  /*81e0*/  FFMA.FTZ R15, R32.reuse, R15, R30 ;  /* 0x0000000f200f7223 */ /* 0x040fe2000001001e */
[--C-:B------:R-:W-:Y:S02]  /*81f0*/  HADD2.F32 R11, -RZ, R40.reuse.H0_H0 ;  /* 0x20000028ff0b7230 */ /* 0x100fe40000004100 */
[----:B------:R-:W-:Y:S01]  /*8200*/  FFMA.FTZ R24, R32, R37, R24 ;  /* 0x0000002520187223 */ /* 0x000fe20000010018 */
[----:B------:R-:W-:-:S02]  /*8210*/  HADD2.F32 R13, -RZ, R40.H1_H1 ;  /* 0x30000028ff0d7230 */ /* 0x000fc40000004100 */
[----:B------:R-:W-:Y:S02]  /*8220*/  HADD2.F32 R41, -RZ, R41.H1_H1 ;  /* 0x30000029ff297230 */ /* 0x000fe40000004100 */
        /* <DEDUP_REMOVED lines=11> */
[----:B------:R-:W-:-:S07]  /*82e0*/  FFMA.FTZ R30, R34, R30, R15 ;  /* 0x0000001e221e7223 */ /* 0x000fce000001000f */
.L_x_3355:
[----:B------:R-:W-:Y:S05]  /*82f0*/  BSYNC.RECONVERGENT B1 ;  /* 0x0000000000017941 */ /* 0x000fea0003800200 */
.L_x_3354:
[----:B------:R-:W-:Y:S05]  /*8300*/  @P0 BRA `(.L_x_3350) ;  /* 0x00000000005c0947 */ /* 0x000fea0003800000 */
[----:B------:R-:W-:-:S04]  /*8310*/  IMAD.SHL.U32 R9, R38, 0x100, RZ ;  /* 0x0000010026097824 */ /* 0x000fc800078e00ff */
[----:B------:R-:W-:-:S06]  /*8320*/  IMAD.WIDE.U32 R8, R9, 0x2, R16 ;  /* 0x0000000209087825 */ /* 0x000fcc00078e0010 */
[----:B------:R-:W2:Y:S01]  /*8330*/  LDG.E.128 R8, desc[UR36][R8.64] ;  /* 0x0000002408087981 */ /* 0x000ea2000c1e1d00 */
[----:B------:R-:W-:-:S04]  /*8340*/  IADD3 R12, PT, PT, -R3, R38, RZ ;  /* 0x00000026030c7210 */ /* 0x000fc80007ffe1ff */
[----:B------:R-:W-:-:S06]  /*8350*/  LEA R12, R12, UR7, 0x1 ;  /* 0x000000070c0c7c11 */ /* 0x000fcc000f8e08ff */
[----:B------:R-:W0:Y:S02]  /*8360*/  LDS.U16 R12, [R12] ;  /* 0x000000000c0c7984 */ /* 0x000e240000000400 */
        /* <DEDUP_REMOVED lines=17> */
.L_x_3350:
[----:B------:R-:W-:Y:S05]  /*8480*/  BSYNC.RECONVERGENT B0 ;  /* 0x0000000000007941 */ /* 0x000fea0003800200 */
.L_x_3349:
[----:B------:R-:W-:Y:S01]  /*8490*/  ISETP.GE.AND P0, PT, R21, UR42, PT ;  /* 0x0000002a15007c0c */ /* 0x000fe2000bf06270 */
[----:B------:R-:W-:-:S12]  /*84a0*/  BSSY.RECONVERGENT B0, `(.L_x_3356) ;  /* 0x000010c000007945 */ /* 0x000fd80003800200 */
[----:B------:R-:W-:Y:S05]  /*84b0*/  @P0 BRA `(.L_x_3357) ;  /* 0x0000001000280947 */ /* 0x000fea0003800000 */
[----:B------:R-:W-:Y:S01]  /*84c0*/  HFMA2 R8, -RZ, RZ, 0, 4.76837158203125e-07 ;  /* 0x00000008ff087431 */ /* 0x000fe200000001ff */
[----:B------:R-:W-:Y:S01]  /*84d0*/  LOP3.LUT R36, RZ, R3, RZ, 0x33, !PT ;  /* 0x00000003ff247212 */ /* 0x000fe200078e33ff */
[----:B------:R-:W-:Y:S03]  /*84e0*/  BSSY.RECONVERGENT B1, `(.L_x_3358) ;  /* 0x0000040000017945 */ /* 0x000fe60003800200 */
[----:B------:R-:W-:-:S04]  /*84f0*/  VIADDMNMX R9, R21, R8, UR42, !PT ;  /* 0x0000002a15097e46 */ /* 0x000fc8000f800108 */
[----:B------:R-:W-:-:S04]  /*8500*/  IADD3 R36, PT, PT, -R2, R9, R36 ;  /* 0x0000000902247210 */ /* 0x000fc80007ffe124 */
[----:B------:R-:W-:-:S04]  /*8510*/  LOP3.LUT R8, R36, 0x18, RZ, 0xc0, !PT ;  /* 0x0000001824087812 */ /* 0x000fc800078ec0ff */
[----:B------:R-:W-:-:S13]  /*8520*/  ISETP.NE.AND P0, PT, R8, 0x18, PT ;  /* 0x000000180800780c */ /* 0x000fda0003f05270 */
[----:B------:R-:W-:Y:S05]  /*8530*/  @!P0 BRA `(.L_x_3359) ;  /* 0x0000000000e88947 */ /* 0x000fea0003800000 */
[----:B------:R-:W0:Y:S01]  /*8540*/  LDC R22, c[0x0][0x3f4] ;  /* 0x0000fd00ff167b82 */ /* 0x000e220000000800 */
[----:B------:R-:W-:Y:S02]  /*8550*/  LEA.HI R9, R36, 0x1, RZ, 0x1d ;  /* 0x0000000124097811 */ /* 0x000fe400078fe8ff */
[----:B------:R-:W-:Y:S02]  /*8560*/  LEA R8, R2, UR5, 0x1 ;  /* 0x0000000502087c11 */ /* 0x000fe4000f8e08ff */
[----:B------:R-:W-:Y:S02]  /*8570*/  LOP3.LUT R9, R9, 0x3, RZ, 0xc0, !PT ;  /* 0x0000000309097812 */ /* 0x000fe400078ec0ff */
[----:B------:R-:W-:-:S03]  /*8580*/  IADD3 R10, PT, PT, R8, UR6, RZ ;  /* 0x00000006080a7c10 */ /* 0x000fc6000fffe0ff */
[----:B------:R-:W-:-:S07]  /*8590*/  IMAD.MOV R11, RZ, RZ, -R9 ;  /* 0x000000ffff0b7224 */ /* 0x000fce00078e0a09 */
.L_x_3362:
[----:B0-----:R-:W-:Y:S01]  /*85a0*/  ISETP.GE.AND P0, PT, R21, R22, PT ;  /* 0x000000161500720c */ /* 0x001fe20003f06270 */
[----:B------:R-:W-:Y:S01]  /*85b0*/  BSSY.RECONVERGENT B2, `(.L_x_3360) ;  /* 0x000002f000027945 */ /* 0x000fe20003800200 */
[----:B------:R-:W-:-:S04]  /*85c0*/  IADD3 R11, PT, PT, R11, 0x1, RZ ;  /* 0x000000010b0b7810 */ /* 0x000fc80007ffe0ff */
[----:B------:R-:W-:-:S07]  /*85d0*/  ISETP.NE.AND P2, PT, R11, RZ, PT ;  /* 0x000000ff0b00720c */ /* 0x000fce0003f45270 */
[----:B------:R-:W-:Y:S06]  /*85e0*/  @!P0 BRA `(.L_x_3361) ;  /* 0x0000000000ac8947 */ /* 0x000fec0003800000 */
        /* <DEDUP_REMOVED lines=9> */
[----:B------:R-:W-:Y:S02]  /*8680*/  IMAD R15, R8, R13, RZ ;  /* 0x0000000d080f7224 */ /* 0x000fe400078e02ff */
[----:B------:R-:W-:-:S04]  /*8690*/  IMAD.MOV.U32 R8, RZ, RZ, RZ ;  /* 0x000000ffff087224 */ /* 0x000fc800078e00ff */
[----:B------:R-:W-:Y:S01]  /*86a0*/  IMAD.HI.U32 R8, R9, R15, R8 ;  /* 0x0000000f09087227 */ /* 0x000fe200078e0008 */
[----:B------:R-:W-:Y:S02]  /*86b0*/  MOV R9, R31 ;  /* 0x0000001f00097202 */ /* 0x000fe40000000f00 */
[----:B------:R-:W0:Y:S03]  /*86c0*/  LDS.U16 R31, [R10] ;  /* 0x000000000a1f7984 */ /* 0x000e260000000400 */
        /* <DEDUP_REMOVED lines=28> */
[----:B------:R-:W-:-:S07]  /*8890*/  FFMA.FTZ R30, R32, R15, R30 ;  /* 0x0000000f201e7223 */ /* 0x000fce000001001e */
.L_x_3361:
[----:B------:R-:W-:Y:S05]  /*88a0*/  BSYNC.RECONVERGENT B2 ;  /* 0x0000000000027941 */ /* 0x000fea0003800200 */
.L_x_3360:
[----:B------:R-:W-:Y:S01]  /*88b0*/  IADD3 R21, PT, PT, R21, 0x8, RZ ;  /* 0x0000000815157810 */ /* 0x000fe20007ffe0ff */
[----:B------:R-:W-:Y:S01]  /*88c0*/  VIADD R10, R10, 0x10 ;  /* 0x000000100a0a7836 */ /* 0x000fe20000000000 */
[----:B------:R-:W-:Y:S06]  /*88d0*/  @P2 BRA `(.L_x_3362) ;  /* 0xfffffffc00302947 */ /* 0x000fec000383ffff */
.L_x_3359:
[----:B------:R-:W-:Y:S05]  /*88e0*/  BSYNC.RECONVERGENT B1 ;  /* 0x0000000000017941 */ /* 0x000fea0003800200 */
.L_x_3358:
[----:B------:R-:W-:-:S13]  /*88f0*/  ISETP.GE.U32.AND P0, PT, R36, 0x18, PT ;  /* 0x000000182400780c */ /* 0x000fda0003f06070 */
[----:B------:R-:W-:Y:S05]  /*8900*/  @!P0 BRA `(.L_x_3357) ;  /* 0x0000000c00148947 */ /* 0x000fea0003800000 */
[----:B------:R-:W0:Y:S02]  /*8910*/  LDC R22, c[0x0][0x3f4] ;  /* 0x0000fd00ff167b82 */ /* 0x000e240000000800 */
.L_x_3371:
[CC--:B0-----:R-:W-:Y:S01]  /*8920*/  ISETP.GE.AND P3, PT, R21.reuse, R22.reuse, PT ;  /* 0x000000161500720c */ /* 0x0c1fe20003f66270 */
[C---:B------:R-:W-:Y:S01]  /*8930*/  IMAD.IADD R8, R21.reuse, 0x1, -R3 ;  /* 0x0000000115087824 */ /* 0x040fe200078e0a03 */
[C---:B------:R-:W-:Y:S01]  /*8940*/  IADD3 R35, PT, PT, R21.reuse, 0x8, RZ ;  /* 0x0000000815237810 */ /* 0x040fe20007ffe0ff */
[----:B------:R-:W-:Y:S01]  /*8950*/  BSSY.RECONVERGENT B1, `(.L_x_3363) ;  /* 0x0000033000017945 */ /* 0x000fe20003800200 */
[C---:B------:R-:W-:Y:S02]  /*8960*/  IADD3 R37, PT, PT, R21.reuse, 0x10, RZ ;  /* 0x0000001015257810 */ /* 0x040fe40007ffe0ff */
[----:B------:R-:W-:Y:S02]  /*8970*/  IADD3 R39, PT, PT, R21, 0x18, RZ ;  /* 0x0000001815277810 */ /* 0x000fe40007ffe0ff */
[-C--:B------:R-:W-:Y:S02]  /*8980*/  ISETP.GE.AND P0, PT, R35, R22.reuse, PT ;  /* 0x000000162300720c */ /* 0x080fe40003f06270 */
[----:B------:R-:W-:-:S02]  /*8990*/  ISETP.GE.AND P1, PT, R37, R22, PT ;  /* 0x000000162500720c */ /* 0x000fc40003f26270 */
[----:B------:R-:W-:Y:S02]  /*89a0*/  ISETP.GE.AND P2, PT, R39, R22, PT ;  /* 0x000000162700720c */ /* 0x000fe40003f46270 */
[----:B------:R-:W-:Y:S01]  /*89b0*/  LEA R34, R8, UR7, 0x1 ;  /* 0x0000000708227c11 */ /* 0x000fe2000f8e08ff */
        /* <DEDUP_REMOVED lines=44> */
.L_x_3364:
[----:B------:R-:W-:Y:S05]  /*8c80*/  BSYNC.RECONVERGENT B1 ;  /* 0x0000000000017941 */ /* 0x000fea0003800200 */
.L_x_3363:
        /* <DEDUP_REMOVED lines=45> */
.L_x_3366:
[----:B------:R-:W-:Y:S05]  /*8f60*/  BSYNC.RECONVERGENT B1 ;  /* 0x0000000000017941 */ /* 0x000fea0003800200 */
.L_x_3365:
        /* <DEDUP_REMOVED lines=45> */
.L_x_3368:
[----:B------:R-:W-:Y:S05]  /*9240*/  BSYNC.RECONVERGENT B1 ;  /* 0x0000000000017941 */ /* 0x000fea0003800200 */
.L_x_3367:
        /* <DEDUP_REMOVED lines=9> */
[----:B------:R0:W1:Y:S02]  /*92e0*/  F2I.FTZ.U32.TRUNC.NTZ R9, R12 ;  /* 0x0000000c00097305 */ /* 0x000064000021f000 */
[----:B0-----:R-:W0:Y:S01]  /*92f0*/  LDS.U16 R12, [R34+0x30] ;  /* 0x00003000220c7984 */ /* 0x001e220000000400 */
[----:B-1----:R-:W-:-:S05]  /*9300*/  IADD3 R8, PT, PT, RZ, -R9, RZ ;  /* 0x80000009ff087210 */ /* 0x002fca0007ffe0ff */
        /* <DEDUP_REMOVED lines=10> */
[----:B------:R-:W-:-:S04]  /*93b0*/  @!P0 IADD3 R8, PT, PT, R8, -R11, RZ ;  /* 0x8000000b08088210 */ /* 0x000fc80007ffe0ff */
[----:B------:R-:W-:Y:S02]  /*93c0*/  @!P1 IADD3 R8, PT, PT, -R8, RZ, RZ ;  /* 0x000000ff08089210 */ /* 0x000fe40007ffe1ff */
[----:B------:R-:W-:-:S05]  /*93d0*/  @!P2 LOP3.LUT R8, RZ, R22, RZ, 0x33, !PT ;  /* 0x00000016ff08a212 */ /* 0x000fca00078e33ff */
[----:B------:R-:W-:-:S04]  /*93e0*/  IMAD.SHL.U32 R9, R8, 0x100, RZ ;  /* 0x0000010008097824 */ /* 0x000fc800078e00ff */
        /* <DEDUP_REMOVED lines=19> */
.L_x_3370:
[----:B------:R-:W-:Y:S05]  /*9520*/  BSYNC.RECONVERGENT B1 ;  /* 0x0000000000017941 */ /* 0x000fea0003800200 */
.L_x_3369:
[----:B------:R-:W-:-:S04]  /*9530*/  IADD3 R21, PT, PT, R21, 0x20, RZ ;  /* 0x0000002015157810 */ /* 0x000fc80007ffe0ff */
[----:B------:R-:W-:-:S13]  /*9540*/  ISETP.GE.AND P0, PT, R21, UR42, PT ;  /* 0x0000002a15007c0c */ /* 0x000fda000bf06270 */
[----:B------:R-:W-:Y:S05]  /*9550*/  @!P0 BRA `(.L_x_3371) ;  /* 0xfffffff000f08947 */ /* 0x000fea000383ffff */
.L_x_3357:
[----:B------:R-:W-:Y:S05]  /*9560*/  BSYNC.RECONVERGENT B0 ;  /* 0x0000000000007941 */ /* 0x000fea0003800200 */
.L_x_3356:
        /* <DEDUP_REMOVED lines=61> */
.L_x_3374:
[----:B------:R-:W0:Y:S02]  /*9940*/  LDC.64 R8, c[0x0][0x3a8] ;  /* 0x0000ea00ff087b82 */ /* 0x000e240000000a00 */
[----:B0-----:R-:W-:-:S05]  /*9950*/  IMAD.WIDE R8, R11, 0x2, R8 ;  /* 0x000000020b087825 */ /* 0x001fca00078e0208 */
[----:B------:R0:W5:Y:S02]  /*9960*/  LDG.E.128 R32, desc[UR36][R8.64] ;  /* 0x0000002408207981 */ /* 0x000164000c1e1d00 */
.L_x_3375:
[----:B------:R-:W1:Y:S01]  /*9970*/  LDCU.64 UR4, c[0x0][0x460] ;  /* 0x00008c00ff0477ac */ /* 0x000e620008000a00 */
[----:B------:R-:W-:Y:S01]  /*9980*/  IADD3 R3, PT, PT, -R3, UR42, RZ ;  /* 0x0000002a03037c10 */ /* 0x000fe2000fffe1ff */
[----:B------:R-:W2:Y:S01]  /*9990*/  LDCU.64 UR8, c[0x0][0x3c0] ;  /* 0x00007800ff0877ac */ /* 0x000ea20008000a00 */
[----:B-1----:R-:W-:-:S04]  /*99a0*/  ISETP.NE.U32.AND P0, PT, RZ, UR4, PT ;  /* 0x00000004ff007c0c */ /* 0x002fc8000bf05070 */
[----:B------:R-:W-:-:S13]  /*99b0*/  ISETP.NE.AND.EX P0, PT, RZ, UR5, PT, P0 ;  /* 0x00000005ff007c0c */ /* 0x000fda000bf05300 */
[----:B------:R-:W1:Y:S08]  /*99c0*/  @P0 LDC R11, c[0x0][0x3f8] ;  /* 0x0000fe00ff0b0b82 */ /* 0x000e700000000800 */
[----:B0-----:R-:W0:Y:S01]  /*99d0*/  @P0 LDC.64 R8, c[0x0][0x458] ;  /* 0x00011600ff080b82 */ /* 0x001e220000000a00 */
[----:B-1----:R-:W-:-:S05]  /*99e0*/  @P0 IMAD R18, R11, UR38, R18 ;  /* 0x000000260b120c24 */ /* 0x002fca000f8e0212 */
[----:B------:R-:W-:-:S05]  /*99f0*/  @P0 LEA R11, R18, R19, 0x8 ;  /* 0x00000013120b0211 */ /* 0x000fca00078e40ff */
[----:B0-----:R-:W-:-:S06]  /*9a00*/  @P0 IMAD.WIDE R8, R11, 0x2, R8 ;  /* 0x000000020b080825 */ /* 0x001fcc00078e0208 */
[----:B------:R-:W3:Y:S01]  /*9a10*/  @P0 LDG.E.128 R8, desc[UR36][R8.64] ;  /* 0x0000002408080981 */ /* 0x000ee2000c1e1d00 */
[----:B------:R-:W-:Y:S01]  /*9a20*/  LEA R3, R3, UR7, 0x1 ;  /* 0x0000000703037c11 */ /* 0x000fe2000f8e08ff */
[----:B------:R-:W-:Y:S01]  /*9a30*/  USHF.L.U32 UR4, UR40, 0x8, URZ ;  /* 0x0000000828047899 */ /* 0x000fe200080006ff */
[----:B------:R-:W-:Y:S02]  /*9a40*/  IMAD R22, R20, R22, R19 ;  /* 0x0000001614167224 */ /* 0x000fe400078e0213 */
[----:B-----5:R-:W-:Y:S02]  /*9a50*/  HFMA2 R32, R32, 1, 1, R4 ;  /* 0x3c003c0020207831 */ /* 0x020fe40000000004 */
[----:B------:R-:W-:Y:S02]  /*9a60*/  HADD2 R33, R33, R5 ;  /* 0x0000000521217230 */ /* 0x000fe40000000000 */
[----:B------:R-:W-:Y:S01]  /*9a70*/  HFMA2 R34, R34, 1, 1, R6 ;  /* 0x3c003c0022227831 */ /* 0x000fe20000000006 */
[----:B------:R-:W0:Y:S01]  /*9a80*/  LDS.U16 R3, [R3] ;  /* 0x0000000003037984 */ /* 0x000e220000000400 */
[----:B------:R-:W-:Y:S01]  /*9a90*/  SHF.R.S32.HI R12, RZ, 0x1f, R22 ;  /* 0x0000001fff0c7819 */ /* 0x000fe20000011416 */
[----:B------:R-:W-:Y:S01]  /*9aa0*/  HADD2 R35, R35, R7 ;  /* 0x0000000723237230 */ /* 0x000fe20000000000 */
[----:B------:R-:W-:-:S02]  /*9ab0*/  IADD3 R22, P1, PT, R22, UR4, RZ ;  /* 0x0000000416167c10 */ /* 0x000fc4000ff3e0ff */
[----:B------:R-:W-:-:S04]  /*9ac0*/  MOV R13, UR4 ;  /* 0x00000004000d7c02 */ /* 0x000fc80008000f00 */
[----:B------:R-:W-:Y:S02]  /*9ad0*/  LEA.HI.X.SX32 R13, R13, R12, 0x1, P1 ;  /* 0x0000000c0d0d7211 */ /* 0x000fe400008f0eff */
[----:B--2---:R-:W-:-:S04]  /*9ae0*/  LEA R4, P1, R22, UR8, 0x1 ;  /* 0x0000000816047c11 */ /* 0x004fc8000f8208ff */
[----:B------:R-:W-:Y:S01]  /*9af0*/  LEA.HI.X R5, R22, UR9, R13, 0x1, P1 ;  /* 0x0000000916057c11 */ /* 0x000fe200088f0c0d */
[----:B0-----:R-:W-:Y:S02]  /*9b00*/  HADD2.F32 R6, -RZ, R3.H0_H0 ;  /* 0x20000003ff067230 */ /* 0x001fe40000004100 */
[----:B---3--:R-:W-:Y:S02]  /*9b10*/  @P0 HMUL2 R32, R32, R8 ;  /* 0x0000000820200232 */ /* 0x008fe40000000000 */
        /* <DEDUP_REMOVED lines=20> */
.L_x_3373:
[----:B------:R-:W-:Y:S05]  /*9c60*/  BSYNC.RECONVERGENT B0 ;  /* 0x0000000000007941 */ /* 0x000fea0003800200 */
.L_x_3372:
[C---:B------:R-:W-:Y:S01]  /*9c70*/  LOP3.LUT R3, R0.reuse, 0x380, RZ, 0xc0, !PT ;  /* 0x0000038000037812 */ /* 0x040fe200078ec0ff */
[----:B------:R-:W-:Y:S01]  /*9c80*/  BAR.SYNC.DEFER_BLOCKING 0x0 ;  /* 0x0000000000007b1d */ /* 0x000fe20000010000 */
[C---:B-----5:R-:W-:Y:S02]  /*9c90*/  LOP3.LUT R4, R0.reuse, 0x3c0, RZ, 0xc0, !PT ;  /* 0x000003c000047812 */ /* 0x060fe400078ec0ff */
[----:B------:R-:W-:Y:S02]  /*9ca0*/  ISETP.NE.AND P0, PT, R3, 0x80, PT ;  /* 0x000000800300780c */ /* 0x000fe40003f05270 */
[----:B------:R-:W-:Y:S01]  /*9cb0*/  SHF.L.U32 R3, R19, 0x1, RZ ;  /* 0x0000000113037819 */ /* 0x000fe200000006ff */
[----:B------:R-:W-:Y:S01]  /*9cc0*/  BSSY.RECONVERGENT B0, `(.L_x_3376) ;  /* 0x000000e000007945 */ /* 0x000fe20003800200 */
[C---:B------:R-:W-:Y:S02]  /*9cd0*/  LOP3.LUT R5, R0.reuse, 0x3e0, RZ, 0xc0, !PT ;  /* 0x000003e000057812 */ /* 0x040fe400078ec0ff */
[----:B------:R-:W-:Y:S01]  /*9ce0*/  ISETP.GT.U32.AND P1, PT, R0, 0x7f, PT ;  /* 0x0000007f0000780c */ /* 0x000fe20003f24070 */
[----:B------:R-:W-:Y:S01]  /*9cf0*/  IMAD R2, R2, 0x200, R3 ;  /* 0x0000020002027824 */ /* 0x000fe200078e0203 */
[----:B------:R-:W-:-:S02]  /*9d00*/  ISETP.GT.U32.AND P3, PT, R0, 0x3f, PT ;  /* 0x0000003f0000780c */ /* 0x000fc40003f64070 */
[----:B------:R-:W-:Y:S02]  /*9d10*/  ISETP.GT.U32.AND P5, PT, R0, 0x1f, PT ;  /* 0x0000001f0000780c */ /* 0x000fe40003fa4070 */
[----:B------:R-:W-:Y:S02]  /*9d20*/  ISETP.NE.AND P2, PT, R4, 0x40, PT ;  /* 0x000000400400780c */ /* 0x000fe40003f45270 */
[----:B------:R-:W-:Y:S01]  /*9d30*/  ISETP.NE.AND P4, PT, R5, 0x20, PT ;  /* 0x000000200500780c */ /* 0x000fe20003f85270 */
[----:B------:R-:W-:-:S12]  /*9d40*/  @P0 BRA `(.L_x_3377) ;  /* 0x0000000000140947 */ /* 0x000fd80003800000 */
[----:B------:R-:W-:Y:S02]  /*9d50*/  F2FP.F16.F32.PACK_AB R4, R26, R23 ;  /* 0x000000171a04723e */ /* 0x000fe400000000ff */
[----:B------:R-:W-:Y:S02]  /*9d60*/  F2FP.F16.F32.PACK_AB R5, R25, R24 ;  /* 0x000000181905723e */ /* 0x000fe400000000ff */
[----:B------:R-:W-:Y:S02]  /*9d70*/  F2FP.F16.F32.PACK_AB R6, R28, R27 ;  /* 0x0000001b1c06723e */ /* 0x000fe400000000ff */
[----:B------:R-:W-:-:S05]  /*9d80*/  F2FP.F16.F32.PACK_AB R7, R30, R29 ;  /* 0x0000001d1e07723e */ /* 0x000fca00000000ff */
[----:B------:R0:W-:Y:S02]  /*9d90*/  STS.128 [R2+UR6+-0x800], R4 ;  /* 0xfff8000402007988 */ /* 0x0001e40008000c06 */
.L_x_3377:
[----:B------:R-:W-:Y:S05]  /*9da0*/  BSYNC.RECONVERGENT B0 ;  /* 0x0000000000007941 */ /* 0x000fea0003800200 */
.L_x_3376:
        /* <DEDUP_REMOVED lines=20> */
.L_x_3379:
[----:B------:R-:W-:Y:S05]  /*9ef0*/  BSYNC.RECONVERGENT B0 ;  /* 0x0000000000007941 */ /* 0x000fea0003800200 */
.L_x_3378:
        /* <DEDUP_REMOVED lines=8> */
.L_x_3381:
[----:B------:R-:W-:Y:S05]  /*9f80*/  BSYNC.RECONVERGENT B0 ;  /* 0x0000000000007941 */ /* 0x000fea0003800200 */
.L_x_3380:
        /* <DEDUP_REMOVED lines=20> */
.L_x_3383:
[----:B------:R-:W-:Y:S05]  /*a0d0*/  BSYNC.RECONVERGENT B0 ;  /* 0x0000000000007941 */ /* 0x000fea0003800200 */
.L_x_3382:
        /* <DEDUP_REMOVED lines=8> */
.L_x_3385:
[----:B------:R-:W-:Y:S05]  /*a160*/  BSYNC.RECONVERGENT B0 ;  /* 0x0000000000007941 */ /* 0x000fea0003800200 */
.L_x_3384:
        /* <DEDUP_REMOVED lines=20> */
.L_x_3387:
[----:B------:R-:W-:Y:S05]  /*a2b0*/  BSYNC.RECONVERGENT B0 ;  /* 0x0000000000007941 */ /* 0x000fea0003800200 */
.L_x_3386:
        /* <DEDUP_REMOVED lines=25> */
[----:B------:R-:W-:Y:S02]  /*a450*/  SHF.L.U32 R0, R0, 0x10, RZ ;  /* 0x0000001000007819 */ /* 0x000fe400000006ff */
[----:B------:R-:W-:Y:S02]  /*a460*/  PRMT R3, R3, 0x7710, RZ ;  /* 0x0000771003037816 */ /* 0x000fe400000000ff */
[----:B------:R-:W-:Y:S02]  /*a470*/  LOP3.LUT R4, R0, 0xff0000, RZ, 0xc0, !PT ;  /* 0x00ff000000047812 */ /* 0x000fe400078ec0ff */
[----:B0-----:R-:W-:Y:S01]  /*a480*/  PRMT R28, R28, 0x8880, RZ ;  /* 0x000088801c1c7816 */ /* 0x001fe200000000ff */
[----:B------:R-:W0:Y:S01]  /*a490*/  F2I.S8.NTZ R26, R26 ;  /* 0x0000001a001a7305 */ /* 0x000e220000202100 */
[----:B------:R-:W-:Y:S02]  /*a4a0*/  PRMT R3, R4, 0x4210, R3 ;  /* 0x0000421004037816 */ /* 0x000fe40000000003 */
[----:B------:R-:W-:-:S04]  /*a4b0*/  PRMT R0, R28, 0x7710, RZ ;  /* 0x000077101c007816 */ /* 0x000fc800000000ff */
[----:B------:R-:W-:Y:S01]  /*a4c0*/  SHF.L.U32 R0, R0, 0x8, RZ ;  /* 0x0000000800007819 */ /* 0x000fe200000006ff */
        /* <DEDUP_REMOVED lines=28> */
.L_x_3388:
        /* <DEDUP_REMOVED lines=12> */
.L_x_3319:
[----:B------:R-:W-:Y:S02]  /*a750*/  MOV R12, 0x10 ;  /* 0x00000010000c7802 */ /* 0x000fe40000000f00 */
[----:B------:R-:W-:Y:S02]  /*a760*/  MOV R11, 0x1f ;  /* 0x0000001f000b7802 */ /* 0x000fe40000000f00 */
[----:B------:R-:W-:-:S07]  /*a770*/  MOV R15, 0xffffffff ;  /* 0xffffffff000f7802 */ /* 0x000fce0000000f00 */
[----:B0-----:R-:W-:Y:S05]  /*a780*/  WARPSYNC.COLLECTIVE R15, `(.L_x_3389) ;  /* 0x000000000f087348 */ /* 0x001fea0003c00000 */
[----:B------:R1:W2:Y:S02]  /*a790*/  SHFL.BFLY P6, R14, R13, R12, R11 ;  /* 0x0c00000c0d0e7389 */ /* 0x0002a400000c000b */
[----:B012---:R-:W-:Y:S05]  /*a7a0*/  ENDCOLLECTIVE ;  /* 0x000000000000791b */ /* 0x007fea0003800000 */
.L_x_3389:
[----:B------:R-:W-:Y:S01]  /*a7b0*/  MOV R12, 0x8 ;  /* 0x00000008000c7802 */ /* 0x000fe20000000f00 */
[----:B------:R-:W-:-:S04]  /*a7c0*/  FADD.FTZ R0, R13, R14 ;  /* 0x0000000e0d007221 */ /* 0x000fc80000010000 */
[----:B------:R-:W-:-:S07]  /*a7d0*/  IMAD.MOV.U32 R13, RZ, RZ, R0 ;  /* 0x000000ffff0d7224 */ /* 0x000fce00078e0000 */
[----:B------:R-:W-:Y:S05]  /*a7e0*/  WARPSYNC.COLLECTIVE R15, `(.L_x_3390) ;  /* 0x000000000f087348 */ /* 0x000fea0003c00000 */
[----:B------:R0:W1:Y:S02]  /*a7f0*/  SHFL.BFLY P6, R14, R13, R12, R11 ;  /* 0x0c00000c0d0e7389 */ /* 0x00006400000c000b */
[----:B01----:R-:W-:Y:S05]  /*a800*/  ENDCOLLECTIVE ;  /* 0x000000000000791b */ /* 0x003fea0003800000 */
.L_x_3390:
[----:B------:R-:W-:Y:S01]  /*a810*/  MOV R12, 0x4 ;  /* 0x00000004000c7802 */ /* 0x000fe20000000f00 */
[----:B------:R-:W-:-:S05]  /*a820*/  FADD.FTZ R2, R0, R14 ;  /* 0x0000000e00027221 */ /* 0x000fca0000010000 */
[----:B------:R-:W-:-:S07]  /*a830*/  MOV R13, R2 ;  /* 0x00000002000d7202 */ /* 0x000fce0000000f00 */
[----:B------:R-:W-:Y:S05]  /*a840*/  WARPSYNC.COLLECTIVE R15, `(.L_x_3391) ;  /* 0x000000000f087348 */ /* 0x000fea0003c00000 */
[----:B------:R0:W1:Y:S02]  /*a850*/  SHFL.BFLY P6, R14, R13, R12, R11 ;  /* 0x0c00000c0d0e7389 */ /* 0x00006400000c000b */
[----:B01----:R-:W-:Y:S05]  /*a860*/  ENDCOLLECTIVE ;  /* 0x000000000000791b */ /* 0x003fea0003800000 */
.L_x_3391:
[----:B------:R-:W-:Y:S01]  /*a870*/  MOV R12, 0x2 ;  /* 0x00000002000c7802 */ /* 0x000fe20000000f00 */
[----:B------:R-:W-:-:S04]  /*a880*/  FADD.FTZ R3, R2, R14 ;  /* 0x0000000e02037221 */ /* 0x000fc80000010000 */
[----:B------:R-:W-:-:S07]  /*a890*/  IMAD.MOV.U32 R13, RZ, RZ, R3 ;  /* 0x000000ffff0d7224 */ /* 0x000fce00078e0003 */
[----:B------:R-:W-:Y:S05]  /*a8a0*/  WARPSYNC.COLLECTIVE R15, `(.L_x_3392) ;  /* 0x000000000f087348 */ /* 0x000fea0003c00000 */
[----:B------:R0:W1:Y:S02]  /*a8b0*/  SHFL.BFLY P6, R14, R13, R12, R11 ;  /* 0x0c00000c0d0e7389 */ /* 0x00006400000c000b */
[----:B01----:R-:W-:Y:S05]  /*a8c0*/  ENDCOLLECTIVE ;  /* 0x000000000000791b */ /* 0x003fea0003800000 */
.L_x_3392:
[----:B------:R-:W-:Y:S01]  /*a8d0*/  MOV R12, 0x1 ;  /* 0x00000001000c7802 */ /* 0x000fe20000000f00 */
[----:B------:R-:W-:-:S05]  /*a8e0*/  FADD.FTZ R4, R3, R14 ;  /* 0x0000000e03047221 */ /* 0x000fca0000010000 */
[----:B------:R-:W-:-:S07]  /*a8f0*/  MOV R13, R4 ;  /* 0x00000004000d7202 */ /* 0x000fce0000000f00 */
[----:B------:R-:W-:Y:S05]  /*a900*/  WARPSYNC.COLLECTIVE R15, `(.L_x_3393) ;  /* 0x000000000f087348 */ /* 0x000fea0003c00000 */
[----:B------:R0:W1:Y:S02]  /*a910*/  SHFL.BFLY P6, R14, R13, R12, R11 ;  /* 0x0c00000c0d0e7389 */ /* 0x00006400000c000b */
[----:B01----:R-:W-:Y:S05]  /*a920*/  ENDCOLLECTIVE ;  /* 0x000000000000791b */ /* 0x003fea0003800000 */
.L_x_3393:
[----:B------:R-:W-:Y:S05]  /*a930*/  BRA `(.L_x_3394) ;  /* 0xffffff8000547947 */ /* 0x000fea000383ffff */
.L_x_3395:
        /* <DEDUP_REMOVED lines=12> */
.L_x_4653:


//--------------------- .text._ZN4mmha33masked_multihead_attention_kernelItLi256ELi256ELi2ELi32ELi128ELb0ELb0EEEv26Multihead_attention_paramsIT_XT5_EE --------------------------
	.section	.text._ZN4mmha33masked_multihead_attention_kernelItLi256ELi256ELi2ELi32ELi128ELb0ELb0EEEv26Multihead_attention_paramsIT_XT5_EE,"ax",@progbits
	.align	128
        .global         _ZN4mmha33masked_multihead_attention_kernelItLi256ELi256ELi2ELi32ELi128ELb0ELb0EEEv26Multihead_attention_paramsIT_XT5_EE
        .type           _ZN4mmha33masked_multihead_attention_kernelItLi256ELi256ELi2ELi32ELi128ELb0ELb0EEEv26Multihead_attention_paramsIT_XT5_EE,@function
        .size           _ZN4mmha33masked_multihead_attention_kernelItLi256ELi256ELi2ELi32ELi128ELb0ELb0EEEv26Multihead_attention_paramsIT_XT5_EE,(.L_x_4654 - _ZN4mmha33masked_multihead_attention_kernelItLi256ELi256ELi2ELi32ELi128ELb0ELb0EEEv26Multihead_attention_paramsIT_XT5_EE)
        .other          _ZN4mmha33masked_multihead_attention_kernelItLi256ELi256ELi2ELi32ELi128ELb0ELb0EEEv26Multihead_attention_paramsIT_XT5_EE,@"STO_CUDA_ENTRY STV_DEFAULT"
_ZN4mmha33masked_multihead_attention_kernelItLi256ELi256ELi2ELi32ELi128ELb0ELb0EEEv26Multihead_attention_paramsIT_XT5_EE:
.text._ZN4mmha33masked_multihead_attention_kernelItLi256ELi256ELi2ELi32ELi128ELb0ELb0EEEv26Multihead_attention_paramsIT_XT5_EE:
        /* <DEDUP_REMOVED lines=12> */
.L_x_3396:
        /* <DEDUP_REMOVED lines=142> */
.L_x_3399:
[----:B------:R-:W0:Y:S02]  /*09a0*/  LDC.64 R24, c[0x0][0x388] ;  /* 0x0000e200ff187b82 */ /* 0x000e240000000a00 */
[----:B0-----:R-:W-:-:S06]  /*09b0*/  IMAD.WIDE R24, R39, 0x2, R24 ;  /* 0x0000000227187825 */ /* 0x001fcc00078e0218 */
[----:B------:R-:W5:Y:S02]  /*09c0*/  LDG.E.128 R24, desc[UR36][R24.64] ;  /* 0x0000002418187981 */ /* 0x000f64000c1e1d00 */
.L_x_3398:
[----:B------:R-:W-:Y:S05]  /*09d0*/  BSYNC.RECONVERGENT B0 ;  /* 0x0000000000007941 */ /* 0x000fea0003800200 */
.L_x_3397:
        /* <DEDUP_REMOVED lines=57> */
.L_x_3400:
[----:B------:R-:W-:Y:S01]  /*0d70*/  BSSY.RECONVERGENT B0, `(.L_x_3401) ;  /* 0x0000007000007945 */ /* 0x000fe20003800200 */
[----:B------:R-:W-:Y:S02]  /*0d80*/  CS2R R30, SRZ ;  /* 0x00000000001e7805 */ /* 0x000fe4000001ff00 */
[----:B------:R-:W-:Y:S01]  /*0d90*/  CS2R R28, SRZ ;  /* 0x00000000001c7805 */ /* 0x000fe2000001ff00 */
[----:B------:R-:W-:Y:S06]  /*0da0*/  @P0 BRA `(.L_x_3402) ;  /* 0x00000000000c0947 */ /* 0x000fec0003800000 */
[----:B------:R-:W0:Y:S02]  /*0db0*/  LDC.64 R28, c[0x0][0x398] ;  /* 0x0000e600ff1c7b82 */ /* 0x000e240000000a00 */
[----:B0-----:R-:W-:-:S06]  /*0dc0*/  IMAD.WIDE R28, R39, 0x2, R28 ;  /* 0x00000002271c7825 */ /* 0x001fcc00078e021c */
[----:B------:R-:W5:Y:S02]  /*0dd0*/  LDG.E.128 R28, desc[UR36][R28.64] ;  /* 0x000000241c1c7981 */ /* 0x000f64000c1e1d00 */
.L_x_3402:
[----:B------:R-:W-:Y:S05]  /*0de0*/  BSYNC.RECONVERGENT B0 ;  /* 0x0000000000007941 */ /* 0x000fea0003800200 */
.L_x_3401:
        /* <DEDUP_REMOVED lines=149> */
.L_x_3404:
        /* <DEDUP_REMOVED lines=53> */
.L_x_3406:
        /* <DEDUP_REMOVED lines=148> */
.L_x_3410:
[----:B------:R-:W-:Y:S05]  /*23d0*/  BSYNC.RECONVERGENT B1 ;  /* 0x0000000000017941 */ /* 0x000fea0003800200 */
.L_x_3409:
        /* <DEDUP_REMOVED lines=31> */
.L_x_3408:
[----:B------:R-:W-:Y:S05]  /*25d0*/  BSYNC.RECONVERGENT B0 ;  /* 0x0000000000007941 */ /* 0x000fea0003800200 */
.L_x_3407:
[----:B------:R-:W-:Y:S01]  /*25e0*/  BAR.SYNC.DEFER_BLOCKING 0x0 ;  /* 0x0000000000007b1d */ /* 0x000fe20000010000 */
[----:B------:R-:W-:-:S04]  /*25f0*/  @!P6 IMAD R36, R37, R36, R38 ;  /* 0x000000242524e224 */ /* 0x000fc800078e0226 */
[C---:B------:R-:W-:Y:S01]  /*2600*/  @!P6 IMAD R0, R36.reuse, 0x2, R0 ;  /* 0x000000022400e824 */ /* 0x040fe200078e0200 */
[----:B------:R-:W-:-:S04]  /*2610*/  @!P6 LEA R3, R36, R3, 0x1 ;  /* 0x000000032403e211 */ /* 0x000fc800078e08ff */
[----:B------:R1:W2:Y:S04]  /*2620*/  @!P6 LDS.128 R24, [R0] ;  /* 0x000000000018e984 */ /* 0x0002a80000000c00 */
[----:B------:R1:W3:Y:S01]  /*2630*/  @!P6 LDS.128 R28, [R3] ;  /* 0x00000000031ce984 */ /* 0x0002e20000000c00 */
[----:B------:R-:W-:Y:S06]  /*2640*/  BAR.SYNC.DEFER_BLOCKING 0x0 ;  /* 0x0000000000007b1d */ /* 0x000fec0000010000 */
.L_x_3405:
[----:B------:R-:W-:Y:S05]  /*2650*/  BSYNC.RECONVERGENT B6 ;  /* 0x0000000000067941 */ /* 0x000fea0003800200 */
.L_x_3403:
        /* <DEDUP_REMOVED lines=35> */
.L_x_3491:
        /* <DEDUP_REMOVED lines=22> */
.L_x_3411:
        /* <DEDUP_REMOVED lines=12> */
[----:B------:R-:W0:Y:S02]  /*2ab0*/  LDCU.64 UR14, c[0x0][0x3b8] ;  /* 0x00007700ff0e77ac */ /* 0x000e240008000a00 */
        /* <DEDUP_REMOVED lines=8> */
[----:B------:R-:W-:-:S11]  /*2b40*/  SHF.L.U32 R4, R4, 0x8, RZ ;  /* 0x0000000804047819 */ /* 0x000fd600000006ff */
[----:B0-----:R-:W-:Y:S05]  /*2b50*/  @P0 BRA `(.L_x_3414) ;  /* 0x0000002400000947 */ /* 0x001fea0003800000 */
[----:B------:R-:W0:Y:S01]  /*2b60*/  LDC R5, c[0x0][0x3f4] ;  /* 0x0000fd00ff057b82 */ /* 0x000e220000000800 */
[----:B------:R-:W4:Y:S01]  /*2b70*/  LDCU.64 UR6, c[0x0][0x420] ;  /* 0x00008400ff0677ac */ /* 0x000f220008000a00 */
[----:B------:R-:W0:Y:S01]  /*2b80*/  LDS.64 R84, [R6+UR4] ;  /* 0x0000000406547984 */ /* 0x000e220008000a00 */
[----:B------:R-:W-:Y:S01]  /*2b90*/  IMAD.IADD R10, R19, 0x1, R10 ;  /* 0x00000001130a7824 */ /* 0x000fe200078e020a */
[----:B------:R-:W1:Y:S02]  /*2ba0*/  LDCU UR12, c[0x0][0x440] ;  /* 0x00008800ff0c77ac */ /* 0x000e640008000800 */
[----:B------:R-:W0:Y:S01]  /*2bb0*/  LDS.64 R82, [R6+UR4+0x10] ;  /* 0x0000100406527984 */ /* 0x000e220008000a00 */
[----:B------:R-:W-:-:S03]  /*2bc0*/  UIADD3 UR5, UPT, UPT, UR10, 0x220, URZ ;  /* 0x000002200a057890 */ /* 0x000fc6000fffe0ff */
[----:B------:R-:W2:Y:S01]  /*2bd0*/  LDS.64 R80, [R6+UR4+0x20] ;  /* 0x0000200406507984 */ /* 0x000ea20008000a00 */
[----:B------:R-:W-:-:S03]  /*2be0*/  ULEA UR5, UR11, UR5, 0x18 ;  /* 0x000000050b057291 */ /* 0x000fc6000f8ec0ff */
[----:B------:R-:W2:Y:S04]  /*2bf0*/  LDS.64 R78, [R6+UR4+0x30] ;  /* 0x00003004064e7984 */ /* 0x000ea80008000a00 */
[----:B------:R-:W2:Y:S01]  /*2c00*/  LDS.64 R76, [R6+UR4+0x40] ;  /* 0x00004004064c7984 */ /* 0x000ea20008000a00 */
[----:B----4-:R-:W-:-:S03]  /*2c10*/  ISETP.NE.U32.AND P0, PT, RZ, UR6, PT ;  /* 0x00000006ff007c0c */ /* 0x010fc6000bf05070 */
[----:B------:R-:W4:Y:S01]  /*2c20*/  LDS.64 R74, [R6+UR4+0x50] ;  /* 0x00005004064a7984 */ /* 0x000f220008000a00 */
[----:B-1----:R-:W-:Y:S01]  /*2c30*/  IMAD R150, R87, UR12, R16 ;  /* 0x0000000c57967c24 */ /* 0x002fe2000f8e0210 */
[----:B0-----:R-:W-:Y:S02]  /*2c40*/  IABS R5, R5 ;  /* 0x0000000500057213 */ /* 0x001fe40000000000 */
[----:B------:R-:W0:Y:S01]  /*2c50*/  LDS.64 R72, [R6+UR4+0x60] ;  /* 0x0000600406487984 */ /* 0x000e220008000a00 */
[----:B------:R-:W-:Y:S01]  /*2c60*/  ISETP.NE.AND.EX P0, PT, RZ, UR7, PT, P0 ;  /* 0x00000007ff007c0c */ /* 0x000fe2000bf05300 */
[----:B------:R-:W1:Y:S02]  /*2c70*/  I2F.RP R7, R5 ;  /* 0x0000000500077306 */ /* 0x000e640000209400 */
[----:B------:R-:W0:Y:S04]  /*2c80*/  LDS.64 R70, [R6+UR4+0x70] ;  /* 0x0000700406467984 */ /* 0x000e280008000a00 */
[----:B------:R-:W0:Y:S04]  /*2c90*/  LDS.64 R68, [R6+UR4+0x80] ;  /* 0x0000800406447984 */ /* 0x000e280008000a00 */
[----:B------:R-:W0:Y:S04]  /*2ca0*/  LDS.64 R66, [R6+UR4+0x90] ;  /* 0x0000900406427984 */ /* 0x000e280008000a00 */
[----:B------:R-:W0:Y:S01]  /*2cb0*/  LDS.64 R64, [R6+UR4+0xa0] ;  /* 0x0000a00406407984 */ /* 0x000e220008000a00 */
[----:B-1----:R-:W1:Y:S03]  /*2cc0*/  MUFU.RCP R7, R7 ;  /* 0x0000000700077308 */ /* 0x002e660000001000 */
[----:B------:R-:W0:Y:S04]  /*2cd0*/  LDS.64 R62, [R6+UR4+0xb0] ;  /* 0x0000b004063e7984 */ /* 0x000e280008000a00 */
[----:B------:R-:W0:Y:S04]  /*2ce0*/  LDS.64 R60, [R6+UR4+0xc0] ;  /* 0x0000c004063c7984 */ /* 0x000e280008000a00 */
[----:B------:R-:W0:Y:S04]  /*2cf0*/  LDS.64 R58, [R6+UR4+0xd0] ;  /* 0x0000d004063a7984 */ /* 0x000e280008000a00 */
[----:B------:R-:W0:Y:S01]  /*2d00*/  LDS.64 R56, [R6+UR4+0xe0] ;  /* 0x0000e00406387984 */ /* 0x000e220008000a00 */
[----:B-1----:R-:W-:-:S03]  /*2d10*/  VIADD R8, R7, 0xffffffe ;  /* 0x0ffffffe07087836 */ /* 0x002fc60000000000 */
[----:B------:R-:W1:Y:S01]  /*2d20*/  LDS.64 R54, [R6+UR4+0xf0] ;  /* 0x0000f00406367984 */ /* 0x000e620008000a00 */
[----:B------:R-:W-:Y:S01]  /*2d30*/  IMAD.IADD R7, R19, 0x1, R12 ;  /* 0x0000000113077824 */ /* 0x000fe200078e020c */
[----:B------:R3:W2:Y:S02]  /*2d40*/  F2I.FTZ.U32.TRUNC.NTZ R9, R8 ;  /* 0x0000000800097305 */ /* 0x0006a4000021f000 */
[----:B------:R-:W0:Y:S01]  /*2d50*/  LDS.64 R52, [R6+UR4+0x100] ;  /* 0x0001000406347984 */ /* 0x000e220008000a00 */
[----:B------:R-:W-:-:S03]  /*2d60*/  IMAD R150, R150, UR12, R7 ;  /* 0x0000000c96967c24 */ /* 0x000fc6000f8e0207 */
[----:B------:R-:W0:Y:S01]  /*2d70*/  LDS.64 R50, [R6+UR4+0x110] ;  /* 0x0001100406327984 */ /* 0x000e220008000a00 */
[----:B---3--:R-:W-:-:S03]  /*2d80*/  HFMA2 R8, -RZ, RZ, 0, 0 ;  /* 0x00000000ff087431 */ /* 0x008fc600000001ff */
[----:B------:R-:W3:Y:S04]  /*2d90*/  LDS.64 R48, [R6+UR4+0x120] ;  /* 0x0001200406307984 */ /* 0x000ee80008000a00 */
        /* <DEDUP_REMOVED lines=16> */
[----:B----4-:R-:W-:-:S04]  /*2ea0*/  IADD3 R6, P1, P2, R86, UR6, R7 ;  /* 0x0000000656067c10 */ /* 0x010fc8000fa3e007 */
[----:B------:R-:W-:Y:S02]  /*2eb0*/  IADD3.X R9, PT, PT, R22, UR7, RZ, P1, P2 ;  /* 0x0000000716097c10 */ /* 0x000fe40008fe44ff */
[----:B-123--:R-:W-:-:S07]  /*2ec0*/  LEA R22, R12, UR5, 0x2 ;  /* 0x000000050c167c11 */ /* 0x00efce000f8e10ff */
.L_x_3426:
[----:B------:R-:W1:Y:S01]  /*2ed0*/  LDC R11, c[0x0][0x3f4] ;  /* 0x0000fd00ff0b7b82 */ /* 0x000e620000000800 */
[----:B0-----:R-:W-:Y:S02]  /*2ee0*/  IABS R13, R7 ;  /* 0x00000007000d7213 */ /* 0x001fe40000000000 */
[C---:B------:R-:W-:Y:S02]  /*2ef0*/  ISETP.GE.AND P1, PT, R7.reuse, R16, PT ;  /* 0x000000100700720c */ /* 0x040fe40003f26270 */
[----:B------:R-:W-:Y:S01]  /*2f00*/  ISETP.GE.AND P3, PT, R7, RZ, PT ;  /* 0x000000ff0700720c */ /* 0x000fe20003f66270 */
[----:B------:R-:W-:-:S05]  /*2f10*/  IMAD.HI.U32 R12, R8, R13, RZ ;  /* 0x0000000d080c7227 */ /* 0x000fca00078e00ff */
[----:B------:R-:W-:-:S05]  /*2f20*/  IADD3 R12, PT, PT, -R12, RZ, RZ ;  /* 0x000000ff0c0c7210 */ /* 0x000fca0007ffe1ff */
[----:B------:R-:W2:Y:S01]  /*2f30*/  @!P1 S2R R151, SR_TID.X ;  /* 0x0000000000979919 */ /* 0x000ea20000002100 */
[----:B------:R-:W3:Y:S01]  /*2f40*/  @!P1 S2R R153, SR_TID.X ;  /* 0x0000000000999919 */ /* 0x000ee20000002100 */
[----:B-1----:R-:W-:-:S05]  /*2f50*/  IABS R15, R11 ;  /* 0x0000000b000f7213 */ /* 0x002fca0000000000 */
[----:B------:R-:W-:Y:S02]  /*2f60*/  IMAD R14, R15, R12, R13 ;  /* 0x0000000c0f0e7224 */ /* 0x000fe400078e020d */
[----:B------:R-:W1:Y:S03]  /*2f70*/  @!P1 LDC.64 R12, c[0x0][0x3b8] ;  /* 0x0000ee00ff0c9b82 */ /* 0x000e660000000a00 */
[----:B------:R-:W-:-:S13]  /*2f80*/  ISETP.GT.U32.AND P2, PT, R5, R14, PT ;  /* 0x0000000e0500720c */ /* 0x000fda0003f44070 */
[----:B------:R-:W-:-:S05]  /*2f90*/  @!P2 IMAD.IADD R14, R14, 0x1, -R15 ;  /* 0x000000010e0ea824 */ /* 0x000fca00078e0a0f */
[----:B------:R-:W-:Y:S01]  /*2fa0*/  ISETP.GT.U32.AND P2, PT, R5, R14, PT ;  /* 0x0000000e0500720c */ /* 0x000fe20003f44070 */
[----:B---3--:R-:W-:-:S05]  /*2fb0*/  @!P1 IMAD.SHL.U32 R153, R153, 0x4, RZ ;  /* 0x0000000499999824 */ /* 0x008fca00078e00ff */
[----:B------:R-:W-:-:S05]  /*2fc0*/  @!P1 LOP3.LUT R153, R153, 0x4, RZ, 0xc0, !PT ;  /* 0x0000000499999812 */ /* 0x000fca00078ec0ff */
[----:B------:R-:W-:Y:S02]  /*2fd0*/  @!P1 IMAD R153, R4, R11, R153 ;  /* 0x0000000b04999224 */ /* 0x000fe400078e0299 */
[----:B------:R-:W-:Y:S01]  /*2fe0*/  @!P2 IADD3 R14, PT, PT, R14, -R15, RZ ;  /* 0x8000000f0e0ea210 */ /* 0x000fe20007ffe0ff */
[----:B--2---:R-:W-:Y:S01]  /*2ff0*/  @!P1 IMAD.SHL.U32 R15, R151, 0x4, RZ ;  /* 0x00000004970f9824 */ /* 0x004fe200078e00ff */
[----:B------:R-:W-:Y:S02]  /*3000*/  ISETP.NE.AND P2, PT, R11, RZ, PT ;  /* 0x000000ff0b00720c */ /* 0x000fe40003f45270 */
[----:B------:R-:W-:Y:S02]  /*3010*/  @!P3 IADD3 R14, PT, PT, -R14, RZ, RZ ;  /* 0x000000ff0e0eb210 */ /* 0x000fe40007ffe1ff */
[----:B------:R-:W-:-:S05]  /*3020*/  @!P1 LOP3.LUT R15, R15, 0x4, RZ, 0xc0, !PT ;  /* 0x000000040f0f9812 */ /* 0x000fca00078ec0ff */
[----:B------:R-:W-:-:S04]  /*3030*/  @!P1 IMAD R15, R4, R11, R15 ;  /* 0x0000000b040f9224 */ /* 0x000fc800078e020f */
[----:B------:R-:W-:-:S04]  /*3040*/  @!P2 LOP3.LUT R14, RZ, R11, RZ, 0x33, !PT ;  /* 0x0000000bff0ea212 */ /* 0x000fc800078e33ff */
[----:B------:R-:W-:-:S04]  /*3050*/  @!P1 LEA R151, P2, R14, R15, 0x3 ;  /* 0x0000000f0e979211 */ /* 0x000fc800078418ff */
[----:B------:R-:W-:Y:S02]  /*3060*/  @!P1 LEA.HI.X.SX32 R152, R15, RZ, 0x1, P2 ;  /* 0x000000ff0f989211 */ /* 0x000fe400010f0eff */
[C---:B-1----:R-:W-:Y:S01]  /*3070*/  @!P1 LEA R156, P2, R151.reuse, R12, 0x1 ;  /* 0x0000000c979c9211 */ /* 0x042fe200078408ff */
[----:B------:R-:W1:Y:S03]  /*3080*/  @!P1 S2R R15, SR_TID.X ;  /* 0x00000000000f9919 */ /* 0x000e660000002100 */
[----:B------:R-:W-:Y:S02]  /*3090*/  @!P1 LEA.HI.X R157, R151, R13, R152, 0x1, P2 ;  /* 0x0000000d979d9211 */ /* 0x000fe400010f0c98 */
[----:B------:R-:W2:Y:S01]  /*30a0*/  @!P1 LDC.64 R12, c[0x0][0x3b8] ;  /* 0x0000ee00ff0c9b82 */ /* 0x000ea20000000a00 */
[----:B------:R-:W-:Y:S02]  /*30b0*/  @!P1 IADD3 R152, PT, PT, R14, R11, RZ ;  /* 0x0000000b0e989210 */ /* 0x000fe40007ffe0ff */
[----:B-----5:R3:W5:Y:S03]  /*30c0*/  @!P1 LDG.E.64 R86, desc[UR36][R156.64] ;  /* 0x000000249c569981 */ /* 0x020766000c1e1b00 */
[----:B------:R-:W-:-:S05]  /*30d0*/  @!P1 IMAD R151, R11, 0x4, R152 ;  /* 0x000000040b979824 */ /* 0x000fca00078e0298 */
[----:B------:R-:W-:-:S04]  /*30e0*/  @!P1 SHF.L.U32 R151, R151, 0x3, RZ ;  /* 0x0000000397979819 */ /* 0x000fc800000006ff */
[----:B------:R-:W-:Y:S02]  /*30f0*/  @!P1 SHF.R.S32.HI R152, RZ, 0x1f, R151 ;  /* 0x0000001fff989819 */ /* 0x000fe40000011497 */
[----:B------:R-:W-:-:S04]  /*3100*/  @!P1 IADD3 R151, P2, PT, R153, R151, RZ ;  /* 0x0000009799979210 */ /* 0x000fc80007f5e0ff */
[----:B------:R-:W-:Y:S02]  /*3110*/  @!P1 LEA.HI.X.SX32 R152, R153, R152, 0x1, P2 ;  /* 0x0000009899989211 */ /* 0x000fe400010f0eff */
[----:B--2---:R-:W-:-:S04]  /*3120*/  @!P1 LEA R154, P2, R151, R12, 0x1 ;  /* 0x0000000c979a9211 */ /* 0x004fc800078408ff */
[----:B------:R-:W-:Y:S01]  /*3130*/  @!P1 LEA.HI.X R155, R151, R13, R152, 0x1, P2 ;  /* 0x0000000d979b9211 */ /* 0x000fe200010f0c98 */
[----:B------:R-:W-:Y:S01]  /*3140*/  @!P1 IMAD.IADD R152, R14, 0x1, R11 ;  /* 0x000000010e989824 */ /* 0x000fe200078e020b */
[----:B------:R-:W2:Y:S01]  /*3150*/  @!P1 LDC.64 R12, c[0x0][0x3b8] ;  /* 0x0000ee00ff0c9b82 */ /* 0x000ea20000000a00 */
[----:B-1----:R-:W-:Y:S02]  /*3160*/  @!P1 SHF.L.U32 R151, R15, 0x2, RZ ;  /* 0x000000020f979819 */ /* 0x002fe400000006ff */
[----:B------:R-:W-:Y:S01]  /*3170*/  @!P1 IMAD R152, R11, 0x4, R152 ;  /* 0x000000040b989824 */ /* 0x000fe200078e0298 */
[----:B------:R-:W-:Y:S01]  /*3180*/  @!P1 SHF.L.U32 R15, R15, 0x2, RZ ;  /* 0x000000020f0f9819 */ /* 0x000fe200000006ff */
[----:B------:R1:W5:Y:S01]  /*3190*/  @!P1 LDG.E.64 R88, desc[UR36][R154.64] ;  /* 0x000000249a589981 */ /* 0x000362000c1e1b00 */
[----:B------:R-:W-:Y:S02]  /*31a0*/  @!P1 LOP3.LUT R153, R151, 0x4, RZ, 0xc0, !PT ;  /* 0x0000000497999812 */ /* 0x000fe400078ec0ff */
[----:B------:R-:W-:-:S02]  /*31b0*/  @!P1 IADD3 R151, PT, PT, R152, R11, RZ ;  /* 0x0000000b98979210 */ /* 0x000fc40007ffe0ff */
[----:B------:R-:W-:Y:S01]  /*31c0*/  @!P1 LOP3.LUT R15, R15, 0x4, RZ, 0xc0, !PT ;  /* 0x000000040f0f9812 */ /* 0x000fe200078ec0ff */
[CC--:B------:R-:W-:Y:S02]  /*31d0*/  @!P1 IMAD R153, R4.reuse, R11.reuse, R153 ;  /* 0x0000000b04999224 */ /* 0x0c0fe400078e0299 */
[----:B------:R-:W-:Y:S02]  /*31e0*/  @!P1 IMAD.SHL.U32 R151, R151, 0x8, RZ ;  /* 0x0000000897979824 */ /* 0x000fe400078e00ff */
[----:B------:R-:W-:-:S03]  /*31f0*/  @!P1 IMAD R158, R4, R11, R15 ;  /* 0x0000000b049e9224 */ /* 0x000fc600078e020f */
[----:B------:R-:W-:Y:S02]  /*3200*/  @!P1 SHF.R.S32.HI R152, RZ, 0x1f, R151 ;  /* 0x0000001fff989819 */ /* 0x000fe40000011497 */
[----:B------:R-:W-:-:S04]  /*3210*/  @!P1 IADD3 R151, P2, PT, R153, R151, RZ ;  /* 0x0000009799979210 */ /* 0x000fc80007f5e0ff */
[----:B------:R-:W-:Y:S02]  /*3220*/  @!P1 LEA.HI.X.SX32 R152, R153, R152, 0x1, P2 ;  /* 0x0000009899989211 */ /* 0x000fe400010f0eff */
[C---:B--2---:R-:W-:Y:S02]  /*3230*/  @!P1 LEA R164, P2, R151.reuse, R12, 0x1 ;  /* 0x0000000c97a49211 */ /* 0x044fe400078408ff */
[----:B------:R-:W-:Y:S02]  /*3240*/  IADD3 R12, PT, PT, R14, R11, RZ ;  /* 0x0000000b0e0c7210 */ /* 0x000fe40007ffe0ff */
[----:B------:R-:W-:Y:S02]  /*3250*/  @!P1 LEA.HI.X R165, R151, R13, R152, 0x1, P2 ;  /* 0x0000000d97a59211 */ /* 0x000fe400010f0c98 */
[----:B------:R-:W2:Y:S01]  /*3260*/  @!P1 S2R R151, SR_TID.X ;  /* 0x0000000000979919 */ /* 0x000ea20000002100 */
[C---:B------:R-:W-:Y:S02]  /*3270*/  IMAD R152, R11.reuse, 0x4, R12 ;  /* 0x000000040b987824 */ /* 0x040fe400078e020c */
[----:B------:R-:W4:Y:S01]  /*3280*/  @!P1 LDC.64 R12, c[0x0][0x3b8] ;  /* 0x0000ee00ff0c9b82 */ /* 0x000f220000000a00 */
[----:B------:R0:W5:Y:S01]  /*3290*/  @!P1 LDG.E.64 R90, desc[UR36][R164.64] ;  /* 0x00000024a45a9981 */ /* 0x000162000c1e1b00 */
[----:B------:R-:W-:-:S05]  /*32a0*/  IMAD R152, R11, 0x2, R152 ;  /* 0x000000020b987824 */ /* 0x000fca00078e0298 */
[----:B------:R-:W-:-:S05]  /*32b0*/  LEA R152, R11, R152, 0x1 ;  /* 0x000000980b987211 */ /* 0x000fca00078e08ff */
[----:B------:R-:W-:-:S05]  /*32c0*/  @!P1 IMAD.SHL.U32 R15, R152, 0x8, RZ ;  /* 0x00000008980f9824 */ /* 0x000fca00078e00ff */
[----:B------:R-:W-:Y:S02]  /*32d0*/  @!P1 SHF.R.S32.HI R153, RZ, 0x1f, R15 ;  /* 0x0000001fff999819 */ /* 0x000fe4000001140f */
[----:B------:R-:W-:-:S04]  /*32e0*/  @!P1 IADD3 R15, P2, PT, R158, R15, RZ ;  /* 0x0000000f9e0f9210 */ /* 0x000fc80007f5e0ff */
[----:B------:R-:W-:Y:S02]  /*32f0*/  @!P1 LEA.HI.X.SX32 R158, R158, R153, 0x1, P2 ;  /* 0x000000999e9e9211 */ /* 0x000fe400010f0eff */
[----:B----4-:R-:W-:Y:S01]  /*3300*/  @!P1 LEA R162, P2, R15, R12, 0x1 ;  /* 0x0000000c0fa29211 */ /* 0x010fe200078408ff */
[----:B------:R-:W-:Y:S01]  /*3310*/  @!P1 IMAD.IADD R12, R152, 0x1, R11 ;  /* 0x00000001980c9824 */ /* 0x000fe200078e020b */
[----:B--2---:R-:W-:-:S04]  /*3320*/  @!P1 SHF.L.U32 R151, R151, 0x2, RZ ;  /* 0x0000000297979819 */ /* 0x004fc800000006ff */
[----:B------:R-:W-:Y:S02]  /*3330*/  @!P1 SHF.L.U32 R12, R12, 0x3, RZ ;  /* 0x000000030c0c9819 */ /* 0x000fe400000006ff */
[----:B------:R-:W-:Y:S02]  /*3340*/  @!P1 LOP3.LUT R151, R151, 0x4, RZ, 0xc0, !PT ;  /* 0x0000000497979812 */ /* 0x000fe400078ec0ff */
[----:B------:R-:W-:Y:S02]  /*3350*/  @!P1 LEA.HI.X R163, R15, R13, R158, 0x1, P2 ;  /* 0x0000000d0fa39211 */ /* 0x000fe400010f0c9e */
[----:B------:R-:W-:Y:S01]  /*3360*/  @!P1 SHF.R.S32.HI R13, RZ, 0x1f, R12 ;  /* 0x0000001fff0d9819 */ /* 0x000fe2000001140c */
[----:B------:R-:W-:Y:S01]  /*3370*/  @!P1 IMAD R151, R4, R11, R151 ;  /* 0x0000000b04979224 */ /* 0x000fe200078e0297 */
[----:B------:R-:W-:Y:S01]  /*3380*/  LEA R152, R11, R152, 0x1 ;  /* 0x000000980b987211 */ /* 0x000fe200078e08ff */
[----:B------:R2:W5:Y:S03]  /*3390*/  @!P1 LDG.E.64 R92, desc[UR36][R162.64] ;  /* 0x00000024a25c9981 */ /* 0x000566000c1e1b00 */
[----:B------:R-:W-:-:S04]  /*33a0*/  @!P1 IADD3 R15, P2, PT, R151, R12, RZ ;  /* 0x0000000c970f9210 */ /* 0x000fc80007f5e0ff */
[----:B------:R-:W-:Y:S02]  /*33b0*/  @!P1 LEA.HI.X.SX32 R158, R151, R13, 0x1, P2 ;  /* 0x0000000d979e9211 */ /* 0x000fe400010f0eff */
[----:B------:R-:W4:Y:S02]  /*33c0*/  @!P1 LDC.64 R12, c[0x0][0x3b8] ;  /* 0x0000ee00ff0c9b82 */ /* 0x000f240000000a00 */
[C---:B----4-:R-:W-:Y:S02]  /*33d0*/  @!P1 LEA R160, P2, R15.reuse, R12, 0x1 ;  /* 0x0000000c0fa09211 */ /* 0x050fe400078408ff */
[----:B------:R-:W4:Y:S02]  /*33e0*/  @!P1 S2R R12, SR_TID.X ;  /* 0x00000000000c9919 */ /* 0x000f240000002100 */
[----:B------:R-:W-:-:S05]  /*33f0*/  @!P1 LEA.HI.X R161, R15, R13, R158, 0x1, P2 ;  /* 0x0000000d0fa19211 */ /* 0x000fca00010f0c9e */
[----:B------:R2:W5:Y:S01]  /*3400*/  @!P1 LDG.E.64 R94, desc[UR36][R160.64] ;  /* 0x00000024a05e9981 */ /* 0x000562000c1e1b00 */
[----:B----4-:R-:W-:-:S05]  /*3410*/  @!P1 IMAD.SHL.U32 R12, R12, 0x4, RZ ;  /* 0x000000040c0c9824 */ /* 0x010fca00078e00ff */
[----:B------:R-:W-:-:S05]  /*3420*/  @!P1 LOP3.LUT R12, R12, 0x4, RZ, 0xc0, !PT ;  /* 0x000000040c0c9812 */ /* 0x000fca00078ec0ff */
[----:B------:R-:W-:Y:S02]  /*3430*/  @!P1 IMAD R151, R4, R11, R12 ;  /* 0x0000000b04979224 */ /* 0x000fe400078e020c */
[----:B------:R-:W-:-:S05]  /*3440*/  @!P1 IMAD.SHL.U32 R12, R152, 0x8, RZ ;  /* 0x00000008980c9824 */ /* 0x000fca00078e00ff */
[----:B------:R-:W-:Y:S02]  /*3450*/  @!P1 SHF.R.S32.HI R13, RZ, 0x1f, R12 ;  /* 0x0000001fff0d9819 */ /* 0x000fe4000001140c */
[----:B------:R-:W-:-:S04]  /*3460*/  @!P1 IADD3 R15, P2, PT, R151, R12, RZ ;  /* 0x0000000c970f9210 */ /* 0x000fc80007f5e0ff */
[----:B------:R-:W-:Y:S02]  /*3470*/  @!P1 LEA.HI.X.SX32 R151, R151, R13, 0x1, P2 ;  /* 0x0000000d97979211 */ /* 0x000fe400010f0eff */
[----:B------:R-:W4:Y:S02]  /*3480*/  @!P1 LDC.64 R12, c[0x0][0x3b8] ;  /* 0x0000ee00ff0c9b82 */ /* 0x000f240000000a00 */
[C---:B----4-:R-:W-:Y:S02]  /*3490*/  @!P1 LEA R158, P2, R15.reuse, R12, 0x1 ;  /* 0x0000000c0f9e9211 */ /* 0x050fe400078408ff */
[----:B------:R-:W4:Y:S02]  /*34a0*/  @!P1 S2R R12, SR_TID.X ;  /* 0x00000000000c9919 */ /* 0x000f240000002100 */
[----:B------:R-:W-:-:S05]  /*34b0*/  @!P1 LEA.HI.X R159, R15, R13, R151, 0x1, P2 ;  /* 0x0000000d0f9f9211 */ /* 0x000fca00010f0c97 */
[----:B------:R2:W5:Y:S01]  /*34c0*/  @!P1 LDG.E.64 R96, desc[UR36][R158.64] ;  /* 0x000000249e609981 */ /* 0x000562000c1e1b00 */
[----:B----4-:R-:W-:-:S04]  /*34d0*/  @!P1 SHF.L.U32 R12, R12, 0x2, RZ ;  /* 0x000000020c0c9819 */ /* 0x010fc800000006ff */
[----:B------:R-:W-:Y:S01]  /*34e0*/  @!P1 LOP3.LUT R13, R12, 0x4, RZ, 0xc0, !PT ;  /* 0x000000040c0d9812 */ /* 0x000fe200078ec0ff */
[----:B------:R-:W-:-:S04]  /*34f0*/  @!P1 IMAD.IADD R12, R152, 0x1, R11 ;  /* 0x00000001980c9824 */ /* 0x000fc800078e020b */
[----:B------:R-:W-:Y:S01]  /*3500*/  @!P1 IMAD R151, R4, R11, R13 ;  /* 0x0000000b04979224 */ /* 0x000fe200078e020d */
[----:B------:R-:W-:-:S04]  /*3510*/  @!P1 SHF.L.U32 R12, R12, 0x3, RZ ;  /* 0x000000030c0c9819 */ /* 0x000fc800000006ff */
[----:B------:R-:W-:Y:S02]  /*3520*/  @!P1 SHF.R.S32.HI R13, RZ, 0x1f, R12 ;  /* 0x0000001fff0d9819 */ /* 0x000fe4000001140c */
[----:B------:R-:W-:-:S04]  /*3530*/  @!P1 IADD3 R15, P2, PT, R151, R12, RZ ;  /* 0x0000000c970f9210 */ /* 0x000fc80007f5e0ff */
[----:B------:R-:W-:Y:S02]  /*3540*/  @!P1 LEA.HI.X.SX32 R151, R151, R13, 0x1, P2 ;  /* 0x0000000d97979211 */ /* 0x000fe400010f0eff */
[----:B------:R-:W3:Y:S02]  /*3550*/  @!P1 LDC.64 R12, c[0x0][0x3b8] ;  /* 0x0000ee00ff0c9b82 */ /* 0x000ee40000000a00 */
[C---:B---3--:R-:W-:Y:S02]  /*3560*/  @!P1 LEA R156, P2, R15.reuse, R12, 0x1 ;  /* 0x0000000c0f9c9211 */ /* 0x048fe400078408ff */
[----:B------:R-:W3:Y:S02]  /*3570*/  @!P1 S2R R12, SR_TID.X ;  /* 0x00000000000c9919 */ /* 0x000ee40000002100 */
[----:B------:R-:W-:-:S05]  /*3580*/  @!P1 LEA.HI.X R157, R15, R13, R151, 0x1, P2 ;  /* 0x0000000d0f9d9211 */ /* 0x000fca00010f0c97 */
[----:B------:R4:W5:Y:S01]  /*3590*/  @!P1 LDG.E.64 R98, desc[UR36][R156.64] ;  /* 0x000000249c629981 */ /* 0x000962000c1e1b00 */
[----:B---3--:R-:W-:-:S05]  /*35a0*/  @!P1 IMAD.SHL.U32 R12, R12, 0x4, RZ ;  /* 0x000000040c0c9824 */ /* 0x008fca00078e00ff */
[----:B------:R-:W-:Y:S02]  /*35b0*/  @!P1 LOP3.LUT R13, R12, 0x4, RZ, 0xc0, !PT ;  /* 0x000000040c0d9812 */ /* 0x000fe400078ec0ff */
[----:B------:R-:W-:-:S03]  /*35c0*/  @!P1 LEA R12, R11, R152, 0x1 ;  /* 0x000000980b0c9211 */ /* 0x000fc600078e08ff */
[----:B------:R-:W-:Y:S02]  /*35d0*/  @!P1 IMAD R151, R4, R11, R13 ;  /* 0x0000000b04979224 */ /* 0x000fe400078e020d */
[----:B------:R-:W-:-:S05]  /*35e0*/  @!P1 IMAD.SHL.U32 R12, R12, 0x8, RZ ;  /* 0x000000080c0c9824 */ /* 0x000fca00078e00ff */
[----:B------:R-:W-:Y:S02]  /*35f0*/  @!P1 SHF.R.S32.HI R13, RZ, 0x1f, R12 ;  /* 0x0000001fff0d9819 */ /* 0x000fe4000001140c */
[----:B------:R-:W-:-:S04]  /*3600*/  @!P1 IADD3 R15, P2, PT, R151, R12, RZ ;  /* 0x0000000c970f9210 */ /* 0x000fc80007f5e0ff */
[----:B------:R-:W-:Y:S02]  /*3610*/  @!P1 LEA.HI.X.SX32 R151, R151, R13, 0x1, P2 ;  /* 0x0000000d97979211 */ /* 0x000fe400010f0eff */
[----:B------:R-:W1:Y:S02]  /*3620*/  @!P1 LDC.64 R12, c[0x0][0x3b8] ;  /* 0x0000ee00ff0c9b82 */ /* 0x000e640000000a00 */
[C---:B-1----:R-:W-:Y:S02]  /*3630*/  @!P1 LEA R154, P2, R15.reuse, R12, 0x1 ;  /* 0x0000000c0f9a9211 */ /* 0x042fe400078408ff */
[----:B------:R-:W1:Y:S02]  /*3640*/  @!P1 S2R R12, SR_TID.X ;  /* 0x00000000000c9919 */ /* 0x000e640000002100 */
[----:B------:R-:W-:-:S05]  /*3650*/  @!P1 LEA.HI.X R155, R15, R13, R151, 0x1, P2 ;  /* 0x0000000d0f9b9211 */ /* 0x000fca00010f0c97 */
[----:B------:R3:W5:Y:S01]  /*3660*/  @!P1 LDG.E.64 R100, desc[UR36][R154.64] ;  /* 0x000000249a649981 */ /* 0x000762000c1e1b00 */
[----:B-1----:R-:W-:Y:S01]  /*3670*/  @!P1 SHF.L.U32 R13, R12, 0x2, RZ ;  /* 0x000000020c0d9819 */ /* 0x002fe200000006ff */
[----:B------:R-:W-:-:S03]  /*3680*/  @!P1 IMAD R12, R11, 0x2, R152 ;  /* 0x000000020b0c9824 */ /* 0x000fc600078e0298 */
[----:B------:R-:W-:Y:S02]  /*3690*/  @!P1 LOP3.LUT R13, R13, 0x4, RZ, 0xc0, !PT ;  /* 0x000000040d0d9812 */ /* 0x000fe400078ec0ff */
[----:B------:R-:W-:-:S03]  /*36a0*/  @!P1 IADD3 R12, PT, PT, R12, R11, RZ ;  /* 0x0000000b0c0c9210 */ /* 0x000fc60007ffe0ff */
[----:B------:R-:W-:Y:S02]  /*36b0*/  @!P1 IMAD R151, R4, R11, R13 ;  /* 0x0000000b04979224 */ /* 0x000fe400078e020d */
[----:B------:R-:W-:-:S05]  /*36c0*/  @!P1 IMAD.SHL.U32 R12, R12, 0x8, RZ ;  /* 0x000000080c0c9824 */ /* 0x000fca00078e00ff */
[----:B------:R-:W-:Y:S02]  /*36d0*/  @!P1 SHF.R.S32.HI R13, RZ, 0x1f, R12 ;  /* 0x0000001fff0d9819 */ /* 0x000fe4000001140c */
[----:B------:R-:W-:-:S04]  /*36e0*/  @!P1 IADD3 R15, P2, PT, R151, R12, RZ ;  /* 0x0000000c970f9210 */ /* 0x000fc80007f5e0ff */
[----:B------:R-:W-:Y:S02]  /*36f0*/  @!P1 LEA.HI.X.SX32 R151, R151, R13, 0x1, P2 ;  /* 0x0000000d97979211 */ /* 0x000fe400010f0eff */
[----:B------:R-:W0:Y:S02]  /*3700*/  @!P1 LDC.64 R12, c[0x0][0x3b8] ;  /* 0x0000ee00ff0c9b82 */ /* 0x000e240000000a00 */
[----:B0-----:R-:W-:-:S04]  /*3710*/  @!P1 LEA R164, P2, R15, R12, 0x1 ;  /* 0x0000000c0fa49211 */ /* 0x001fc800078408ff */
[----:B------:R-:W-:Y:S02]  /*3720*/  @!P1 LEA.HI.X R165, R15, R13, R151, 0x1, P2 ;  /* 0x0000000d0fa59211 */ /* 0x000fe400010f0c97 */
[----:B------:R-:W0:Y:S01]  /*3730*/  S2R R15, SR_TID.X ;  /* 0x00000000000f7919 */ /* 0x000e220000002100 */
[C---:B------:R-:W-:Y:S02]  /*3740*/  LEA R152, R11.reuse, R152, 0x1 ;  /* 0x000000980b987211 */ /* 0x040fe400078e08ff */
[----:B------:R1:W5:Y:S02]  /*3750*/  @!P1 LDG.E.64 R102, desc[UR36][R164.64] ;  /* 0x00000024a4669981 */ /* 0x000364000c1e1b00 */
[----:B------:R-:W-:-:S05]  /*3760*/  LEA R152, R11, R152, 0x1 ;  /* 0x000000980b987211 */ /* 0x000fca00078e08ff */
[----:B------:R-:W-:-:S05]  /*3770*/  IMAD R151, R11, 0x2, R152 ;  /* 0x000000020b977824 */ /* 0x000fca00078e0298 */
[----:B------:R-:W-:Y:S01]  /*3780*/  @!P1 SHF.L.U32 R153, R151, 0x3, RZ ;  /* 0x0000000397999819 */ /* 0x000fe200000006ff */
[----:B0-----:R-:W-:-:S05]  /*3790*/  @!P1 IMAD.SHL.U32 R12, R15, 0x4, RZ ;  /* 0x000000040f0c9824 */ /* 0x001fca00078e00ff */
[----:B------:R-:W-:-:S05]  /*37a0*/  @!P1 LOP3.LUT R12, R12, 0x4, RZ, 0xc0, !PT ;  /* 0x000000040c0c9812 */ /* 0x000fca00078ec0ff */
[----:B--2---:R-:W-:Y:S01]  /*37b0*/  @!P1 IMAD R163, R4, R11, R12 ;  /* 0x0000000b04a39224 */ /* 0x004fe200078e020c */
[----:B------:R-:W-:-:S04]  /*37c0*/  @!P1 SHF.R.S32.HI R12, RZ, 0x1f, R153 ;  /* 0x0000001fff0c9819 */ /* 0x000fc80000011499 */
[----:B------:R-:W-:-:S04]  /*37d0*/  @!P1 IADD3 R153, P2, PT, R163, R153, RZ ;  /* 0x00000099a3999210 */ /* 0x000fc80007f5e0ff */
[----:B------:R-:W-:Y:S02]  /*37e0*/  @!P1 LEA.HI.X.SX32 R163, R163, R12, 0x1, P2 ;  /* 0x0000000ca3a39211 */ /* 0x000fe400010f0eff */
[----:B------:R-:W0:Y:S01]  /*37f0*/  @!P1 LDC.64 R12, c[0x0][0x3b8] ;  /* 0x0000ee00ff0c9b82 */ /* 0x000e220000000a00 */
[----:B------:R-:W-:Y:S02]  /*3800*/  IADD3 R151, PT, PT, R151, R11, RZ ;  /* 0x0000000b97977210 */ /* 0x000fe40007ffe0ff */
[----:B0-----:R-:W-:Y:S01]  /*3810*/  @!P1 LEA R162, P2, R153, R12, 0x1 ;  /* 0x0000000c99a29211 */ /* 0x001fe200078408ff */
[----:B------:R-:W-:-:S05]  /*3820*/  @!P1 IMAD.SHL.U32 R12, R15, 0x4, RZ ;  /* 0x000000040f0c9824 */ /* 0x000fca00078e00ff */
[----:B------:R-:W-:Y:S02]  /*3830*/  @!P1 LOP3.LUT R12, R12, 0x4, RZ, 0xc0, !PT ;  /* 0x000000040c0c9812 */ /* 0x000fe400078ec0ff */
[----:B------:R-:W-:Y:S01]  /*3840*/  @!P1 LEA.HI.X R163, R153, R13, R163, 0x1, P2 ;  /* 0x0000000d99a39211 */ /* 0x000fe200010f0ca3 */
[----:B------:R-:W-:Y:S02]  /*3850*/  @!P1 IMAD.SHL.U32 R153, R151, 0x8, RZ ;  /* 0x0000000897999824 */ /* 0x000fe400078e00ff */
[----:B------:R-:W-:Y:S02]  /*3860*/  @!P1 IMAD R161, R4, R11, R12 ;  /* 0x0000000b04a19224 */ /* 0x000fe400078e020c */
[----:B------:R0:W5:Y:S01]  /*3870*/  @!P1 LDG.E.64 R104, desc[UR36][R162.64] ;  /* 0x00000024a2689981 */ /* 0x000162000c1e1b00 */
[----:B------:R-:W-:Y:S02]  /*3880*/  @!P1 SHF.R.S32.HI R12, RZ, 0x1f, R153 ;  /* 0x0000001fff0c9819 */ /* 0x000fe40000011499 */
[----:B------:R-:W-:-:S04]  /*3890*/  @!P1 IADD3 R153, P2, PT, R161, R153, RZ ;  /* 0x00000099a1999210 */ /* 0x000fc80007f5e0ff */
[----:B------:R-:W-:Y:S02]  /*38a0*/  @!P1 LEA.HI.X.SX32 R161, R161, R12, 0x1, P2 ;  /* 0x0000000ca1a19211 */ /* 0x000fe400010f0eff */
[----:B------:R-:W2:Y:S01]  /*38b0*/  @!P1 LDC.64 R12, c[0x0][0x3b8] ;  /* 0x0000ee00ff0c9b82 */ /* 0x000ea20000000a00 */
[----:B------:R-:W-:Y:S01]  /*38c0*/  IMAD.IADD R151, R151, 0x1, R11 ;  /* 0x0000000197977824 */ /* 0x000fe200078e020b */
[----:B--2---:R-:W-:Y:S02]  /*38d0*/  @!P1 LEA R160, P2, R153, R12, 0x1 ;  /* 0x0000000c99a09211 */ /* 0x004fe400078408ff */
[----:B------:R-:W-:-:S04]  /*38e0*/  @!P1 SHF.L.U32 R12, R15, 0x2, RZ ;  /* 0x000000020f0c9819 */ /* 0x000fc800000006ff */
[----:B------:R-:W-:Y:S02]  /*38f0*/  @!P1 LOP3.LUT R12, R12, 0x4, RZ, 0xc0, !PT ;  /* 0x000000040c0c9812 */ /* 0x000fe400078ec0ff */
[----:B------:R-:W-:Y:S02]  /*3900*/  @!P1 LEA.HI.X R161, R153, R13, R161, 0x1, P2 ;  /* 0x0000000d99a19211 */ /* 0x000fe400010f0ca1 */
[----:B------:R-:W-:Y:S01]  /*3910*/  @!P1 SHF.L.U32 R153, R151, 0x3, RZ ;  /* 0x0000000397999819 */ /* 0x000fe200000006ff */
[----:B------:R-:W-:Y:S02]  /*3920*/  @!P1 IMAD R159, R4, R11, R12 ;  /* 0x0000000b049f9224 */ /* 0x000fe400078e020c */
[----:B------:R2:W5:Y:S01]  /*3930*/  @!P1 LDG.E.64 R106, desc[UR36][R160.64] ;  /* 0x00000024a06a9981 */ /* 0x000562000c1e1b00 */
[----:B------:R-:W-:Y:S02]  /*3940*/  @!P1 SHF.R.S32.HI R12, RZ, 0x1f, R153 ;  /* 0x0000001fff0c9819 */ /* 0x000fe40000011499 */
[----:B------:R-:W-:-:S04]  /*3950*/  @!P1 IADD3 R153, P2, PT, R159, R153, RZ ;  /* 0x000000999f999210 */ /* 0x000fc80007f5e0ff */
[----:B------:R-:W-:Y:S02]  /*3960*/  @!P1 LEA.HI.X.SX32 R159, R159, R12, 0x1, P2 ;  /* 0x0000000c9f9f9211 */ /* 0x000fe400010f0eff */
[----:B------:R-:W4:Y:S01]  /*3970*/  @!P1 LDC.64 R12, c[0x0][0x3b8] ;  /* 0x0000ee00ff0c9b82 */ /* 0x000f220000000a00 */
[----:B------:R-:W-:Y:S02]  /*3980*/  IADD3 R151, PT, PT, R151, R11, RZ ;  /* 0x0000000b97977210 */ /* 0x000fe40007ffe0ff */
[----:B----4-:R-:W-:Y:S01]  /*3990*/  @!P1 LEA R158, P2, R153, R12, 0x1 ;  /* 0x0000000c999e9211 */ /* 0x010fe200078408ff */
        /* <DEDUP_REMOVED lines=9> */
[----:B------:R-:W3:Y:S01]  /*3a30*/  @!P1 LDC.64 R12, c[0x0][0x3b8] ;  /* 0x0000ee00ff0c9b82 */ /* 0x000ee20000000a00 */
[----:B------:R-:W-:Y:S01]  /*3a40*/  IMAD.IADD R151, R151, 0x1, R11 ;  /* 0x0000000197977824 */ /* 0x000fe200078e020b */
[----:B---3--:R-:W-:Y:S02]  /*3a50*/  @!P1 LEA R156, P2, R153, R12, 0x1 ;  /* 0x0000000c999c9211 */ /* 0x008fe400078408ff */
        /* <DEDUP_REMOVED lines=9> */
[----:B------:R-:W1:Y:S01]  /*3af0*/  @!P1 LDC.64 R12, c[0x0][0x3b8] ;  /* 0x0000ee00ff0c9b82 */ /* 0x000e620000000a00 */
[----:B------:R-:W-:Y:S02]  /*3b00*/  IADD3 R151, PT, PT, R151, R11, RZ ;  /* 0x0000000b97977210 */ /* 0x000fe40007ffe0ff */
[----:B-1----:R-:W-:Y:S01]  /*3b10*/  @!P1 LEA R154, P2, R153, R12, 0x1 ;  /* 0x0000000c999a9211 */ /* 0x002fe200078408ff */
        /* <DEDUP_REMOVED lines=9> */
[----:B------:R-:W0:Y:S01]  /*3bb0*/  @!P1 LDC.64 R12, c[0x0][0x3b8] ;  /* 0x0000ee00ff0c9b82 */ /* 0x000e220000000a00 */
[----:B------:R-:W-:Y:S01]  /*3bc0*/  IMAD.IADD R151, R151, 0x1, R11 ;  /* 0x0000000197977824 */ /* 0x000fe200078e020b */
[----:B0-----:R-:W-:Y:S02]  /*3bd0*/  @!P1 LEA R164, P2, R153, R12, 0x1 ;  /* 0x0000000c99a49211 */ /* 0x001fe400078408ff */
        /* <DEDUP_REMOVED lines=9> */
[----:B------:R-:W2:Y:S01]  /*3c70*/  @!P1 LDC.64 R12, c[0x0][0x3b8] ;  /* 0x0000ee00ff0c9b82 */ /* 0x000ea20000000a00 */
[----:B------:R-:W-:Y:S02]  /*3c80*/  IADD3 R151, PT, PT, R151, R11, RZ ;  /* 0x0000000b97977210 */ /* 0x000fe40007ffe0ff */
[----:B--2---:R-:W-:Y:S01]  /*3c90*/  @!P1 LEA R162, P2, R153, R12, 0x1 ;  /* 0x0000000c99a29211 */ /* 0x004fe200078408ff */
        /* <DEDUP_REMOVED lines=9> */
[----:B------:R-:W4:Y:S01]  /*3d30*/  @!P1 LDC.64 R12, c[0x0][0x3b8] ;  /* 0x0000ee00ff0c9b82 */ /* 0x000f220000000a00 */
[----:B------:R-:W-:Y:S01]  /*3d40*/  IMAD.IADD R151, R151, 0x1, R11 ;  /* 0x0000000197977824 */ /* 0x000fe200078e020b */
[----:B----4-:R-:W-:Y:S02]  /*3d50*/  @!P1 LEA R160, P2, R153, R12, 0x1 ;  /* 0x0000000c99a09211 */ /* 0x010fe400078408ff */
        /* <DEDUP_REMOVED lines=9> */
[----:B------:R-:W3:Y:S01]  /*3df0*/  @!P1 LDC.64 R12, c[0x0][0x3b8] ;  /* 0x0000ee00ff0c9b82 */ /* 0x000ee20000000a00 */
[----:B------:R-:W-:Y:S02]  /*3e00*/  IADD3 R151, PT, PT, R151, R11, RZ ;  /* 0x0000000b97977210 */ /* 0x000fe40007ffe0ff */
[----:B---3--:R-:W-:Y:S01]  /*3e10*/  @!P1 LEA R158, P2, R153, R12, 0x1 ;  /* 0x0000000c999e9211 */ /* 0x008fe200078408ff */
        /* <DEDUP_REMOVED lines=9> */
[----:B------:R-:W1:Y:S01]  /*3eb0*/  @!P1 LDC.64 R12, c[0x0][0x3b8] ;  /* 0x0000ee00ff0c9b82 */ /* 0x000e620000000a00 */
[----:B------:R-:W-:Y:S01]  /*3ec0*/  IMAD.IADD R151, R151, 0x1, R11 ;  /* 0x0000000197977824 */ /* 0x000fe200078e020b */
[----:B-1----:R-:W-:Y:S02]  /*3ed0*/  @!P1 LEA R156, P2, R153, R12, 0x1 ;  /* 0x0000000c999c9211 */ /* 0x002fe400078408ff */
[----:B------:R-:W-:-:S04]  /*3ee0*/  @!P1 SHF.L.U32 R12, R15, 0x2, RZ ;  /* 0x000000020f0c9819 */ /* 0x000fc800000006ff */
[----:B------:R-:W-:Y:S02]  /*3ef0*/  @!P1 LOP3.LUT R12, R12, 0x4, RZ, 0xc0, !PT ;  /* 0x000000040c0c9812 */ /* 0x000fe400078ec0ff */
[----:B------:R-:W-:Y:S02]  /*3f00*/  @!P1 LEA.HI.X R157, R153, R13, R157, 0x1, P2 ;  /* 0x0000000d999d9211 */ /* 0x000fe400010f0c9d */
[----:B------:R-:W-:Y:S01]  /*3f10*/  @!P1 SHF.L.U32 R153, R151, 0x3, RZ ;  /* 0x0000000397999819 */ /* 0x000fe200000006ff */
[----:B------:R-:W-:Y:S02]  /*3f20*/  @!P1 IMAD R155, R4, R11, R12 ;  /* 0x0000000b049b9224 */ /* 0x000fe400078e020c */
[----:B------:R-:W5:Y:S01]  /*3f30*/  @!P1 LDG.E.64 R122, desc[UR36][R156.64] ;  /* 0x000000249c7a9981 */ /* 0x000f62000c1e1b00 */
        /* <DEDUP_REMOVED lines=10> */
[----:B0-----:R-:W-:Y:S02]  /*3fe0*/  @!P1 IMAD R165, R4, R11, R12 ;  /* 0x0000000b04a59224 */ /* 0x001fe400078e020c */
[----:B------:R-:W5:Y:S01]  /*3ff0*/  @!P1 LDG.E.64 R124, desc[UR36][R154.64] ;  /* 0x000000249a7c9981 */ /* 0x000f62000c1e1b00 */
        /* <DEDUP_REMOVED lines=9> */
[C---:B------:R-:W-:Y:S01]  /*4090*/  @!P1 SHF.L.U32 R153, R151.reuse, 0x3, RZ ;  /* 0x0000000397999819 */ /* 0x040fe200000006ff */
[-C--:B--2---:R-:W-:Y:S01]  /*40a0*/  @!P1 IMAD R163, R4, R11.reuse, R12 ;  /* 0x0000000b04a39224 */ /* 0x084fe200078e020c */
[----:B----4-:R-:W-:Y:S01]  /*40b0*/  IADD3 R160, PT, PT, R151, R11, RZ ;  /* 0x0000000b97a07210 */ /* 0x010fe20007ffe0ff */
[----:B------:R-:W5:Y:S01]  /*40c0*/  @!P1 LDG.E.64 R126, desc[UR36][R164.64] ;  /* 0x00000024a47e9981 */ /* 0x000f62000c1e1b00 */
[----:B------:R-:W-:Y:S02]  /*40d0*/  @!P1 SHF.R.S32.HI R12, RZ, 0x1f, R153 ;  /* 0x0000001fff0c9819 */ /* 0x000fe40000011499 */
[----:B------:R-:W-:-:S04]  /*40e0*/  @!P1 IADD3 R153, P2, PT, R163, R153, RZ ;  /* 0x00000099a3999210 */ /* 0x000fc80007f5e0ff */
[----:B------:R-:W-:Y:S02]  /*40f0*/  @!P1 LEA.HI.X.SX32 R163, R163, R12, 0x1, P2 ;  /* 0x0000000ca3a39211 */ /* 0x000fe400010f0eff */
[----:B------:R-:W0:Y:S02]  /*4100*/  @!P1 LDC.64 R12, c[0x0][0x3b8] ;  /* 0x0000ee00ff0c9b82 */ /* 0x000e240000000a00 */
[----:B0-----:R-:W-:Y:S01]  /*4110*/  @!P1 LEA R162, P2, R153, R12, 0x1 ;  /* 0x0000000c99a29211 */ /* 0x001fe200078408ff */
[----:B------:R-:W-:-:S03]  /*4120*/  @!P1 IMAD.SHL.U32 R12, R15, 0x4, RZ ;  /* 0x000000040f0c9824 */ /* 0x000fc600078e00ff */
[----:B------:R-:W-:Y:S02]  /*4130*/  @!P1 LEA.HI.X R163, R153, R13, R163, 0x1, P2 ;  /* 0x0000000d99a39211 */ /* 0x000fe400010f0ca3 */
[----:B------:R-:W-:Y:S01]  /*4140*/  @!P1 LOP3.LUT R13, R12, 0x4, RZ, 0xc0, !PT ;  /* 0x000000040c0d9812 */ /* 0x000fe200078ec0ff */
[----:B------:R-:W-:Y:S02]  /*4150*/  @!P1 IMAD.IADD R12, R160, 0x1, R11 ;  /* 0x00000001a00c9824 */ /* 0x000fe400078e020b */
[----:B------:R-:W5:Y:S02]  /*4160*/  @!P1 LDG.E.64 R128, desc[UR36][R162.64] ;  /* 0x00000024a2809981 */ /* 0x000f64000c1e1b00 */
[----:B------:R-:W-:Y:S01]  /*4170*/  @!P1 IMAD R153, R4, R11, R13 ;  /* 0x0000000b04999224 */ /* 0x000fe200078e020d */
[----:B------:R-:W-:-:S04]  /*4180*/  @!P1 SHF.L.U32 R12, R12, 0x3, RZ ;  /* 0x000000030c0c9819 */ /* 0x000fc800000006ff */
[----:B------:R-:W-:Y:S02]  /*4190*/  @!P1 SHF.R.S32.HI R13, RZ, 0x1f, R12 ;  /* 0x0000001fff0d9819 */ /* 0x000fe4000001140c */
[----:B------:R-:W-:-:S04]  /*41a0*/  @!P1 IADD3 R151, P2, PT, R153, R12, RZ ;  /* 0x0000000c99979210 */ /* 0x000fc80007f5e0ff */
[----:B------:R-:W-:Y:S02]  /*41b0*/  @!P1 LEA.HI.X.SX32 R153, R153, R13, 0x1, P2 ;  /* 0x0000000d99999211 */ /* 0x000fe400010f0eff */
[----:B------:R-:W3:Y:S01]  /*41c0*/  @!P1 LDC.64 R12, c[0x0][0x3b8] ;  /* 0x0000ee00ff0c9b82 */ /* 0x000ee20000000a00 */
[----:B------:R-:W-:Y:S02]  /*41d0*/  @!P1 SHF.L.U32 R160, R160, 0x3, RZ ;  /* 0x00000003a0a09819 */ /* 0x000fe400000006ff */
[----:B---3--:R-:W-:Y:S01]  /*41e0*/  @!P1 LEA R158, P2, R151, R12, 0x1 ;  /* 0x0000000c979e9211 */ /* 0x008fe200078408ff */
[----:B------:R-:W-:-:S05]  /*41f0*/  @!P1 IMAD.SHL.U32 R12, R15, 0x4, RZ ;  /* 0x000000040f0c9824 */ /* 0x000fca00078e00ff */
[----:B------:R-:W-:Y:S02]  /*4200*/  @!P1 LOP3.LUT R12, R12, 0x4, RZ, 0xc0, !PT ;  /* 0x000000040c0c9812 */ /* 0x000fe400078ec0ff */
[----:B------:R-:W-:-:S03]  /*4210*/  @!P1 LEA.HI.X R159, R151, R13, R153, 0x1, P2 ;  /* 0x0000000d979f9211 */ /* 0x000fc600010f0c99 */
[----:B------:R-:W-:Y:S01]  /*4220*/  @!P1 IMAD R151, R4, R11, R12 ;  /* 0x0000000b04979224 */ /* 0x000fe200078e020c */
[----:B------:R-:W-:Y:S01]  /*4230*/  @!P1 SHF.R.S32.HI R12, RZ, 0x1f, R160 ;  /* 0x0000001fff0c9819 */ /* 0x000fe200000114a0 */
[----:B------:R-:W5:Y:S03]  /*4240*/  @!P1 LDG.E.64 R130, desc[UR36][R158.64] ;  /* 0x000000249e829981 */ /* 0x000f66000c1e1b00 */
[----:B------:R-:W-:-:S04]  /*4250*/  @!P1 IADD3 R160, P2, PT, R151, R160, RZ ;  /* 0x000000a097a09210 */ /* 0x000fc80007f5e0ff */
[----:B------:R-:W-:Y:S02]  /*4260*/  @!P1 LEA.HI.X.SX32 R151, R151, R12, 0x1, P2 ;  /* 0x0000000c97979211 */ /* 0x000fe400010f0eff */
[----:B------:R-:W0:Y:S02]  /*4270*/  @!P1 LDC.64 R12, c[0x0][0x3b8] ;  /* 0x0000ee00ff0c9b82 */ /* 0x000e240000000a00 */
[----:B0-----:R-:W-:-:S04]  /*4280*/  @!P1 LEA R12, P2, R160, R12, 0x1 ;  /* 0x0000000ca00c9211 */ /* 0x001fc800078408ff */
[----:B------:R-:W-:-:S05]  /*4290*/  @!P1 LEA.HI.X R13, R160, R13, R151, 0x1, P2 ;  /* 0x0000000da00d9211 */ /* 0x000fca00010f0c97 */
[----:B------:R0:W5:Y:S02]  /*42a0*/  @!P1 LDG.E.64 R132, desc[UR36][R12.64] ;  /* 0x000000240c849981 */ /* 0x000164000c1e1b00 */
[----:B0-----:R-:W-:Y:S01]  /*42b0*/  @P0 IMAD.MOV.U32 R12, RZ, RZ, R6 ;  /* 0x000000ffff0c0224 */ /* 0x001fe200078e0006 */
[----:B------:R-:W-:-:S05]  /*42c0*/  @P0 MOV R13, R9 ;  /* 0x00000009000d0202 */ /* 0x000fca0000000f00 */
[----:B------:R0:W5:Y:S01]  /*42d0*/  @P0 LDG.E.U8 R151, desc[UR36][R12.64] ;  /* 0x000000240c970981 */ /* 0x000162000c1e1100 */
[----:B------:R-:W-:Y:S04]  /*42e0*/  BSSY.RECONVERGENT B1, `(.L_x_3415) ;  /* 0x0000015000017945 */ /* 0x000fe80003800200 */
[----:B------:R-:W-:Y:S05]  /*42f0*/  @P1 BRA `(.L_x_3416) ;  /* 0x00000000004c1947 */ /* 0x000fea0003800000 */
[----:B0-----:R-:W0:Y:S01]  /*4300*/  S2R R12, SR_TID.X ;  /* 0x00000000000c7919 */ /* 0x001e220000002100 */
[----:B------:R-:W-:-:S04]  /*4310*/  IMAD R13, R11, 0x2, R14 ;  /* 0x000000020b0d7824 */ /* 0x000fc800078e020e */
[----:B------:R-:W-:Y:S02]  /*4320*/  IMAD.SHL.U32 R13, R13, 0x8, RZ ;  /* 0x000000080d0d7824 */ /* 0x000fe400078e00ff */
[----:B0-----:R-:W-:-:S05]  /*4330*/  IMAD.SHL.U32 R12, R12, 0x4, RZ ;  /* 0x000000040c0c7824 */ /* 0x001fca00078e00ff */
[----:B------:R-:W-:Y:S02]  /*4340*/  LOP3.LUT R134, R12, 0x4, RZ, 0xc0, !PT ;  /* 0x000000040c867812 */ /* 0x000fe400078ec0ff */
[----:B------:R-:W-:-:S03]  /*4350*/  IADD3 R12, PT, PT, R14, R11, RZ ;  /* 0x0000000b0e0c7210 */ /* 0x000fc60007ffe0ff */
[----:B------:R-:W-:Y:S01]  /*4360*/  IMAD R134, R4, R11, R134 ;  /* 0x0000000b04867224 */ /* 0x000fe200078e0286 */
[----:B------:R-:W-:-:S04]  /*4370*/  SHF.L.U32 R12, R12, 0x3, RZ ;  /* 0x000000030c0c7819 */ /* 0x000fc800000006ff */
        /* <DEDUP_REMOVED lines=11> */
.L_x_3416:
[----:B------:R-:W-:Y:S05]  /*4430*/  BSYNC.RECONVERGENT B1 ;  /* 0x0000000000017941 */ /* 0x000fea0003800200 */
.L_x_3415:
[----:B------:R-:W-:Y:S04]  /*4440*/  BSSY.RECONVERGENT B1, `(.L_x_3417) ;  /* 0x0000016000017945 */ /* 0x000fe80003800200 */
[----:B------:R-:W-:Y:S05]  /*4450*/  @P1 BRA `(.L_x_3418) ;  /* 0x0000000000501947 */ /* 0x000fea0003800000 */
[----:B0-----:R-:W0:Y:S02]  /*4460*/  S2R R12, SR_TID.X ;  /* 0x00000000000c7919 */ /* 0x001e240000002100 */
[----:B0-----:R-:W-:Y:S01]  /*4470*/  SHF.L.U32 R13, R12, 0x2, RZ ;  /* 0x000000020c0d7819 */ /* 0x001fe200000006ff */
[----:B------:R-:W-:-:S03]  /*4480*/  IMAD.IADD R12, R14, 0x1, R11 ;  /* 0x000000010e0c7824 */ /* 0x000fc600078e020b */
[----:B------:R-:W-:Y:S01]  /*4490*/  LOP3.LUT R138, R13, 0x4, RZ, 0xc0, !PT ;  /* 0x000000040d8a7812 */ /* 0x000fe200078ec0ff */
[C---:B------:R-:W-:Y:S01]  /*44a0*/  IMAD R13, R11.reuse, 0x4, R14 ;  /* 0x000000040b0d7824 */ /* 0x040fe200078e020e */
[----:B------:R-:W-:-:S03]  /*44b0*/  LEA R12, R11, R12, 0x1 ;  /* 0x0000000c0b0c7211 */ /* 0x000fc600078e08ff */
[----:B------:R-:W-:Y:S01]  /*44c0*/  IMAD R138, R4, R11, R138 ;  /* 0x0000000b048a7224 */ /* 0x000fe200078e028a */
[----:B------:R-:W-:Y:S01]  /*44d0*/  SHF.L.U32 R12, R12, 0x3, RZ ;  /* 0x000000030c0c7819 */ /* 0x000fe200000006ff */
[----:B------:R-:W-:-:S03]  /*44e0*/  IMAD.SHL.U32 R13, R13, 0x8, RZ ;  /* 0x000000080d0d7824 */ /* 0x000fc600078e00ff */
        /* <DEDUP_REMOVED lines=11> */
.L_x_3418:
[----:B------:R-:W-:Y:S05]  /*45a0*/  BSYNC.RECONVERGENT B1 ;  /* 0x0000000000017941 */ /* 0x000fea0003800200 */
.L_x_3417:
[----:B------:R-:W-:Y:S04]  /*45b0*/  BSSY.RECONVERGENT B1, `(.L_x_3419) ;  /* 0x0000017000017945 */ /* 0x000fe80003800200 */
[----:B------:R-:W-:Y:S05]  /*45c0*/  @P1 BRA `(.L_x_3420) ;  /* 0x0000000000541947 */ /* 0x000fea0003800000 */
[----:B0-----:R-:W0:Y:S01]  /*45d0*/  S2R R13, SR_TID.X ;  /* 0x00000000000d7919 */ /* 0x001e220000002100 */
[----:B------:R-:W-:-:S04]  /*45e0*/  IADD3 R12, PT, PT, R14, R11, RZ ;  /* 0x0000000b0e0c7210 */ /* 0x000fc80007ffe0ff */
[----:B------:R-:W-:-:S05]  /*45f0*/  LEA R12, R11, R12, 0x2 ;  /* 0x0000000c0b0c7211 */ /* 0x000fca00078e10ff */
[----:B------:R-:W-:-:S04]  /*4600*/  IMAD R12, R11, 0x2, R12 ;  /* 0x000000020b0c7824 */ /* 0x000fc800078e020c */
[----:B------:R-:W-:Y:S02]  /*4610*/  IMAD.SHL.U32 R12, R12, 0x8, RZ ;  /* 0x000000080c0c7824 */ /* 0x000fe400078e00ff */
[----:B0-----:R-:W-:-:S05]  /*4620*/  IMAD.SHL.U32 R13, R13, 0x4, RZ ;  /* 0x000000040d0d7824 */ /* 0x001fca00078e00ff */
[----:B------:R-:W-:Y:S02]  /*4630*/  LOP3.LUT R142, R13, 0x4, RZ, 0xc0, !PT ;  /* 0x000000040d8e7812 */ /* 0x000fe400078ec0ff */
[----:B------:R-:W-:-:S03]  /*4640*/  LEA R13, R11, R14, 0x3 ;  /* 0x0000000e0b0d7211 */ /* 0x000fc600078e18ff */
        /* <DEDUP_REMOVED lines=13> */
.L_x_3420:
[----:B------:R-:W-:Y:S05]  /*4720*/  BSYNC.RECONVERGENT B1 ;  /* 0x0000000000017941 */ /* 0x000fea0003800200 */
.L_x_3419:
[----:B------:R-:W-:Y:S04]  /*4730*/  BSSY.RECONVERGENT B1, `(.L_x_3421) ;  /* 0x0000014000017945 */ /* 0x000fe80003800200 */
[----:B------:R-:W-:Y:S05]  /*4740*/  @P1 BRA `(.L_x_3422) ;  /* 0x0000000000481947 */ /* 0x000fea0003800000 */
[----:B0-----:R-:W0:Y:S01]  /*4750*/  S2R R12, SR_TID.X ;  /* 0x00000000000c7919 */ /* 0x001e220000002100 */
[----:B------:R-:W-:Y:S02]  /*4760*/  LEA R14, R11, R14, 0x4 ;  /* 0x0000000e0b0e7211 */ /* 0x000fe400078e20ff */
[----:B------:R-:W-:Y:S01]  /*4770*/  SHF.L.U32 R152, R152, 0x3, RZ ;  /* 0x0000000398987819 */ /* 0x000fe200000006ff */
[----:B0-----:R-:W-:-:S05]  /*4780*/  IMAD.SHL.U32 R12, R12, 0x4, RZ ;  /* 0x000000040c0c7824 */ /* 0x001fca00078e00ff */
[----:B------:R-:W-:-:S05]  /*4790*/  LOP3.LUT R12, R12, 0x4, RZ, 0xc0, !PT ;  /* 0x000000040c0c7812 */ /* 0x000fca00078ec0ff */
[----:B------:R-:W-:Y:S02]  /*47a0*/  IMAD R12, R4, R11, R12 ;  /* 0x0000000b040c7224 */ /* 0x000fe400078e020c */
[----:B------:R-:W-:-:S03]  /*47b0*/  IMAD.SHL.U32 R11, R14, 0x8, RZ ;  /* 0x000000080e0b7824 */ /* 0x000fc600078e00ff */
[----:B------:R-:W-:Y:S02]  /*47c0*/  SHF.R.S32.HI R14, RZ, 0x1f, R12 ;  /* 0x0000001fff0e7819 */ /* 0x000fe4000001140c */
[C---:B------:R-:W-:Y:S02]  /*47d0*/  IADD3 R13, P2, PT, R12.reuse, R152, RZ ;  /* 0x000000980c0d7210 */ /* 0x040fe40007f5e0ff */
[----:B------:R-:W-:Y:S02]  /*47e0*/  IADD3 R12, P3, PT, R12, R11, RZ ;  /* 0x0000000b0c0c7210 */ /* 0x000fe40007f7e0ff */
[-C--:B------:R-:W-:Y:S02]  /*47f0*/  LEA.HI.X.SX32 R152, R152, R14.reuse, 0x1, P2 ;  /* 0x0000000e98987211 */ /* 0x080fe400010f0eff */
[----:B------:R-:W-:Y:S02]  /*4800*/  LEA.HI.X.SX32 R11, R11, R14, 0x1, P3 ;  /* 0x0000000e0b0b7211 */ /* 0x000fe400018f0eff */
[----:B------:R-:W-:-:S02]  /*4810*/  LEA R146, P2, R13, UR14, 0x1 ;  /* 0x0000000e0d927c11 */ /* 0x000fc4000f8408ff */
[C---:B------:R-:W-:Y:S02]  /*4820*/  LEA R148, P3, R12.reuse, UR14, 0x1 ;  /* 0x0000000e0c947c11 */ /* 0x040fe4000f8608ff */
[----:B------:R-:W-:Y:S02]  /*4830*/  LEA.HI.X R147, R13, UR15, R152, 0x1, P2 ;  /* 0x0000000f0d937c11 */ /* 0x000fe400090f0c98 */
[----:B------:R-:W-:-:S04]  /*4840*/  LEA.HI.X R149, R12, UR15, R11, 0x1, P3 ;  /* 0x0000000f0c957c11 */ /* 0x000fc800098f0c0b */
[----:B------:R-:W5:Y:S04]  /*4850*/  LDG.E.64 R146, desc[UR36][R146.64] ;  /* 0x0000002492927981 */ /* 0x000f68000c1e1b00 */
[----:B------:R-:W5:Y:S02]  /*4860*/  LDG.E.64 R148, desc[UR36][R148.64] ;  /* 0x0000002494947981 */ /* 0x000f64000c1e1b00 */
.L_x_3422:
[----:B------:R-:W-:Y:S05]  /*4870*/  BSYNC.RECONVERGENT B1 ;  /* 0x0000000000017941 */ /* 0x000fea0003800200 */
.L_x_3421:
[----:B-----5:R-:W-:Y:S02]  /*4880*/  HMUL2 R11, R84, R86 ;  /* 0x00000056540b7232 */ /* 0x020fe40000000000 */
[----:B0-----:R-:W-:Y:S01]  /*4890*/  HFMA2 R12, R85, R87, -RZ ;  /* 0x00000057550c7231 */ /* 0x001fe200001000ff */
[----:B------:R-:W-:Y:S01]  /*48a0*/  UMOV UR5, 0xffffffff ;  /* 0xffffffff00057882 */ /* 0x000fe20000000000 */
[----:B------:R-:W-:Y:S01]  /*48b0*/  ISETP.NE.AND P2, PT, R151, RZ, P0 ;  /* 0x000000ff9700720c */ /* 0x000fe20000745270 */
[----:B------:R-:W-:Y:S02]  /*48c0*/  HFMA2 R11, R82, R134, R11 ;  /* 0x00000086520b7231 */ /* 0x000fe4000000000b */
[----:B------:R-:W-:Y:S01]  /*48d0*/  HFMA2 R12, R83, R135, R12 ;  /* 0x00000087530c7231 */ /* 0x000fe2000000000c */
[----:B------:R-:W-:Y:S01]  /*48e0*/  LOP3.LUT R151, R15, 0x1, RZ, 0xc0, !PT ;  /* 0x000000010f977812 */ /* 0x000fe200078ec0ff */
        /* <DEDUP_REMOVED lines=66> */
.L_x_3494:
        /* <DEDUP_REMOVED lines=29> */
.L_x_3425:
[----:B------:R-:W-:Y:S05]  /*4ee0*/  BSYNC.RECONVERGENT B1 ;  /* 0x0000000000017941 */ /* 0x000fea0003800200 */
.L_x_3424:
[----:B------:R-:W-:Y:S01]  /*4ef0*/  IADD3 R7, PT, PT, R7, 0x40, RZ ;  /* 0x0000004007077810 */ /* 0x000fe20007ffe0ff */
[----:B-1----:R-:W-:Y:S01]  /*4f00*/  VIADD R22, R22, 0x100 ;  /* 0x0000010016167836 */ /* 0x002fe20000000000 */
[----:B------:R-:W-:Y:S02]  /*4f10*/  IADD3 R6, P2, PT, R6, 0x40, RZ ;  /* 0x0000004006067810 */ /* 0x000fe40007f5e0ff */
[----:B------:R-:W-:Y:S02]  /*4f20*/  ISETP.GE.AND P1, PT, R7, R10, PT ;  /* 0x0000000a0700720c */ /* 0x000fe40003f26270 */
[----:B------:R-:W-:Y:S02]  /*4f30*/  IADD3 R150, PT, PT, R150, 0x40, RZ ;  /* 0x0000004096967810 */ /* 0x000fe40007ffe0ff */
[----:B------:R-:W-:-:S09]  /*4f40*/  IADD3.X R9, PT, PT, RZ, R9, RZ, P2, !PT ;  /* 0x00000009ff097210 */ /* 0x000fd200017fe4ff */
[----:B------:R-:W-:Y:S05]  /*4f50*/  @!P1 BRA `(.L_x_3426) ;  /* 0xffffffdc00dc9947 */ /* 0x000fea000383ffff */
.L_x_3414:
[----:B--2---:R-:W-:Y:S05]  /*4f60*/  BSYNC B0 ;  /* 0x0000000000007941 */ /* 0x004fea0003800000 */
.L_x_3413:
        /* <DEDUP_REMOVED lines=9> */
.L_x_3500:
        /* <DEDUP_REMOVED lines=8> */
[----:B------:R0:W-:Y:S01]  /*5080*/  @!P0 STS [R6], R7 ;  /* 0x0000000706008388 */ /* 0x0001e20000000800 */
[----:B------:R-:W-:Y:S01]  /*5090*/  BAR.SYNC.DEFER_BLOCKING 0x0 ;  /* 0x0000000000007b1d */ /* 0x000fe20000010000 */
[C---:B------:R-:W-:Y:S01]  /*50a0*/  ISETP.GT.U32.AND P0, PT, R10.reuse, 0x3, PT ;  /* 0x000000030a00780c */ /* 0x040fe20003f04070 */
[----:B0-----:R-:W-:Y:S01]  /*50b0*/  IMAD R7, R10, 0x4, R5 ;  /* 0x000000040a077824 */ /* 0x001fe200078e0205 */
[----:B------:R-:W-:Y:S01]  /*50c0*/  MOV R12, 0xff7fffff ;  /* 0xff7fffff000c7802 */ /* 0x000fe20000000f00 */
[----:B------:R-:W-:Y:S02]  /*50d0*/  HFMA2 R11, -RZ, RZ, 0, 0 ;  /* 0x00000000ff0b7431 */ /* 0x000fe400000001ff */
[----:B------:R-:W-:Y:S01]  /*50e0*/  VIADD R8, R16, 0x1 ;  /* 0x0000000110087836 */ /* 0x000fe20000000000 */
[----:B------:R-:W-:Y:S07]  /*50f0*/  BSSY.RECONVERGENT B0, `(.L_x_3428) ;  /* 0x000016f000007945 */ /* 0x000fee0003800200 */
[----:B------:R-:W0:Y:S04]  /*5100*/  @!P0 LDS R12, [R7] ;  /* 0x00000000070c8984 */ /* 0x000e280000000800 */
[----:B0-----:R-:W0:Y:S02]  /*5110*/  SHFL.BFLY PT, R9, R12, 0x2, 0x1f ;  /* 0x0c401f000c097f89 */ /* 0x001e2400000e0000 */
[----:B0-----:R-:W-:-:S02]  /*5120*/  FMNMX.FTZ R13, R9, R12, !PT ;  /* 0x0000000c090d7209 */ /* 0x001fc40007810000 */
[----:B------:R-:W-:-:S03]  /*5130*/  IADD3 R9, PT, PT, R19, R0, RZ ;  /* 0x0000000013097210 */ /* 0x000fc60007ffe0ff */
[----:B------:R-:W0:Y:S01]  /*5140*/  SHFL.BFLY PT, R6, R13, 0x1, 0x1f ;  /* 0x0c201f000d067f89 */ /* 0x000e2200000e0000 */
[----:B------:R-:W-:Y:S02]  /*5150*/  ISETP.GT.AND P0, PT, R9, R16, PT ;  /* 0x000000100900720c */ /* 0x000fe40003f04270 */
[----:B0-----:R-:W-:-:S06]  /*5160*/  FMNMX.FTZ R6, R13, R6, !PT ;  /* 0x000000060d067209 */ /* 0x001fcc0007810000 */
[----:B------:R-:W0:Y:S05]  /*5170*/  SHFL.IDX PT, R6, R6, RZ, 0x1f ;  /* 0x00001fff06067589 */ /* 0x000e2a00000e0000 */
        /* <DEDUP_REMOVED lines=15> */
[----:B------:R-:W-:Y:S02]  /*5270*/  IADD3 R12, PT, PT, R20, 0x220, RZ ;  /* 0x00000220140c7810 */ /* 0x000fe40007ffe0ff */
[----:B------:R-:W-:Y:S02]  /*5280*/  LEA.HI R11, R13, 0x1, RZ, 0x19 ;  /* 0x000000010d0b7811 */ /* 0x000fe400078fc8ff */
[----:B------:R-:W-:Y:S01]  /*5290*/  LEA R15, R21, R12, 0x18 ;  /* 0x0000000c150f7211 */ /* 0x000fe200078ec0ff */
[----:B------:R-:W-:Y:S01]  /*52a0*/  IMAD.MOV.U32 R12, RZ, RZ, R9 ;  /* 0x000000ffff0c7224 */ /* 0x000fe200078e0009 */
[----:B------:R-:W-:Y:S01]  /*52b0*/  LOP3.LUT R13, R11, 0x3, RZ, 0xc0, !PT ;  /* 0x000000030b0d7812 */ /* 0x000fe200078ec0ff */
[----:B------:R-:W-:Y:S01]  /*52c0*/  HFMA2 R11, -RZ, RZ, 0, 0 ;  /* 0x00000000ff0b7431 */ /* 0x000fe200000001ff */
[----:B------:R-:W-:Y:S02]  /*52d0*/  LEA R14, R0, R15, 0x2 ;  /* 0x0000000f000e7211 */ /* 0x000fe400078e10ff */
[----:B------:R-:W-:-:S07]  /*52e0*/  IADD3 R13, PT, PT, -R13, RZ, RZ ;  /* 0x000000ff0d0d7210 */ /* 0x000fce0007ffe1ff */
.L_x_3433:
        /* <DEDUP_REMOVED lines=11> */
.L_x_3432:
[----:B------:R-:W-:Y:S05]  /*53a0*/  BSYNC.RECONVERGENT B1 ;  /* 0x0000000000017941 */ /* 0x000fea0003800200 */
.L_x_3431:
[----:B------:R-:W-:Y:S05]  /*53b0*/  @!P1 BRA `(.L_x_3429) ;  /* 0x0000001400089947 */ /* 0x000fea0003800000 */
[----:B------:R-:W-:Y:S01]  /*53c0*/  VIADD R20, R20, 0x220 ;  /* 0x0000022014147836 */ /* 0x000fe20000000000 */
[----:B------:R-:W-:-:S04]  /*53d0*/  SHF.L.U32 R13, R19, 0x2, RZ ;  /* 0x00000002130d7819 */ /* 0x000fc800000006ff */
[----:B------:R-:W-:Y:S02]  /*53e0*/  LEA R20, R21, R20, 0x18 ;  /* 0x0000001415147211 */ /* 0x000fe400078ec0ff */
[----:B------:R-:W-:-:S05]  /*53f0*/  LEA R13, R12, -R13, 0x2 ;  /* 0x8000000d0c0d7211 */ /* 0x000fca00078e10ff */
[----:B------:R-:W-:-:S05]  /*5400*/  IMAD.IADD R13, R20, 0x1, R13 ;  /* 0x00000001140d7824 */ /* 0x000fca00078e020d */
        /* <DEDUP_REMOVED lines=15> */
[----:B0-----:R-:W-:-:S03]  /*5500*/  IADD3 R15, PT, PT, R12, 0x200, RZ ;  /* 0x000002000c0f7810 */ /* 0x001fc60007ffe0ff */
[----:B------:R-:W0:Y:S01]  /*5510*/  MUFU.EX2 R24, R25 ;  /* 0x0000001900187308 */ /* 0x000e220000000800 */
[----:B------:R-:W-:Y:S01]  /*5520*/  ISETP.GT.AND P0, PT, R15, R16, PT ;  /* 0x000000100f00720c */ /* 0x000fe20003f04270 */
[----:B-1----:R1:W-:Y:S01]  /*5530*/  STS [R13], R14 ;  /* 0x0000000e0d007388 */ /* 0x0023e20000000800 */
[----:B------:R-:W-:-:S03]  /*5540*/  FADD.FTZ R11, R11, R14 ;  /* 0x0000000e0b0b7221 */ /* 0x000fc60000010000 */
[----:B--2---:R1:W-:Y:S01]  /*5550*/  STS [R13+0x200], R20 ;  /* 0x000200140d007388 */ /* 0x0043e20000000800 */
[----:B------:R-:W-:-:S03]  /*5560*/  FADD.FTZ R11, R11, R20 ;  /* 0x000000140b0b7221 */ /* 0x000fc60000010000 */
[----:B----4-:R1:W-:Y:S01]  /*5570*/  STS [R13+0x400], R22 ;  /* 0x000400160d007388 */ /* 0x0103e20000000800 */
[----:B------:R-:W-:-:S03]  /*5580*/  FADD.FTZ R11, R11, R22 ;  /* 0x000000160b0b7221 */ /* 0x000fc60000010000 */
[----:B0-----:R1:W-:Y:S01]  /*5590*/  STS [R13+0x600], R24 ;  /* 0x000600180d007388 */ /* 0x0013e20000000800 */
        /* <DEDUP_REMOVED lines=10> */
.L_x_3436:
[----:B------:R-:W0:Y:S01]  /*5640*/  LDS R21, [R13+-0x400] ;  /* 0xfffc00000d157984 */ /* 0x000e220000000800 */
[----:B------:R-:W-:-:S03]  /*5650*/  IADD3 R15, PT, PT, R15, 0x800, RZ ;  /* 0x000008000f0f7810 */ /* 0x000fc60007ffe0ff */
[----:B------:R-:W1:Y:S01]  /*5660*/  LDS R23, [R13+-0x200] ;  /* 0xfffe00000d177984 */ /* 0x000e620000000800 */
[----:B------:R-:W-:-:S03]  /*5670*/  ISETP.GE.AND P1, PT, R15, R44, PT ;  /* 0x0000002c0f00720c */ /* 0x000fc60003f26270 */
        /* <DEDUP_REMOVED lines=96> */
.L_x_3435:
[----:B------:R-:W-:Y:S05]  /*5c80*/  BSYNC.RECONVERGENT B1 ;  /* 0x0000000000017941 */ /* 0x000fea0003800200 */
.L_x_3434:
[----:B------:R-:W-:Y:S01]  /*5c90*/  IADD3 R12, PT, PT, -R15, R16, RZ ;  /* 0x000000100f0c7210 */ /* 0x000fe20007ffe1ff */
        /* <DEDUP_REMOVED lines=54> */
.L_x_3438:
[----:B------:R-:W-:Y:S05]  /*6000*/  BSYNC.RECONVERGENT B1 ;  /* 0x0000000000017941 */ /* 0x000fea0003800200 */
.L_x_3437:
        /* <DEDUP_REMOVED lines=27> */
.L_x_3430:
[----:B------:R-:W1:Y:S01]  /*61c0*/  S2UR UR4, SR_CTAID.Y ;  /* 0x00000000000479c3 */ /* 0x000e620000002600 */
[----:B------:R-:W-:Y:S01]  /*61d0*/  VIADDMNMX R14, R9, 0x80, R8, !PT ;  /* 0x00000080090e7846 */ /* 0x000fe20007800108 */
[----:B------:R-:W-:Y:S01]  /*61e0*/  BSSY.RECONVERGENT B1, `(.L_x_3439) ;  /* 0x0000027000017945 */ /* 0x000fe20003800200 */
[----:B------:R-:W-:-:S04]  /*61f0*/  LOP3.LUT R15, RZ, R0, RZ, 0x33, !PT ;  /* 0x00000000ff0f7212 */ /* 0x000fc800078e33ff */
[----:B------:R-:W-:Y:S01]  /*6200*/  IADD3 R14, PT, PT, -R19, R14, R15 ;  /* 0x0000000e130e7210 */ /* 0x000fe20007ffe10f */
[----:B------:R-:W1:Y:S03]  /*6210*/  LDC R11, c[0x0][0x3f4] ;  /* 0x0000fd00ff0b7b82 */ /* 0x000e660000000800 */
[C---:B------:R-:W-:Y:S02]  /*6220*/  LOP3.LUT R15, R14.reuse, 0x180, RZ, 0xc0, !PT ;  /* 0x000001800e0f7812 */ /* 0x040fe400078ec0ff */
[----:B------:R-:W-:Y:S02]  /*6230*/  ISETP.GE.U32.AND P0, PT, R14, 0x180, PT ;  /* 0x000001800e00780c */ /* 0x000fe40003f06070 */
[----:B------:R-:W-:Y:S02]  /*6240*/  ISETP.NE.AND P1, PT, R15, 0x180, PT ;  /* 0x000001800f00780c */ /* 0x000fe40003f25270 */
[----:B------:R-:W-:Y:S01]  /*6250*/  MOV R15, R9 ;  /* 0x00000009000f7202 */ /* 0x000fe20000000f00 */
[----:B-1----:R-:W-:-:S02]  /*6260*/  IMAD R24, R11, UR4, RZ ;  /* 0x000000040b187c24 */ /* 0x002fc4000f8e02ff */
[----:B------:R-:W-:-:S03]  /*6270*/  HFMA2 R11, -RZ, RZ, 0, 0 ;  /* 0x00000000ff0b7431 */ /* 0x000fc600000001ff */
[----:B------:R-:W-:-:S05]  /*6280*/  SHF.R.S32.HI R26, RZ, 0x1f, R24 ;  /* 0x0000001fff1a7819 */ /* 0x000fca0000011418 */
[----:B------:R-:W-:Y:S05]  /*6290*/  @!P1 BRA `(.L_x_3440) ;  /* 0x00000000006c9947 */ /* 0x000fea0003800000 */
[----:B------:R-:W-:Y:S01]  /*62a0*/  VIADD R20, R20, 0x220 ;  /* 0x0000022014147836 */ /* 0x000fe20000000000 */
[----:B------:R-:W-:Y:S02]  /*62b0*/  LEA.HI R11, R14, 0x1, RZ, 0x19 ;  /* 0x000000010e0b7811 */ /* 0x000fe400078fc8ff */
[----:B-----5:R-:W-:Y:S02]  /*62c0*/  IADD3 R23, P1, P2, R24, R12, R9 ;  /* 0x0000000c18177210 */ /* 0x020fe40007a3e009 */
[----:B------:R-:W-:Y:S02]  /*62d0*/  LEA R21, R21, R20, 0x18 ;  /* 0x0000001415157211 */ /* 0x000fe400078ec0ff */
[----:B------:R-:W-:Y:S02]  /*62e0*/  LOP3.LUT R12, R11, 0x3, RZ, 0xc0, !PT ;  /* 0x000000030b0c7812 */ /* 0x000fe400078ec0ff */
[----:B------:R-:W-:Y:S01]  /*62f0*/  IADD3.X R13, PT, PT, R26, R13, RZ, P1, P2 ;  /* 0x0000000d1a0d7210 */ /* 0x000fe20000fe44ff */
[----:B------:R-:W-:Y:S01]  /*6300*/  IMAD R14, R0, 0x4, R21 ;  /* 0x00000004000e7824 */ /* 0x000fe200078e0215 */
[----:B------:R-:W-:-:S02]  /*6310*/  MOV R11, RZ ;  /* 0x000000ff000b7202 */ /* 0x000fc40000000f00 */
[----:B------:R-:W-:Y:S02]  /*6320*/  MOV R15, R9 ;  /* 0x00000009000f7202 */ /* 0x000fe40000000f00 */
[----:B------:R-:W-:-:S07]  /*6330*/  IADD3 R20, PT, PT, -R12, RZ, RZ ;  /* 0x000000ff0c147210 */ /* 0x000fce0007ffe1ff */
.L_x_3441:
        /* <DEDUP_REMOVED lines=17> */
.L_x_3440:
[----:B------:R-:W-:Y:S05]  /*6450*/  BSYNC.RECONVERGENT B1 ;  /* 0x0000000000017941 */ /* 0x000fea0003800200 */
.L_x_3439:
        /* <DEDUP_REMOVED lines=9> */
[----:B-1---5:R-:W-:Y:S02]  /*64f0*/  LEA R23, R14, R13, 0x18 ;  /* 0x0000000d0e177211 */ /* 0x022fe400078ec0ff */
[----:B------:R-:W-:Y:S02]  /*6500*/  IADD3.X R13, PT, PT, R26, UR5, RZ, P0, P1 ;  /* 0x000000051a0d7c10 */ /* 0x000fe400087e24ff */
[----:B------:R-:W-:Y:S02]  /*6510*/  IADD3 R14, PT, PT, R12, 0x400, R23 ;  /* 0x000004000c0e7810 */ /* 0x000fe40007ffe017 */
[----:B------:R-:W-:-:S07]  /*6520*/  IADD3.X R13, PT, PT, RZ, R13, RZ, P2, !PT ;  /* 0x0000000dff0d7210 */ /* 0x000fce00017fe4ff */
.L_x_3442:
        /* <DEDUP_REMOVED lines=24> */
[----:B------:R1:W2:Y:S01]  /*66b0*/  @!P1 MUFU.EX2 R23, R22 ;  /* 0x0000001600179308 */ /* 0x0002a20000000800 */
[----:B------:R-:W-:Y:S01]  /*66c0*/  @!P2 FMUL.FTZ R24, R24, 1.4426950216293334961 ;  /* 0x3fb8aa3b1818a820 */ /* 0x000fe20000410000 */
[----:B------:R-:W-:-:S02]  /*66d0*/  HFMA2 R27, -RZ, RZ, 0, 0 ;  /* 0x00000000ff1b7431 */ /* 0x000fc400000001ff */
        /* <DEDUP_REMOVED lines=16> */
.L_x_3429:
[----:B------:R-:W-:Y:S05]  /*67e0*/  BSYNC.RECONVERGENT B0 ;  /* 0x0000000000007941 */ /* 0x000fea0003800200 */
.L_x_3428:
[----:B0-----:R-:W0:Y:S01]  /*67f0*/  SHFL.BFLY PT, R6, R11, 0x10, 0x1f ;  /* 0x0e001f000b067f89 */ /* 0x001e2200000e0000 */
[C---:B------:R-:W-:Y:S01]  /*6800*/  ISETP.NE.AND P0, PT, R10.reuse, RZ, PT ;  /* 0x000000ff0a00720c */ /* 0x040fe20003f05270 */
[----:B-1----:R-:W1:Y:S01]  /*6810*/  LDC R22, c[0x0][0x3f4] ;  /* 0x0000fd00ff167b82 */ /* 0x002e620000000800 */
[----:B------:R-:W-:Y:S01]  /*6820*/  ISETP.GT.U32.AND P1, PT, R10, 0x3, PT ;  /* 0x000000030a00780c */ /* 0x000fe20003f24070 */
[----:B------:R-:W2:Y:S06]  /*6830*/  LDCU.U8 UR6, c[0x0][0x48c] ;  /* 0x00009180ff0677ac */ /* 0x000eac0008000000 */
[----:B------:R-:W4:Y:S01]  /*6840*/  S2UR UR4, SR_CTAID.Y ;  /* 0x00000000000479c3 */ /* 0x000f220000002600 */
        /* <DEDUP_REMOVED lines=8> */
[----:B------:R-:W-:Y:S01]  /*68d0*/  @!P0 LEA R11, R6, R5, 0x2 ;  /* 0x00000005060b8211 */ /* 0x000fe200078e10ff */
[----:B0-----:R-:W-:-:S03]  /*68e0*/  FADD.FTZ R15, R14, R15 ;  /* 0x0000000f0e0f7221 */ /* 0x001fc60000010000 */
[----:B------:R-:W4:Y:S02]  /*68f0*/  LDC R14, c[0x0][0x3f8] ;  /* 0x0000fe00ff0e7b82 */ /* 0x000f240000000800 */
[----:B------:R-:W0:Y:S02]  /*6900*/  SHFL.BFLY PT, R20, R15, 0x1, 0x1f ;  /* 0x0c201f000f147f89 */ /* 0x000e2400000e0000 */
[----:B0-----:R-:W-:-:S05]  /*6910*/  FADD.FTZ R20, R15, R20 ;  /* 0x000000140f147221 */ /* 0x001fca0000010000 */
[----:B------:R1:W-:Y:S01]  /*6920*/  @!P0 STS [R11+0x10], R20 ;  /* 0x000010140b008388 */ /* 0x0003e20000000800 */
[----:B------:R-:W-:Y:S01]  /*6930*/  BAR.SYNC.DEFER_BLOCKING 0x0 ;  /* 0x0000000000007b1d */ /* 0x000fe20000010000 */
[----:B--2---:R-:W-:Y:S02]  /*6940*/  ISETP.NE.AND P0, PT, RZ, UR6, PT ;  /* 0x00000006ff007c0c */ /* 0x004fe4000bf05270 */
[----:B-1----:R-:W-:-:S05]  /*6950*/  VIMNMX R11, PT, PT, R22, R13, PT ;  /* 0x0000000d160b7248 */ /* 0x002fca0003fe0100 */
[----:B------:R-:W-:Y:S01]  /*6960*/  VIADD R11, R11, 0x4 ;  /* 0x000000040b0b7836 */ /* 0x000fe20000000000 */
[----:B------:R-:W0:Y:S01]  /*6970*/  @!P1 LDS R20, [R7+0x10] ;  /* 0x0000100007149984 */ /* 0x000e220000000800 */
[----:B------:R-:W-:-:S03]  /*6980*/  ISETP.GT.AND P1, PT, R9, R16, PT ;  /* 0x000000100900720c */ /* 0x000fc60003f24270 */
[----:B0-----:R-:W0:Y:S02]  /*6990*/  SHFL.BFLY PT, R5, R20, 0x2, 0x1f ;  /* 0x0c401f0014057f89 */ /* 0x001e2400000e0000 */
[----:B0-----:R-:W-:-:S05]  /*69a0*/  FADD.FTZ R10, R5, R20 ;  /* 0x00000014050a7221 */ /* 0x001fca0000010000 */
[----:B------:R-:W0:Y:S02]  /*69b0*/  SHFL.BFLY PT, R5, R10, 0x1, 0x1f ;  /* 0x0c201f000a057f89 */ /* 0x000e2400000e0000 */
[----:B0-----:R-:W-:Y:S01]  /*69c0*/  FADD.FTZ R12, R10, R5 ;  /* 0x000000050a0c7221 */ /* 0x001fe20000010000 */
[----:B------:R-:W-:Y:S01]  /*69d0*/  SHF.R.S32.HI R10, RZ, 0x1f, R11 ;  /* 0x0000001fff0a7819 */ /* 0x000fe2000001140b */
[----:B------:R-:W4:Y:S04]  /*69e0*/  S2R R5, SR_CTAID.X ;  /* 0x0000000000057919 */ /* 0x000f280000002500 */
[----:B------:R-:W0:Y:S02]  /*69f0*/  SHFL.IDX PT, R12, R12, RZ, 0x1f ;  /* 0x00001fff0c0c7589 */ /* 0x000e2400000e0000 */
[----:B0-----:R-:W-:Y:S01]  /*6a00*/  FADD.FTZ R7, R12, 9.9999999747524270788e-07 ;  /* 0x358637bd0c077421 */ /* 0x001fe20000010000 */
[----:B------:R-:W-:-:S02]  /*6a10*/  LEA.HI R12, R10, R11, RZ, 0x2 ;  /* 0x0000000b0a0c7211 */ /* 0x000fc400078f10ff */
[----:B------:R-:W-:Y:S01]  /*6a20*/  CS2R R10, SRZ ;  /* 0x00000000000a7805 */ /* 0x000fe2000001ff00 */
[----:B-----5:R0:W1:Y:S01]  /*6a30*/  MUFU.RCP R23, R7 ;  /* 0x0000000700177308 */ /* 0x0200620000001000 */
[----:B----4-:R-:W-:Y:S01]  /*6a40*/  IMAD R24, R14, UR4, R5 ;  /* 0x000000040e187c24 */ /* 0x010fe2000f8e0205 */
[----:B------:R-:W-:Y:S01]  /*6a50*/  SHF.L.U32 R12, R12, 0x2, RZ ;  /* 0x000000020c0c7819 */ /* 0x000fe200000006ff */
[----:B------:R-:W-:Y:S06]  /*6a60*/  @!P0 BRA `(.L_x_3443) ;  /* 0x0000000000188947 */ /* 0x000fec0003800000 */
[----:B0-----:R-:W0:Y:S08]  /*6a70*/  LDC R7, c[0x0][0x488] ;  /* 0x00012200ff077b82 */ /* 0x001e300000000800 */
[----:B------:R-:W0:Y:S08]  /*6a80*/  LDC R10, c[0x0][0x40c] ;  /* 0x00010300ff0a7b82 */ /* 0x000e300000000800 */
[----:B------:R-:W2:Y:S01]  /*6a90*/  LDC R14, c[0x0][0x3f4] ;  /* 0x0000fd00ff0e7b82 */ /* 0x000ea20000000800 */
[----:B0-----:R-:W-:-:S04]  /*6aa0*/  IMAD R7, R24, R7, R10 ;  /* 0x0000000718077224 */ /* 0x001fc800078e020a */
[----:B--2---:R-:W-:-:S05]  /*6ab0*/  IMAD R10, R7, R14, RZ ;  /* 0x0000000e070a7224 */ /* 0x004fca00078e02ff */
[----:B------:R-:W-:-:S07]  /*6ac0*/  SHF.R.S32.HI R11, RZ, 0x1f, R10 ;  /* 0x0000001fff0b7819 */ /* 0x000fce000001140a */
.L_x_3443:
[----:B------:R-:W-:Y:S01]  /*6ad0*/  BSSY.RECONVERGENT B0, `(.L_x_3444) ;  /* 0x0000062000007945 */ /* 0x000fe20003800200 */
[----:B0-----:R-:W-:-:S03]  /*6ae0*/  LOP3.LUT R7, R12, 0xfffffff0, RZ, 0xc0, !PT ;  /* 0xfffffff00c077812 */ /* 0x001fc600078ec0ff */
[----:B------:R-:W-:Y:S05]  /*6af0*/  @P1 BRA `(.L_x_3445) ;  /* 0x00000004007c1947 */ /* 0x000fea0003800000 */
        /* <DEDUP_REMOVED lines=21> */
[----:B--2---:R-:W-:-:S04]  /*6c50*/  LEA R20, P2, R21, UR8, 0x2 ;  /* 0x0000000815147c11 */ /* 0x004fc8000f8410ff */
[----:B------:R-:W-:Y:S01]  /*6c60*/  LEA.HI.X R21, R21, UR9, R22, 0x2, P2 ;  /* 0x0000000915157c11 */ /* 0x000fe200090f1416 */
[----:B0-----:R-:W-:-:S06]  /*6c70*/  ULEA UR4, UR5, UR4, 0x18 ;  /* 0x0000000405047291 */ /* 0x001fcc000f8ec0ff */
[----:B------:R-:W-:Y:S02]  /*6c80*/  IADD3 R8, PT, PT, R12, UR4, RZ ;  /* 0x000000040c087c10 */ /* 0x000fe4000fffe0ff */
[----:B------:R-:W-:-:S07]  /*6c90*/  LEA R14, R0, UR4, 0x2 ;  /* 0x00000004000e7c11 */ /* 0x000fce000f8e10ff */
.L_x_3448:
[----:B--2---:R0:W1:Y:S01]  /*6ca0*/  LDS R12, [R14] ;  /* 0x000000000e0c7984 */ /* 0x0040620000000800 */
[----:B------:R-:W-:Y:S01]  /*6cb0*/  @P0 IMAD.MOV.U32 R13, RZ, RZ, R21 ;  /* 0x000000ffff0d0224 */ /* 0x000fe200078e0015 */
[----:B------:R-:W-:-:S04]  /*6cc0*/  IADD3 R15, PT, PT, R15, 0x1, RZ ;  /* 0x000000010f0f7810 */ /* 0x000fc80007ffe0ff */
[----:B------:R-:W-:Y:S02]  /*6cd0*/  ISETP.NE.AND P3, PT, R15, RZ, PT ;  /* 0x000000ff0f00720c */ /* 0x000fe40003f65270 */
[----:B0-----:R-:W-:Y:S01]  /*6ce0*/  IADD3 R14, PT, PT, R14, 0x200, RZ ;  /* 0x000002000e0e7810 */ /* 0x001fe20007ffe0ff */
[----:B-1----:R-:W-:-:S05]  /*6cf0*/  FMUL.FTZ R25, R12, R23 ;  /* 0x000000170c197220 */ /* 0x002fca0000410000 */
        /* <DEDUP_REMOVED lines=9> */
.L_x_3447:
[----:B------:R-:W-:Y:S05]  /*6d90*/  BSYNC.RECONVERGENT B1 ;  /* 0x0000000000017941 */ /* 0x000fea0003800200 */
.L_x_3446:
[----:B------:R-:W-:Y:S05]  /*6da0*/  @!P1 BRA `(.L_x_3445) ;  /* 0x0000000000d09947 */ /* 0x000fea0003800000 */
[----:B--2---:R-:W0:Y:S01]  /*6db0*/  S2R R13, SR_CgaCtaId ;  /* 0x00000000000d7919 */ /* 0x004e220000008800 */
[----:B------:R-:W2:Y:S01]  /*6dc0*/  LDCU.64 UR4, c[0x0][0x480] ;  /* 0x00009000ff0477ac */ /* 0x000ea20008000a00 */
[----:B------:R-:W-:Y:S02]  /*6dd0*/  MOV R8, 0x400 ;  /* 0x0000040000087802 */ /* 0x000fe40000000f00 */
[C---:B------:R-:W-:Y:S01]  /*6de0*/  IADD3 R12, P0, PT, R9.reuse, R10, RZ ;  /* 0x0000000a090c7210 */ /* 0x040fe20007f1e0ff */
[----:B------:R-:W-:Y:S01]  /*6df0*/  UISETP.NE.AND UP0, UPT, UR6, URZ, UPT ;  /* 0x000000ff0600728c */ /* 0x000fe2000bf05270 */
[----:B------:R-:W-:Y:S02]  /*6e00*/  IADD3 R8, PT, PT, R8, 0x220, RZ ;  /* 0x0000022008087810 */ /* 0x000fe40007ffe0ff */
[----:B------:R-:W-:Y:S01]  /*6e10*/  LEA R10, R9, R7, 0x1 ;  /* 0x00000007090a7211 */ /* 0x000fe200078e08ff */
[----:B------:R-:W-:Y:S01]  /*6e20*/  IMAD.X R11, RZ, RZ, R11, P0 ;  /* 0x000000ffff0b7224 */ /* 0x000fe200000e060b */
[----:B------:R-:W-:-:S02]  /*6e30*/  ISETP.NE.AND P1, PT, RZ, UR6, PT ;  /* 0x00000006ff007c0c */ /* 0x000fc4000bf25270 */
[----:B------:R-:W-:Y:S01]  /*6e40*/  PLOP3.LUT P0, PT, PT, PT, UP0, 0x80, 0x8 ;  /* 0x000000000008781c */ /* 0x000fe20003f0f008 */
[----:B------:R-:W-:Y:S01]  /*6e50*/  IMAD R10, R19, -0x2, R10 ;  /* 0xfffffffe130a7824 */ /* 0x000fe200078e020a */
[----:B--2---:R-:W-:-:S04]  /*6e60*/  LEA R14, P3, R12, UR4, 0x2 ;  /* 0x000000040c0e7c11 */ /* 0x004fc8000f8610ff */
        /* <DEDUP_REMOVED lines=8> */
.L_x_3449:
[----:B------:R-:W1:Y:S01]  /*6ef0*/  LDS R10, [R8+-0x400] ;  /* 0xfffc0000080a7984 */ /* 0x000e620000000800 */
[----:B------:R-:W-:-:S04]  /*6f00*/  IADD3 R9, PT, PT, R9, 0x200, RZ ;  /* 0x0000020009097810 */ /* 0x000fc80007ffe0ff */
[----:B------:R-:W-:Y:S01]  /*6f10*/  ISETP.GT.AND P2, PT, R9, R16, PT ;  /* 0x000000100900720c */ /* 0x000fe20003f44270 */
        /* <DEDUP_REMOVED lines=29> */
.L_x_3445:
[----:B------:R-:W-:Y:S05]  /*70f0*/  BSYNC.RECONVERGENT B0 ;  /* 0x0000000000007941 */ /* 0x000fea0003800200 */
.L_x_3444:
[----:B------:R-:W0:Y:S01]  /*7100*/  LDCU.64 UR4, c[0x0][0x3b0] ;  /* 0x00007600ff0477ac */ /* 0x000e220008000a00 */
[----:B------:R-:W-:Y:S01]  /*7110*/  SHF.R.S32.HI R9, RZ, 0x1f, R16 ;  /* 0x0000001fff097819 */ /* 0x000fe20000011410 */
[----:B------:R-:W-:Y:S01]  /*7120*/  IMAD.SHL.U32 R34, R0, 0x8, RZ ;  /* 0x0000000800227824 */ /* 0x000fe200078e00ff */
[----:B------:R-:W-:Y:S01]  /*7130*/  CS2R R10, SRZ ;  /* 0x00000000000a7805 */ /* 0x000fe2000001ff00 */
[----:B------:R-:W4:Y:S01]  /*7140*/  LDC.64 R32, c[0x0][0x3c0] ;  /* 0x0000f000ff207b82 */ /* 0x000f220000000a00 */
[----:B------:R-:W-:Y:S02]  /*7150*/  LEA.HI R9, R9, R16, RZ, 0x2 ;  /* 0x0000001009097211 */ /* 0x000fe400078f10ff */
[----:B------:R-:W-:Y:S02]  /*7160*/  LOP3.LUT R34, R34, 0xf8, RZ, 0xc0, !PT ;  /* 0x000000f822227812 */ /* 0x000fe400078ec0ff */
[----:B------:R-:W-:-:S04]  /*7170*/  LOP3.LUT R9, R9, 0xfffffffc, RZ, 0xc0, !PT ;  /* 0xfffffffc09097812 */ /* 0x000fc800078ec0ff */
[----:B------:R-:W-:Y:S02]  /*7180*/  IADD3 R39, PT, PT, -R9, R16, RZ ;  /* 0x0000001009277210 */ /* 0x000fe40007ffe1ff */
[----:B0-----:R-:W-:Y:S01]  /*7190*/  ISETP.NE.U32.AND P0, PT, RZ, UR4, PT ;  /* 0x00000004ff007c0c */ /* 0x001fe2000bf05070 */
[----:B------:R-:W0:Y:S03]  /*71a0*/  LDCU UR4, c[0x0][0x3f4] ;  /* 0x00007e80ff0477ac */ /* 0x000e260008000800 */
[----:B------:R-:W-:-:S04]  /*71b0*/  ISETP.NE.AND.EX P0, PT, RZ, UR5, PT, P0 ;  /* 0x00000005ff007c0c */ /* 0x000fc8000bf05300 */
[----:B------:R-:W-:-:S13]  /*71c0*/  ISETP.NE.OR P0, PT, R6, R39, !P0 ;  /* 0x000000270600720c */ /* 0x000fda0004705670 */
[----:B--2---:R-:W2:Y:S01]  /*71d0*/  @!P0 LDC.64 R12, c[0x0][0x3b0] ;  /* 0x0000ec00ff0c8b82 */ /* 0x004ea20000000a00 */
[----:B------:R-:W-:-:S07]  /*71e0*/  @!P0 LEA R9, R5, R34, 0x8 ;  /* 0x0000002205098211 */ /* 0x000fce00078e40ff */
[----:B------:R-:W1:Y:S01]  /*71f0*/  S2UR UR5, SR_CgaCtaId ;  /* 0x00000000000579c3 */ /* 0x000e620000008800 */
[----:B0-----:R-:W-:Y:S02]  /*7200*/  MOV R37, UR4 ;  /* 0x0000000400257c02 */ /* 0x001fe40008000f00 */
[----:B------:R-:W-:Y:S01]  /*7210*/  IADD3 R36, PT, PT, R19, R6, RZ ;  /* 0x0000000613247210 */ /* 0x000fe20007ffe0ff */
[----:B--2---:R-:W-:Y:S01]  /*7220*/  @!P0 IMAD.WIDE.U32 R12, R9, 0x2, R12 ;  /* 0x00000002090c8825 */ /* 0x004fe200078e000c */
[----:B------:R-:W-:-:S06]  /*7230*/  CS2R R8, SRZ ;  /* 0x0000000000087805 */ /* 0x000fcc000001ff00 */
[----:B------:R0:W5:Y:S01]  /*7240*/  @!P0 LDG.E.128 R8, desc[UR36][R12.64] ;  /* 0x000000240c088981 */ /* 0x000162000c1e1d00 */
[----:B------:R-:W-:Y:S01]  /*7250*/  UMOV UR4, 0x400 ;  /* 0x0000040000047882 */ /* 0x000fe20000000000 */
[----:B------:R-:W-:Y:S01]  /*7260*/  IMAD R15, R4, R37, R34 ;  /* 0x00000025040f7224 */ /* 0x000fe200078e0222 */
[----:B------:R-:W-:Y:S01]  /*7270*/  UIADD3 UR4, UPT, UPT, UR4, 0x220, URZ ;  /* 0x0000022004047890 */ /* 0x000fe2000fffe0ff */
[----:B------:R-:W-:Y:S01]  /*7280*/  BSSY.RECONVERGENT B0, `(.L_x_3450) ;  /* 0x00000c6000007945 */ /* 0x000fe20003800200 */
[----:B------:R-:W-:Y:S02]  /*7290*/  HFMA2 R41, -RZ, RZ, 0, 0 ;  /* 0x00000000ff297431 */ /* 0x000fe400000001ff */
[----:B----4-:R-:W-:Y:S01]  /*72a0*/  IMAD.WIDE R32, R15, 0x2, R32 ;  /* 0x000000020f207825 */ /* 0x010fe200078e0220 */
[----:B-1----:R-:W-:Y:S01]  /*72b0*/  ULEA UR4, UR5, UR4, 0x18 ;  /* 0x0000000405047291 */ /* 0x002fe2000f8ec0ff */
[----:B------:R-:W-:Y:S02]  /*72c0*/  CS2R R46, SRZ ;  /* 0x00000000002e7805 */ /* 0x000fe4000001ff00 */
[----:B------:R-:W-:-:S02]  /*72d0*/  CS2R R44, SRZ ;  /* 0x00000000002c7805 */ /* 0x000fc4000001ff00 */
[----:B0-----:R-:W-:Y:S01]  /*72e0*/  VIMNMX R13, PT, PT, R16, R37, PT ;  /* 0x00000025100d7248 */ /* 0x001fe20003fe0100 */
[----:B------:R-:W-:Y:S01]  /*72f0*/  IMAD.SHL.U32 R35, R24, 0x100, RZ ;  /* 0x0000010018237824 */ /* 0x000fe200078e00ff */
[----:B------:R-:W-:Y:S01]  /*7300*/  CS2R R42, SRZ ;  /* 0x00000000002a7805 */ /* 0x000fe2000001ff00 */
[----:B------:R-:W-:Y:S01]  /*7310*/  IMAD.MOV.U32 R38, RZ, RZ, RZ ;  /* 0x000000ffff267224 */ /* 0x000fe200078e00ff */
[----:B------:R-:W-:Y:S01]  /*7320*/  BAR.SYNC.DEFER_BLOCKING 0x0 ;  /* 0x0000000000007b1d */ /* 0x000fe20000010000 */
[----:B------:R-:W-:Y:S02]  /*7330*/  ISETP.GE.AND P0, PT, R36, R13, PT ;  /* 0x0000000d2400720c */ /* 0x000fe40003f06270 */
[----:B------:R-:W-:-:S11]  /*7340*/  IADD3 R4, PT, PT, R7, UR4, RZ ;  /* 0x0000000407047c10 */ /* 0x000fd6000fffe0ff */
        /* <DEDUP_REMOVED lines=9> */
[----:B------:R-:W-:Y:S02]  /*73e0*/  MOV R41, RZ ;  /* 0x000000ff00297202 */ /* 0x000fe40000000f00 */
[----:B------:R-:W-:Y:S02]  /*73f0*/  CS2R R46, SRZ ;  /* 0x00000000002e7805 */ /* 0x000fe4000001ff00 */
[C---:B------:R-:W-:Y:S02]  /*7400*/  ISETP.GE.U32.AND P0, PT, R58.reuse, 0xc, PT ;  /* 0x0000000c3a00780c */ /* 0x040fe40003f06070 */
[----:B------:R-:W-:-:S04]  /*7410*/  LEA.HI R12, R58, 0x1, RZ, 0x1e ;  /* 0x000000013a0c7811 */ /* 0x000fc800078ff0ff */
[----:B------:R-:W-:-:S07]  /*7420*/  LOP3.LUT P1, R60, R12, 0x3, RZ, 0xc0, !PT ;  /* 0x000000030c3c7812 */ /* 0x000fce000782c0ff */
[----:B------:R-:W-:Y:S06]  /*7430*/  @!P0 BRA `(.L_x_3453) ;  /* 0x0000000400788947 */ /* 0x000fec0003800000 */
[----:B------:R-:W-:Y:S01]  /*7440*/  LOP3.LUT R59, R12, 0x7ffffffc, RZ, 0xc0, !PT ;  /* 0x7ffffffc0c3b7812 */ /* 0x000fe200078ec0ff */
[----:B------:R-:W-:Y:S01]  /*7450*/  IMAD.MOV.U32 R38, RZ, RZ, RZ ;  /* 0x000000ffff267224 */ /* 0x000fe200078e00ff */
[----:B------:R-:W-:Y:S02]  /*7460*/  MOV R48, RZ ;  /* 0x000000ff00307202 */ /* 0x000fe40000000f00 */
[----:B------:R-:W-:-:S07]  /*7470*/  MOV R40, R36 ;  /* 0x0000002400287202 */ /* 0x000fce0000000f00 */
.L_x_3454:
[----:B---3--:R-:W-:-:S05]  /*7480*/  SHF.L.U32 R29, R40, 0x8, RZ ;  /* 0x00000008281d7819 */ /* 0x008fca00000006ff */
[----:B------:R-:W-:-:S04]  /*7490*/  IMAD.WIDE.U32 R12, R29, 0x2, R32 ;  /* 0x000000021d0c7825 */ /* 0x000fc800078e0020 */
[----:B------:R-:W-:Y:S02]  /*74a0*/  VIADD R21, R29, 0x400 ;  /* 0x000004001d157836 */ /* 0x000fe40000000000 */
[----:B------:R-:W2:Y:S02]  /*74b0*/  LDG.E.128 R12, desc[UR36][R12.64] ;  /* 0x000000240c0c7981 */ /* 0x000ea4000c1e1d00 */
[----:B------:R-:W-:Y:S01]  /*74c0*/  IMAD.WIDE.U32 R20, R21, 0x2, R32 ;  /* 0x0000000215147825 */ /* 0x000fe200078e0020 */
[----:B------:R-:W-:-:S05]  /*74d0*/  IADD3 R25, PT, PT, R29, 0x800, RZ ;  /* 0x000008001d197810 */ /* 0x000fca0007ffe0ff */
[----:B------:R-:W3:Y:S01]  /*74e0*/  LDG.E.128 R20, desc[UR36][R20.64] ;  /* 0x0000002414147981 */ /* 0x000ee2000c1e1d00 */
[----:B------:R-:W-:Y:S01]  /*74f0*/  IMAD.WIDE.U32 R24, R25, 0x2, R32 ;  /* 0x0000000219187825 */ /* 0x000fe200078e0020 */
[----:B------:R-:W-:-:S05]  /*7500*/  IADD3 R29, PT, PT, R29, 0xc00, RZ ;  /* 0x00000c001d1d7810 */ /* 0x000fca0007ffe0ff */
[----:B------:R-:W4:Y:S01]  /*7510*/  LDG.E.128 R24, desc[UR36][R24.64] ;  /* 0x0000002418187981 */ /* 0x000f22000c1e1d00 */
[----:B------:R-:W-:-:S06]  /*7520*/  IMAD.WIDE.U32 R28, R29, 0x2, R32 ;  /* 0x000000021d1c7825 */ /* 0x000fcc00078e0020 */
[----:B------:R-:W4:Y:S01]  /*7530*/  LDG.E.128 R28, desc[UR36][R28.64] ;  /* 0x000000241c1c7981 */ /* 0x000f22000c1e1d00 */
[----:B------:R-:W-:Y:S01]  /*7540*/  IMAD.IADD R49, R40, 0x1, -R19 ;  /* 0x0000000128317824 */ /* 0x000fe200078e0a13 */
[----:B------:R-:W-:Y:S01]  /*7550*/  IADD3 R48, PT, PT, R48, 0x4, RZ ;  /* 0x0000000430307810 */ /* 0x000fe20007ffe0ff */
[----:B------:R-:W-:-:S03]  /*7560*/  VIADD R40, R40, 0x10 ;  /* 0x0000001028287836 */ /* 0x000fc60000000000 */
[----:B------:R-:W-:Y:S02]  /*7570*/  LEA R49, R49, R4, 0x1 ;  /* 0x0000000431317211 */ /* 0x000fe400078e08ff */
[----:B------:R-:W-:-:S03]  /*7580*/  ISETP.NE.AND P0, PT, R48, R59, PT ;  /* 0x0000003b3000720c */ /* 0x000fc60003f05270 */
[----:B------:R-:W-:Y:S04]  /*7590*/  LDS.U16 R50, [R49] ;  /* 0x0000000031327984 */ /* 0x000fe80000000400 */
[----:B------:R-:W0:Y:S04]  /*75a0*/  LDS.U16 R54, [R49+0x8] ;  /* 0x0000080031367984 */ /* 0x000e280000000400 */
[----:B------:R-:W1:Y:S04]  /*75b0*/  LDS.U16 R56, [R49+0x10] ;  /* 0x0000100031387984 */ /* 0x000e680000000400 */
[----:B------:R-:W4:Y:S01]  /*75c0*/  LDS.U16 R49, [R49+0x18] ;  /* 0x0000180031317984 */ /* 0x000f220000000400 */
[----:B0-----:R-:W-:-:S02]  /*75d0*/  HADD2.F32 R54, -RZ, R54.H0_H0 ;  /* 0x20000036ff367230 */ /* 0x001fc40000004100 */
[----:B-1----:R-:W-:Y:S02]  /*75e0*/  HADD2.F32 R56, -RZ, R56.H0_H0 ;  /* 0x20000038ff387230 */ /* 0x002fe40000004100 */
[--C-:B--2---:R-:W-:Y:S02]  /*75f0*/  HADD2.F32 R52, -RZ, R13.reuse.H0_H0 ;  /* 0x2000000dff347230 */ /* 0x104fe40000004100 */
[----:B------:R-:W-:Y:S02]  /*7600*/  HADD2.F32 R53, -RZ, R13.H1_H1 ;  /* 0x3000000dff357230 */ /* 0x000fe40000004100 */
[----:B------:R-:W-:Y:S02]  /*7610*/  HADD2.F32 R51, -RZ, R12.H0_H0 ;  /* 0x2000000cff337230 */ /* 0x000fe40000004100 */
[----:B------:R-:W-:Y:S02]  /*7620*/  HADD2.F32 R13, -RZ, R50.H0_H0 ;  /* 0x20000032ff0d7230 */ /* 0x000fe40000004100 */
[----:B------:R-:W-:-:S02]  /*7630*/  HADD2.F32 R55, -RZ, R14.H0_H0 ;  /* 0x2000000eff377230 */ /* 0x000fc40000004100 */
[----:B------:R-:W-:Y:S02]  /*7640*/  HADD2.F32 R12, -RZ, R12.H1_H1 ;  /* 0x3000000cff0c7230 */ /* 0x000fe40000004100 */
[C---:B------:R-:W-:Y:S01]  /*7650*/  FFMA.FTZ R51, R13.reuse, R51, R38 ;  /* 0x000000330d337223 */ /* 0x040fe20000010026 */
[----:B------:R-:W-:Y:S02]  /*7660*/  HADD2.F32 R14, -RZ, R14.H1_H1 ;  /* 0x3000000eff0e7230 */ /* 0x000fe40000004100 */
[C---:B------:R-:W-:Y:S01]  /*7670*/  FFMA.FTZ R52, R13.reuse, R52, R41 ;  /* 0x000000340d347223 */ /* 0x040fe20000010029 */
[--C-:B------:R-:W-:Y:S02]  /*7680*/  HADD2.F32 R57, -RZ, R15.reuse.H0_H0 ;  /* 0x2000000fff397230 */ /* 0x100fe40000004100 */
[C---:B------:R-:W-:Y:S01]  /*7690*/  FFMA.FTZ R12, R13.reuse, R12, R43 ;  /* 0x0000000c0d0c7223 */ /* 0x040fe2000001002b */
[----:B------:R-:W-:Y:S02]  /*76a0*/  HADD2.F32 R50, -RZ, R15.H1_H1 ;  /* 0x3000000fff327230 */ /* 0x000fe40000004100 */
[C---:B------:R-:W-:Y:S01]  /*76b0*/  FFMA.FTZ R53, R13.reuse, R53, R42 ;  /* 0x000000350d357223 */ /* 0x040fe2000001002a */
[C---:B------:R-:W-:Y:S01]  /*76c0*/  FFMA.FTZ R55, R13.reuse, R55, R44 ;  /* 0x000000370d377223 */ /* 0x040fe2000001002c */
[C---:B------:R-:W-:Y:S01]  /*76d0*/  FFMA.FTZ R14, R13.reuse, R14, R45 ;  /* 0x0000000e0d0e7223 */ /* 0x040fe2000001002d */
[C---:B------:R-:W-:Y:S01]  /*76e0*/  FFMA.FTZ R57, R13.reuse, R57, R46 ;  /* 0x000000390d397223 */ /* 0x040fe2000001002e */
[----:B------:R-:W-:Y:S01]  /*76f0*/  FFMA.FTZ R50, R13, R50, R47 ;  /* 0x000000320d327223 */ /* 0x000fe2000001002f */
[----:B---3--:R-:W-:-:S02]  /*7700*/  HADD2.F32 R13, -RZ, R20.H0_H0 ;  /* 0x20000014ff0d7230 */ /* 0x008fc40000004100 */
[----:B------:R-:W-:Y:S02]  /*7710*/  HADD2.F32 R15, -RZ, R20.H1_H1 ;  /* 0x30000014ff0f7230 */ /* 0x000fe40000004100 */
[--C-:B------:R-:W-:Y:S02]  /*7720*/  HADD2.F32 R41, -RZ, R21.reuse.H0_H0 ;  /* 0x20000015ff297230 */ /* 0x100fe40000004100 */
[C---:B------:R-:W-:Y:S01]  /*7730*/  FFMA.FTZ R13, R54.reuse, R13, R51 ;  /* 0x0000000d360d7223 */ /* 0x040fe20000010033 */
[----:B------:R-:W-:Y:S02]  /*7740*/  HADD2.F32 R20, -RZ, R21.H1_H1 ;  /* 0x30000015ff147230 */ /* 0x000fe40000004100 */
[C---:B------:R-:W-:Y:S01]  /*7750*/  FFMA.FTZ R12, R54.reuse, R15, R12 ;  /* 0x0000000f360c7223 */ /* 0x040fe2000001000c */
[--C-:B------:R-:W-:Y:S02]  /*7760*/  HADD2.F32 R21, -RZ, R22.reuse.H1_H1 ;  /* 0x30000016ff157230 */ /* 0x100fe40000004100 */
[----:B------:R-:W-:Y:S01]  /*7770*/  FFMA.FTZ R41, R54, R41, R52 ;  /* 0x0000002936297223 */ /* 0x000fe20000010034 */
[----:B------:R-:W-:-:S02]  /*7780*/  HADD2.F32 R38, -RZ, R22.H0_H0 ;  /* 0x20000016ff267230 */ /* 0x000fc40000004100 */
[C---:B------:R-:W-:Y:S01]  /*7790*/  FFMA.FTZ R20, R54.reuse, R20, R53 ;  /* 0x0000001436147223 */ /* 0x040fe20000010035 */
[--C-:B------:R-:W-:Y:S02]  /*77a0*/  HADD2.F32 R22, -RZ, R23.reuse.H0_H0 ;  /* 0x20000017ff167230 */ /* 0x100fe40000004100 */
[C---:B------:R-:W-:Y:S01]  /*77b0*/  FFMA.FTZ R14, R54.reuse, R21, R14 ;  /* 0x00000015360e7223 */ /* 0x040fe2000001000e */
[----:B------:R-:W-:Y:S02]  /*77c0*/  HADD2.F32 R23, -RZ, R23.H1_H1 ;  /* 0x30000017ff177230 */ /* 0x000fe40000004100 */
[C---:B------:R-:W-:Y:S01]  /*77d0*/  FFMA.FTZ R38, R54.reuse, R38, R55 ;  /* 0x0000002636267223 */ /* 0x040fe20000010037 */
[--C-:B----4-:R-:W-:Y:S02]  /*77e0*/  HADD2.F32 R15, -RZ, R24.reuse.H0_H0 ;  /* 0x20000018ff0f7230 */ /* 0x110fe40000004100 */
[----:B------:R-:W-:Y:S01]  /*77f0*/  FFMA.FTZ R22, R54, R22, R57 ;  /* 0x0000001636167223 */ /* 0x000fe20000010039 */
[----:B------:R-:W-:-:S02]  /*7800*/  HADD2.F32 R21, -RZ, R24.H1_H1 ;  /* 0x30000018ff157230 */ /* 0x000fc40000004100 */
[----:B------:R-:W-:Y:S01]  /*7810*/  FFMA.FTZ R23, R54, R23, R50 ;  /* 0x0000001736177223 */ /* 0x000fe20000010032 */
        /* <DEDUP_REMOVED lines=14> */
[----:B------:R-:W-:-:S02]  /*7900*/  HADD2.F32 R15, -RZ, R30.H0_H0 ;  /* 0x2000001eff0f7230 */ /* 0x000fc40000004100 */
[----:B------:R-:W-:Y:S01]  /*7910*/  FFMA.FTZ R22, R56, R47, R22 ;  /* 0x0000002f38167223 */ /* 0x000fe20000010016 */
[----:B------:R-:W-:Y:S02]  /*7920*/  HADD2.F32 R14, -RZ, R49.H0_H0 ;  /* 0x20000031ff0e7230 */ /* 0x000fe40000004100 */
[--C-:B------:R-:W-:Y:S02]  /*7930*/  HADD2.F32 R38, -RZ, R28.reuse.H0_H0 ;  /* 0x2000001cff267230 */ /* 0x100fe40000004100 */
[----:B------:R-:W-:Y:S02]  /*7940*/  HADD2.F32 R43, -RZ, R28.H1_H1 ;  /* 0x3000001cff2b7230 */ /* 0x000fe40000004100 */
        /* <DEDUP_REMOVED lines=9> */
[C---:B------:R-:W-:Y:S01]  /*79e0*/  FFMA.FTZ R45, R14.reuse, R30, R45 ;  /* 0x0000001e0e2d7223 */ /* 0x040fe2000001002d */
[C---:B------:R-:W-:Y:S01]  /*79f0*/  FFMA.FTZ R46, R14.reuse, R21, R22 ;  /* 0x000000150e2e7223 */ /* 0x040fe20000010016 */
[----:B------:R-:W-:Y:S01]  /*7a00*/  FFMA.FTZ R47, R14, R26, R23 ;  /* 0x0000001a0e2f7223 */ /* 0x000fe20000010017 */
[----:B------:R-:W-:Y:S06]  /*7a10*/  @P0 BRA `(.L_x_3454) ;  /* 0xfffffff800980947 */ /* 0x000fec000383ffff */
.L_x_3453:
[----:B------:R-:W-:Y:S05]  /*7a20*/  BSYNC.RECONVERGENT B1 ;  /* 0x0000000000017941 */ /* 0x000fea0003800200 */
.L_x_3452:
[----:B------:R-:W-:Y:S05]  /*7a30*/  @!P1 BRA `(.L_x_3451) ;  /* 0x0000000400289947 */ /* 0x000fea0003800000 */
[----:B------:R-:W-:Y:S01]  /*7a40*/  ISETP.NE.AND P1, PT, R60, 0x1, PT ;  /* 0x000000013c00780c */ /* 0x000fe20003f25270 */
[----:B------:R-:W-:Y:S01]  /*7a50*/  BSSY.RECONVERGENT B1, `(.L_x_3455) ;  /* 0x0000030000017945 */ /* 0x000fe20003800200 */
[----:B------:R-:W-:-:S11]  /*7a60*/  LOP3.LUT P0, RZ, R58, 0x4, RZ, 0xc0, !PT ;  /* 0x000000043aff7812 */ /* 0x000fd6000780c0ff */
[----:B------:R-:W-:Y:S05]  /*7a70*/  @!P1 BRA `(.L_x_3456) ;  /* 0x0000000000b49947 */ /* 0x000fea0003800000 */
[----:B------:R-:W-:-:S05]  /*7a80*/  SHF.L.U32 R13, R40, 0x8, RZ ;  /* 0x00000008280d7819 */ /* 0x000fca00000006ff */
[C---:B------:R-:W-:Y:S01]  /*7a90*/  IMAD.WIDE.U32 R20, R13.reuse, 0x2, R32 ;  /* 0x000000020d147825 */ /* 0x040fe200078e0020 */
[----:B------:R-:W-:-:S05]  /*7aa0*/  IADD3 R13, PT, PT, R13, 0x400, RZ ;  /* 0x000004000d0d7810 */ /* 0x000fca0007ffe0ff */
[----:B------:R-:W2:Y:S01]  /*7ab0*/  LDG.E.128 R20, desc[UR36][R20.64] ;  /* 0x0000002414147981 */ /* 0x000ea2000c1e1d00 */
[----:B------:R-:W-:-:S06]  /*7ac0*/  IMAD.WIDE.U32 R12, R13, 0x2, R32 ;  /* 0x000000020d0c7825 */ /* 0x000fcc00078e0020 */
[----:B------:R-:W4:Y:S01]  /*7ad0*/  LDG.E.128 R12, desc[UR36][R12.64] ;  /* 0x000000240c0c7981 */ /* 0x000f22000c1e1d00 */
[C---:B------:R-:W-:Y:S01]  /*7ae0*/  IMAD.IADD R25, R40.reuse, 0x1, -R19 ;  /* 0x0000000128197824 */ /* 0x040fe200078e0a13 */
[----:B------:R-:W-:-:S04]  /*7af0*/  IADD3 R40, PT, PT, R40, 0x8, RZ ;  /* 0x0000000828287810 */ /* 0x000fc80007ffe0ff */
[----:B------:R-:W-:-:S05]  /*7b00*/  LEA R25, R25, R4, 0x1 ;  /* 0x0000000419197211 */ /* 0x000fca00078e08ff */
[----:B------:R-:W0:Y:S04]  /*7b10*/  LDS.U16 R24, [R25] ;  /* 0x0000000019187984 */ /* 0x000e280000000400 */
[----:B------:R-:W1:Y:S01]  /*7b20*/  LDS.U16 R48, [R25+0x8] ;  /* 0x0000080019307984 */ /* 0x000e620000000400 */
[--C-:B--2---:R-:W-:Y:S02]  /*7b30*/  HADD2.F32 R26, -RZ, R20.reuse.H0_H0 ;  /* 0x20000014ff1a7230 */ /* 0x104fe40000004100 */
[----:B---3--:R-:W-:Y:S02]  /*7b40*/  HADD2.F32 R28, -RZ, R20.H1_H1 ;  /* 0x30000014ff1c7230 */ /* 0x008fe40000004100 */
[--C-:B------:R-:W-:Y:S02]  /*7b50*/  HADD2.F32 R30, -RZ, R21.reuse.H0_H0 ;  /* 0x20000015ff1e7230 */ /* 0x100fe40000004100 */
[----:B------:R-:W-:-:S02]  /*7b60*/  HADD2.F32 R27, -RZ, R21.H1_H1 ;  /* 0x30000015ff1b7230 */ /* 0x000fc40000004100 */
[----:B------:R-:W-:Y:S02]  /*7b70*/  HADD2.F32 R29, -RZ, R22.H0_H0 ;  /* 0x20000016ff1d7230 */ /* 0x000fe40000004100 */
[----:B0-----:R-:W-:Y:S02]  /*7b80*/  HADD2.F32 R21, -RZ, R24.H0_H0 ;  /* 0x20000018ff157230 */ /* 0x001fe40000004100 */
[----:B------:R-:W-:Y:S02]  /*7b90*/  HADD2.F32 R22, -RZ, R22.H1_H1 ;  /* 0x30000016ff167230 */ /* 0x000fe40000004100 */
[--C-:B------:R-:W-:Y:S02]  /*7ba0*/  HADD2.F32 R31, -RZ, R23.reuse.H0_H0 ;  /* 0x20000017ff1f7230 */ /* 0x100fe40000004100 */
[C---:B------:R-:W-:Y:S01]  /*7bb0*/  FFMA.FTZ R26, R21.reuse, R26, R38 ;  /* 0x0000001a151a7223 */ /* 0x040fe20000010026 */
[----:B------:R-:W-:Y:S02]  /*7bc0*/  HADD2.F32 R20, -RZ, R23.H1_H1 ;  /* 0x30000017ff147230 */ /* 0x000fe40000004100 */
        /* <DEDUP_REMOVED lines=8> */
[--C-:B----4-:R-:W-:Y:S02]  /*7c50*/  HADD2.F32 R38, -RZ, R12.reuse.H0_H0 ;  /* 0x2000000cff267230 */ /* 0x110fe40000004100 */
        /* <DEDUP_REMOVED lines=15> */
.L_x_3456:
[----:B------:R-:W-:Y:S05]  /*7d50*/  BSYNC.RECONVERGENT B1 ;  /* 0x0000000000017941 */ /* 0x000fea0003800200 */
.L_x_3455:
[----:B------:R-:W-:Y:S05]  /*7d60*/  @P0 BRA `(.L_x_3451) ;  /* 0x00000000005c0947 */ /* 0x000fea0003800000 */
[----:B------:R-:W-:-:S04]  /*7d70*/  IMAD.SHL.U32 R13, R40, 0x100, RZ ;  /* 0x00000100280d7824 */ /* 0x000fc800078e00ff */
[----:B------:R-:W-:-:S06]  /*7d80*/  IMAD.WIDE.U32 R12, R13, 0x2, R32 ;  /* 0x000000020d0c7825 */ /* 0x000fcc00078e0020 */
[----:B------:R-:W2:Y:S01]  /*7d90*/  LDG.E.128 R12, desc[UR36][R12.64] ;  /* 0x000000240c0c7981 */ /* 0x000ea2000c1e1d00 */
[----:B------:R-:W-:-:S04]  /*7da0*/  IADD3 R21, PT, PT, -R19, R40, RZ ;  /* 0x0000002813157210 */ /* 0x000fc80007ffe1ff */
[----:B------:R-:W-:-:S06]  /*7db0*/  LEA R21, R21, R4, 0x1 ;  /* 0x0000000415157211 */ /* 0x000fcc00078e08ff */
[----:B------:R-:W0:Y:S02]  /*7dc0*/  LDS.U16 R21, [R21] ;  /* 0x0000000015157984 */ /* 0x000e240000000400 */
        /* <DEDUP_REMOVED lines=17> */
.L_x_3451:
[----:B------:R-:W-:Y:S05]  /*7ee0*/  BSYNC.RECONVERGENT B0 ;  /* 0x0000000000007941 */ /* 0x000fea0003800200 */
.L_x_3450:
[----:B------:R-:W-:Y:S01]  /*7ef0*/  ISETP.GE.AND P0, PT, R36, R16, PT ;  /* 0x000000102400720c */ /* 0x000fe20003f06270 */
[----:B------:R-:W-:-:S12]  /*7f00*/  BSSY.RECONVERGENT B0, `(.L_x_3457) ;  /* 0x000010b000007945 */ /* 0x000fd80003800200 */
[----:B------:R-:W-:Y:S05]  /*7f10*/  @P0 BRA `(.L_x_3458) ;  /* 0x0000001000240947 */ /* 0x000fea0003800000 */
[----:B------:R-:W-:Y:S01]  /*7f20*/  VIADDMNMX R13, R36, 0x4, R16, !PT ;  /* 0x00000004240d7846 */ /* 0x000fe20007800110 */
[----:B------:R-:W-:Y:S01]  /*7f30*/  BSSY.RECONVERGENT B1, `(.L_x_3459) ;  /* 0x0000040000017945 */ /* 0x000fe20003800200 */
[----:B---3--:R-:W-:-:S04]  /*7f40*/  LOP3.LUT R29, RZ, R19, RZ, 0x33, !PT ;  /* 0x00000013ff1d7212 */ /* 0x008fc800078e33ff */
[----:B------:R-:W-:-:S04]  /*7f50*/  IADD3 R29, PT, PT, -R6, R13, R29 ;  /* 0x0000000d061d7210 */ /* 0x000fc80007ffe11d */
[----:B------:R-:W-:-:S04]  /*7f60*/  LOP3.LUT R12, R29, 0xc, RZ, 0xc0, !PT ;  /* 0x0000000c1d0c7812 */ /* 0x000fc800078ec0ff */
[----:B------:R-:W-:-:S13]  /*7f70*/  ISETP.NE.AND P0, PT, R12, 0xc, PT ;  /* 0x0000000c0c00780c */ /* 0x000fda0003f05270 */
[----:B------:R-:W-:Y:S05]  /*7f80*/  @!P0 BRA `(.L_x_3460) ;  /* 0x0000000000e88947 */ /* 0x000fea0003800000 */
[----:B------:R-:W0:Y:S01]  /*7f90*/  LDC R37, c[0x0][0x3f4] ;  /* 0x0000fd00ff257b82 */ /* 0x000e220000000800 */
[----:B------:R-:W-:Y:S01]  /*7fa0*/  LEA.HI R12, R29, 0x1, RZ, 0x1e ;  /* 0x000000011d0c7811 */ /* 0x000fe200078ff0ff */
[----:B------:R-:W-:-:S03]  /*7fb0*/  IMAD R7, R6, 0x2, R7 ;  /* 0x0000000206077824 */ /* 0x000fc600078e0207 */
[----:B------:R-:W-:Y:S02]  /*7fc0*/  LOP3.LUT R12, R12, 0x3, RZ, 0xc0, !PT ;  /* 0x000000030c0c7812 */ /* 0x000fe400078ec0ff */
[----:B------:R-:W-:Y:S02]  /*7fd0*/  IADD3 R7, PT, PT, R7, UR4, RZ ;  /* 0x0000000407077c10 */ /* 0x000fe4000fffe0ff */
[----:B------:R-:W-:-:S07]  /*7fe0*/  IADD3 R14, PT, PT, -R12, RZ, RZ ;  /* 0x000000ff0c0e7210 */ /* 0x000fce0007ffe1ff */
.L_x_3463:
[----:B0-----:R-:W-:Y:S01]  /*7ff0*/  ISETP.GE.AND P0, PT, R36, R37, PT ;  /* 0x000000252400720c */ /* 0x001fe20003f06270 */
[----:B------:R-:W-:Y:S01]  /*8000*/  VIADD R14, R14, 0x1 ;  /* 0x000000010e0e7836 */ /* 0x000fe20000000000 */
[----:B------:R-:W-:Y:S04]  /*8010*/  BSSY.RECONVERGENT B2, `(.L_x_3461) ;  /* 0x000002e000027945 */ /* 0x000fe80003800200 */
        /* <DEDUP_REMOVED lines=24> */
[----:B------:R-:W-:-:S05]  /*81a0*/  @!P3 LOP3.LUT R12, RZ, R37, RZ, 0x33, !PT ;  /* 0x00000025ff0cb212 */ /* 0x000fca00078e33ff */
[----:B------:R-:W-:-:S04]  /*81b0*/  IMAD.SHL.U32 R13, R12, 0x100, RZ ;  /* 0x000001000c0d7824 */ /* 0x000fc800078e00ff */
[----:B------:R-:W-:-:S05]  /*81c0*/  IMAD.WIDE.U32 R12, R13, 0x2, R32 ;  /* 0x000000020d0c7825 */ /* 0x000fca00078e0020 */
[----:B------:R-:W2:Y:S01]  /*81d0*/  LDG.E.128 R20, desc[UR36][R12.64] ;  /* 0x000000240c147981 */ /* 0x000ea2000c1e1d00 */
[----:B0-----:R-:W-:Y:S02]  /*81e0*/  HADD2.F32 R15, -RZ, R15.H0_H0 ;  /* 0x2000000fff0f7230 */ /* 0x001fe40000004100 */
[----:B--2---:R-:W-:Y:S02]  /*81f0*/  HADD2.F32 R24, -RZ, R20.H0_H0 ;  /* 0x20000014ff187230 */ /* 0x004fe40000004100 */
[----:B------:R-:W-:Y:S02]  /*8200*/  HADD2.F32 R26, -RZ, R21.H0_H0 ;  /* 0x20000015ff1a7230 */ /* 0x000fe40000004100 */
[----:B------:R-:W-:Y:S02]  /*8210*/  HADD2.F32 R25, -RZ, R22.H0_H0 ;  /* 0x20000016ff197230 */ /* 0x000fe40000004100 */
[----:B------:R-:W-:Y:S01]  /*8220*/  FFMA.FTZ R38, R15, R24, R38 ;  /* 0x000000180f267223 */ /* 0x000fe20000010026 */
[----:B------:R-:W-:-:S02]  /*8230*/  HADD2.F32 R20, -RZ, R20.H1_H1 ;  /* 0x30000014ff147230 */ /* 0x000fc40000004100 */
        /* <DEDUP_REMOVED lines=11> */
.L_x_3462:
[----:B------:R-:W-:Y:S05]  /*82f0*/  BSYNC.RECONVERGENT B2 ;  /* 0x0000000000027941 */ /* 0x000fea0003800200 */
.L_x_3461:
[----:B------:R-:W-:Y:S02]  /*8300*/  IADD3 R36, PT, PT, R36, 0x4, RZ ;  /* 0x0000000424247810 */ /* 0x000fe40007ffe0ff */
[----:B------:R-:W-:Y:S01]  /*8310*/  IADD3 R7, PT, PT, R7, 0x8, RZ ;  /* 0x0000000807077810 */ /* 0x000fe20007ffe0ff */
[----:B------:R-:W-:Y:S06]  /*8320*/  @P2 BRA `(.L_x_3463) ;  /* 0xfffffffc00302947 */ /* 0x000fec000383ffff */
.L_x_3460:
[----:B------:R-:W-:Y:S05]  /*8330*/  BSYNC.RECONVERGENT B1 ;  /* 0x0000000000017941 */ /* 0x000fea0003800200 */
.L_x_3459:
[----:B------:R-:W-:-:S13]  /*8340*/  ISETP.GE.U32.AND P0, PT, R29, 0xc, PT ;  /* 0x0000000c1d00780c */ /* 0x000fda0003f06070 */
[----:B------:R-:W-:Y:S05]  /*8350*/  @!P0 BRA `(.L_x_3458) ;  /* 0x0000000c00148947 */ /* 0x000fea0003800000 */
[----:B------:R-:W0:Y:S02]  /*8360*/  LDC R37, c[0x0][0x3f4] ;  /* 0x0000fd00ff257b82 */ /* 0x000e240000000800 */
.L_x_3472:
[CC--:B0-----:R-:W-:Y:S01]  /*8370*/  ISETP.GE.AND P3, PT, R36.reuse, R37.reuse, PT ;  /* 0x000000252400720c */ /* 0x0c1fe20003f66270 */
[C---:B------:R-:W-:Y:S01]  /*8380*/  VIADD R28, R36.reuse, 0x4 ;  /* 0x00000004241c7836 */ /* 0x040fe20000000000 */
[C---:B------:R-:W-:Y:S01]  /*8390*/  IADD3 R30, PT, PT, R36.reuse, 0x8, RZ ;  /* 0x00000008241e7810 */ /* 0x040fe20007ffe0ff */
[C---:B------:R-:W-:Y:S01]  /*83a0*/  IMAD.IADD R7, R36.reuse, 0x1, -R19 ;  /* 0x0000000124077824 */ /* 0x040fe200078e0a13 */
[----:B------:R-:W-:Y:S01]  /*83b0*/  IADD3 R40, PT, PT, R36, 0xc, RZ ;  /* 0x0000000c24287810 */ /* 0x000fe20007ffe0ff */
[----:B------:R-:W-:Y:S01]  /*83c0*/  BSSY.RECONVERGENT B1, `(.L_x_3464) ;  /* 0x0000031000017945 */ /* 0x000fe20003800200 */
[-C--:B------:R-:W-:Y:S02]  /*83d0*/  ISETP.GE.AND P0, PT, R28, R37.reuse, PT ;  /* 0x000000251c00720c */ /* 0x080fe40003f06270 */
[-C--:B------:R-:W-:Y:S02]  /*83e0*/  ISETP.GE.AND P1, PT, R30, R37.reuse, PT ;  /* 0x000000251e00720c */ /* 0x080fe40003f26270 */
[----:B------:R-:W-:-:S02]  /*83f0*/  ISETP.GE.AND P2, PT, R40, R37, PT ;  /* 0x000000252800720c */ /* 0x000fc40003f46270 */
[----:B------:R-:W-:Y:S01]  /*8400*/  LEA R27, R7, R4, 0x1 ;  /* 0x00000004071b7211 */ /* 0x000fe200078e08ff */
[----:B------:R-:W-:Y:S10]  /*8410*/  @!P3 BRA `(.L_x_3465) ;  /* 0x0000000000acb947 */ /* 0x000ff40003800000 */
[----:B------:R-:W-:Y:S01]  /*8420*/  IABS R14, R37 ;  /* 0x00000025000e7213 */ /* 0x000fe20000000000 */
[----:B------:R-:W-:Y:S01]  /*8430*/  HFMA2 R12, -RZ, RZ, 0, 0 ;  /* 0x00000000ff0c7431 */ /* 0x000fe200000001ff */
        /* <DEDUP_REMOVED lines=20> */
[----:B------:R-:W-:Y:S02]  /*8580*/  SHF.L.U32 R13, R7, 0x8, RZ ;  /* 0x00000008070d7819 */ /* 0x000fe400000006ff */
[----:B------:R-:W0:Y:S03]  /*8590*/  LDS.U16 R7, [R27] ;  /* 0x000000001b077984 */ /* 0x000e260000000400 */
[----:B------:R-:W-:-:S06]  /*85a0*/  IMAD.WIDE.U32 R12, R13, 0x2, R32 ;  /* 0x000000020d0c7825 */ /* 0x000fcc00078e0020 */
[----:B------:R-:W2:Y:S01]  /*85b0*/  LDG.E.128 R12, desc[UR36][R12.64] ;  /* 0x000000240c0c7981 */ /* 0x000ea2000c1e1d00 */
[----:B0-----:R-:W-:Y:S02]  /*85c0*/  HADD2.F32 R7, -RZ, R7.H0_H0 ;  /* 0x20000007ff077230 */ /* 0x001fe40000004100 */
[----:B--2---:R-:W-:Y:S02]  /*85d0*/  HADD2.F32 R23, -RZ, R14.H0_H0 ;  /* 0x2000000eff177230 */ /* 0x004fe40000004100 */
[--C-:B------:R-:W-:Y:S02]  /*85e0*/  HADD2.F32 R20, -RZ, R12.reuse.H0_H0 ;  /* 0x2000000cff147230 */ /* 0x100fe40000004100 */
        /* <DEDUP_REMOVED lines=14> */
.L_x_3465:
[----:B------:R-:W-:Y:S05]  /*86d0*/  BSYNC.RECONVERGENT B1 ;  /* 0x0000000000017941 */ /* 0x000fea0003800200 */
.L_x_3464:
[----:B------:R-:W-:Y:S04]  /*86e0*/  BSSY.RECONVERGENT B1, `(.L_x_3466) ;  /* 0x000002d000017945 */ /* 0x000fe80003800200 */
[----:B------:R-:W-:Y:S05]  /*86f0*/  @!P0 BRA `(.L_x_3467) ;  /* 0x0000000000ac8947 */ /* 0x000fea0003800000 */
        /* <DEDUP_REMOVED lines=23> */
[----:B------:R-:W0:Y:S03]  /*8870*/  LDS.U16 R7, [R27+0x8] ;  /* 0x000008001b077984 */ /* 0x000e260000000400 */
        /* <DEDUP_REMOVED lines=19> */
.L_x_3467:
[----:B------:R-:W-:Y:S05]  /*89b0*/  BSYNC.RECONVERGENT B1 ;  /* 0x0000000000017941 */ /* 0x000fea0003800200 */
.L_x_3466:
        /* <DEDUP_REMOVED lines=45> */
.L_x_3469:
[----:B------:R-:W-:Y:S05]  /*8c90*/  BSYNC.RECONVERGENT B1 ;  /* 0x0000000000017941 */ /* 0x000fea0003800200 */
.L_x_3468:
        /* <DEDUP_REMOVED lines=45> */
.L_x_3471:
[----:B------:R-:W-:Y:S05]  /*8f70*/  BSYNC.RECONVERGENT B1 ;  /* 0x0000000000017941 */ /* 0x000fea0003800200 */
.L_x_3470:
[----:B------:R-:W-:-:S04]  /*8f80*/  IADD3 R36, PT, PT, R36, 0x10, RZ ;  /* 0x0000001024247810 */ /* 0x000fc80007ffe0ff */
[----:B------:R-:W-:-:S13]  /*8f90*/  ISETP.GE.AND P0, PT, R36, R16, PT ;  /* 0x000000102400720c */ /* 0x000fda0003f06270 */
[----:B------:R-:W-:Y:S05]  /*8fa0*/  @!P0 BRA `(.L_x_3472) ;  /* 0xfffffff000f08947 */ /* 0x000fea000383ffff */
.L_x_3458:
[----:B------:R-:W-:Y:S05]  /*8fb0*/  BSYNC.RECONVERGENT B0 ;  /* 0x0000000000007941 */ /* 0x000fea0003800200 */
.L_x_3457:
        /* <DEDUP_REMOVED lines=12> */
[----:B0-----:R-:W4:Y:S01]  /*9080*/  LDG.E R14, desc[UR36][R14.64+0x8] ;  /* 0x000008240e0e7981 */ /* 0x001f22000c1e1900 */
[C-C-:B--2---:R-:W-:Y:S01]  /*9090*/  SHF.R.S64 R26, R20.reuse, 0x10, R21.reuse ;  /* 0x00000010141a7819 */ /* 0x144fe20000001015 */
[----:B------:R-:W4:Y:S01]  /*90a0*/  I2F.S8 R17, R20 ;  /* 0x0000001400117306 */ /* 0x000f220000001400 */
[--C-:B------:R-:W-:Y:S02]  /*90b0*/  SHF.R.U64 R13, R20, 0x10, R21.reuse ;  /* 0x00000010140d7819 */ /* 0x100fe40000001215 */
[----:B------:R-:W-:Y:S02]  /*90c0*/  LOP3.LUT R26, R26, 0xff, RZ, 0xc0, !PT ;  /* 0x000000ff1a1a7812 */ /* 0x000fe400078ec0ff */
[----:B------:R-:W-:-:S02]  /*90d0*/  SHF.R.S32.HI R27, RZ, 0x10, R21 ;  /* 0x00000010ff1b7819 */ /* 0x000fc40000011415 */
[----:B------:R-:W-:Y:S02]  /*90e0*/  SHF.R.U64 R12, R26, 0x7, RZ ;  /* 0x000000071a0c7819 */ /* 0x000fe400000012ff */
[----:B------:R-:W-:Y:S02]  /*90f0*/  PRMT R13, R13, 0x9910, RZ ;  /* 0x000099100d0d7816 */ /* 0x000fe400000000ff */
[----:B------:R-:W-:Y:S02]  /*9100*/  LOP3.LUT R24, R21, 0xff, RZ, 0xc0, !PT ;  /* 0x000000ff15187812 */ /* 0x000fe400078ec0ff */
[----:B------:R-:W-:Y:S02]  /*9110*/  LOP3.LUT R27, R27, 0xff, RZ, 0xc0, !PT ;  /* 0x000000ff1b1b7812 */ /* 0x000fe400078ec0ff */
[----:B------:R-:W-:Y:S02]  /*9120*/  ISETP.NE.U32.AND P0, PT, R12, RZ, PT ;  /* 0x000000ff0c00720c */ /* 0x000fe40003f05070 */
[----:B------:R-:W-:-:S02]  /*9130*/  MOV R12, R13 ;  /* 0x0000000d000c7202 */ /* 0x000fc40000000f00 */
[----:B------:R-:W-:Y:S02]  /*9140*/  SHF.R.U64 R16, R24, 0x7, RZ ;  /* 0x0000000718107819 */ /* 0x000fe400000012ff */
[----:B------:R-:W-:Y:S02]  /*9150*/  SHF.R.U64 R13, R27, 0x7, RZ ;  /* 0x000000071b0d7819 */ /* 0x000fe400000012ff */
[----:B------:R-:W-:Y:S01]  /*9160*/  ISETP.NE.U32.AND P1, PT, R16, RZ, PT ;  /* 0x000000ff1000720c */ /* 0x000fe20003f25070 */
[----:B----4-:R-:W-:Y:S01]  /*9170*/  FMUL.FTZ R17, R14, R17 ;  /* 0x000000110e117220 */ /* 0x010fe20000410000 */
[----:B------:R-:W-:Y:S02]  /*9180*/  ISETP.NE.U32.AND P2, PT, R13, RZ, PT ;  /* 0x000000ff0d00720c */ /* 0x000fe40003f45070 */
[----:B------:R-:W-:Y:S02]  /*9190*/  ISETP.NE.U32.AND.EX P1, PT, RZ, RZ, PT, P1 ;  /* 0x000000ffff00720c */ /* 0x000fe40003f25110 */
        /* <DEDUP_REMOVED lines=8> */
[----:B------:R-:W0:Y:S01]  /*9220*/  I2F.S16 R25, R25 ;  /* 0x0000001900197306 */ /* 0x000e220000101400 */
[----:B------:R-:W-:Y:S02]  /*9230*/  @P1 LOP3.LUT R24, R24, 0xffffff00, RZ, 0xfc, !PT ;  /* 0xffffff0018181812 */ /* 0x000fe400078efcff */
[----:B------:R-:W-:Y:S02]  /*9240*/  @P0 LOP3.LUT R26, R26, 0xffffff00, RZ, 0xfc, !PT ;  /* 0xffffff001a1a0812 */ /* 0x000fe400078efcff */
[----:B------:R-:W-:-:S03]  /*9250*/  @P2 LOP3.LUT R27, R27, 0xffffff00, RZ, 0xfc, !PT ;  /* 0xffffff001b1b2812 */ /* 0x000fc600078efcff */
[----:B------:R-:W1:Y:S01]  /*9260*/  I2F.S16 R7, R7 ;  /* 0x0000000700077306 */ /* 0x000e620000101400 */
[----:B0-----:R-:W-:-:S07]  /*9270*/  FMUL.FTZ R22, R14, R25 ;  /* 0x000000190e167220 */ /* 0x001fce0000410000 */
[----:B------:R1:W0:Y:S08]  /*9280*/  I2F.S16 R21, R16 ;  /* 0x0000001000157306 */ /* 0x0002300000101400 */
[----:B------:R-:W2:Y:S01]  /*9290*/  I2F.S16 R15, R12 ;  /* 0x0000000c000f7306 */ /* 0x000ea20000101400 */
[C---:B-1----:R-:W-:Y:S01]  /*92a0*/  FMUL.FTZ R16, R14.reuse, R7 ;  /* 0x000000070e107220 */ /* 0x042fe20000410000 */
[----:B0-----:R-:W-:-:S06]  /*92b0*/  FMUL.FTZ R20, R14, R21 ;  /* 0x000000150e147220 */ /* 0x001fcc0000410000 */
[----:B------:R0:W1:Y:S01]  /*92c0*/  I2F.S8 R19, R24 ;  /* 0x0000001800137306 */ /* 0x0000620000001400 */
[----:B--2---:R-:W-:-:S07]  /*92d0*/  FMUL.FTZ R12, R14, R15 ;  /* 0x0000000f0e0c7220 */ /* 0x004fce0000410000 */
[----:B------:R2:W4:Y:S01]  /*92e0*/  I2F.S8 R13, R26 ;  /* 0x0000001a000d7306 */ /* 0x0005220000001400 */
[----:B0-----:R-:W-:Y:S01]  /*92f0*/  F2FP.F16.F32.PACK_AB R24, R16, R17 ;  /* 0x000000111018723e */ /* 0x001fe200000000ff */
[----:B-1----:R-:W-:-:S06]  /*9300*/  FMUL.FTZ R19, R14, R19 ;  /* 0x000000130e137220 */ /* 0x002fcc0000410000 */
[----:B------:R-:W0:Y:S01]  /*9310*/  I2F.S8 R23, R27 ;  /* 0x0000001b00177306 */ /* 0x000e220000001400 */
[----:B--2---:R-:W-:Y:S01]  /*9320*/  F2FP.F16.F32.PACK_AB R26, R20, R19 ;  /* 0x00000013141a723e */ /* 0x004fe200000000ff */
[----:B----4-:R-:W-:-:S05]  /*9330*/  FMUL.FTZ R13, R14, R13 ;  /* 0x0000000d0e0d7220 */ /* 0x010fca0000410000 */
[----:B------:R-:W-:Y:S01]  /*9340*/  F2FP.F16.F32.PACK_AB R25, R12, R13 ;  /* 0x0000000d0c19723e */ /* 0x000fe200000000ff */
[----:B0-----:R-:W-:-:S05]  /*9350*/  FMUL.FTZ R23, R14, R23 ;  /* 0x000000170e177220 */ /* 0x001fca0000410000 */
[----:B------:R-:W-:Y:S01]  /*9360*/  F2FP.F16.F32.PACK_AB R27, R22, R23 ;  /* 0x00000017161b723e */ /* 0x000fe200000000ff */
[----:B------:R-:W-:Y:S06]  /*9370*/  BRA `(.L_x_3476) ;  /* 0x00000000000c7947 */ /* 0x000fec0003800000 */
.L_x_3475:
[----:B------:R-:W0:Y:S02]  /*9380*/  LDC.64 R12, c[0x0][0x3a8] ;  /* 0x0000ea00ff0c7b82 */ /* 0x000e240000000a00 */
[----:B0-----:R-:W-:-:S05]  /*9390*/  IMAD.WIDE R12, R17, 0x2, R12 ;  /* 0x00000002110c7825 */ /* 0x001fca00078e020c */
[----:B------:R0:W5:Y:S02]  /*93a0*/  LDG.E.128 R24, desc[UR36][R12.64] ;  /* 0x000000240c187981 */ /* 0x000164000c1e1d00 */
.L_x_3476:
[----:B------:R-:W1:Y:S02]  /*93b0*/  LDCU.64 UR6, c[0x0][0x460] ;  /* 0x00008c00ff0677ac */ /* 0x000e640008000a00 */
[----:B-1----:R-:W-:-:S04]  /*93c0*/  ISETP.NE.U32.AND P0, PT, RZ, UR6, PT ;  /* 0x00000006ff007c0c */ /* 0x002fc8000bf05070 */
[----:B------:R-:W-:Y:S01]  /*93d0*/  ISETP.NE.AND.EX P0, PT, RZ, UR7, PT, P0 ;  /* 0x00000007ff007c0c */ /* 0x000fe2000bf05300 */
[----:B------:R-:W-:Y:S01]  /*93e0*/  IMAD R4, R3, 0x2, R4 ;  /* 0x0000000203047824 */ /* 0x000fe200078e0204 */
[----:B------:R-:W1:Y:S05]  /*93f0*/  LDCU.64 UR6, c[0x0][0x3c0] ;  /* 0x00007800ff0677ac */ /* 0x000e6a0008000a00 */
[----:B------:R-:W2:Y:S06]  /*9400*/  LDS.U16 R4, [R4] ;  /* 0x0000000004047984 */ /* 0x000eac0000000400 */
[----:B------:R-:W4:Y:S08]  /*9410*/  @P0 LDC R7, c[0x0][0x3f8] ;  /* 0x0000fe00ff070b82 */ /* 0x000f300000000800 */
[----:B0-----:R-:W0:Y:S01]  /*9420*/  @P0 LDC.64 R12, c[0x0][0x458] ;  /* 0x00011600ff0c0b82 */ /* 0x001e220000000a00 */
[----:B----4-:R-:W-:-:S05]  /*9430*/  @P0 IMAD R5, R2, R7, R5 ;  /* 0x0000000702050224 */ /* 0x010fca00078e0205 */
[----:B------:R-:W-:-:S05]  /*9440*/  @P0 LEA R5, R5, R34, 0x8 ;  /* 0x0000002205050211 */ /* 0x000fca00078e40ff */
[----:B0-----:R-:W-:-:S06]  /*9450*/  @P0 IMAD.WIDE R12, R5, 0x2, R12 ;  /* 0x00000002050c0825 */ /* 0x001fcc00078e020c */
[----:B------:R-:W4:Y:S01]  /*9460*/  @P0 LDG.E.128 R12, desc[UR36][R12.64] ;  /* 0x000000240c0c0981 */ /* 0x000f22000c1e1d00 */
[----:B------:R-:W-:Y:S01]  /*9470*/  IMAD R37, R35, R37, R34 ;  /* 0x0000002523257224 */ /* 0x000fe200078e0222 */
[----:B------:R-:W-:Y:S01]  /*9480*/  SHF.L.U32 R18, R18, 0x8, RZ ;  /* 0x0000000812127819 */ /* 0x000fe200000006ff */
[----:B-----5:R-:W-:Y:S02]  /*9490*/  HFMA2 R8, R24, 1, 1, R8 ;  /* 0x3c003c0018087831 */ /* 0x020fe40000000008 */
        /* <DEDUP_REMOVED lines=9> */
[----:B----4-:R-:W-:Y:S02]  /*9530*/  @P0 HMUL2 R8, R8, R12 ;  /* 0x0000000c08080232 */ /* 0x010fe40000000000 */
        /* <DEDUP_REMOVED lines=20> */
.L_x_3474:
[----:B------:R-:W-:Y:S05]  /*9680*/  BSYNC.RECONVERGENT B0 ;  /* 0x0000000000007941 */ /* 0x000fea0003800200 */
.L_x_3473:
        /* <DEDUP_REMOVED lines=16> */
.L_x_3478:
[----:B------:R-:W-:Y:S05]  /*9790*/  BSYNC.RECONVERGENT B0 ;  /* 0x0000000000007941 */ /* 0x000fea0003800200 */
.L_x_3477:
[----:B------:R-:W-:Y:S06]  /*97a0*/  BAR.SYNC.DEFER_BLOCKING 0x0 ;  /* 0x0000000000007b1d */ /* 0x000fec0000010000 */
[----:B------:R-:W-:Y:S04]  /*97b0*/  BSSY.RECONVERGENT B0, `(.L_x_3479) ;  /* 0x0000013000007945 */ /* 0x000fe80003800200 */
[----:B------:R-:W-:Y:S05]  /*97c0*/  @P1 BRA `(.L_x_3480) ;  /* 0x0000000000441947 */ /* 0x000fea0003800000 */
[----:B0----5:R-:W0:Y:S02]  /*97d0*/  LDS.128 R8, [R6+UR4] ;  /* 0x0000000406087984 */ /* 0x021e240008000c00 */
[----:B0-----:R-:W-:Y:S02]  /*97e0*/  HADD2.F32 R5, -RZ, R8.H0_H0 ;  /* 0x20000008ff057230 */ /* 0x001fe40000004100 */
[--C-:B------:R-:W-:Y:S02]  /*97f0*/  HADD2.F32 R0, -RZ, R9.reuse.H0_H0 ;  /* 0x20000009ff007230 */ /* 0x100fe40000004100 */
[----:B------:R-:W-:Y:S02]  /*9800*/  HADD2.F32 R7, -RZ, R10.H0_H0 ;  /* 0x2000000aff077230 */ /* 0x000fe40000004100 */
        /* <DEDUP_REMOVED lines=13> */
.L_x_3480:
[----:B------:R-:W-:Y:S05]  /*98e0*/  BSYNC.RECONVERGENT B0 ;  /* 0x0000000000007941 */ /* 0x000fea0003800200 */
.L_x_3479:
        /* <DEDUP_REMOVED lines=8> */
.L_x_3482:
[----:B------:R-:W-:Y:S05]  /*9970*/  BSYNC.RECONVERGENT B0 ;  /* 0x0000000000007941 */ /* 0x000fea0003800200 */
.L_x_3481:
[----:B------:R-:W-:Y:S06]  /*9980*/  BAR.SYNC.DEFER_BLOCKING 0x0 ;  /* 0x0000000000007b1d */ /* 0x000fec0000010000 */
[----:B------:R-:W-:Y:S04]  /*9990*/  BSSY.RECONVERGENT B0, `(.L_x_3483) ;  /* 0x0000013000007945 */ /* 0x000fe80003800200 */
[----:B------:R-:W-:Y:S05]  /*99a0*/  @P3 BRA `(.L_x_3484) ;  /* 0x0000000000443947 */ /* 0x000fea0003800000 */
[----:B0-----:R-:W1:Y:S02]  /*99b0*/  LDS.128 R4, [R6+UR4] ;  /* 0x0000000406047984 */ /* 0x001e640008000c00 */
[--C-:B-1----:R-:W-:Y:S02]  /*99c0*/  HADD2.F32 R3, -RZ, R4.reuse.H0_H0 ;  /* 0x20000004ff037230 */ /* 0x102fe40000004100 */
[--C-:B------:R-:W-:Y:S02]  /*99d0*/  HADD2.F32 R0, -RZ, R5.reuse.H0_H0 ;  /* 0x20000005ff007230 */ /* 0x100fe40000004100 */
[----:B------:R-:W-:Y:S02]  /*99e0*/  HADD2.F32 R4, -RZ, R4.H1_H1 ;  /* 0x30000004ff047230 */ /* 0x000fe40000004100 */
[----:B------:R-:W-:Y:S01]  /*99f0*/  FADD.FTZ R38, R38, R3 ;  /* 0x0000000326267221 */ /* 0x000fe20000010000 */
[----:B------:R-:W-:Y:S02]  /*9a00*/  HADD2.F32 R5, -RZ, R5.H1_H1 ;  /* 0x30000005ff057230 */ /* 0x000fe40000004100 */
[----:B------:R-:W-:Y:S01]  /*9a10*/  FADD.FTZ R41, R41, R0 ;  /* 0x0000000029297221 */ /* 0x000fe20000010000 */
[----:B-----5:R-:W-:-:S02]  /*9a20*/  HADD2.F32 R9, -RZ, R6.H0_H0 ;  /* 0x20000006ff097230 */ /* 0x020fc40000004100 */
        /* <DEDUP_REMOVED lines=9> */
.L_x_3484:
[----:B------:R-:W-:Y:S05]  /*9ac0*/  BSYNC.RECONVERGENT B0 ;  /* 0x0000000000007941 */ /* 0x000fea0003800200 */
.L_x_3483:
        /* <DEDUP_REMOVED lines=61> */
.L_x_3485:
        /* <DEDUP_REMOVED lines=12> */
.L_x_3412:
[----:B------:R-:W-:Y:S01]  /*9f60*/  MOV R12, 0x10 ;  /* 0x00000010000c7802 */ /* 0x000fe20000000f00 */
[----:B------:R-:W-:Y:S01]  /*9f70*/  IMAD.MOV.U32 R11, RZ, RZ, 0x1f ;  /* 0x0000001fff0b7424 */ /* 0x000fe200078e00ff */
[----:B------:R-:W-:-:S07]  /*9f80*/  MOV R15, 0xffffffff ;  /* 0xffffffff000f7802 */ /* 0x000fce0000000f00 */
[----:B0----5:R-:W-:Y:S05]  /*9f90*/  WARPSYNC.COLLECTIVE R15, `(.L_x_3486) ;  /* 0x000000000f087348 */ /* 0x021fea0003c00000 */
[----:B------:R1:W2:Y:S02]  /*9fa0*/  SHFL.BFLY P6, R14, R13, R12, R11 ;  /* 0x0c00000c0d0e7389 */ /* 0x0002a400000c000b */
[----:B012--5:R-:W-:Y:S05]  /*9fb0*/  ENDCOLLECTIVE ;  /* 0x000000000000791b */ /* 0x027fea0003800000 */
.L_x_3486:
[----:B------:R-:W-:Y:S02]  /*9fc0*/  IMAD.MOV.U32 R12, RZ, RZ, 0x8 ;  /* 0x00000008ff0c7424 */ /* 0x000fe400078e00ff */
[----:B------:R-:W-:-:S05]  /*9fd0*/  FADD.FTZ R3, R13, R14 ;  /* 0x0000000e0d037221 */ /* 0x000fca0000010000 */
[----:B------:R-:W-:-:S07]  /*9fe0*/  MOV R13, R3 ;  /* 0x00000003000d7202 */ /* 0x000fce0000000f00 */
[----:B------:R-:W-:Y:S05]  /*9ff0*/  WARPSYNC.COLLECTIVE R15, `(.L_x_3487) ;  /* 0x000000000f087348 */ /* 0x000fea0003c00000 */
[----:B------:R0:W1:Y:S02]  /*a000*/  SHFL.BFLY P6, R14, R13, R12, R11 ;  /* 0x0c00000c0d0e7389 */ /* 0x00006400000c000b */
[----:B01----:R-:W-:Y:S05]  /*a010*/  ENDCOLLECTIVE ;  /* 0x000000000000791b */ /* 0x003fea0003800000 */
.L_x_3487:
[----:B------:R-:W-:Y:S01]  /*a020*/  MOV R12, 0x4 ;  /* 0x00000004000c7802 */ /* 0x000fe20000000f00 */
[----:B------:R-:W-:-:S05]  /*a030*/  FADD.FTZ R4, R3, R14 ;  /* 0x0000000e03047221 */ /* 0x000fca0000010000 */
[----:B------:R-:W-:-:S07]  /*a040*/  MOV R13, R4 ;  /* 0x00000004000d7202 */ /* 0x000fce0000000f00 */
[----:B------:R-:W-:Y:S05]  /*a050*/  WARPSYNC.COLLECTIVE R15, `(.L_x_3488) ;  /* 0x000000000f087348 */ /* 0x000fea0003c00000 */
[----:B------:R0:W1:Y:S02]  /*a060*/  SHFL.BFLY P6, R14, R13, R12, R11 ;  /* 0x0c00000c0d0e7389 */ /* 0x00006400000c000b */
[----:B01----:R-:W-:Y:S05]  /*a070*/  ENDCOLLECTIVE ;  /* 0x000000000000791b */ /* 0x003fea0003800000 */
.L_x_3488:
[----:B------:R-:W-:Y:S01]  /*a080*/  MOV R12, 0x2 ;  /* 0x00000002000c7802 */ /* 0x000fe20000000f00 */
[----:B------:R-:W-:-:S04]  /*a090*/  FADD.FTZ R5, R4, R14 ;  /* 0x0000000e04057221 */ /* 0x000fc80000010000 */
[----:B------:R-:W-:-:S07]  /*a0a0*/  IMAD.MOV.U32 R13, RZ, RZ, R5 ;  /* 0x000000ffff0d7224 */ /* 0x000fce00078e0005 */
[----:B------:R-:W-:Y:S05]  /*a0b0*/  WARPSYNC.COLLECTIVE R15, `(.L_x_3489) ;  /* 0x000000000f087348 */ /* 0x000fea0003c00000 */
[----:B------:R0:W1:Y:S02]  /*a0c0*/  SHFL.BFLY P6, R14, R13, R12, R11 ;  /* 0x0c00000c0d0e7389 */ /* 0x00006400000c000b */
[----:B01----:R-:W-:Y:S05]  /*a0d0*/  ENDCOLLECTIVE ;  /* 0x000000000000791b */ /* 0x003fea0003800000 */
.L_x_3489:
[----:B------:R-:W-:Y:S02]  /*a0e0*/  IMAD.MOV.U32 R12, RZ, RZ, 0x1 ;  /* 0x00000001ff0c7424 */ /* 0x000fe400078e00ff */
[----:B------:R-:W-:-:S05]  /*a0f0*/  FADD.FTZ R6, R5, R14 ;  /* 0x0000000e05067221 */ /* 0x000fca0000010000 */
[----:B------:R-:W-:-:S07]  /*a100*/  MOV R13, R6 ;  /* 0x00000006000d7202 */ /* 0x000fce0000000f00 */
[----:B------:R-:W-:Y:S05]  /*a110*/  WARPSYNC.COLLECTIVE R15, `(.L_x_3490) ;  /* 0x000000000f087348 */ /* 0x000fea0003c00000 */
[----:B------:R0:W1:Y:S02]  /*a120*/  SHFL.BFLY P6, R14, R13, R12, R11 ;  /* 0x0c00000c0d0e7389 */ /* 0x00006400000c000b */
[----:B01----:R-:W-:Y:S05]  /*a130*/  ENDCOLLECTIVE ;  /* 0x000000000000791b */ /* 0x003fea0003800000 */
.L_x_3490:
[----:B------:R-:W-:Y:S05]  /*a140*/  BRA `(.L_x_3491) ;  /* 0xffffff8400d07947 */ /* 0x000fea000383ffff */
.L_x_3423:
[----:B------:R-:W-:Y:S01]  /*a150*/  BSSY B1, `(.L_x_3492) ;  /* 0x0000007000017945 */ /* 0x000fe20003800000 */
[----:B------:R-:W-:Y:S01]  /*a160*/  MOV R12, 0x1 ;  /* 0x00000001000c7802 */ /* 0x000fe20000000f00 */
[----:B------:R-:W-:Y:S01]  /*a170*/  IMAD.MOV.U32 R15, RZ, RZ, -0x1 ;  /* 0xffffffffff0f7424 */ /* 0x000fe200078e00ff */
[----:B------:R-:W-:-:S07]  /*a180*/  MOV R11, 0x1f ;  /* 0x0000001f000b7802 */ /* 0x000fce0000000f00 */
[----:B------:R-:W-:Y:S05]  /*a190*/  WARPSYNC.COLLECTIVE R15, `(.L_x_3493) ;  /* 0x000000000f087348 */ /* 0x000fea0003c00000 */
[----:B------:R0:W1:Y:S02]  /*a1a0*/  SHFL.BFLY P6, R14, R13, R12, R11 ;  /* 0x0c00000c0d0e7389 */ /* 0x00006400000c000b */
[----:B01----:R-:W-:Y:S05]  /*a1b0*/  ENDCOLLECTIVE ;  /* 0x000000000000791b */ /* 0x003fea0003800000 */
.L_x_3493:
[----:B------:R-:W-:Y:S05]  /*a1c0*/  BSYNC B1 ;  /* 0x0000000000017941 */ /* 0x000fea0003800000 */
.L_x_3492:
[----:B------:R-:W-:Y:S05]  /*a1d0*/  BRA `(.L_x_3494) ;  /* 0xffffffa800cc7947 */ /* 0x000fea000383ffff */
.L_x_3427:
[----:B------:R-:W-:Y:S01]  /*a1e0*/  HFMA2 R12, -RZ, RZ, 0, 9.5367431640625e-07 ;  /* 0x00000010ff0c7431 */ /* 0x000fe200000001ff */
[----:B------:R-:W-:Y:S01]  /*a1f0*/  BSSY B0, `(.L_x_3495) ;  /* 0x0000007000007945 */ /* 0x000fe20003800000 */
[----:B0-----:R-:W-:Y:S01]  /*a200*/  MOV R13, R0 ;  /* 0x00000000000d7202 */ /* 0x001fe20000000f00 */
[----:B------:R-:W-:Y:S01]  /*a210*/  IMAD.MOV.U32 R11, RZ, RZ, 0x1f ;  /* 0x0000001fff0b7424 */ /* 0x000fe200078e00ff */
[----:B------:R-:W-:-:S07]  /*a220*/  MOV R15, 0xffffffff ;  /* 0xffffffff000f7802 */ /* 0x000fce0000000f00 */
[----:B-1-3-5:R-:W-:Y:S05]  /*a230*/  WARPSYNC.COLLECTIVE R15, `(.L_x_3496) ;  /* 0x000000000f087348 */ /* 0x02afea0003c00000 */
[----:B------:R0:W2:Y:S02]  /*a240*/  SHFL.BFLY P6, R14, R13, R12, R11 ;  /* 0x0c00000c0d0e7389 */ /* 0x0000a400000c000b */
[----:B0123-5:R-:W-:Y:S05]  /*a250*/  ENDCOLLECTIVE ;  /* 0x000000000000791b */ /* 0x02ffea0003800000 */
.L_x_3496:
[----:B------:R-:W-:Y:S05]  /*a260*/  BSYNC B0 ;  /* 0x0000000000007941 */ /* 0x000fea0003800000 */
.L_x_3495:
[----:B------:R-:W-:Y:S01]  /*a270*/  FMNMX.FTZ R13, R14, R0, !PT ;  /* 0x000000000e0d7209 */ /* 0x000fe20007810000 */
[----:B------:R-:W-:Y:S02]  /*a280*/  HFMA2 R12, -RZ, RZ, 0, 4.76837158203125e-07 ;  /* 0x00000008ff0c7431 */ /* 0x000fe400000001ff */
[----:B------:R-:W-:Y:S01]  /*a290*/  IMAD.MOV.U32 R11, RZ, RZ, 0x1f ;  /* 0x0000001fff0b7424 */ /* 0x000fe200078e00ff */
[----:B------:R-:W-:-:S07]  /*a2a0*/  MOV R15, 0xffffffff ;  /* 0xffffffff000f7802 */ /* 0x000fce0000000f00 */
[----:B------:R-:W-:Y:S05]  /*a2b0*/  WARPSYNC.COLLECTIVE R15, `(.L_x_3497) ;  /* 0x000000000f087348 */ /* 0x000fea0003c00000 */
[----:B------:R0:W1:Y:S02]  /*a2c0*/  SHFL.BFLY P6, R14, R13, R12, R11 ;  /* 0x0c00000c0d0e7389 */ /* 0x00006400000c000b */
[----:B01----:R-:W-:Y:S05]  /*a2d0*/  ENDCOLLECTIVE ;  /* 0x000000000000791b */ /* 0x003fea0003800000 */
.L_x_3497:
[----:B------:R-:W-:Y:S01]  /*a2e0*/  IMAD.MOV.U32 R12, RZ, RZ, 0x4 ;  /* 0x00000004ff0c7424 */ /* 0x000fe200078e00ff */
[----:B------:R-:W-:-:S04]  /*a2f0*/  FMNMX.FTZ R5, R13, R14, !PT ;  /* 0x0000000e0d057209 */ /* 0x000fc80007810000 */
[----:B------:R-:W-:-:S07]  /*a300*/  MOV R13, R5 ;  /* 0x00000005000d7202 */ /* 0x000fce0000000f00 */
[----:B------:R-:W-:Y:S05]  /*a310*/  WARPSYNC.COLLECTIVE R15, `(.L_x_3498) ;  /* 0x000000000f087348 */ /* 0x000fea0003c00000 */
[----:B------:R0:W1:Y:S02]  /*a320*/  SHFL.BFLY P6, R14, R13, R12, R11 ;  /* 0x0c00000c0d0e7389 */ /* 0x00006400000c000b */
[----:B01----:R-:W-:Y:S05]  /*a330*/  ENDCOLLECTIVE ;  /* 0x000000000000791b */ /* 0x003fea0003800000 */
.L_x_3498:
[----:B------:R-:W-:Y:S01]  /*a340*/  HFMA2 R12, -RZ, RZ, 0, 1.1920928955078125e-07 ;  /* 0x00000002ff0c7431 */ /* 0x000fe200000001ff */
[----:B------:R-:W-:-:S04]  /*a350*/  FMNMX.FTZ R6, R5, R14, !PT ;  /* 0x0000000e05067209 */ /* 0x000fc80007810000 */
[----:B------:R-:W-:-:S07]  /*a360*/  MOV R13, R6 ;  /* 0x00000006000d7202 */ /* 0x000fce0000000f00 */
[----:B------:R-:W-:Y:S05]  /*a370*/  WARPSYNC.COLLECTIVE R15, `(.L_x_3499) ;  /* 0x000000000f087348 */ /* 0x000fea0003c00000 */
[----:B------:R0:W1:Y:S02]  /*a380*/  SHFL.BFLY P6, R14, R13, R12, R11 ;  /* 0x0c00000c0d0e7389 */ /* 0x00006400000c000b */
[----:B01----:R-:W-:Y:S05]  /*a390*/  ENDCOLLECTIVE ;  /* 0x000000000000791b */ /* 0x003fea0003800000 */
.L_x_3499:
[----:B------:R-:W-:Y:S05]  /*a3a0*/  BRA `(.L_x_3500) ;  /* 0xffffffac00147947 */ /* 0x000fea000383ffff */
.L_x_3501:
        /* <DEDUP_REMOVED lines=13> */
.L_x_4654:


//--------------------- .text._ZN4mmha33masked_multihead_attention_kernelItLi256ELi256ELi4ELi32ELi64ELb0ELb0EEEv26Multihead_attention_paramsIT_XT5_EE --------------------------
	.section	.text._ZN4mmha33masked_multihead_attention_kernelItLi256ELi256ELi4ELi32ELi64ELb0ELb0EEEv26Multihead_attention_paramsIT_XT5_EE,"ax",@progbits
	.align	128
        .global         _ZN4mmha33masked_multihead_attention_kernelItLi256ELi256ELi4ELi32ELi64ELb0ELb0EEEv26Multihead_attention_paramsIT_XT5_EE
        .type           _ZN4mmha33masked_multihead_attention_kernelItLi256ELi256ELi4ELi32ELi64ELb0ELb0EEEv26Multihead_attention_paramsIT_XT5_EE,@function
        .size           _ZN4mmha33masked_multihead_attention_kernelItLi256ELi256ELi4ELi32ELi64ELb0ELb0EEEv26Multihead_attention_paramsIT_XT5_EE,(.L_x_4655 - _ZN4mmha33masked_multihead_attention_kernelItLi256ELi256ELi4ELi32ELi64ELb0ELb0EEEv26Multihead_attention_paramsIT_XT5_EE)
        .other          _ZN4mmha33masked_multihead_attention_kernelItLi256ELi256ELi4ELi32ELi64ELb0ELb0EEEv26Multihead_attention_paramsIT_XT5_EE,@"STO_CUDA_ENTRY STV_DEFAULT"
_ZN4mmha33masked_multihead_attention_kernelItLi256ELi256ELi4ELi32ELi64ELb0ELb0EEEv26Multihead_attention_paramsIT_XT5_EE:
.text._ZN4mmha33masked_multihead_attention_kernelItLi256ELi256ELi4ELi32ELi64ELb0ELb0EEEv26Multihead_attention_paramsIT_XT5_EE:
        /* <DEDUP_REMOVED lines=12> */
.L_x_3502:
        /* <DEDUP_REMOVED lines=8> */
[----:B------:R-:W3:Y:S08]  /*0140*/  @P0 LDC.64 R2, c[0x0][0x4a0] ;  /* 0x00012800ff020b82 */ /* 0x000ef00000000a00 */
[----:B------:R-:W4:Y:S01]  /*0150*/  @P0 LDC R10, c[0x0][0x430] ;  /* 0x00010c00ff0a0b82 */ /* 0x000f220000000800 */
[----:B-1----:R-:W1:Y:S01]  /*0160*/  MUFU.RCP R0, R0 ;  /* 0x0000000000007308 */ /* 0x002e620000001000 */
[----:B---3--:R-:W-:-:S04]  /*0170*/  @P0 IMAD.WIDE.U32 R2, R22, 0x4, R2 ;  /* 0x0000000416020825 */ /* 0x008fc800078e0002 */
[----:B-1----:R-:W-:Y:S02]  /*0180*/  VIADD R6, R0, 0xffffffe ;  /* 0x0ffffffe00067836 */ /* 0x002fe40000000000 */
[----:B------:R1:W4:Y:S02]  /*0190*/  @P0 LDG.E R3, desc[UR36][R2.64] ;  /* 0x0000002402030981 */ /* 0x000324000c1e1900 */
[----:B------:R-:W3:Y:S02]  /*01a0*/  F2I.FTZ.U32.TRUNC.NTZ R5, R6 ;  /* 0x0000000600057305 */ /* 0x000ee4000021f000 */
[----:B---3--:R-:W-:-:S05]  /*01b0*/  IADD3 R4, PT, PT, RZ, -R5, RZ ;  /* 0x80000005ff047210 */ /* 0x008fca0007ffe0ff */
[----:B------:R-:W-:Y:S02]  /*01c0*/  IMAD R11, R4, R7, RZ ;  /* 0x00000007040b7224 */ /* 0x000fe400078e02ff */
[----:B------:R-:W-:-:S04]  /*01d0*/  IMAD.MOV.U32 R4, RZ, RZ, RZ ;  /* 0x000000ffff047224 */ /* 0x000fc800078e00ff */
[----:B------:R-:W-:Y:S02]  /*01e0*/  IMAD.HI.U32 R0, R5, R11, R4 ;  /* 0x0000000b05007227 */ /* 0x000fe400078e0004 */
[----:B------:R-:W3:Y:S04]  /*01f0*/  LDC.64 R4, c[0x0][0x460] ;  /* 0x00011800ff047b82 */ /* 0x000ee80000000a00 */
[----:B------:R-:W-:-:S05]  /*0200*/  IMAD.HI.U32 R0, R0, R8, RZ ;  /* 0x0000000800007227 */ /* 0x000fca00078e00ff */
[----:B------:R-:W-:-:S05]  /*0210*/  IADD3 R6, PT, PT, -R0, RZ, RZ ;  /* 0x000000ff00067210 */ /* 0x000fca0007ffe1ff */
[----:B-1----:R-:W-:-:S05]  /*0220*/  IMAD R2, R7, R6, R8 ;  /* 0x0000000607027224 */ /* 0x002fca00078e0208 */
[----:B------:R-:W-:-:S13]  /*0230*/  ISETP.GT.U32.AND P3, PT, R7, R2, PT ;  /* 0x000000020700720c */ /* 0x000fda0003f64070 */
[----:B------:R-:W-:-:S05]  /*0240*/  @!P3 IMAD.IADD R2, R2, 0x1, -R7 ;  /* 0x000000010202b824 */ /* 0x000fca00078e0a07 */
[----:B------:R-:W-:Y:S02]  /*0250*/  ISETP.GE.U32.AND P2, PT, R2, R7, PT ;  /* 0x000000070200720c */ /* 0x000fe40003f46070 */
[----:B------:R-:W-:Y:S02]  /*0260*/  @!P3 IADD3 R0, PT, PT, R0, 0x1, RZ ;  /* 0x000000010000b810 */ /* 0x000fe40007ffe0ff */
[----:B--2---:R-:W-:-:S09]  /*0270*/  IABS R11, R19 ;  /* 0x00000013000b7213 */ /* 0x004fd20000000000 */
[----:B------:R-:W-:-:S05]  /*0280*/  @P2 VIADD R0, R0, 0x1 ;  /* 0x0000000100002836 */ /* 0x000fca0000000000 */
[----:B------:R-:W-:Y:S02]  /*0290*/  MOV R24, R0 ;  /* 0x0000000000187202 */ /* 0x000fe40000000f00 */
[----:B------:R-:W1:Y:S01]  /*02a0*/  I2F.RP R0, R11 ;  /* 0x0000000b00007306 */ /* 0x000e620000209400 */
[----:B---3--:R-:W-:-:S04]  /*02b0*/  ISETP.NE.U32.AND P1, PT, R4, RZ, PT ;  /* 0x000000ff0400720c */ /* 0x008fc80003f25070 */
[----:B------:R-:W-:Y:S02]  /*02c0*/  ISETP.NE.AND.EX P1, PT, R5, RZ, PT, P1 ;  /* 0x000000ff0500720c */ /* 0x000fe40003f25310 */
[----:B------:R-:W-:Y:S01]  /*02d0*/  LOP3.LUT R2, R22, R9, RZ, 0x3c, !PT ;  /* 0x0000000916027212 */ /* 0x000fe200078e3cff */
[----:B-1----:R-:W1:Y:S03]  /*02e0*/  MUFU.RCP R0, R0 ;  /* 0x0000000000007308 */ /* 0x002e660000001000 */
[----:B------:R-:W-:-:S07]  /*02f0*/  ISETP.GE.AND P4, PT, R2, RZ, PT ;  /* 0x000000ff0200720c */ /* 0x000fce0003f86270 */
[----:B------:R-:W2:Y:S01]  /*0300*/  @P1 LDC.64 R6, c[0x0][0x460] ;  /* 0x00011800ff061b82 */ /* 0x000ea20000000a00 */
[----:B------:R-:W-:-:S07]  /*0310*/  ISETP.NE.AND P3, PT, R9, RZ, PT ;  /* 0x000000ff0900720c */ /* 0x000fce0003f65270 */
[----:B------:R-:W3:Y:S01]  /*0320*/  @!P0 LDC R16, c[0x0][0x40c] ;  /* 0x00010300ff108b82 */ /* 0x000ee20000000800 */
[----:B------:R-:W-:Y:S02]  /*0330*/  @!P4 IMAD.MOV R24, RZ, RZ, -R24 ;  /* 0x000000ffff18c224 */ /* 0x000fe400078e0a18 */
[----:B-1----:R-:W-:-:S03]  /*0340*/  VIADD R8, R0, 0xffffffe ;  /* 0x0ffffffe00087836 */ /* 0x002fc60000000000 */
[----:B------:R-:W-:Y:S01]  /*0350*/  @!P3 LOP3.LUT R24, RZ, R9, RZ, 0x33, !PT ;  /* 0x00000009ff18b212 */ /* 0x000fe200078e33ff */
[----:B------:R-:W-:Y:S01]  /*0360*/  HFMA2 R2, -RZ, RZ, 0, 0 ;  /* 0x00000000ff027431 */ /* 0x000fe200000001ff */
[----:B------:R-:W1:Y:S01]  /*0370*/  LDC R0, c[0x0][0x3e8] ;  /* 0x0000fa00ff007b82 */ /* 0x000e620000000800 */
[----:B------:R0:W0:Y:S02]  /*0380*/  F2I.FTZ.U32.TRUNC.NTZ R9, R8 ;  /* 0x0000000800097305 */ /* 0x000024000021f000 */
[----:B--2---:R-:W-:-:S05]  /*0390*/  @P1 IMAD.WIDE R6, R24, 0x4, R6 ;  /* 0x0000000418061825 */ /* 0x004fca00078e0206 */
[----:B------:R2:W5:Y:S01]  /*03a0*/  @P1 LDG.E R2, desc[UR36][R6.64] ;  /* 0x0000002406021981 */ /* 0x000562000c1e1900 */
[----:B0-----:R-:W-:Y:S01]  /*03b0*/  HFMA2 R8, -RZ, RZ, 0, 0 ;  /* 0x00000000ff087431 */ /* 0x001fe200000001ff */
[----:B--2---:R-:W-:Y:S01]  /*03c0*/  IADD3 R6, PT, PT, RZ, -R9, RZ ;  /* 0x80000009ff067210 */ /* 0x004fe20007ffe0ff */
[----:B------:R-:W0:Y:S01]  /*03d0*/  S2R R27, SR_CTAID.X ;  /* 0x00000000001b7919 */ /* 0x000e220000002500 */
[----:B------:R-:W2:Y:S01]  /*03e0*/  S2R R25, SR_TID.X ;  /* 0x0000000000197919 */ /* 0x000ea20000002100 */
[----:B------:R-:W-:Y:S01]  /*03f0*/  BSSY.RECONVERGENT B0, `(.L_x_3503) ;  /* 0x000005b000007945 */ /* 0x000fe20003800200 */
[----:B------:R-:W-:Y:S02]  /*0400*/  CS2R R30, SRZ ;  /* 0x00000000001e7805 */ /* 0x000fe4000001ff00 */
[----:B------:R-:W-:Y:S01]  /*0410*/  CS2R R28, SRZ ;  /* 0x00000000001c7805 */ /* 0x000fe2000001ff00 */
[----:B----4-:R-:W-:Y:S02]  /*0420*/  @P0 IMAD.IADD R16, R3, 0x1, R10 ;  /* 0x0000000103100824 */ /* 0x010fe400078e020a */
[----:B------:R-:W-:-:S03]  /*0430*/  IMAD R3, R6, R11, RZ ;  /* 0x0000000b06037224 */ /* 0x000fc600078e02ff */
[----:B---3--:R-:W-:Y:S01]  /*0440*/  IABS R18, R16 ;  /* 0x0000001000127213 */ /* 0x008fe20000000000 */
[----:B------:R-:W-:-:S06]  /*0450*/  IMAD.HI.U32 R9, R9, R3, R8 ;  /* 0x0000000309097227 */ /* 0x000fcc00078e0008 */
[----:B------:R-:W-:-:S04]  /*0460*/  IMAD.HI.U32 R9, R9, R18, RZ ;  /* 0x0000001209097227 */ /* 0x000fc800078e00ff */
[----:B------:R-:W-:-:S04]  /*0470*/  IMAD.MOV R9, RZ, RZ, -R9 ;  /* 0x000000ffff097224 */ /* 0x000fc800078e0a09 */
[C---:B------:R-:W-:Y:S02]  /*0480*/  IMAD R18, R11.reuse, R9, R18 ;  /* 0x000000090b127224 */ /* 0x040fe400078e0212 */
[----:B------:R-:W0:Y:S03]  /*0490*/  LDC R9, c[0x0][0x3f8] ;  /* 0x0000fe00ff097b82 */ /* 0x000e260000000800 */
[----:B------:R-:W-:-:S13]  /*04a0*/  ISETP.GT.U32.AND P0, PT, R11, R18, PT ;  /* 0x000000120b00720c */ /* 0x000fda0003f04070 */
[----:B------:R-:W-:Y:S02]  /*04b0*/  @!P0 IADD3 R18, PT, PT, R18, -R11, RZ ;  /* 0x8000000b12128210 */ /* 0x000fe40007ffe0ff */
[----:B-1----:R-:W-:Y:S02]  /*04c0*/  ISETP.NE.AND P0, PT, R0, RZ, PT ;  /* 0x000000ff0000720c */ /* 0x002fe40003f05270 */
[----:B------:R-:W-:Y:S01]  /*04d0*/  ISETP.GT.U32.AND P1, PT, R11, R18, PT ;  /* 0x000000120b00720c */ /* 0x000fe20003f24070 */
[----:B0-----:R-:W-:Y:S01]  /*04e0*/  IMAD R26, R22, R9, R27 ;  /* 0x00000009161a7224 */ /* 0x001fe200078e021b */
[----:B------:R-:W-:-:S09]  /*04f0*/  ISETP.GE.AND P2, PT, R16, RZ, PT ;  /* 0x000000ff1000720c */ /* 0x000fd20003f46270 */
[----:B------:R-:W-:Y:S02]  /*0500*/  @P0 IMAD.SHL.U32 R3, R27, 0x100, RZ ;  /* 0x000001001b030824 */ /* 0x000fe400078e00ff */
[----:B------:R-:W-:Y:S01]  /*0510*/  @!P1 IMAD.IADD R18, R18, 0x1, -R11 ;  /* 0x0000000112129824 */ /* 0x000fe200078e0a0b */
[----:B------:R-:W-:Y:S02]  /*0520*/  ISETP.NE.AND P1, PT, R19, RZ, PT ;  /* 0x000000ff1300720c */ /* 0x000fe40003f25270 */
[----:B------:R-:W-:Y:S01]  /*0530*/  @!P0 SHF.L.U32 R17, R26, 0x8, RZ ;  /* 0x000000081a118819 */ /* 0x000fe200000006ff */
[----:B------:R-:W-:Y:S01]  /*0540*/  @P0 IMAD R17, R22, R0, R3 ;  /* 0x0000000016110224 */ /* 0x000fe200078e0203 */
[C---:B--2---:R-:W-:Y:S01]  /*0550*/  ISETP.GT.U32.AND P0, PT, R25.reuse, 0x1f, PT ;  /* 0x0000001f1900780c */ /* 0x044fe20003f04070 */
        /* <DEDUP_REMOVED lines=23> */
[----:B------:R-:W-:Y:S02]  /*06d0*/  ISETP.NE.U32.AND P2, PT, R12, RZ, PT ;  /* 0x000000ff0c00720c */ /* 0x000fe40003f45070 */
[----:B------:R-:W-:Y:S02]  /*06e0*/  LOP3.LUT R12, R15, 0xff, RZ, 0xc0, !PT ;  /* 0x000000ff0f0c7812 */ /* 0x000fe400078ec0ff */
[--C-:B------:R-:W-:Y:S02]  /*06f0*/  SHF.R.S32.HI R31, RZ, 0x18, R29.reuse ;  /* 0x00000018ff1f7819 */ /* 0x100fe4000001141d */
[----:B------:R-:W-:Y:S02]  /*0700*/  PRMT R10, R29, 0x9910, RZ ;  /* 0x000099101d0a7816 */ /* 0x000fe400000000ff */
[--C-:B------:R-:W-:Y:S02]  /*0710*/  SHF.R.U64 R11, R28, 0x10, R29.reuse ;  /* 0x000000101c0b7819 */ /* 0x100fe4000000121d */
[----:B------:R-:W-:Y:S01]  /*0720*/  SHF.R.S32.HI R29, RZ, 0x10, R29 ;  /* 0x00000010ff1d7819 */ /* 0x000fe2000001141d */
[----:B------:R-:W-:Y:S01]  /*0730*/  I2F.S16 R31, R31 ;  /* 0x0000001f001f7306 */ /* 0x000fe20000101400 */
[----:B0-----:R-:W-:-:S02]  /*0740*/  SHF.R.S32.HI R7, RZ, 0x8, R8 ;  /* 0x00000008ff077819 */ /* 0x001fc40000011408 */
[----:B------:R-:W-:Y:S02]  /*0750*/  SHF.R.U64 R8, R12, 0x7, RZ ;  /* 0x000000070c087819 */ /* 0x000fe400000012ff */
[----:B------:R-:W-:Y:S01]  /*0760*/  PRMT R11, R11, 0x9910, RZ ;  /* 0x000099100b0b7816 */ /* 0x000fe200000000ff */
[----:B---3--:R-:W-:Y:S01]  /*0770*/  FMUL.FTZ R13, R6, R13 ;  /* 0x0000000d060d7220 */ /* 0x008fe20000410000 */
[----:B------:R-:W-:Y:S01]  /*0780*/  LOP3.LUT R29, R29, 0xff, RZ, 0xc0, !PT ;  /* 0x000000ff1d1d7812 */ /* 0x000fe200078ec0ff */
[----:B------:R-:W0:Y:S01]  /*0790*/  I2F.S16 R7, R7 ;  /* 0x0000000700077306 */ /* 0x000e220000101400 */
[----:B------:R-:W-:Y:S02]  /*07a0*/  ISETP.NE.U32.AND P1, PT, R8, RZ, PT ;  /* 0x000000ff0800720c */ /* 0x000fe40003f25070 */
[----:B------:R-:W-:Y:S02]  /*07b0*/  MOV R8, R11 ;  /* 0x0000000b00087202 */ /* 0x000fe40000000f00 */
[----:B------:R-:W-:-:S02]  /*07c0*/  SHF.R.U64 R11, R29, 0x7, RZ ;  /* 0x000000071d0b7819 */ /* 0x000fc400000012ff */
[----:B------:R-:W-:Y:S02]  /*07d0*/  ISETP.NE.U32.AND.EX P2, PT, RZ, RZ, PT, P2 ;  /* 0x000000ffff00720c */ /* 0x000fe40003f45120 */
[----:B------:R-:W-:Y:S02]  /*07e0*/  ISETP.NE.U32.AND P3, PT, R11, RZ, PT ;  /* 0x000000ff0b00720c */ /* 0x000fe40003f65070 */
[----:B------:R-:W-:Y:S02]  /*07f0*/  ISETP.NE.U32.AND.EX P1, PT, RZ, RZ, PT, P1 ;  /* 0x000000ffff00720c */ /* 0x000fe40003f25110 */
[----:B------:R-:W-:Y:S02]  /*0800*/  ISETP.NE.U32.AND.EX P3, PT, RZ, RZ, PT, P3 ;  /* 0x000000ffff00720c */ /* 0x000fe40003f65130 */
[----:B------:R-:W-:Y:S01]  /*0810*/  SHF.R.S32.HI R10, RZ, 0x8, R10 ;  /* 0x00000008ff0a7819 */ /* 0x000fe2000001140a */
[----:B0-----:R-:W-:Y:S01]  /*0820*/  FMUL.FTZ R28, R6, R7 ;  /* 0x00000007061c7220 */ /* 0x001fe20000410000 */
[----:B------:R-:W-:-:S02]  /*0830*/  SHF.R.S32.HI R8, RZ, 0x8, R8 ;  /* 0x00000008ff087819 */ /* 0x000fc40000011408 */
[----:B------:R0:W1:Y:S01]  /*0840*/  I2F.S16 R23, R10 ;  /* 0x0000000a00177306 */ /* 0x0000620000101400 */
[----:B------:R-:W-:Y:S02]  /*0850*/  @P2 LOP3.LUT R14, R14, 0xffffff00, RZ, 0xfc, !PT ;  /* 0xffffff000e0e2812 */ /* 0x000fe400078efcff */
[----:B------:R-:W-:Y:S02]  /*0860*/  F2FP.F16.F32.PACK_AB R28, R28, R13 ;  /* 0x0000000d1c1c723e */ /* 0x000fe400000000ff */
[----:B------:R-:W-:Y:S02]  /*0870*/  @P1 LOP3.LUT R12, R12, 0xffffff00, RZ, 0xfc, !PT ;  /* 0xffffff000c0c1812 */ /* 0x000fe400078efcff */
[----:B------:R-:W-:Y:S01]  /*0880*/  @P3 LOP3.LUT R29, R29, 0xffffff00, RZ, 0xfc, !PT ;  /* 0xffffff001d1d3812 */ /* 0x000fe200078efcff */
        /* <DEDUP_REMOVED lines=9> */
[C---:B-1----:R-:W-:Y:S01]  /*0920*/  FMUL.FTZ R11, R6.reuse, R11 ;  /* 0x0000000b060b7220 */ /* 0x042fe20000410000 */
[----:B0-----:R-:W-:-:S04]  /*0930*/  FMUL.FTZ R31, R6, R29 ;  /* 0x0000001d061f7220 */ /* 0x001fc80000410000 */
[----:B------:R-:W-:Y:S02]  /*0940*/  F2FP.F16.F32.PACK_AB R29, R8, R11 ;  /* 0x0000000b081d723e */ /* 0x000fe400000000ff */
[----:B------:R-:W-:Y:S01]  /*0950*/  F2FP.F16.F32.PACK_AB R31, R10, R31 ;  /* 0x0000001f0a1f723e */ /* 0x000fe200000000ff */
[----:B------:R-:W-:Y:S06]  /*0960*/  BRA `(.L_x_3504) ;  /* 0x00000000000c7947 */ /* 0x000fec0003800000 */
.L_x_3505:
[----:B------:R-:W0:Y:S02]  /*0970*/  LDC.64 R28, c[0x0][0x388] ;  /* 0x0000e200ff1c7b82 */ /* 0x000e240000000a00 */
[----:B0-----:R-:W-:-:S06]  /*0980*/  IMAD.WIDE R28, R37, 0x2, R28 ;  /* 0x00000002251c7825 */ /* 0x001fcc00078e021c */
[----:B------:R-:W5:Y:S02]  /*0990*/  LDG.E.128 R28, desc[UR36][R28.64] ;  /* 0x000000241c1c7981 */ /* 0x000f64000c1e1d00 */
.L_x_3504:
[----:B------:R-:W-:Y:S05]  /*09a0*/  BSYNC.RECONVERGENT B0 ;  /* 0x0000000000007941 */ /* 0x000fea0003800200 */
.L_x_3503:
        /* <DEDUP_REMOVED lines=16> */
[--C-:B0-----:R-:W-:Y:S02]  /*0ab0*/  SHF.R.U64 R11, R32, 0x10, R33.reuse ;  /* 0x00000010200b7819 */ /* 0x101fe40000001221 */
[--C-:B------:R-:W-:Y:S02]  /*0ac0*/  SHF.R.S32.HI R35, RZ, 0x18, R33.reuse ;  /* 0x00000018ff237819 */ /* 0x100fe40000011421 */
[----:B------:R-:W-:Y:S02]  /*0ad0*/  PRMT R12, R33, 0x9910, RZ ;  /* 0x00009910210c7816 */ /* 0x000fe400000000ff */
[----:B------:R-:W-:-:S02]  /*0ae0*/  SHF.R.S32.HI R33, RZ, 0x10, R33 ;  /* 0x00000010ff217819 */ /* 0x000fc40000011421 */
[----:B------:R-:W-:Y:S01]  /*0af0*/  SHF.R.S32.HI R6, RZ, 0x8, R8 ;  /* 0x00000008ff067819 */ /* 0x000fe20000011408 */
[----:B------:R-:W-:Y:S01]  /*0b00*/  I2F.S16 R35, R35 ;  /* 0x0000002300237306 */ /* 0x000fe20000101400 */
[----:B------:R-:W-:Y:S02]  /*0b10*/  SHF.R.U64 R8, R20, 0x7, RZ ;  /* 0x0000000714087819 */ /* 0x000fe400000012ff */
[----:B------:R-:W-:Y:S01]  /*0b20*/  PRMT R11, R11, 0x9910, RZ ;  /* 0x000099100b0b7816 */ /* 0x000fe200000000ff */
[----:B---3--:R-:W-:Y:S01]  /*0b30*/  FMUL.FTZ R13, R10, R13 ;  /* 0x0000000d0a0d7220 */ /* 0x008fe20000410000 */
[----:B------:R-:W-:Y:S02]  /*0b40*/  LOP3.LUT R33, R33, 0xff, RZ, 0xc0, !PT ;  /* 0x000000ff21217812 */ /* 0x000fe400078ec0ff */
[----:B------:R-:W-:Y:S01]  /*0b50*/  ISETP.NE.U32.AND P1, PT, R8, RZ, PT ;  /* 0x000000ff0800720c */ /* 0x000fe20003f25070 */
[----:B------:R-:W-:Y:S01]  /*0b60*/  IMAD.MOV.U32 R8, RZ, RZ, R11 ;  /* 0x000000ffff087224 */ /* 0x000fe200078e000b */
[----:B------:R-:W-:Y:S01]  /*0b70*/  SHF.R.U64 R11, R33, 0x7, RZ ;  /* 0x00000007210b7819 */ /* 0x000fe200000012ff */
[----:B------:R-:W0:Y:S01]  /*0b80*/  I2F.S16 R7, R6 ;  /* 0x0000000600077306 */ /* 0x000e220000101400 */
[----:B------:R-:W-:-:S02]  /*0b90*/  ISETP.NE.U32.AND.EX P2, PT, RZ, RZ, PT, P2 ;  /* 0x000000ffff00720c */ /* 0x000fc40003f45120 */
[----:B------:R-:W-:Y:S02]  /*0ba0*/  ISETP.NE.U32.AND P3, PT, R11, RZ, PT ;  /* 0x000000ff0b00720c */ /* 0x000fe40003f65070 */
[----:B------:R-:W-:Y:S02]  /*0bb0*/  ISETP.NE.U32.AND.EX P1, PT, RZ, RZ, PT, P1 ;  /* 0x000000ffff00720c */ /* 0x000fe40003f25110 */
[----:B------:R-:W-:Y:S02]  /*0bc0*/  ISETP.NE.U32.AND.EX P3, PT, RZ, RZ, PT, P3 ;  /* 0x000000ffff00720c */ /* 0x000fe40003f65130 */
[----:B------:R-:W-:Y:S02]  /*0bd0*/  SHF.R.S32.HI R12, RZ, 0x8, R12 ;  /* 0x00000008ff0c7819 */ /* 0x000fe4000001140c */
[----:B------:R-:W-:Y:S02]  /*0be0*/  SHF.R.S32.HI R8, RZ, 0x8, R8 ;  /* 0x00000008ff087819 */ /* 0x000fe40000011408 */
[----:B------:R1:W2:Y:S01]  /*0bf0*/  I2F.S16 R23, R12 ;  /* 0x0000000c00177306 */ /* 0x0002a20000101400 */
[----:B------:R-:W-:Y:S01]  /*0c00*/  @P2 LOP3.LUT R14, R14, 0xffffff00, RZ, 0xfc, !PT ;  /* 0xffffff000e0e2812 */ /* 0x000fe200078efcff */
[----:B0-----:R-:W-:-:S03]  /*0c10*/  FMUL.FTZ R32, R10, R7 ;  /* 0x000000070a207220 */ /* 0x001fc60000410000 */
[----:B------:R-:W-:Y:S02]  /*0c20*/  @P1 LOP3.LUT R20, R20, 0xffffff00, RZ, 0xfc, !PT ;  /* 0xffffff0014141812 */ /* 0x000fe400078efcff */
[----:B------:R-:W-:Y:S01]  /*0c30*/  @P3 LOP3.LUT R33, R33, 0xffffff00, RZ, 0xfc, !PT ;  /* 0xffffff0021213812 */ /* 0x000fe200078efcff */
        /* <DEDUP_REMOVED lines=10> */
[C---:B0-----:R-:W-:Y:S01]  /*0ce0*/  FMUL.FTZ R11, R10.reuse, R11 ;  /* 0x0000000b0a0b7220 */ /* 0x041fe20000410000 */
[----:B-1----:R-:W-:-:S04]  /*0cf0*/  FMUL.FTZ R35, R10, R33 ;  /* 0x000000210a237220 */ /* 0x002fc80000410000 */
[----:B------:R-:W-:Y:S02]  /*0d00*/  F2FP.F16.F32.PACK_AB R33, R6, R11 ;  /* 0x0000000b0621723e */ /* 0x000fe400000000ff */
[----:B------:R-:W-:Y:S01]  /*0d10*/  F2FP.F16.F32.PACK_AB R35, R12, R35 ;  /* 0x000000230c23723e */ /* 0x000fe200000000ff */
[----:B------:R-:W-:Y:S06]  /*0d20*/  BRA `(.L_x_3507) ;  /* 0x0000000000207947 */ /* 0x000fec0003800000 */
.L_x_3506:
[----:B------:R-:W-:Y:S01]  /*0d30*/  BSSY.RECONVERGENT B0, `(.L_x_3507) ;  /* 0x0000007000007945 */ /* 0x000fe20003800200 */
[----:B------:R-:W-:Y:S02]  /*0d40*/  CS2R R34, SRZ ;  /* 0x0000000000227805 */ /* 0x000fe4000001ff00 */
[----:B------:R-:W-:Y:S01]  /*0d50*/  CS2R R32, SRZ ;  /* 0x0000000000207805 */ /* 0x000fe2000001ff00 */
[----:B------:R-:W-:Y:S06]  /*0d60*/  @P0 BRA `(.L_x_3508) ;  /* 0x00000000000c0947 */ /* 0x000fec0003800000 */
[----:B------:R-:W0:Y:S02]  /*0d70*/  LDC.64 R32, c[0x0][0x398] ;  /* 0x0000e600ff207b82 */ /* 0x000e240000000a00 */
[----:B0-----:R-:W-:-:S06]  /*0d80*/  IMAD.WIDE R32, R37, 0x2, R32 ;  /* 0x0000000225207825 */ /* 0x001fcc00078e0220 */
[----:B------:R-:W5:Y:S02]  /*0d90*/  LDG.E.128 R32, desc[UR36][R32.64] ;  /* 0x0000002420207981 */ /* 0x000f64000c1e1d00 */
.L_x_3508:
[----:B------:R-:W-:Y:S05]  /*0da0*/  BSYNC.RECONVERGENT B0 ;  /* 0x0000000000007941 */ /* 0x000fea0003800200 */
.L_x_3507:
[----:B------:R-:W0:Y:S01]  /*0db0*/  LDCU.64 UR6, c[0x0][0x3a0] ;  /* 0x00007400ff0677ac */ /* 0x000e220008000a00 */
[----:B------:R-:W1:Y:S01]  /*0dc0*/  LDC.64 R6, c[0x0][0x418] ;  /* 0x00010600ff067b82 */ /* 0x000e620000000a00 */
[----:B------:R-:W-:Y:S01]  /*0dd0*/  ISETP.EQ.U32.AND P3, PT, R4, RZ, PT ;  /* 0x000000ff0400720c */ /* 0x000fe20003f62070 */
[----:B------:R-:W2:Y:S03]  /*0de0*/  LDCU.64 UR4, c[0x0][0x390] ;  /* 0x00007200ff0477ac */ /* 0x000ea60008000a00 */
[----:B------:R-:W-:Y:S02]  /*0df0*/  ISETP.EQ.OR.EX P0, PT, R5, RZ, P0, P3 ;  /* 0x000000ff0500720c */ /* 0x000fe40000702730 */
[----:B------:R-:W-:Y:S02]  /*0e00*/  CS2R R10, SRZ ;  /* 0x00000000000a7805 */ /* 0x000fe4000001ff00 */
[----:B------:R-:W-:-:S02]  /*0e10*/  CS2R R4, SRZ ;  /* 0x0000000000047805 */ /* 0x000fc4000001ff00 */
[----:B0-----:R-:W-:-:S07]  /*0e20*/  ISETP.NE.U32.AND P2, PT, RZ, UR6, PT ;  /* 0x00000006ff007c0c */ /* 0x001fce000bf45070 */
[----:B------:R-:W0:Y:S01]  /*0e30*/  @!P0 LDC.64 R20, c[0x0][0x450] ;  /* 0x00011400ff148b82 */ /* 0x000e220000000a00 */
[----:B-----5:R-:W-:Y:S01]  /*0e40*/  @!P0 IMAD R8, R2, R9, RZ ;  /* 0x0000000902088224 */ /* 0x020fe200078e02ff */
[----:B--2---:R-:W-:Y:S01]  /*0e50*/  ISETP.NE.U32.AND P1, PT, RZ, UR4, PT ;  /* 0x00000004ff007c0c */ /* 0x004fe2000bf25070 */
[----:B------:R-:W2:Y:S01]  /*0e60*/  LDCU.U8 UR4, c[0x0][0x404] ;  /* 0x00008080ff0477ac */ /* 0x000ea20008000000 */
[----:B------:R-:W-:Y:S02]  /*0e70*/  ISETP.NE.AND.EX P2, PT, RZ, UR7, PT, P2 ;  /* 0x00000007ff007c0c */ /* 0x000fe4000bf45320 */
[----:B------:R-:W-:Y:S02]  /*0e80*/  ISETP.NE.AND.EX P1, PT, RZ, UR5, PT, P1 ;  /* 0x00000005ff007c0c */ /* 0x000fe4000bf25310 */
[C---:B------:R-:W-:Y:S02]  /*0e90*/  ISETP.GT.U32.OR P2, PT, R25.reuse, 0x1f, !P2 ;  /* 0x0000001f1900780c */ /* 0x040fe40005744470 */
[----:B------:R-:W-:-:S02]  /*0ea0*/  ISETP.GT.U32.OR P1, PT, R25, 0x1f, !P1 ;  /* 0x0000001f1900780c */ /* 0x000fc40004f24470 */
[----:B-1----:R-:W-:Y:S02]  /*0eb0*/  ISETP.NE.U32.AND P3, PT, R6, RZ, PT ;  /* 0x000000ff0600720c */ /* 0x002fe40003f65070 */
[----:B------:R-:W-:Y:S02]  /*0ec0*/  @!P0 LEA R23, R8, R3, 0x8 ;  /* 0x0000000308178211 */ /* 0x000fe400078e40ff */
[----:B------:R-:W-:-:S05]  /*0ed0*/  ISETP.NE.AND.EX P3, PT, R7, RZ, PT, P3 ;  /* 0x000000ff0700720c */ /* 0x000fca0003f65330 */
[----:B------:R-:W1:Y:S08]  /*0ee0*/  @!P2 LDC.64 R14, c[0x0][0x3a0] ;  /* 0x0000e800ff0eab82 */ /* 0x000e700000000a00 */
[----:B------:R-:W3:Y:S01]  /*0ef0*/  @!P1 LDC.64 R12, c[0x0][0x390] ;  /* 0x0000e400ff0c9b82 */ /* 0x000ee20000000a00 */
[----:B------:R-:W-:Y:S02]  /*0f00*/  CS2R R8, SRZ ;  /* 0x0000000000087805 */ /* 0x000fe4000001ff00 */
[----:B------:R-:W-:-:S05]  /*0f10*/  CS2R R6, SRZ ;  /* 0x0000000000067805 */ /* 0x000fca000001ff00 */
[----:B------:R-:W4:Y:S01]  /*0f20*/  @P3 LDC.64 R36, c[0x0][0x418] ;  /* 0x00010600ff243b82 */ /* 0x000f220000000a00 */
[----:B0-----:R-:W-:-:S04]  /*0f30*/  @!P0 IMAD.WIDE R20, R23, 0x2, R20 ;  /* 0x0000000217148825 */ /* 0x001fc800078e0214 */
[C---:B-1----:R-:W-:Y:S01]  /*0f40*/  @!P2 IMAD.WIDE.U32 R14, R3.reuse, 0x2, R14 ;  /* 0x00000002030ea825 */ /* 0x042fe200078e000e */
[----:B------:R-:W2:Y:S04]  /*0f50*/  @!P0 LDG.E.128 R40, desc[UR36][R20.64] ;  /* 0x0000002414288981 */ /* 0x000ea8000c1e1d00 */
[----:B------:R-:W2:Y:S01]  /*0f60*/  @!P2 LDG.E.128 R8, desc[UR36][R14.64] ;  /* 0x000000240e08a981 */ /* 0x000ea2000c1e1d00 */
[----:B---3--:R-:W-:-:S04]  /*0f70*/  @!P1 IMAD.WIDE.U32 R12, R3, 0x2, R12 ;  /* 0x00000002030c9825 */ /* 0x008fc800078e000c */
[----:B------:R-:W-:Y:S01]  /*0f80*/  IMAD.MOV.U32 R23, RZ, RZ, RZ ;  /* 0x000000ffff177224 */ /* 0x000fe200078e00ff */
[----:B------:R0:W3:Y:S01]  /*0f90*/  @!P1 LDG.E.128 R4, desc[UR36][R12.64] ;  /* 0x000000240c049981 */ /* 0x0000e2000c1e1d00 */
[----:B----4-:R-:W-:-:S05]  /*0fa0*/  @P3 IMAD.WIDE.U32 R36, R22, 0x4, R36 ;  /* 0x0000000416243825 */ /* 0x010fca00078e0024 */
[----:B------:R1:W5:Y:S01]  /*0fb0*/  @P3 LDG.E R23, desc[UR36][R36.64] ;  /* 0x0000002424173981 */ /* 0x000362000c1e1900 */
[----:B0-----:R-:W0:Y:S01]  /*0fc0*/  LDC R13, c[0x0][0x400] ;  /* 0x00010000ff0d7b82 */ /* 0x001e220000000800 */
[----:B--2---:R-:W-:Y:S01]  /*0fd0*/  ISETP.NE.AND P1, PT, RZ, UR4, PT ;  /* 0x00000004ff007c0c */ /* 0x004fe2000bf25270 */
[----:B------:R-:W-:Y:S03]  /*0fe0*/  BSSY.RECONVERGENT B6, `(.L_x_3509) ;  /* 0x0000162000067945 */ /* 0x000fe60003800200 */
[----:B0-----:R-:W-:Y:S01]  /*0ff0*/  ISETP.LT.OR P1, PT, R13, 0x1, P1 ;  /* 0x000000010d00780c */ /* 0x001fe20000f21670 */
[----:B------:R-:W-:Y:S02]  /*1000*/  HFMA2 R33, R33, 1, 1, R9 ;  /* 0x3c003c0021217831 */ /* 0x000fe40000000009 */
[----:B------:R-:W-:Y:S02]  /*1010*/  HFMA2 R35, R35, 1, 1, R11 ;  /* 0x3c003c0023237831 */ /* 0x000fe4000000000b */
[----:B------:R-:W-:-:S02]  /*1020*/  HADD2 R32, R32, R8 ;  /* 0x0000000820207230 */ /* 0x000fc40000000000 */
[----:B------:R-:W-:Y:S02]  /*1030*/  HADD2 R34, R34, R10 ;  /* 0x0000000a22227230 */ /* 0x000fe40000000000 */
[----:B------:R-:W-:Y:S02]  /*1040*/  @!P0 HFMA2 R33, R33, R41, -RZ ;  /* 0x0000002921218231 */ /* 0x000fe400001000ff */
[----:B---3--:R-:W-:Y:S02]  /*1050*/  HFMA2 R29, R29, 1, 1, R5 ;  /* 0x3c003c001d1d7831 */ /* 0x008fe40000000005 */
[----:B------:R-:W-:Y:S02]  /*1060*/  HFMA2 R31, R31, 1, 1, R7 ;  /* 0x3c003c001f1f7831 */ /* 0x000fe40000000007 */
[----:B------:R-:W-:Y:S02]  /*1070*/  @!P0 HFMA2 R35, R35, R43, -RZ ;  /* 0x0000002b23238231 */ /* 0x000fe400001000ff */
[----:B------:R-:W-:-:S02]  /*1080*/  HADD2 R28, R28, R4 ;  /* 0x000000041c1c7230 */ /* 0x000fc40000000000 */
        /* <DEDUP_REMOVED lines=103> */
.L_x_3510:
        /* <DEDUP_REMOVED lines=52> */
.L_x_3512:
        /* <DEDUP_REMOVED lines=148> */
.L_x_3516:
[----:B------:R-:W-:Y:S05]  /*2380*/  BSYNC.RECONVERGENT B1 ;  /* 0x0000000000017941 */ /* 0x000fea0003800200 */
.L_x_3515:
        /* <DEDUP_REMOVED lines=31> */
.L_x_3514:
[----:B------:R-:W-:Y:S05]  /*2580*/  BSYNC.RECONVERGENT B0 ;  /* 0x0000000000007941 */ /* 0x000fea0003800200 */
.L_x_3513:
[----:B------:R-:W-:Y:S01]  /*2590*/  BAR.SYNC.DEFER_BLOCKING 0x0 ;  /* 0x0000000000007b1d */ /* 0x000fe20000010000 */
[----:B------:R-:W-:-:S04]  /*25a0*/  @!P6 IMAD R36, R37, R36, R38 ;  /* 0x000000242524e224 */ /* 0x000fc800078e0226 */
[C---:B------:R-:W-:Y:S01]  /*25b0*/  @!P6 IMAD R3, R36.reuse, 0x2, R3 ;  /* 0x000000022403e824 */ /* 0x040fe200078e0203 */
[----:B------:R-:W-:-:S05]  /*25c0*/  @!P6 LEA R0, R36, R0, 0x1 ;  /* 0x000000002400e211 */ /* 0x000fca00078e08ff */
[----:B------:R1:W2:Y:S04]  /*25d0*/  @!P6 LDS.128 R28, [R0] ;  /* 0x00000000001ce984 */ /* 0x0002a80000000c00 */
[----:B------:R1:W3:Y:S01]  /*25e0*/  @!P6 LDS.128 R32, [R3] ;  /* 0x000000000320e984 */ /* 0x0002e20000000c00 */
[----:B------:R-:W-:Y:S06]  /*25f0*/  BAR.SYNC.DEFER_BLOCKING 0x0 ;  /* 0x0000000000007b1d */ /* 0x000fec0000010000 */
.L_x_3511:
[----:B------:R-:W-:Y:S05]  /*2600*/  BSYNC.RECONVERGENT B6 ;  /* 0x0000000000067941 */ /* 0x000fea0003800200 */
.L_x_3509:
[----:B------:R-:W-:Y:S02]  /*2610*/  ISETP.GT.U32.AND P0, PT, R25, 0x1f, PT ;  /* 0x0000001f1900780c */ /* 0x000fe40003f04070 */
[----:B------:R-:W-:-:S11]  /*2620*/  MOV R84, 0xff7fffff ;  /* 0xff7fffff00547802 */ /* 0x000fd60000000f00 */
[----:B------:R-:W-:Y:S05]  /*2630*/  @P0 BRA `(.L_x_3517) ;  /* 0x0000000000d80947 */ /* 0x000fea0003800000 */
[----:B------:R-:W4:Y:S01]  /*2640*/  S2R R9, SR_CgaCtaId ;  /* 0x0000000000097919 */ /* 0x000f220000008800 */
[----:B------:R-:W1:Y:S01]  /*2650*/  LDCU UR4, c[0x0][0x3f4] ;  /* 0x00007e80ff0477ac */ /* 0x000e620008000800 */
[----:B0-----:R-:W0:Y:S01]  /*2660*/  LDC.64 R4, c[0x0][0x3b8] ;  /* 0x0000ee00ff047b82 */ /* 0x001e220000000a00 */
[----:B------:R-:W-:Y:S01]  /*2670*/  MOV R7, 0x400 ;  /* 0x0000040000077802 */ /* 0x000fe20000000f00 */
[----:B--23--:R-:W-:-:S04]  /*2680*/  HMUL2 R14, R29, R33 ;  /* 0x000000211d0e7232 */ /* 0x00cfc80000000000 */
[----:B-1----:R-:W-:Y:S02]  /*2690*/  VIADD R0, R7, 0x10 ;  /* 0x0000001007007836 */ /* 0x002fe40000000000 */
[----:B------:R-:W-:-:S04]  /*26a0*/  HFMA2 R15, R28, R32, R14 ;  /* 0x000000201c0f7231 */ /* 0x000fc8000000000e */
[----:B------:R-:W-:-:S04]  /*26b0*/  HFMA2 R15, R30, R34, R15 ;  /* 0x000000221e0f7231 */ /* 0x000fc8000000000f */
[----:B------:R-:W-:Y:S02]  /*26c0*/  HFMA2 R15, R31, R35, R15 ;  /* 0x000000231f0f7231 */ /* 0x000fe4000000000f */
[----:B------:R-:W-:Y:S02]  /*26d0*/  IMAD R26, R26, UR4, RZ ;  /* 0x000000041a1a7c24 */ /* 0x000fe4000f8e02ff */
[----:B------:R-:W-:Y:S01]  /*26e0*/  IMAD R3, R25, UR4, R18 ;  /* 0x0000000419037c24 */ /* 0x000fe2000f8e0212 */
[----:B------:R-:W-:Y:S01]  /*26f0*/  UMOV UR4, 0xffffffff ;  /* 0xffffffff00047882 */ /* 0x000fe20000000000 */
[--C-:B------:R-:W-:Y:S02]  /*2700*/  HADD2.F32 R13, -RZ, R15.reuse.H0_H0 ;  /* 0x2000000fff0d7230 */ /* 0x100fe40000004100 */
[----:B------:R-:W-:Y:S01]  /*2710*/  HADD2.F32 R6, -RZ, R15.H1_H1 ;  /* 0x3000000fff067230 */ /* 0x000fe20000004100 */
[----:B------:R-:W-:-:S04]  /*2720*/  LEA R3, R26, R3, 0x5 ;  /* 0x000000031a037211 */ /* 0x000fc800078e28ff */
[----:B------:R-:W-:Y:S01]  /*2730*/  FADD.FTZ R13, R13, R6 ;  /* 0x000000060d0d7221 */ /* 0x000fe20000010000 */
[----:B------:R-:W-:Y:S01]  /*2740*/  IMAD.SHL.U32 R3, R3, 0x8, RZ ;  /* 0x0000000803037824 */ /* 0x000fe200078e00ff */
[----:B----4-:R-:W-:-:S03]  /*2750*/  LEA R0, R9, R0, 0x18 ;  /* 0x0000000009007211 */ /* 0x010fc600078ec0ff */
[----:B0-----:R-:W-:Y:S01]  /*2760*/  IMAD.WIDE R4, R3, 0x2, R4 ;  /* 0x0000000203047825 */ /* 0x001fe200078e0204 */
[----:B------:R-:W-:-:S04]  /*2770*/  LEA R0, R25, R0, 0x4 ;  /* 0x0000000019007211 */ /* 0x000fc800078e20ff */
[----:B------:R0:W-:Y:S04]  /*2780*/  STG.E.128 desc[UR36][R4.64], R32 ;  /* 0x0000002004007986 */ /* 0x0001e8000c101d24 */
[----:B------:R0:W-:Y:S01]  /*2790*/  STS.128 [R0], R28 ;  /* 0x0000001c00007388 */ /* 0x0001e20000000c00 */
[----:B------:R-:W-:Y:S05]  /*27a0*/  BRA.DIV UR4, `(.L_x_3518) ;  /* 0x0000007204d47947 */ /* 0x000fea000b800000 */
        /* <DEDUP_REMOVED lines=8> */
[----:B------:R0:W1:Y:S02]  /*2830*/  SHFL.BFLY PT, R14, R5, 0x1, 0x1f ;  /* 0x0c201f00050e7f89 */ /* 0x00006400000e0000 */
.L_x_3593:
[----:B------:R-:W-:Y:S01]  /*2840*/  ISETP.NE.AND P0, PT, R25, RZ, PT ;  /* 0x000000ff1900720c */ /* 0x000fe20003f05270 */
[----:B-1----:R-:W-:-:S12]  /*2850*/  FADD.FTZ R14, R5, R14 ;  /* 0x0000000e050e7221 */ /* 0x002fd80000010000 */
[----:B------:R-:W-:Y:S05]  /*2860*/  @P0 BRA `(.L_x_3517) ;  /* 0x00000000004c0947 */ /* 0x000fea0003800000 */
[----:B------:R-:W1:Y:S02]  /*2870*/  LDCU.64 UR4, c[0x0][0x438] ;  /* 0x00008700ff0477ac */ /* 0x000e640008000a00 */
[----:B-1----:R-:W-:Y:S01]  /*2880*/  ISETP.NE.U32.AND P0, PT, RZ, UR4, PT ;  /* 0x00000004ff007c0c */ /* 0x002fe2000bf05070 */
[----:B------:R-:W1:Y:S03]  /*2890*/  LDCU UR4, c[0x0][0x410] ;  /* 0x00008200ff0477ac */ /* 0x000e660008000800 */
[----:B------:R-:W-:-:S13]  /*28a0*/  ISETP.NE.AND.EX P0, PT, RZ, UR5, PT, P0 ;  /* 0x00000005ff007c0c */ /* 0x000fda000bf05300 */
[----:B------:R-:W2:Y:S01]  /*28b0*/  @P0 LDC R6, c[0x0][0x440] ;  /* 0x00011000ff060b82 */ /* 0x000ea20000000800 */
[----:B-----5:R-:W-:-:S07]  /*28c0*/  @P0 IMAD.IADD R0, R16, 0x1, -R23 ;  /* 0x0000000110000824 */ /* 0x020fce00078e0a17 */
[----:B0-----:R-:W0:Y:S01]  /*28d0*/  @P0 LDC.64 R4, c[0x0][0x438] ;  /* 0x00010e00ff040b82 */ /* 0x001e220000000a00 */
[----:B--2---:R-:W-:-:S04]  /*28e0*/  @P0 IMAD R3, R27, R6, R0 ;  /* 0x000000061b030224 */ /* 0x004fc800078e0200 */
[----:B------:R-:W-:-:S04]  /*28f0*/  @P0 IMAD R3, R3, R6, R0 ;  /* 0x0000000603030224 */ /* 0x000fc800078e0200 */
[----:B0-----:R-:W-:-:S06]  /*2900*/  @P0 IMAD.WIDE R4, R3, 0x2, R4 ;  /* 0x0000000203040825 */ /* 0x001fcc00078e0204 */
[----:B------:R-:W2:Y:S01]  /*2910*/  @P0 LDG.E.U16 R4, desc[UR36][R4.64] ;  /* 0x0000002404040981 */ /* 0x000ea2000c1e1500 */
[----:B------:R-:W-:Y:S01]  /*2920*/  IADD3 R0, PT, PT, R7, 0x210, RZ ;  /* 0x0000021007007810 */ /* 0x000fe20007ffe0ff */
[----:B-1----:R-:W-:-:S03]  /*2930*/  FMUL.FTZ R84, R14, UR4 ;  /* 0x000000040e547c20 */ /* 0x002fc60008410000 */
[----:B------:R-:W-:Y:S01]  /*2940*/  LEA R7, R9, R0, 0x18 ;  /* 0x0000000009077211 */ /* 0x000fe200078ec0ff */
[----:B------:R-:W-:-:S05]  /*2950*/  IMAD.IADD R0, R16, 0x1, -R19 ;  /* 0x0000000110007824 */ /* 0x000fca00078e0a13 */
[----:B------:R-:W-:Y:S01]  /*2960*/  LEA R7, R0, R7, 0x2 ;  /* 0x0000000700077211 */ /* 0x000fe200078e10ff */
[----:B--2---:R-:W-:-:S05]  /*2970*/  @P0 HADD2.F32 R3, -RZ, R4.H0_H0 ;  /* 0x20000004ff030230 */ /* 0x004fca0000004100 */
[----:B------:R-:W-:-:S05]  /*2980*/  @P0 FADD.FTZ R84, R84, R3 ;  /* 0x0000000354540221 */ /* 0x000fca0000010000 */
[----:B------:R4:W-:Y:S02]  /*2990*/  STS [R7], R84 ;  /* 0x0000005407007388 */ /* 0x0009e40000000800 */
.L_x_3517:
[----:B------:R-:W-:Y:S05]  /*29a0*/  WARPSYNC.ALL ;  /* 0x0000000000007948 */ /* 0x000fea0003800000 */
[----:B-1----:R-:W-:Y:S01]  /*29b0*/  IMAD.IADD R0, R16, 0x1, -R19 ;  /* 0x0000000110007824 */ /* 0x002fe200078e0a13 */
[----:B------:R-:W1:Y:S01]  /*29c0*/  LDCU UR4, c[0x0][0x3f0] ;  /* 0x00007e00ff0477ac */ /* 0x000e620008000800 */
[----:B0-----:R-:W-:Y:S01]  /*29d0*/  SHF.R.U32.HI R8, RZ, 0x2, R25 ;  /* 0x00000002ff087819 */ /* 0x001fe20000011619 */
[----:B------:R-:W-:Y:S02]  /*29e0*/  BSSY B0, `(.L_x_3519) ;  /* 0x0000237000007945 */ /* 0x000fe40003800000 */
[----:B------:R-:W-:Y:S01]  /*29f0*/  IADD3 R3, PT, PT, R0, 0x7, RZ ;  /* 0x0000000700037810 */ /* 0x000fe20007ffe0ff */
[----:B------:R-:W0:Y:S03]  /*2a00*/  LDCU UR7, c[0x0][0x410] ;  /* 0x00008200ff0777ac */ /* 0x000e260008000800 */
[----:B------:R-:W-:Y:S01]  /*2a10*/  SHF.R.S32.HI R4, RZ, 0x1f, R3 ;  /* 0x0000001fff047819 */ /* 0x000fe20000011403 */
[----:B------:R-:W0:Y:S03]  /*2a20*/  LDCU.64 UR12, c[0x0][0x3b8] ;  /* 0x00007700ff0c77ac */ /* 0x000e260008000a00 */
[----:B------:R-:W-:Y:S01]  /*2a30*/  LEA.HI R4, R4, R3, RZ, 0x3 ;  /* 0x0000000304047211 */ /* 0x000fe200078f18ff */
[----:B------:R-:W0:Y:S03]  /*2a40*/  LDCU.64 UR14, c[0x0][0x438] ;  /* 0x00008700ff0e77ac */ /* 0x000e260008000a00 */
[----:B------:R-:W-:Y:S01]  /*2a50*/  LOP3.LUT R11, R4, 0xfffffff8, RZ, 0xc0, !PT ;  /* 0xfffffff8040b7812 */ /* 0x000fe200078ec0ff */
[----:B------:R-:W0:Y:S01]  /*2a60*/  LDCU.64 UR10, c[0x0][0x448] ;  /* 0x00008900ff0a77ac */ /* 0x000e220008000a00 */
[----:B-1----:R-:W-:Y:S01]  /*2a70*/  IMAD R3, R24, UR4, R27 ;  /* 0x0000000418037c24 */ /* 0x002fe2000f8e021b */
[----:B------:R-:W-:Y:S01]  /*2a80*/  BAR.SYNC.DEFER_BLOCKING 0x0 ;  /* 0x0000000000007b1d */ /* 0x000fe20000010000 */
[----:B------:R-:W-:-:S02]  /*2a90*/  ISETP.GE.AND P0, PT, R8, R11, PT ;  /* 0x0000000b0800720c */ /* 0x000fc40003f06270 */
[----:B------:R-:W-:-:S11]  /*2aa0*/  IMAD.SHL.U32 R3, R3, 0x100, RZ ;  /* 0x0000010003037824 */ /* 0x000fd600078e00ff */
[----:B------:R-:W-:Y:S05]  /*2ab0*/  @P0 BRA `(.L_x_3520) ;  /* 0x0000002000a40947 */ /* 0x000fea0003800000 */
[----:B------:R-:W1:Y:S01]  /*2ac0*/  LDC R13, c[0x0][0x3f4] ;  /* 0x0000fd00ff0d7b82 */ /* 0x000e620000000800 */
[----:B------:R-:W-:Y:S01]  /*2ad0*/  UMOV UR4, 0x400 ;  /* 0x0000040000047882 */ /* 0x000fe20000000000 */
[----:B------:R-:W-:Y:S01]  /*2ae0*/  SHF.L.U32 R5, R25, 0x2, RZ ;  /* 0x0000000219057819 */ /* 0x000fe200000006ff */
[----:B------:R-:W-:Y:S01]  /*2af0*/  UIADD3 UR5, UPT, UPT, UR4, 0x10, URZ ;  /* 0x0000001004057890 */ /* 0x000fe2000fffe0ff */
[----:B------:R-:W-:Y:S01]  /*2b00*/  IADD3 R53, PT, PT, R19, R8, RZ ;  /* 0x0000000813357210 */ /* 0x000fe20007ffe0ff */
[----:B------:R-:W0:Y:S01]  /*2b10*/  LDCU.64 UR8, c[0x0][0x420] ;  /* 0x00008400ff0877ac */ /* 0x000e220008000a00 */
[----:B------:R-:W-:Y:S01]  /*2b20*/  LOP3.LUT R9, R5, 0xc, RZ, 0xc0, !PT ;  /* 0x0000000c05097812 */ /* 0x000fe200078ec0ff */
[----:B------:R-:W-:Y:S01]  /*2b30*/  IMAD.IADD R8, R19, 0x1, R11 ;  /* 0x0000000113087824 */ /* 0x000fe200078e020b */
[----:B------:R-:W2:Y:S01]  /*2b40*/  S2UR UR6, SR_CgaCtaId ;  /* 0x00000000000679c3 */ /* 0x000ea20000008800 */
[----:B------:R-:W-:Y:S01]  /*2b50*/  UIADD3 UR4, UPT, UPT, UR4, 0x210, URZ ;  /* 0x0000021004047890 */ /* 0x000fe2000fffe0ff */
[----:B------:R-:W-:-:S02]  /*2b60*/  LOP3.LUT R25, R25, 0x3fc, RZ, 0xc0, !PT ;  /* 0x000003fc19197812 */ /* 0x000fc400078ec0ff */
[----:B0-----:R-:W-:Y:S01]  /*2b70*/  ISETP.NE.U32.AND P0, PT, RZ, UR8, PT ;  /* 0x00000008ff007c0c */ /* 0x001fe2000bf05070 */
[-C--:B-1----:R-:W-:Y:S01]  /*2b80*/  IMAD R22, R22, R13.reuse, RZ ;  /* 0x0000000d16167224 */ /* 0x082fe200078e02ff */
[----:B------:R-:W-:Y:S02]  /*2b90*/  IABS R4, R13 ;  /* 0x0000000d00047213 */ /* 0x000fe40000000000 */
[----:B------:R-:W-:Y:S02]  /*2ba0*/  ISETP.NE.AND.EX P0, PT, RZ, UR9, PT, P0 ;  /* 0x00000009ff007c0c */ /* 0x000fe4000bf05300 */
[----:B------:R-:W0:Y:S01]  /*2bb0*/  I2F.RP R6, R4 ;  /* 0x0000000400067306 */ /* 0x000e220000209400 */
[----:B--2---:R-:W-:Y:S02]  /*2bc0*/  ULEA UR5, UR6, UR5, 0x18 ;  /* 0x0000000506057291 */ /* 0x004fe4000f8ec0ff */
[----:B------:R-:W-:-:S06]  /*2bd0*/  ULEA UR4, UR6, UR4, 0x18 ;  /* 0x0000000406047291 */ /* 0x000fcc000f8ec0ff */
[----:B------:R-:W-:Y:S01]  /*2be0*/  IADD3 R52, PT, PT, R25, UR4, RZ ;  /* 0x0000000419347c10 */ /* 0x000fe2000fffe0ff */
[----:B------:R1:W2:Y:S01]  /*2bf0*/  LDS R82, [R9+UR5] ;  /* 0x0000000509527984 */ /* 0x0002a20008000800 */
[----:B0-----:R-:W0:Y:S03]  /*2c00*/  MUFU.RCP R6, R6 ;  /* 0x0000000600067308 */ /* 0x001e260000001000 */
[----:B------:R1:W1:Y:S04]  /*2c10*/  LDS R80, [R9+UR5+0x10] ;  /* 0x0000100509507984 */ /* 0x0002680008000800 */
[----:B------:R0:W1:Y:S04]  /*2c20*/  LDS R87, [R9+UR5+0x20] ;  /* 0x0000200509577984 */ /* 0x0000680008000800 */
[----:B------:R0:W1:Y:S04]  /*2c30*/  LDS R85, [R9+UR5+0x30] ;  /* 0x0000300509557984 */ /* 0x0000680008000800 */
[----:B------:R1:W1:Y:S04]  /*2c40*/  LDS R78, [R9+UR5+0x40] ;  /* 0x00004005094e7984 */ /* 0x0002680008000800 */
[----:B------:R1:W1:Y:S01]  /*2c50*/  LDS R83, [R9+UR5+0x50] ;  /* 0x0000500509537984 */ /* 0x0002620008000800 */
[----:B0-----:R-:W-:-:S03]  /*2c60*/  VIADD R6, R6, 0xffffffe ;  /* 0x0ffffffe06067836 */ /* 0x001fc60000000000 */
[----:B------:R0:W0:Y:S01]  /*2c70*/  LDS R81, [R9+UR5+0x60] ;  /* 0x0000600509517984 */ /* 0x0000220008000800 */
[----:B----4-:R4:W3:Y:S03]  /*2c80*/  F2I.FTZ.U32.TRUNC.NTZ R7, R6 ;  /* 0x0000000600077305 */ /* 0x0108e6000021f000 */
[----:B------:R0:W0:Y:S04]  /*2c90*/  LDS R79, [R9+UR5+0x70] ;  /* 0x00007005094f7984 */ /* 0x0000280008000800 */
[----:B------:R0:W0:Y:S01]  /*2ca0*/  LDS R76, [R9+UR5+0x80] ;  /* 0x00008005094c7984 */ /* 0x0000220008000800 */
[----:B----4-:R-:W-:-:S03]  /*2cb0*/  IMAD.MOV.U32 R6, RZ, RZ, RZ ;  /* 0x000000ffff067224 */ /* 0x010fc600078e00ff */
[----:B------:R4:W0:Y:S04]  /*2cc0*/  LDS R77, [R9+UR5+0x90] ;  /* 0x00009005094d7984 */ /* 0x0008280008000800 */
[----:B------:R4:W0:Y:S01]  /*2cd0*/  LDS R74, [R9+UR5+0xa0] ;  /* 0x0000a005094a7984 */ /* 0x0008220008000800 */
[----:B---3--:R-:W-:-:S03]  /*2ce0*/  IADD3 R5, PT, PT, RZ, -R7, RZ ;  /* 0x80000007ff057210 */ /* 0x008fc60007ffe0ff */
[----:B------:R4:W3:Y:S02]  /*2cf0*/  LDS R75, [R9+UR5+0xb0] ;  /* 0x0000b005094b7984 */ /* 0x0008e40008000800 */
[----:B------:R-:W-:Y:S02]  /*2d00*/  IMAD R5, R5, R4, RZ ;  /* 0x0000000405057224 */ /* 0x000fe400078e02ff */
[----:B------:R4:W0:Y:S02]  /*2d10*/  LDS R72, [R9+UR5+0xc0] ;  /* 0x0000c00509487984 */ /* 0x0008240008000800 */
[----:B------:R-:W-:Y:S01]  /*2d20*/  IMAD.HI.U32 R5, R7, R5, R6 ;  /* 0x0000000507057227 */ /* 0x000fe200078e0006 */
[----:B------:R-:W-:Y:S01]  /*2d30*/  SHF.R.S32.HI R7, RZ, 0x1f, R22 ;  /* 0x0000001fff077819 */ /* 0x000fe20000011416 */
[----:B------:R4:W0:Y:S01]  /*2d40*/  LDS R73, [R9+UR5+0xd0] ;  /* 0x0000d00509497984 */ /* 0x0008220008000800 */
[----:B------:R-:W-:-:S03]  /*2d50*/  IADD3 R6, P1, P2, R22, UR8, R53 ;  /* 0x0000000816067c10 */ /* 0x000fc6000fa3e035 */
[----:B------:R4:W0:Y:S01]  /*2d60*/  LDS R70, [R9+UR5+0xe0] ;  /* 0x0000e00509467984 */ /* 0x0008220008000800 */
[----:B------:R-:W-:-:S03]  /*2d70*/  IADD3.X R7, PT, PT, R7, UR9, RZ, P1, P2 ;  /* 0x0000000907077c10 */ /* 0x000fc60008fe44ff */
        /* <DEDUP_REMOVED lines=18> */
[----:B--2---:R-:W-:-:S04]  /*2ea0*/  IMAD R10, R27, UR5, R16 ;  /* 0x000000051b0a7c24 */ /* 0x004fc8000f8e0210 */
[----:B-1-34-:R-:W-:-:S07]  /*2eb0*/  IMAD R51, R10, UR5, R53 ;  /* 0x000000050a337c24 */ /* 0x01afce000f8e0235 */
.L_x_3532:
[----:B------:R-:W1:Y:S01]  /*2ec0*/  LDC R12, c[0x0][0x3f4] ;  /* 0x0000fd00ff0c7b82 */ /* 0x000e620000000800 */
[----:B------:R-:W-:Y:S02]  /*2ed0*/  IABS R14, R53 ;  /* 0x00000035000e7213 */ /* 0x000fe40000000000 */
[----:B------:R-:W-:-:S03]  /*2ee0*/  ISETP.GE.AND P1, PT, R53, R16, PT ;  /* 0x000000103500720c */ /* 0x000fc60003f26270 */
[----:B------:R-:W-:-:S04]  /*2ef0*/  IMAD.HI.U32 R11, R5, R14, RZ ;  /* 0x0000000e050b7227 */ /* 0x000fc800078e00ff */
[----:B------:R-:W-:-:S06]  /*2f00*/  IMAD.MOV R11, RZ, RZ, -R11 ;  /* 0x000000ffff0b7224 */ /* 0x000fcc00078e0a0b */
[----:B------:R-:W2:Y:S01]  /*2f10*/  @!P1 S2R R88, SR_TID.X ;  /* 0x0000000000589919 */ /* 0x000ea20000002100 */
[----:B0-----:R-:W3:Y:S01]  /*2f20*/  @!P1 S2R R13, SR_TID.X ;  /* 0x00000000000d9919 */ /* 0x001ee20000002100 */
[----:B-1----:R-:W-:Y:S02]  /*2f30*/  IABS R86, R12 ;  /* 0x0000000c00567213 */ /* 0x002fe40000000000 */
[----:B------:R-:W-:-:S03]  /*2f40*/  ISETP.NE.AND P3, PT, R12, RZ, PT ;  /* 0x000000ff0c00720c */ /* 0x000fc60003f65270 */
[----:B------:R-:W-:Y:S02]  /*2f50*/  IMAD R11, R86, R11, R14 ;  /* 0x0000000b560b7224 */ /* 0x000fe400078e020e */
[----:B------:R-:W1:Y:S03]  /*2f60*/  @!P1 LDC.64 R14, c[0x0][0x3b8] ;  /* 0x0000ee00ff0e9b82 */ /* 0x000e660000000a00 */
[----:B------:R-:W-:-:S13]  /*2f70*/  ISETP.GT.U32.AND P2, PT, R4, R11, PT ;  /* 0x0000000b0400720c */ /* 0x000fda0003f44070 */
[----:B------:R-:W-:-:S04]  /*2f80*/  @!P2 IADD3 R11, PT, PT, R11, -R86, RZ ;  /* 0x800000560b0ba210 */ /* 0x000fc80007ffe0ff */
[----:B------:R-:W-:-:S13]  /*2f90*/  ISETP.GT.U32.AND P2, PT, R4, R11, PT ;  /* 0x0000000b0400720c */ /* 0x000fda0003f44070 */
[----:B------:R-:W-:Y:S01]  /*2fa0*/  @!P2 IMAD.IADD R11, R11, 0x1, -R86 ;  /* 0x000000010b0ba824 */ /* 0x000fe200078e0a56 */
[----:B------:R-:W-:Y:S02]  /*2fb0*/  ISETP.GE.AND P2, PT, R53, RZ, PT ;  /* 0x000000ff3500720c */ /* 0x000fe40003f46270 */
[----:B--2---:R-:W-:-:S04]  /*2fc0*/  @!P1 SHF.L.U32 R86, R88, 0x1, RZ ;  /* 0x0000000158569819 */ /* 0x004fc800000006ff */
[----:B------:R-:W-:-:S05]  /*2fd0*/  @!P1 LOP3.LUT R86, R86, 0x6, RZ, 0xc0, !PT ;  /* 0x0000000656569812 */ /* 0x000fca00078ec0ff */
[-C--:B------:R-:W-:Y:S02]  /*2fe0*/  @!P1 IMAD R86, R3, R12.reuse, R86 ;  /* 0x0000000c03569224 */ /* 0x080fe400078e0256 */
[----:B------:R-:W-:Y:S01]  /*2ff0*/  @!P2 IMAD.MOV R11, RZ, RZ, -R11 ;  /* 0x000000ffff0ba224 */ /* 0x000fe200078e0a0b */
[----:B------:R-:W-:-:S04]  /*3000*/  @!P3 LOP3.LUT R11, RZ, R12, RZ, 0x33, !PT ;  /* 0x0000000cff0bb212 */ /* 0x000fc800078e33ff */
[----:B------:R-:W-:-:S04]  /*3010*/  @!P1 LEA R89, P2, R11, R86, 0x3 ;  /* 0x000000560b599211 */ /* 0x000fc800078418ff */
[----:B------:R-:W-:Y:S02]  /*3020*/  @!P1 LEA.HI.X.SX32 R86, R86, RZ, 0x1, P2 ;  /* 0x000000ff56569211 */ /* 0x000fe400010f0eff */
[----:B-1----:R-:W-:Y:S02]  /*3030*/  @!P1 LEA R88, P2, R89, R14, 0x1 ;  /* 0x0000000e59589211 */ /* 0x002fe400078408ff */
[----:B---3--:R-:W-:Y:S01]  /*3040*/  @!P1 SHF.L.U32 R14, R13, 0x1, RZ ;  /* 0x000000010d0e9819 */ /* 0x008fe200000006ff */
[----:B------:R-:W-:Y:S01]  /*3050*/  @!P1 IMAD.IADD R13, R11, 0x1, R12 ;  /* 0x000000010b0d9824 */ /* 0x000fe200078e020c */
[----:B------:R-:W-:Y:S02]  /*3060*/  @!P1 LEA.HI.X R89, R89, R15, R86, 0x1, P2 ;  /* 0x0000000f59599211 */ /* 0x000fe400010f0c56 */
[----:B------:R-:W-:Y:S02]  /*3070*/  @!P1 LOP3.LUT R14, R14, 0x6, RZ, 0xc0, !PT ;  /* 0x000000060e0e9812 */ /* 0x000fe400078ec0ff */
[----:B------:R-:W-:Y:S01]  /*3080*/  @!P1 LEA R13, R12, R13, 0x2 ;  /* 0x0000000d0c0d9211 */ /* 0x000fe200078e10ff */
[----:B0----5:R0:W5:Y:S02]  /*3090*/  @!P1 LDG.E R9, desc[UR36][R88.64] ;  /* 0x0000002458099981 */ /* 0x021164000c1e1900 */
[----:B------:R-:W-:-:S02]  /*30a0*/  @!P1 IMAD R86, R3, R12, R14 ;  /* 0x0000000c03569224 */ /* 0x000fc400078e020e */
[----:B------:R-:W-:-:S05]  /*30b0*/  @!P1 IMAD.SHL.U32 R13, R13, 0x8, RZ ;  /* 0x000000080d0d9824 */ /* 0x000fca00078e00ff */
[----:B------:R-:W-:Y:S02]  /*30c0*/  @!P1 SHF.R.S32.HI R14, RZ, 0x1f, R13 ;  /* 0x0000001fff0e9819 */ /* 0x000fe4000001140d */
[----:B------:R-:W-:-:S04]  /*30d0*/  @!P1 IADD3 R13, P2, PT, R86, R13, RZ ;  /* 0x0000000d560d9210 */ /* 0x000fc80007f5e0ff */
[----:B------:R-:W-:Y:S02]  /*30e0*/  @!P1 LEA.HI.X.SX32 R86, R86, R14, 0x1, P2 ;  /* 0x0000000e56569211 */ /* 0x000fe400010f0eff */
[----:B------:R-:W1:Y:S02]  /*30f0*/  @!P1 LDC.64 R14, c[0x0][0x3b8] ;  /* 0x0000ee00ff0e9b82 */ /* 0x000e640000000a00 */
[----:B-1----:R-:W-:-:S04]  /*3100*/  @!P1 LEA R90, P2, R13, R14, 0x1 ;  /* 0x0000000e0d5a9211 */ /* 0x002fc800078408ff */
[----:B------:R-:W-:Y:S02]  /*3110*/  @!P1 LEA.HI.X R91, R13, R15, R86, 0x1, P2 ;  /* 0x0000000f0d5b9211 */ /* 0x000fe400010f0c56 */
[----:B------:R-:W1:Y:S01]  /*3120*/  @!P1 S2R R86, SR_TID.X ;  /* 0x0000000000569919 */ /* 0x000e620000002100 */
[----:B------:R-:W2:Y:S01]  /*3130*/  @!P1 LDC.64 R14, c[0x0][0x3b8] ;  /* 0x0000ee00ff0e9b82 */ /* 0x000ea20000000a00 */
[----:B------:R-:W-:Y:S01]  /*3140*/  @!P1 IADD3 R13, PT, PT, R11, R12, RZ ;  /* 0x0000000c0b0d9210 */ /* 0x000fe20007ffe0ff */
[----:B------:R3:W5:Y:S03]  /*3150*/  @!P1 LDG.E R10, desc[UR36][R90.64] ;  /* 0x000000245a0a9981 */ /* 0x000766000c1e1900 */
[----:B------:R-:W-:-:S05]  /*3160*/  @!P1 LEA R13, R12, R13, 0x2 ;  /* 0x0000000d0c0d9211 */ /* 0x000fca00078e10ff */
[----:B------:R-:W-:Y:S02]  /*3170*/  @!P1 IMAD.IADD R13, R13, 0x1, R12 ;  /* 0x000000010d0d9824 */ /* 0x000fe400078e020c */
[----:B-1----:R-:W-:-:S05]  /*3180*/  @!P1 IMAD.SHL.U32 R86, R86, 0x2, RZ ;  /* 0x0000000256569824 */ /* 0x002fca00078e00ff */
[----:B------:R-:W-:-:S05]  /*3190*/  @!P1 LOP3.LUT R86, R86, 0x6, RZ, 0xc0, !PT ;  /* 0x0000000656569812 */ /* 0x000fca00078ec0ff */
[----:B------:R-:W-:Y:S01]  /*31a0*/  @!P1 IMAD R93, R3, R12, R86 ;  /* 0x0000000c035d9224 */ /* 0x000fe200078e0256 */
[----:B------:R-:W-:Y:S02]  /*31b0*/  @!P1 SHF.L.U32 R86, R13, 0x3, RZ ;  /* 0x000000030d569819 */ /* 0x000fe400000006ff */
[----:B------:R-:W4:Y:S02]  /*31c0*/  @P0 LDG.E.U8 R13, desc[UR36][R6.64] ;  /* 0x00000024060d0981 */ /* 0x000f24000c1e1100 */
[----:B0-----:R-:W-:Y:S02]  /*31d0*/  @!P1 SHF.R.S32.HI R88, RZ, 0x1f, R86 ;  /* 0x0000001fff589819 */ /* 0x001fe40000011456 */
[----:B------:R-:W-:-:S04]  /*31e0*/  @!P1 IADD3 R86, P2, PT, R93, R86, RZ ;  /* 0x000000565d569210 */ /* 0x000fc80007f5e0ff */
[----:B------:R-:W-:Y:S02]  /*31f0*/  @!P1 LEA.HI.X.SX32 R88, R93, R88, 0x1, P2 ;  /* 0x000000585d589211 */ /* 0x000fe400010f0eff */
[----:B--2---:R-:W-:-:S04]  /*3200*/  @!P1 LEA R14, P2, R86, R14, 0x1 ;  /* 0x0000000e560e9211 */ /* 0x004fc800078408ff */
[----:B------:R-:W-:-:S05]  /*3210*/  @!P1 LEA.HI.X R15, R86, R15, R88, 0x1, P2 ;  /* 0x0000000f560f9211 */ /* 0x000fca00010f0c58 */
[----:B------:R3:W5:Y:S01]  /*3220*/  @!P1 LDG.E R20, desc[UR36][R14.64] ;  /* 0x000000240e149981 */ /* 0x000762000c1e1900 */
[----:B------:R-:W-:Y:S01]  /*3230*/  BSSY.RECONVERGENT B1, `(.L_x_3521) ;  /* 0x0000016000017945 */ /* 0x000fe20003800200 */
[----:B----4-:R-:W-:-:S03]  /*3240*/  ISETP.NE.AND P2, PT, R13, RZ, P0 ;  /* 0x000000ff0d00720c */ /* 0x010fc60000745270 */
[----:B---3--:R-:W-:Y:S10]  /*3250*/  @P1 BRA `(.L_x_3522) ;  /* 0x00000000004c1947 */ /* 0x008ff40003800000 */
[----:B------:R-:W0:Y:S01]  /*3260*/  S2R R13, SR_TID.X ;  /* 0x00000000000d7919 */ /* 0x000e220000002100 */
        /* <DEDUP_REMOVED lines=14> */
[----:B------:R-:W-:-:S03]  /*3350*/  LEA R14, P3, R15, UR12, 0x1 ;  /* 0x0000000c0f0e7c11 */ /* 0x000fc6000f8608ff */
[----:B------:R0:W5:Y:S01]  /*3360*/  LDG.E R21, desc[UR36][R88.64] ;  /* 0x0000002458157981 */ /* 0x000162000c1e1900 */
[----:B------:R-:W-:-:S05]  /*3370*/  LEA.HI.X R15, R15, UR13, R22, 0x1, P3 ;  /* 0x0000000d0f0f7c11 */ /* 0x000fca00098f0c16 */
[----:B------:R0:W5:Y:S04]  /*3380*/  LDG.E R22, desc[UR36][R14.64] ;  /* 0x000000240e167981 */ /* 0x000168000c1e1900 */
.L_x_3522:
[----:B------:R-:W-:Y:S05]  /*3390*/  BSYNC.RECONVERGENT B1 ;  /* 0x0000000000017941 */ /* 0x000fea0003800200 */
.L_x_3521:
[----:B------:R-:W-:Y:S04]  /*33a0*/  BSSY.RECONVERGENT B1, `(.L_x_3523) ;  /* 0x0000016000017945 */ /* 0x000fe80003800200 */
[----:B------:R-:W-:Y:S05]  /*33b0*/  @P1 BRA `(.L_x_3524) ;  /* 0x0000000000501947 */ /* 0x000fea0003800000 */
[----:B------:R-:W0:Y:S02]  /*33c0*/  S2R R13, SR_TID.X ;  /* 0x00000000000d7919 */ /* 0x000e240000002100 */
        /* <DEDUP_REMOVED lines=16> */
[----:B------:R-:W-:Y:S02]  /*34d0*/  LEA.HI.X R15, R15, UR13, R24, 0x1, P3 ;  /* 0x0000000d0f0f7c11 */ /* 0x000fe400098f0c18 */
[----:B------:R1:W5:Y:S04]  /*34e0*/  LDG.E R24, desc[UR36][R88.64] ;  /* 0x0000002458187981 */ /* 0x000368000c1e1900 */
[----:B------:R1:W5:Y:S03]  /*34f0*/  LDG.E R25, desc[UR36][R14.64] ;  /* 0x000000240e197981 */ /* 0x000366000c1e1900 */
.L_x_3524:
[----:B------:R-:W-:Y:S05]  /*3500*/  BSYNC.RECONVERGENT B1 ;  /* 0x0000000000017941 */ /* 0x000fea0003800200 */
.L_x_3523:
[----:B------:R-:W-:Y:S04]  /*3510*/  BSSY.RECONVERGENT B1, `(.L_x_3525) ;  /* 0x0000017000017945 */ /* 0x000fe80003800200 */
[----:B------:R-:W-:Y:S05]  /*3520*/  @P1 BRA `(.L_x_3526) ;  /* 0x0000000000541947 */ /* 0x000fea0003800000 */
[----:B01----:R-:W0:Y:S01]  /*3530*/  S2R R14, SR_TID.X ;  /* 0x00000000000e7919 */ /* 0x003e220000002100 */
        /* <DEDUP_REMOVED lines=20> */
.L_x_3526:
[----:B------:R-:W-:Y:S05]  /*3680*/  BSYNC.RECONVERGENT B1 ;  /* 0x0000000000017941 */ /* 0x000fea0003800200 */
.L_x_3525:
[----:B012---:R-:W0:Y:S01]  /*3690*/  @!P1 S2R R14, SR_TID.X ;  /* 0x00000000000e9919 */ /* 0x007e220000002100 */
[----:B------:R-:W-:Y:S01]  /*36a0*/  IMAD.IADD R13, R11, 0x1, R12 ;  /* 0x000000010b0d7824 */ /* 0x000fe200078e020c */
[----:B------:R-:W1:Y:S04]  /*36b0*/  @!P1 S2R R90, SR_TID.X ;  /* 0x00000000005a9919 */ /* 0x000e680000002100 */
[----:B------:R-:W-:-:S04]  /*36c0*/  LEA R13, R12, R13, 0x2 ;  /* 0x0000000d0c0d7211 */ /* 0x000fc800078e10ff */
[----:B------:R-:W-:-:S05]  /*36d0*/  LEA R13, R12, R13, 0x1 ;  /* 0x0000000d0c0d7211 */ /* 0x000fca00078e08ff */
[----:B------:R-:W-:Y:S02]  /*36e0*/  IMAD R13, R12, 0x2, R13 ;  /* 0x000000020c0d7824 */ /* 0x000fe400078e020d */
[----:B0-----:R-:W-:-:S05]  /*36f0*/  @!P1 IMAD.SHL.U32 R14, R14, 0x2, RZ ;  /* 0x000000020e0e9824 */ /* 0x001fca00078e00ff */
[----:B------:R-:W-:-:S05]  /*3700*/  @!P1 LOP3.LUT R14, R14, 0x6, RZ, 0xc0, !PT ;  /* 0x000000060e0e9812 */ /* 0x000fca00078ec0ff */
[----:B------:R-:W-:Y:S01]  /*3710*/  @!P1 IMAD R89, R3, R12, R14 ;  /* 0x0000000c03599224 */ /* 0x000fe200078e020e */
[----:B------:R-:W-:-:S04]  /*3720*/  @!P1 SHF.L.U32 R14, R13, 0x3, RZ ;  /* 0x000000030d0e9819 */ /* 0x000fc800000006ff */
[----:B------:R-:W-:Y:S02]  /*3730*/  @!P1 SHF.R.S32.HI R15, RZ, 0x1f, R14 ;  /* 0x0000001fff0f9819 */ /* 0x000fe4000001140e */
[----:B------:R-:W-:-:S04]  /*3740*/  @!P1 IADD3 R86, P3, PT, R89, R14, RZ ;  /* 0x0000000e59569210 */ /* 0x000fc80007f7e0ff */
[----:B------:R-:W-:Y:S02]  /*3750*/  @!P1 LEA.HI.X.SX32 R89, R89, R15, 0x1, P3 ;  /* 0x0000000f59599211 */ /* 0x000fe400018f0eff */
[----:B------:R-:W0:Y:S01]  /*3760*/  @!P1 LDC.64 R14, c[0x0][0x3b8] ;  /* 0x0000ee00ff0e9b82 */ /* 0x000e220000000a00 */
[----:B-1----:R-:W-:Y:S01]  /*3770*/  @!P1 IMAD.SHL.U32 R90, R90, 0x2, RZ ;  /* 0x000000025a5a9824 */ /* 0x002fe200078e00ff */
[----:B------:R-:W1:Y:S04]  /*3780*/  @!P1 S2R R91, SR_TID.X ;  /* 0x00000000005b9919 */ /* 0x000e680000002100 */
[----:B------:R-:W-:-:S05]  /*3790*/  @!P1 LOP3.LUT R90, R90, 0x6, RZ, 0xc0, !PT ;  /* 0x000000065a5a9812 */ /* 0x000fca00078ec0ff */
[----:B------:R-:W-:Y:S01]  /*37a0*/  @!P1 IMAD R90, R3, R12, R90 ;  /* 0x0000000c035a9224 */ /* 0x000fe200078e025a */
[C---:B0-----:R-:W-:Y:S02]  /*37b0*/  @!P1 LEA R88, P3, R86.reuse, R14, 0x1 ;  /* 0x0000000e56589211 */ /* 0x041fe400078608ff */
[----:B------:R-:W-:Y:S02]  /*37c0*/  @!P1 IADD3 R14, PT, PT, R13, R12, RZ ;  /* 0x0000000c0d0e9210 */ /* 0x000fe40007ffe0ff */
[----:B------:R-:W-:-:S03]  /*37d0*/  @!P1 LEA.HI.X R89, R86, R15, R89, 0x1, P3 ;  /* 0x0000000f56599211 */ /* 0x000fc600018f0c59 */
[----:B------:R-:W-:Y:S01]  /*37e0*/  @!P1 IMAD.SHL.U32 R14, R14, 0x8, RZ ;  /* 0x000000080e0e9824 */ /* 0x000fe200078e00ff */
[----:B-1----:R-:W-:Y:S01]  /*37f0*/  @!P1 SHF.L.U32 R91, R91, 0x1, RZ ;  /* 0x000000015b5b9819 */ /* 0x002fe200000006ff */
[----:B------:R-:W-:-:S03]  /*3800*/  IMAD R13, R12, 0x2, R13 ;  /* 0x000000020c0d7824 */ /* 0x000fc600078e020d */
[----:B------:R-:W-:Y:S01]  /*3810*/  @!P1 SHF.R.S32.HI R15, RZ, 0x1f, R14 ;  /* 0x0000001fff0f9819 */ /* 0x000fe2000001140e */
[----:B------:R0:W5:Y:S01]  /*3820*/  @!P1 LDG.E R28, desc[UR36][R88.64] ;  /* 0x00000024581c9981 */ /* 0x000162000c1e1900 */
[----:B------:R-:W-:-:S04]  /*3830*/  @!P1 IADD3 R86, P3, PT, R90, R14, RZ ;  /* 0x0000000e5a569210 */ /* 0x000fc80007f7e0ff */
[----:B------:R-:W-:Y:S02]  /*3840*/  @!P1 LEA.HI.X.SX32 R90, R90, R15, 0x1, P3 ;  /* 0x0000000f5a5a9211 */ /* 0x000fe400018f0eff */
[----:B------:R-:W0:Y:S01]  /*3850*/  @!P1 LDC.64 R14, c[0x0][0x3b8] ;  /* 0x0000ee00ff0e9b82 */ /* 0x000e220000000a00 */
[----:B------:R-:W-:-:S05]  /*3860*/  @!P1 LOP3.LUT R91, R91, 0x6, RZ, 0xc0, !PT ;  /* 0x000000065b5b9812 */ /* 0x000fca00078ec0ff */
[----:B------:R-:W-:Y:S01]  /*3870*/  @!P1 IMAD R91, R3, R12, R91 ;  /* 0x0000000c035b9224 */ /* 0x000fe200078e025b */
[C---:B0-----:R-:W-:Y:S02]  /*3880*/  @!P1 LEA R88, P3, R86.reuse, R14, 0x1 ;  /* 0x0000000e56589211 */ /* 0x041fe400078608ff */
[----:B------:R-:W-:Y:S02]  /*3890*/  @!P1 SHF.L.U32 R14, R13, 0x3, RZ ;  /* 0x000000030d0e9819 */ /* 0x000fe400000006ff */
[----:B------:R-:W-:Y:S02]  /*38a0*/  @!P1 LEA.HI.X R89, R86, R15, R90, 0x1, P3 ;  /* 0x0000000f56599211 */ /* 0x000fe400018f0c5a */
[----:B------:R-:W-:Y:S02]  /*38b0*/  @!P1 SHF.R.S32.HI R15, RZ, 0x1f, R14 ;  /* 0x0000001fff0f9819 */ /* 0x000fe4000001140e */
[C---:B------:R-:W-:Y:S01]  /*38c0*/  @!P1 IADD3 R86, P3, PT, R91.reuse, R14, RZ ;  /* 0x0000000e5b569210 */ /* 0x040fe20007f7e0ff */
[----:B------:R0:W5:Y:S03]  /*38d0*/  @!P1 LDG.E R29, desc[UR36][R88.64] ;  /* 0x00000024581d9981 */ /* 0x000166000c1e1900 */
[----:B------:R-:W-:-:S02]  /*38e0*/  @!P1 LEA.HI.X.SX32 R90, R91, R15, 0x1, P3 ;  /* 0x0000000f5b5a9211 */ /* 0x000fc400018f0eff */
[----:B------:R-:W1:Y:S01]  /*38f0*/  @!P1 S2R R91, SR_TID.X ;  /* 0x00000000005b9919 */ /* 0x000e620000002100 */
[----:B------:R-:W0:Y:S02]  /*3900*/  @!P1 LDC.64 R14, c[0x0][0x3b8] ;  /* 0x0000ee00ff0e9b82 */ /* 0x000e240000000a00 */
[C---:B0-----:R-:W-:Y:S02]  /*3910*/  @!P1 LEA R88, P3, R86.reuse, R14, 0x1 ;  /* 0x0000000e56589211 */ /* 0x041fe400078608ff */
[----:B------:R-:W-:Y:S02]  /*3920*/  @!P1 IADD3 R14, PT, PT, R13, R12, RZ ;  /* 0x0000000c0d0e9210 */ /* 0x000fe40007ffe0ff */
[----:B------:R-:W-:Y:S01]  /*3930*/  @!P1 LEA.HI.X R89, R86, R15, R90, 0x1, P3 ;  /* 0x0000000f56599211 */ /* 0x000fe200018f0c5a */
[----:B-1----:R-:W-:Y:S02]  /*3940*/  @!P1 IMAD.SHL.U32 R91, R91, 0x2, RZ ;  /* 0x000000025b5b9824 */ /* 0x002fe400078e00ff */
[----:B------:R-:W-:-:S02]  /*3950*/  @!P1 IMAD.SHL.U32 R14, R14, 0x8, RZ ;  /* 0x000000080e0e9824 */ /* 0x000fc400078e00ff */
[----:B------:R0:W5:Y:S01]  /*3960*/  @!P1 LDG.E R30, desc[UR36][R88.64] ;  /* 0x00000024581e9981 */ /* 0x000162000c1e1900 */
[----:B------:R-:W-:Y:S02]  /*3970*/  @!P1 LOP3.LUT R91, R91, 0x6, RZ, 0xc0, !PT ;  /* 0x000000065b5b9812 */ /* 0x000fe400078ec0ff */
[----:B------:R-:W-:-:S03]  /*3980*/  @!P1 SHF.R.S32.HI R15, RZ, 0x1f, R14 ;  /* 0x0000001fff0f9819 */ /* 0x000fc6000001140e */
[----:B------:R-:W-:-:S05]  /*3990*/  @!P1 IMAD R91, R3, R12, R91 ;  /* 0x0000000c035b9224 */ /* 0x000fca00078e025b */
[----:B------:R-:W-:-:S04]  /*39a0*/  @!P1 IADD3 R86, P3, PT, R91, R14, RZ ;  /* 0x0000000e5b569210 */ /* 0x000fc80007f7e0ff */
[----:B------:R-:W-:Y:S02]  /*39b0*/  @!P1 LEA.HI.X.SX32 R90, R91, R15, 0x1, P3 ;  /* 0x0000000f5b5a9211 */ /* 0x000fe400018f0eff */
[----:B------:R-:W1:Y:S01]  /*39c0*/  @!P1 S2R R91, SR_TID.X ;  /* 0x00000000005b9919 */ /* 0x000e620000002100 */
[----:B------:R-:W0:Y:S02]  /*39d0*/  @!P1 LDC.64 R14, c[0x0][0x3b8] ;  /* 0x0000ee00ff0e9b82 */ /* 0x000e240000000a00 */
[----:B0-----:R-:W-:Y:S01]  /*39e0*/  @!P1 LEA R88, P3, R86, R14, 0x1 ;  /* 0x0000000e56589211 */ /* 0x001fe200078608ff */
[----:B------:R-:W-:-:S03]  /*39f0*/  @!P1 IMAD R14, R12, 0x2, R13 ;  /* 0x000000020c0e9824 */ /* 0x000fc600078e020d */
[----:B------:R-:W-:Y:S02]  /*3a00*/  @!P1 LEA.HI.X R89, R86, R15, R90, 0x1, P3 ;  /* 0x0000000f56599211 */ /* 0x000fe400018f0c5a */
[----:B-1----:R-:W-:Y:S02]  /*3a10*/  @!P1 SHF.L.U32 R91, R91, 0x1, RZ ;  /* 0x000000015b5b9819 */ /* 0x002fe400000006ff */
[----:B------:R-:W-:Y:S01]  /*3a20*/  @!P1 SHF.L.U32 R14, R14, 0x3, RZ ;  /* 0x000000030e0e9819 */ /* 0x000fe200000006ff */
[----:B------:R0:W5:Y:S01]  /*3a30*/  @!P1 LDG.E R31, desc[UR36][R88.64] ;  /* 0x00000024581f9981 */ /* 0x000162000c1e1900 */
[----:B------:R-:W-:Y:S02]  /*3a40*/  @!P1 LOP3.LUT R91, R91, 0x6, RZ, 0xc0, !PT ;  /* 0x000000065b5b9812 */ /* 0x000fe400078ec0ff */
[----:B------:R-:W-:-:S03]  /*3a50*/  @!P1 SHF.R.S32.HI R15, RZ, 0x1f, R14 ;  /* 0x0000001fff0f9819 */ /* 0x000fc6000001140e */
[----:B------:R-:W-:-:S05]  /*3a60*/  @!P1 IMAD R91, R3, R12, R91 ;  /* 0x0000000c035b9224 */ /* 0x000fca00078e025b */
[----:B------:R-:W-:-:S04]  /*3a70*/  @!P1 IADD3 R86, P3, PT, R91, R14, RZ ;  /* 0x0000000e5b569210 */ /* 0x000fc80007f7e0ff */
[----:B------:R-:W-:Y:S02]  /*3a80*/  @!P1 LEA.HI.X.SX32 R90, R91, R15, 0x1, P3 ;  /* 0x0000000f5b5a9211 */ /* 0x000fe400018f0eff */
[----:B------:R-:W0:Y:S01]  /*3a90*/  @!P1 LDC.64 R14, c[0x0][0x3b8] ;  /* 0x0000ee00ff0e9b82 */ /* 0x000e220000000a00 */
[----:B------:R-:W1:Y:S01]  /*3aa0*/  @!P1 S2R R91, SR_TID.X ;  /* 0x00000000005b9919 */ /* 0x000e620000002100 */
[----:B0-----:R-:W-:-:S04]  /*3ab0*/  @!P1 LEA R88, P3, R86, R14, 0x1 ;  /* 0x0000000e56589211 */ /* 0x001fc800078608ff */
[----:B------:R-:W-:Y:S02]  /*3ac0*/  @!P1 LEA.HI.X R89, R86, R15, R90, 0x1, P3 ;  /* 0x0000000f56599211 */ /* 0x000fe400018f0c5a */
[----:B------:R-:W0:Y:S01]  /*3ad0*/  @!P1 LDC.64 R14, c[0x0][0x3b8] ;  /* 0x0000ee00ff0e9b82 */ /* 0x000e220000000a00 */
[----:B-1----:R-:W-:Y:S01]  /*3ae0*/  @!P1 IMAD.SHL.U32 R86, R91, 0x2, RZ ;  /* 0x000000025b569824 */ /* 0x002fe200078e00ff */
[----:B------:R-:W-:Y:S01]  /*3af0*/  @!P1 LEA R91, R12, R13, 0x1 ;  /* 0x0000000d0c5b9211 */ /* 0x000fe200078e08ff */
[----:B------:R1:W5:Y:S03]  /*3b00*/  @!P1 LDG.E R32, desc[UR36][R88.64] ;  /* 0x0000002458209981 */ /* 0x000366000c1e1900 */
[----:B------:R-:W-:Y:S01]  /*3b10*/  @!P1 LOP3.LUT R90, R86, 0x6, RZ, 0xc0, !PT ;  /* 0x00000006565a9812 */ /* 0x000fe200078ec0ff */
[----:B------:R-:W-:-:S04]  /*3b20*/  @!P1 IMAD.IADD R86, R91, 0x1, R12 ;  /* 0x000000015b569824 */ /* 0x000fc800078e020c */
[----:B------:R-:W-:Y:S01]  /*3b30*/  @!P1 IMAD R91, R3, R12, R90 ;  /* 0x0000000c035b9224 */ /* 0x000fe200078e025a */
[----:B------:R-:W-:-:S04]  /*3b40*/  @!P1 SHF.L.U32 R86, R86, 0x3, RZ ;  /* 0x0000000356569819 */ /* 0x000fc800000006ff */
[----:B------:R-:W-:Y:S02]  /*3b50*/  @!P1 SHF.R.S32.HI R90, RZ, 0x1f, R86 ;  /* 0x0000001fff5a9819 */ /* 0x000fe40000011456 */
[----:B------:R-:W-:-:S04]  /*3b60*/  @!P1 IADD3 R86, P3, PT, R91, R86, RZ ;  /* 0x000000565b569210 */ /* 0x000fc80007f7e0ff */
[----:B------:R-:W-:Y:S02]  /*3b70*/  @!P1 LEA.HI.X.SX32 R90, R91, R90, 0x1, P3 ;  /* 0x0000005a5b5a9211 */ /* 0x000fe400018f0eff */
[----:B0-----:R-:W-:-:S04]  /*3b80*/  @!P1 LEA R14, P3, R86, R14, 0x1 ;  /* 0x0000000e560e9211 */ /* 0x001fc800078608ff */
[----:B------:R-:W-:-:S05]  /*3b90*/  @!P1 LEA.HI.X R15, R86, R15, R90, 0x1, P3 ;  /* 0x0000000f560f9211 */ /* 0x000fca00018f0c5a */
[----:B------:R1:W5:Y:S01]  /*3ba0*/  @!P1 LDG.E R33, desc[UR36][R14.64] ;  /* 0x000000240e219981 */ /* 0x000362000c1e1900 */
[C---:B------:R-:W-:Y:S01]  /*3bb0*/  IMAD R13, R12.reuse, 0x2, R13 ;  /* 0x000000020c0d7824 */ /* 0x040fe200078e020d */
[----:B------:R-:W-:Y:S04]  /*3bc0*/  BSSY.RECONVERGENT B1, `(.L_x_3527) ;  /* 0x0000015000017945 */ /* 0x000fe80003800200 */
[----:B------:R-:W-:Y:S01]  /*3bd0*/  LEA R13, R12, R13, 0x1 ;  /* 0x0000000d0c0d7211 */ /* 0x000fe200078e08ff */
[----:B------:R-:W-:Y:S06]  /*3be0*/  @P1 BRA `(.L_x_3528) ;  /* 0x0000000000481947 */ /* 0x000fec0003800000 */
[----:B-1----:R-:W0:Y:S02]  /*3bf0*/  S2R R14, SR_TID.X ;  /* 0x00000000000e7919 */ /* 0x002e240000002100 */
[----:B0-----:R-:W-:-:S05]  /*3c00*/  IMAD.SHL.U32 R14, R14, 0x2, RZ ;  /* 0x000000020e0e7824 */ /* 0x001fca00078e00ff */
[----:B------:R-:W-:Y:S02]  /*3c10*/  LOP3.LUT R15, R14, 0x6, RZ, 0xc0, !PT ;  /* 0x000000060e0f7812 */ /* 0x000fe400078ec0ff */
[----:B------:R-:W-:Y:S01]  /*3c20*/  LEA R14, R12, R11, 0x4 ;  /* 0x0000000b0c0e7211 */ /* 0x000fe200078e20ff */
[----:B------:R-:W-:Y:S02]  /*3c30*/  IMAD.SHL.U32 R11, R13, 0x8, RZ ;  /* 0x000000080d0b7824 */ /* 0x000fe400078e00ff */
        /* <DEDUP_REMOVED lines=13> */
.L_x_3528:
[----:B------:R-:W-:Y:S05]  /*3d10*/  BSYNC.RECONVERGENT B1 ;  /* 0x0000000000017941 */ /* 0x000fea0003800200 */
.L_x_3527:
[----:B------:R-:W2:Y:S01]  /*3d20*/  S2R R11, SR_TID.X ;  /* 0x00000000000b7919 */ /* 0x000ea20000002100 */
[----:B01----:R-:W0:Y:S01]  /*3d30*/  @!P1 LDC.64 R14, c[0x0][0x3b8] ;  /* 0x0000ee00ff0e9b82 */ /* 0x003e220000000a00 */
[----:B------:R-:W-:Y:S01]  /*3d40*/  LEA R13, R12, R13, 0x1 ;  /* 0x0000000d0c0d7211 */ /* 0x000fe200078e08ff */
[----:B--2---:R-:W-:-:S05]  /*3d50*/  @!P1 IMAD.SHL.U32 R86, R11, 0x2, RZ ;  /* 0x000000020b569824 */ /* 0x004fca00078e00ff */
[----:B------:R-:W-:-:S05]  /*3d60*/  @!P1 LOP3.LUT R86, R86, 0x6, RZ, 0xc0, !PT ;  /* 0x0000000656569812 */ /* 0x000fca00078ec0ff */
[----:B------:R-:W-:Y:S02]  /*3d70*/  @!P1 IMAD R89, R3, R12, R86 ;  /* 0x0000000c03599224 */ /* 0x000fe400078e0256 */
[----:B------:R-:W-:-:S05]  /*3d80*/  @!P1 IMAD.SHL.U32 R86, R13, 0x8, RZ ;  /* 0x000000080d569824 */ /* 0x000fca00078e00ff */
[----:B------:R-:W-:Y:S02]  /*3d90*/  @!P1 SHF.R.S32.HI R88, RZ, 0x1f, R86 ;  /* 0x0000001fff589819 */ /* 0x000fe40000011456 */
[----:B------:R-:W-:-:S04]  /*3da0*/  @!P1 IADD3 R86, P3, PT, R89, R86, RZ ;  /* 0x0000005659569210 */ /* 0x000fc80007f7e0ff */
[----:B------:R-:W-:Y:S02]  /*3db0*/  @!P1 LEA.HI.X.SX32 R89, R89, R88, 0x1, P3 ;  /* 0x0000005859599211 */ /* 0x000fe400018f0eff */
[----:B0-----:R-:W-:-:S04]  /*3dc0*/  @!P1 LEA R88, P3, R86, R14, 0x1 ;  /* 0x0000000e56589211 */ /* 0x001fc800078608ff */
[----:B------:R-:W-:Y:S02]  /*3dd0*/  @!P1 LEA.HI.X R89, R86, R15, R89, 0x1, P3 ;  /* 0x0000000f56599211 */ /* 0x000fe400018f0c59 */
[----:B------:R-:W0:Y:S01]  /*3de0*/  @!P1 LDC.64 R14, c[0x0][0x3b8] ;  /* 0x0000ee00ff0e9b82 */ /* 0x000e220000000a00 */
[----:B------:R-:W-:Y:S01]  /*3df0*/  @!P1 SHF.L.U32 R86, R11, 0x1, RZ ;  /* 0x000000010b569819 */ /* 0x000fe200000006ff */
[----:B------:R-:W-:Y:S01]  /*3e00*/  IMAD.IADD R13, R13, 0x1, R12 ;  /* 0x000000010d0d7824 */ /* 0x000fe200078e020c */
[----:B------:R1:W2:Y:S02]  /*3e10*/  @!P1 LDG.E R36, desc[UR36][R88.64] ;  /* 0x0000002458249981 */ /* 0x0002a4000c1e1900 */
[----:B------:R-:W-:-:S05]  /*3e20*/  @!P1 LOP3.LUT R86, R86, 0x6, RZ, 0xc0, !PT ;  /* 0x0000000656569812 */ /* 0x000fca00078ec0ff */
[----:B------:R-:W-:Y:S01]  /*3e30*/  @!P1 IMAD R91, R3, R12, R86 ;  /* 0x0000000c035b9224 */ /* 0x000fe200078e0256 */
[----:B------:R-:W-:-:S04]  /*3e40*/  @!P1 SHF.L.U32 R86, R13, 0x3, RZ ;  /* 0x000000030d569819 */ /* 0x000fc800000006ff */
[----:B------:R-:W-:Y:S02]  /*3e50*/  @!P1 SHF.R.S32.HI R90, RZ, 0x1f, R86 ;  /* 0x0000001fff5a9819 */ /* 0x000fe40000011456 */
[----:B------:R-:W-:-:S04]  /*3e60*/  @!P1 IADD3 R86, P3, PT, R91, R86, RZ ;  /* 0x000000565b569210 */ /* 0x000fc80007f7e0ff */
[----:B------:R-:W-:Y:S02]  /*3e70*/  @!P1 LEA.HI.X.SX32 R91, R91, R90, 0x1, P3 ;  /* 0x0000005a5b5b9211 */ /* 0x000fe400018f0eff */
[----:B0-----:R-:W-:-:S04]  /*3e80*/  @!P1 LEA R90, P3, R86, R14, 0x1 ;  /* 0x0000000e565a9211 */ /* 0x001fc800078608ff */
[----:B------:R-:W-:Y:S02]  /*3e90*/  @!P1 LEA.HI.X R91, R86, R15, R91, 0x1, P3 ;  /* 0x0000000f565b9211 */ /* 0x000fe400018f0c5b */
[----:B------:R-:W0:Y:S01]  /*3ea0*/  @!P1 LDC.64 R14, c[0x0][0x3b8] ;  /* 0x0000ee00ff0e9b82 */ /* 0x000e220000000a00 */
[----:B------:R-:W-:Y:S01]  /*3eb0*/  @!P1 IMAD.SHL.U32 R86, R11, 0x2, RZ ;  /* 0x000000020b569824 */ /* 0x000fe200078e00ff */
[----:B------:R-:W-:Y:S01]  /*3ec0*/  IADD3 R13, PT, PT, R13, R12, RZ ;  /* 0x0000000c0d0d7210 */ /* 0x000fe20007ffe0ff */
[----:B------:R3:W4:Y:S03]  /*3ed0*/  @!P1 LDG.E R37, desc[UR36][R90.64] ;  /* 0x000000245a259981 */ /* 0x000726000c1e1900 */
[----:B------:R-:W-:-:S05]  /*3ee0*/  @!P1 LOP3.LUT R86, R86, 0x6, RZ, 0xc0, !PT ;  /* 0x0000000656569812 */ /* 0x000fca00078ec0ff */
[----:B-1----:R-:W-:Y:S02]  /*3ef0*/  @!P1 IMAD R89, R3, R12, R86 ;  /* 0x0000000c03599224 */ /* 0x002fe400078e0256 */
        /* <DEDUP_REMOVED lines=9> */
[----:B------:R1:W4:Y:S02]  /*3f90*/  @!P1 LDG.E R38, desc[UR36][R88.64] ;  /* 0x0000002458269981 */ /* 0x000324000c1e1900 */
[----:B------:R-:W-:-:S05]  /*3fa0*/  @!P1 LOP3.LUT R86, R86, 0x6, RZ, 0xc0, !PT ;  /* 0x0000000656569812 */ /* 0x000fca00078ec0ff */
[----:B---3--:R-:W-:Y:S01]  /*3fb0*/  @!P1 IMAD R91, R3, R12, R86 ;  /* 0x0000000c035b9224 */ /* 0x008fe200078e0256 */
        /* <DEDUP_REMOVED lines=118> */
[----:B---3--:R-:W-:Y:S02]  /*4720*/  @!P1 LOP3.LUT R90, R86, 0x6, RZ, 0xc0, !PT ;  /* 0x00000006565a9812 */ /* 0x008fe400078ec0ff */
[C---:B------:R-:W-:Y:S01]  /*4730*/  @!P1 IADD3 R86, PT, PT, R13.reuse, R12, RZ ;  /* 0x0000000c0d569210 */ /* 0x040fe20007ffe0ff */
[----:B------:R-:W-:-:S02]  /*4740*/  @!P1 IMAD.SHL.U32 R13, R13, 0x8, RZ ;  /* 0x000000080d0d9824 */ /* 0x000fc400078e00ff */
        /* <DEDUP_REMOVED lines=8> */
[----:B------:R-:W-:Y:S02]  /*47d0*/  @!P1 SHF.L.U32 R86, R11, 0x1, RZ ;  /* 0x000000010b569819 */ /* 0x000fe400000006ff */
[----:B------:R-:W3:Y:S02]  /*47e0*/  @!P1 LDG.E R50, desc[UR36][R88.64] ;  /* 0x0000002458329981 */ /* 0x000ee4000c1e1900 */
[----:B------:R-:W-:-:S05]  /*47f0*/  @!P1 LOP3.LUT R86, R86, 0x6, RZ, 0xc0, !PT ;  /* 0x0000000656569812 */ /* 0x000fca00078ec0ff */
[----:B------:R-:W-:Y:S01]  /*4800*/  @!P1 IMAD R86, R3, R12, R86 ;  /* 0x0000000c03569224 */ /* 0x000fe200078e0256 */
[----:B------:R-:W-:-:S04]  /*4810*/  @!P1 SHF.R.S32.HI R12, RZ, 0x1f, R13 ;  /* 0x0000001fff0c9819 */ /* 0x000fc8000001140d */
[----:B------:R-:W-:-:S04]  /*4820*/  @!P1 IADD3 R13, P3, PT, R86, R13, RZ ;  /* 0x0000000d560d9210 */ /* 0x000fc80007f7e0ff */
[----:B------:R-:W-:Y:S02]  /*4830*/  @!P1 LEA.HI.X.SX32 R12, R86, R12, 0x1, P3 ;  /* 0x0000000c560c9211 */ /* 0x000fe400018f0eff */
[----:B0-----:R-:W-:-:S04]  /*4840*/  @!P1 LEA R14, P3, R13, R14, 0x1 ;  /* 0x0000000e0d0e9211 */ /* 0x001fc800078608ff */
[----:B------:R-:W-:-:S05]  /*4850*/  @!P1 LEA.HI.X R15, R13, R15, R12, 0x1, P3 ;  /* 0x0000000f0d0f9211 */ /* 0x000fca00018f0c0c */
[----:B------:R0:W3:Y:S01]  /*4860*/  @!P1 LDG.E R49, desc[UR36][R14.64] ;  /* 0x000000240e319981 */ /* 0x0000e2000c1e1900 */
[----:B-----5:R-:W-:-:S04]  /*4870*/  HMUL2 R12, R82, R9 ;  /* 0x00000009520c7232 */ /* 0x020fc80000000000 */
        /* <DEDUP_REMOVED lines=9> */
[----:B0-----:R-:W-:-:S04]  /*4910*/  HFMA2 R15, R74, R29, R13 ;  /* 0x0000001d4a0f7231 */ /* 0x001fc8000000000d */
[----:B------:R-:W-:-:S04]  /*4920*/  HFMA2 R15, R75, R30, R15 ;  /* 0x0000001e4b0f7231 */ /* 0x000fc8000000000f */
[----:B------:R-:W-:-:S04]  /*4930*/  HFMA2 R15, R72, R31, R15 ;  /* 0x0000001f480f7231 */ /* 0x000fc8000000000f */
[----:B------:R-:W-:-:S04]  /*4940*/  HFMA2 R15, R73, R32, R15 ;  /* 0x00000020490f7231 */ /* 0x000fc8000000000f */
[----:B------:R-:W-:-:S04]  /*4950*/  HFMA2 R15, R70, R33, R15 ;  /* 0x00000021460f7231 */ /* 0x000fc8000000000f */
[----:B------:R-:W-:-:S04]  /*4960*/  HFMA2 R15, R71, R34, R15 ;  /* 0x00000022470f7231 */ /* 0x000fc8000000000f */
[----:B------:R-:W-:-:S04]  /*4970*/  HFMA2 R15, R68, R35, R15 ;  /* 0x00000023440f7231 */ /* 0x000fc8000000000f */
[----:B--2---:R-:W-:-:S04]  /*4980*/  HFMA2 R15, R69, R36, R15 ;  /* 0x00000024450f7231 */ /* 0x004fc8000000000f */
[----:B----4-:R-:W-:-:S04]  /*4990*/  HFMA2 R15, R66, R37, R15 ;  /* 0x00000025420f7231 */ /* 0x010fc8000000000f */
[----:B------:R-:W-:-:S04]  /*49a0*/  HFMA2 R15, R67, R38, R15 ;  /* 0x00000026430f7231 */ /* 0x000fc8000000000f */
[----:B------:R-:W-:-:S04]  /*49b0*/  HFMA2 R15, R64, R39, R15 ;  /* 0x00000027400f7231 */ /* 0x000fc8000000000f */
[----:B------:R-:W-:-:S04]  /*49c0*/  HFMA2 R15, R65, R40, R15 ;  /* 0x00000028410f7231 */ /* 0x000fc8000000000f */
[----:B------:R-:W-:-:S04]  /*49d0*/  HFMA2 R15, R62, R41, R15 ;  /* 0x000000293e0f7231 */ /* 0x000fc8000000000f */
[----:B------:R-:W-:-:S04]  /*49e0*/  HFMA2 R15, R63, R42, R15 ;  /* 0x0000002a3f0f7231 */ /* 0x000fc8000000000f */
[----:B------:R-:W-:-:S04]  /*49f0*/  HFMA2 R15, R60, R43, R15 ;  /* 0x0000002b3c0f7231 */ /* 0x000fc8000000000f */
[----:B------:R-:W-:Y:S01]  /*4a00*/  HFMA2 R15, R61, R44, R15 ;  /* 0x0000002c3d0f7231 */ /* 0x000fe2000000000f */
[----:B------:R-:W-:-:S03]  /*4a10*/  UMOV UR4, 0xffffffff ;  /* 0xffffffff00047882 */ /* 0x000fc60000000000 */
[----:B------:R-:W-:Y:S01]  /*4a20*/  HFMA2 R15, R58, R45, R15 ;  /* 0x0000002d3a0f7231 */ /* 0x000fe2000000000f */
[----:B------:R-:W-:-:S03]  /*4a30*/  LOP3.LUT P1, RZ, R11, 0x3, RZ, 0xc0, !PT ;  /* 0x000000030bff7812 */ /* 0x000fc6000782c0ff */
[----:B------:R-:W-:-:S04]  /*4a40*/  HFMA2 R15, R59, R46, R15 ;  /* 0x0000002e3b0f7231 */ /* 0x000fc8000000000f */
[----:B------:R-:W-:-:S04]  /*4a50*/  HFMA2 R15, R56, R47, R15 ;  /* 0x0000002f380f7231 */ /* 0x000fc8000000000f */
[----:B------:R-:W-:-:S04]  /*4a60*/  HFMA2 R15, R57, R48, R15 ;  /* 0x00000030390f7231 */ /* 0x000fc8000000000f */
[----:B---3--:R-:W-:-:S04]  /*4a70*/  HFMA2 R15, R54, R49, R15 ;  /* 0x00000031360f7231 */ /* 0x008fc8000000000f */
        /* <DEDUP_REMOVED lines=8> */
.L_x_3597:
[----:B------:R-:W-:Y:S01]  /*4b00*/  ISETP.GE.OR P1, PT, R53, R16, P1 ;  /* 0x000000103500720c */ /* 0x000fe20000f26670 */
        /* <DEDUP_REMOVED lines=9> */
[----:B------:R-:W1:Y:S02]  /*4ba0*/  @P1 S2R R89, SR_CTAID.X ;  /* 0x0000000000591919 */ /* 0x000e640000002500 */
[----:B------:R-:W1:Y:S08]  /*4bb0*/  @P1 LDC.64 R14, c[0x0][0x448] ;  /* 0x00011200ff0e1b82 */ /* 0x000e700000000a00 */
[----:B------:R-:W2:Y:S01]  /*4bc0*/  @P1 LDC R86, c[0x0][0x408] ;  /* 0x00010200ff561b82 */ /* 0x000ea20000000800 */
[----:B0-----:R-:W-:-:S06]  /*4bd0*/  @P3 IMAD.WIDE R12, R51, 0x2, R12 ;  /* 0x00000002330c3825 */ /* 0x001fcc00078e020c */
[----:B------:R-:W3:Y:S01]  /*4be0*/  @P3 LDG.E.U16 R12, desc[UR36][R12.64] ;  /* 0x000000240c0c3981 */ /* 0x000ee2000c1e1500 */
[----:B-1----:R-:W-:Y:S02]  /*4bf0*/  @P1 IMAD.WIDE.U32 R14, R89, 0x2, R14 ;  /* 0x00000002590e1825 */ /* 0x002fe400078e000e */
[----:B------:R-:W2:Y:S04]  /*4c00*/  @P1 LDC R89, c[0x0][0x430] ;  /* 0x00010c00ff591b82 */ /* 0x000ea80000000800 */
[----:B------:R-:W4:Y:S01]  /*4c10*/  @P1 LDG.E.U16 R14, desc[UR36][R14.64] ;  /* 0x000000240e0e1981 */ /* 0x000f22000c1e1500 */
[----:B--2---:R-:W-:-:S04]  /*4c20*/  @P1 IADD3 R86, PT, PT, R89, R86, RZ ;  /* 0x0000005659561210 */ /* 0x004fc80007ffe0ff */
[----:B------:R-:W-:Y:S01]  /*4c30*/  @P1 ISETP.GE.AND P4, PT, R53, R86, PT ;  /* 0x000000563500120c */ /* 0x000fe20003f86270 */
[----:B---3--:R-:W-:-:S05]  /*4c40*/  @P3 HADD2.F32 R86, -RZ, R12.H0_H0 ;  /* 0x2000000cff563230 */ /* 0x008fca0000004100 */
[----:B------:R-:W-:Y:S01]  /*4c50*/  @P3 FADD.FTZ R11, R11, R86 ;  /* 0x000000560b0b3221 */ /* 0x000fe20000010000 */
[----:B------:R-:W-:-:S04]  /*4c60*/  @P1 SEL R86, R23, RZ, !P4 ;  /* 0x000000ff17561207 */ /* 0x000fc80006000000 */
[----:B------:R-:W-:Y:S01]  /*4c70*/  @P1 IADD3 R86, PT, PT, R53, R86, -R16 ;  /* 0x0000005635561210 */ /* 0x000fe20007ffe810 */
[----:B----4-:R-:W-:-:S03]  /*4c80*/  @P1 HADD2.F32 R12, -RZ, R14.H0_H0 ;  /* 0x2000000eff0c1230 */ /* 0x010fc60000004100 */
[----:B------:R-:W-:-:S05]  /*4c90*/  @P1 I2FP.F32.S32 R86, R86 ;  /* 0x0000005600561245 */ /* 0x000fca0000201400 */
[----:B------:R-:W-:-:S05]  /*4ca0*/  @P1 FFMA.FTZ R11, R86, R12, R11 ;  /* 0x0000000c560b1223 */ /* 0x000fca000001000b */
[----:B------:R1:W-:Y:S01]  /*4cb0*/  STS [R52], R11 ;  /* 0x0000000b34007388 */ /* 0x0003e20000000800 */
[----:B------:R-:W-:-:S07]  /*4cc0*/  @!P2 FMNMX.FTZ R84, R84, R11, !PT ;  /* 0x0000000b5454a209 */ /* 0x000fce0007810000 */
.L_x_3531:
[----:B------:R-:W-:Y:S05]  /*4cd0*/  BSYNC.RECONVERGENT B1 ;  /* 0x0000000000017941 */ /* 0x000fea0003800200 */
.L_x_3530:
[----:B------:R-:W-:Y:S01]  /*4ce0*/  VIADD R53, R53, 0x10 ;  /* 0x0000001035357836 */ /* 0x000fe20000000000 */
[----:B------:R-:W-:Y:S01]  /*4cf0*/  IADD3 R6, P2, PT, R6, 0x10, RZ ;  /* 0x0000001006067810 */ /* 0x000fe20007f5e0ff */
[----:B------:R-:W-:Y:S01]  /*4d00*/  VIADD R51, R51, 0x10 ;  /* 0x0000001033337836 */ /* 0x000fe20000000000 */
[----:B-1----:R-:W-:Y:S02]  /*4d10*/  IADD3 R52, PT, PT, R52, 0x40, RZ ;  /* 0x0000004034347810 */ /* 0x002fe40007ffe0ff */
[----:B------:R-:W-:Y:S02]  /*4d20*/  ISETP.GE.AND P1, PT, R53, R8, PT ;  /* 0x000000083500720c */ /* 0x000fe40003f26270 */
[----:B------:R-:W-:-:S11]  /*4d30*/  IADD3.X R7, PT, PT, RZ, R7, RZ, P2, !PT ;  /* 0x00000007ff077210 */ /* 0x000fd600017fe4ff */
[----:B------:R-:W-:Y:S05]  /*4d40*/  @!P1 BRA `(.L_x_3532) ;  /* 0xffffffe0005c9947 */ /* 0x000fea000383ffff */
.L_x_3520:
[----:B0-----:R-:W-:Y:S05]  /*4d50*/  BSYNC B0 ;  /* 0x0000000000007941 */ /* 0x001fea0003800000 */
.L_x_3519:
[----:B------:R-:W-:-:S03]  /*4d60*/  UMOV UR4, 0xffffffff ;  /* 0xffffffff00047882 */ /* 0x000fc60000000000 */
[----:B------:R-:W-:Y:S05]  /*4d70*/  BRA.DIV UR4, `(.L_x_3533) ;  /* 0x00000052041c7947 */ /* 0x000fea000b800000 */
[----:B------:R-:W0:Y:S02]  /*4d80*/  SHFL.BFLY PT, R14, R84, 0x10, 0x1f ;  /* 0x0e001f00540e7f89 */ /* 0x000e2400000e0000 */
[----:B0-----:R-:W-:-:S05]  /*4d90*/  FMNMX.FTZ R13, R14, R84, !PT ;  /* 0x000000540e0d7209 */ /* 0x001fca0007810000 */
[----:B------:R-:W0:Y:S02]  /*4da0*/  SHFL.BFLY PT, R14, R13, 0x8, 0x1f ;  /* 0x0d001f000d0e7f89 */ /* 0x000e2400000e0000 */
[----:B0-----:R-:W-:-:S05]  /*4db0*/  FMNMX.FTZ R4, R13, R14, !PT ;  /* 0x0000000e0d047209 */ /* 0x001fca0007810000 */
[----:B------:R0:W1:Y:S02]  /*4dc0*/  SHFL.BFLY PT, R14, R4, 0x4, 0x1f ;  /* 0x0c801f00040e7f89 */ /* 0x00006400000e0000 */
.L_x_3602:
[----:B--2---:R-:W2:Y:S01]  /*4dd0*/  S2R R30, SR_TID.X ;  /* 0x00000000001e7919 */ /* 0x004ea20000002100 */
[----:B------:R-:W-:Y:S01]  /*4de0*/  MOV R15, 0x400 ;  /* 0x00000400000f7802 */ /* 0x000fe20000000f00 */
[----:B------:R-:W-:Y:S05]  /*4df0*/  WARPSYNC.ALL ;  /* 0x0000000000007948 */ /* 0x000fea0003800000 */
[----:B------:R-:W4:Y:S01]  /*4e00*/  S2R R20, SR_CgaCtaId ;  /* 0x0000000000147919 */ /* 0x000f220000008800 */
[----:B-1----:R-:W-:Y:S02]  /*4e10*/  FMNMX.FTZ R5, R4, R14, !PT ;  /* 0x0000000e04057209 */ /* 0x002fe40007810000 */
[----:B--2---:R-:W-:-:S02]  /*4e20*/  LOP3.LUT P0, R6, R30, 0x1f, RZ, 0xc0, !PT ;  /* 0x0000001f1e067812 */ /* 0x004fc4000780c0ff */
[----:B----4-:R-:W-:-:S11]  /*4e30*/  LEA R7, R20, R15, 0x18 ;  /* 0x0000000f14077211 */ /* 0x010fd600078ec0ff */
[----:B0-----:R-:W-:-:S05]  /*4e40*/  @!P0 LEA.HI R4, R30, R7, RZ, 0x1d ;  /* 0x000000071e048211 */ /* 0x001fca00078fe8ff */
[----:B------:R0:W-:Y:S01]  /*4e50*/  @!P0 STS [R4], R5 ;  /* 0x0000000504008388 */ /* 0x0001e20000000800 */
[----:B------:R-:W-:Y:S01]  /*4e60*/  BAR.SYNC.DEFER_BLOCKING 0x0 ;  /* 0x0000000000007b1d */ /* 0x000fe20000010000 */
[C---:B------:R-:W-:Y:S01]  /*4e70*/  ISETP.GT.U32.AND P0, PT, R6.reuse, 0x1, PT ;  /* 0x000000010600780c */ /* 0x040fe20003f04070 */
[----:B------:R-:W-:Y:S01]  /*4e80*/  IMAD R8, R6, 0x4, R7 ;  /* 0x0000000406087824 */ /* 0x000fe200078e0207 */
[----:B------:R-:W-:Y:S01]  /*4e90*/  MOV R11, 0xff7fffff ;  /* 0xff7fffff000b7802 */ /* 0x000fe20000000f00 */
[----:B0-----:R-:W-:Y:S02]  /*4ea0*/  IMAD.IADD R5, R19, 0x1, R30 ;  /* 0x0000000113057824 */ /* 0x001fe400078e021e */
[----:B------:R-:W-:Y:S01]  /*4eb0*/  BSSY.RECONVERGENT B0, `(.L_x_3534) ;  /* 0x000016f000007945 */ /* 0x000fe20003800200 */
[----:B------:R-:W-:-:S07]  /*4ec0*/  IMAD.MOV.U32 R10, RZ, RZ, RZ ;  /* 0x000000ffff0a7224 */ /* 0x000fce00078e00ff */
[----:B------:R-:W0:Y:S01]  /*4ed0*/  @!P0 LDS R11, [R8] ;  /* 0x00000000080b8984 */ /* 0x000e220000000800 */
[----:B------:R-:W-:-:S03]  /*4ee0*/  ISETP.GT.AND P0, PT, R5, R16, PT ;  /* 0x000000100500720c */ /* 0x000fc60003f04270 */
[----:B0-----:R-:W0:Y:S02]  /*4ef0*/  SHFL.BFLY PT, R4, R11, 0x1, 0x1f ;  /* 0x0c201f000b047f89 */ /* 0x001e2400000e0000 */
[----:B0-----:R-:W-:Y:S02]  /*4f00*/  FMNMX.FTZ R9, R4, R11, !PT ;  /* 0x0000000b04097209 */ /* 0x001fe40007810000 */
[----:B------:R-:W-:-:S04]  /*4f10*/  IADD3 R4, PT, PT, R16, 0x1, RZ ;  /* 0x0000000110047810 */ /* 0x000fc80007ffe0ff */
        /* <DEDUP_REMOVED lines=24> */
.L_x_3539:
        /* <DEDUP_REMOVED lines=11> */
.L_x_3538:
[----:B------:R-:W-:Y:S05]  /*5150*/  BSYNC.RECONVERGENT B1 ;  /* 0x0000000000017941 */ /* 0x000fea0003800200 */
.L_x_3537:
[----:B------:R-:W-:Y:S05]  /*5160*/  @!P1 BRA `(.L_x_3535) ;  /* 0x00000014000c9947 */ /* 0x000fea0003800000 */
[----:B------:R-:W-:Y:S01]  /*5170*/  IMAD.SHL.U32 R12, R19, 0x4, RZ ;  /* 0x00000004130c7824 */ /* 0x000fe200078e00ff */
[----:B------:R-:W-:-:S04]  /*5180*/  IADD3 R15, PT, PT, R15, 0x210, RZ ;  /* 0x000002100f0f7810 */ /* 0x000fc80007ffe0ff */
[----:B------:R-:W-:Y:S02]  /*5190*/  LEA R15, R20, R15, 0x18 ;  /* 0x0000000f140f7211 */ /* 0x000fe400078ec0ff */
[C---:B------:R-:W-:Y:S02]  /*51a0*/  LEA R12, R11.reuse, -R12, 0x2 ;  /* 0x8000000c0b0c7211 */ /* 0x040fe400078e10ff */
[----:B------:R-:W-:-:S03]  /*51b0*/  IADD3 R11, PT, PT, R11, 0x100, RZ ;  /* 0x000001000b0b7810 */ /* 0x000fc60007ffe0ff */
[----:B------:R-:W-:Y:S01]  /*51c0*/  IMAD.IADD R12, R15, 0x1, R12 ;  /* 0x000000010f0c7824 */ /* 0x000fe200078e020c */
[----:B------:R-:W-:-:S04]  /*51d0*/  ISETP.GT.AND P0, PT, R11, R16, PT ;  /* 0x000000100b00720c */ /* 0x000fc80003f04270 */
        /* <DEDUP_REMOVED lines=15> */
[----:B-----5:R-:W4:Y:S01]  /*52d0*/  MUFU.EX2 R23, R24 ;  /* 0x0000001800177308 */ /* 0x020f220000000800 */
        /* <DEDUP_REMOVED lines=9> */
[----:B0-----:R-:W-:Y:S01]  /*5370*/  IMAD.MOV.U32 R13, RZ, RZ, R11 ;  /* 0x000000ffff0d7224 */ /* 0x001fe200078e000b */
[----:B------:R-:W-:Y:S01]  /*5380*/  BSSY.RECONVERGENT B1, `(.L_x_3540) ;  /* 0x000006c000017945 */ /* 0x000fe20003800200 */
[----:B------:R-:W-:-:S03]  /*5390*/  PLOP3.LUT P0, PT, PT, PT, PT, 0x80, 0x8 ;  /* 0x000000000008781c */ /* 0x000fc60003f0f070 */
[----:B------:R-:W-:-:S04]  /*53a0*/  IADD3 R11, PT, PT, -R13, R16, RZ ;  /* 0x000000100d0b7210 */ /* 0x000fc80007ffe1ff */
[----:B------:R-:W-:Y:S01]  /*53b0*/  ISETP.GT.AND P1, PT, R11, 0x2ff, PT ;  /* 0x000002ff0b00780c */ /* 0x000fe20003f24270 */
[----:B------:R-:W-:-:S12]  /*53c0*/  VIADD R11, R12, 0x600 ;  /* 0x000006000c0b7836 */ /* 0x000fd80000000000 */
[----:B------:R-:W-:Y:S05]  /*53d0*/  @!P1 BRA `(.L_x_3541) ;  /* 0x0000000400989947 */ /* 0x000fea0003800000 */
[----:B------:R-:W-:Y:S02]  /*53e0*/  PLOP3.LUT P0, PT, PT, PT, PT, 0x8, 0x80 ;  /* 0x000000000080781c */ /* 0x000fe40003f0e170 */
[----:B------:R-:W-:-:S11]  /*53f0*/  IADD3 R12, PT, PT, R16, -0x2ff, RZ ;  /* 0xfffffd01100c7810 */ /* 0x000fd60007ffe0ff */
.L_x_3542:
[----:B------:R-:W0:Y:S01]  /*5400*/  LDS R14, [R11+-0x200] ;  /* 0xfffe00000b0e7984 */ /* 0x000e220000000800 */
[----:B------:R-:W-:-:S03]  /*5410*/  VIADD R13, R13, 0x400 ;  /* 0x000004000d0d7836 */ /* 0x000fc60000000000 */
[----:B------:R-:W1:Y:S02]  /*5420*/  LDS R20, [R11+-0x100] ;  /* 0xffff00000b147984 */ /* 0x000e640000000800 */
[----:B------:R-:W-:Y:S02]  /*5430*/  ISETP.GE.AND P1, PT, R13, R12, PT ;  /* 0x0000000c0d00720c */ /* 0x000fe40003f26270 */
[----:B------:R-:W2:Y:S04]  /*5440*/  LDS R22, [R11] ;  /* 0x000000000b167984 */ /* 0x000ea80000000800 */
[----:B------:R-:W4:Y:S04]  /*5450*/  LDS R24, [R11+0x100] ;  /* 0x000100000b187984 */ /* 0x000f280000000800 */
[----:B------:R-:W5:Y:S04]  /*5460*/  LDS R26, [R11+0x200] ;  /* 0x000200000b1a7984 */ /* 0x000f680000000800 */
[----:B------:R-:W5:Y:S04]  /*5470*/  LDS R28, [R11+0x300] ;  /* 0x000300000b1c7984 */ /* 0x000f680000000800 */
[----:B---3--:R-:W3:Y:S04]  /*5480*/  LDS R32, [R11+0x400] ;  /* 0x000400000b207984 */ /* 0x008ee80000000800 */
[----:B------:R-:W3:Y:S04]  /*5490*/  LDS R34, [R11+0x500] ;  /* 0x000500000b227984 */ /* 0x000ee80000000800 */
[----:B------:R-:W3:Y:S04]  /*54a0*/  LDS R36, [R11+0x600] ;  /* 0x000600000b247984 */ /* 0x000ee80000000800 */
        /* <DEDUP_REMOVED lines=21> */
[C---:B---3--:R-:W-:Y:S01]  /*5600*/  FADD.FTZ R32, -R9.reuse, R32 ;  /* 0x0000002009207221 */ /* 0x048fe20000010100 */
[----:B------:R-:W3:Y:S01]  /*5610*/  MUFU.EX2 R24, R24 ;  /* 0x0000001800187308 */ /* 0x000ee20000000800 */
[----:B------:R-:W-:Y:S01]  /*5620*/  FMUL.FTZ R28, R28, 1.4426950216293334961 ;  /* 0x3fb8aa3b1c1c7820 */ /* 0x000fe20000410000 */
[----:B--2---:R-:W-:Y:S01]  /*5630*/  FADD.FTZ R10, R14, R10 ;  /* 0x0000000a0e0a7221 */ /* 0x004fe20000010000 */
[C---:B------:R-:W-:Y:S01]  /*5640*/  FADD.FTZ R34, -R9.reuse, R34 ;  /* 0x0000002209227221 */ /* 0x040fe20000010100 */
[----:B------:R-:W2:Y:S01]  /*5650*/  MUFU.EX2 R26, R26 ;  /* 0x0000001a001a7308 */ /* 0x000ea20000000800 */
[----:B------:R-:W-:Y:S01]  /*5660*/  FMUL.FTZ R32, R32, 1.4426950216293334961 ;  /* 0x3fb8aa3b20207820 */ /* 0x000fe20000410000 */
[----:B----4-:R-:W-:Y:S01]  /*5670*/  FADD.FTZ R10, R10, R20 ;  /* 0x000000140a0a7221 */ /* 0x010fe20000010000 */
[C---:B------:R-:W-:Y:S01]  /*5680*/  FADD.FTZ R36, -R9.reuse, R36 ;  /* 0x0000002409247221 */ /* 0x040fe20000010100 */
[----:B------:R-:W4:Y:S01]  /*5690*/  MUFU.EX2 R28, R28 ;  /* 0x0000001c001c7308 */ /* 0x000f220000000800 */
[----:B------:R-:W-:Y:S01]  /*56a0*/  FMUL.FTZ R34, R34, 1.4426950216293334961 ;  /* 0x3fb8aa3b22227820 */ /* 0x000fe20000410000 */
[----:B-----5:R-:W-:Y:S01]  /*56b0*/  FADD.FTZ R10, R10, R22 ;  /* 0x000000160a0a7221 */ /* 0x020fe20000010000 */
[C---:B------:R-:W-:Y:S01]  /*56c0*/  FADD.FTZ R38, -R9.reuse, R38 ;  /* 0x0000002609267221 */ /* 0x040fe20000010100 */
[----:B------:R-:W5:Y:S01]  /*56d0*/  MUFU.EX2 R32, R32 ;  /* 0x0000002000207308 */ /* 0x000f620000000800 */
[----:B------:R-:W-:Y:S01]  /*56e0*/  FMUL.FTZ R36, R36, 1.4426950216293334961 ;  /* 0x3fb8aa3b24247820 */ /* 0x000fe20000410000 */
[----:B---3--:R-:W-:Y:S01]  /*56f0*/  FADD.FTZ R10, R10, R24 ;  /* 0x000000180a0a7221 */ /* 0x008fe20000010000 */
[C---:B------:R-:W-:Y:S01]  /*5700*/  FADD.FTZ R40, -R9.reuse, R40 ;  /* 0x0000002809287221 */ /* 0x040fe20000010100 */
[----:B------:R-:W3:Y:S01]  /*5710*/  MUFU.EX2 R34, R34 ;  /* 0x0000002200227308 */ /* 0x000ee20000000800 */
[----:B------:R-:W-:Y:S01]  /*5720*/  FMUL.FTZ R38, R38, 1.4426950216293334961 ;  /* 0x3fb8aa3b26267820 */ /* 0x000fe20000410000 */
[----:B--2---:R-:W-:Y:S01]  /*5730*/  FADD.FTZ R10, R10, R26 ;  /* 0x0000001a0a0a7221 */ /* 0x004fe20000010000 */
[C---:B0-----:R-:W-:Y:S01]  /*5740*/  FADD.FTZ R42, -R9.reuse, R42 ;  /* 0x0000002a092a7221 */ /* 0x041fe20000010100 */
[----:B------:R-:W0:Y:S01]  /*5750*/  MUFU.EX2 R36, R36 ;  /* 0x0000002400247308 */ /* 0x000e220000000800 */
[----:B------:R-:W-:Y:S01]  /*5760*/  FMUL.FTZ R40, R40, 1.4426950216293334961 ;  /* 0x3fb8aa3b28287820 */ /* 0x000fe20000410000 */
[----:B----4-:R-:W-:Y:S01]  /*5770*/  FADD.FTZ R10, R10, R28 ;  /* 0x0000001c0a0a7221 */ /* 0x010fe20000010000 */
[C---:B-1----:R-:W-:Y:S01]  /*5780*/  FADD.FTZ R44, -R9.reuse, R44 ;  /* 0x0000002c092c7221 */ /* 0x042fe20000010100 */
[----:B------:R-:W1:Y:S01]  /*5790*/  MUFU.EX2 R38, R38 ;  /* 0x0000002600267308 */ /* 0x000e620000000800 */
[----:B------:R-:W-:Y:S01]  /*57a0*/  FMUL.FTZ R42, R42, 1.4426950216293334961 ;  /* 0x3fb8aa3b2a2a7820 */ /* 0x000fe20000410000 */
[----:B-----5:R-:W-:Y:S01]  /*57b0*/  FADD.FTZ R10, R10, R32 ;  /* 0x000000200a0a7221 */ /* 0x020fe20000010000 */
[----:B------:R-:W-:Y:S01]  /*57c0*/  FMUL.FTZ R44, R44, 1.4426950216293334961 ;  /* 0x3fb8aa3b2c2c7820 */ /* 0x000fe20000410000 */
[----:B------:R-:W2:Y:S01]  /*57d0*/  MUFU.EX2 R40, R40 ;  /* 0x0000002800287308 */ /* 0x000ea20000000800 */
[C---:B------:R-:W-:Y:S01]  /*57e0*/  FADD.FTZ R46, -R9.reuse, R46 ;  /* 0x0000002e092e7221 */ /* 0x040fe20000010100 */
[----:B---3--:R-:W-:Y:S01]  /*57f0*/  FADD.FTZ R10, R10, R34 ;  /* 0x000000220a0a7221 */ /* 0x008fe20000010000 */
        /* <DEDUP_REMOVED lines=36> */
.L_x_3541:
[----:B------:R-:W-:Y:S05]  /*5a40*/  BSYNC.RECONVERGENT B1 ;  /* 0x0000000000017941 */ /* 0x000fea0003800200 */
.L_x_3540:
        /* <DEDUP_REMOVED lines=26> */
[----:B------:R-:W-:Y:S01]  /*5bf0*/  FADD.FTZ R26, -R9, R26 ;  /* 0x0000001a091a7221 */ /* 0x000fe20000010100 */
[----:B------:R-:W-:-:S02]  /*5c00*/  FMUL.FTZ R24, R24, 1.4426950216293334961 ;  /* 0x3fb8aa3b18187820 */ /* 0x000fc40000410000 */
[----:B------:R-:W4:Y:S01]  /*5c10*/  MUFU.EX2 R22, R22 ;  /* 0x0000001600167308 */ /* 0x000f220000000800 */
[C---:B------:R-:W-:Y:S01]  /*5c20*/  FADD.FTZ R28, -R9.reuse, R28 ;  /* 0x0000001c091c7221 */ /* 0x040fe20000010100 */
        /* <DEDUP_REMOVED lines=25> */
.L_x_3544:
[----:B------:R-:W-:Y:S05]  /*5dc0*/  BSYNC.RECONVERGENT B1 ;  /* 0x0000000000017941 */ /* 0x000fea0003800200 */
.L_x_3543:
        /* <DEDUP_REMOVED lines=27> */
.L_x_3536:
        /* <DEDUP_REMOVED lines=8> */
[----:B------:R-:W-:Y:S01]  /*6000*/  ISETP.NE.AND P1, PT, R11, 0xc0, PT ;  /* 0x000000c00b00780c */ /* 0x000fe20003f25270 */
[----:B------:R-:W-:Y:S02]  /*6010*/  IMAD.MOV.U32 R11, RZ, RZ, R5 ;  /* 0x000000ffff0b7224 */ /* 0x000fe400078e0005 */
[----:B-1----:R-:W-:-:S02]  /*6020*/  IMAD R24, R10, UR4, RZ ;  /* 0x000000040a187c24 */ /* 0x002fc4000f8e02ff */
[----:B------:R-:W-:-:S03]  /*6030*/  HFMA2 R10, -RZ, RZ, 0, 0 ;  /* 0x00000000ff0a7431 */ /* 0x000fc600000001ff */
[----:B------:R-:W-:-:S05]  /*6040*/  SHF.R.S32.HI R26, RZ, 0x1f, R24 ;  /* 0x0000001fff1a7819 */ /* 0x000fca0000011418 */
        /* <DEDUP_REMOVED lines=11> */
.L_x_3547:
        /* <DEDUP_REMOVED lines=17> */
.L_x_3546:
[----:B------:R-:W-:Y:S05]  /*6210*/  BSYNC.RECONVERGENT B1 ;  /* 0x0000000000017941 */ /* 0x000fea0003800200 */
.L_x_3545:
        /* <DEDUP_REMOVED lines=9> */
[----:B-1----:R-:W-:Y:S02]  /*62b0*/  LEA R15, R14, R13, 0x18 ;  /* 0x0000000d0e0f7211 */ /* 0x002fe400078ec0ff */
[----:B------:R-:W-:Y:S02]  /*62c0*/  IADD3.X R13, PT, PT, R26, UR5, RZ, P0, P1 ;  /* 0x000000051a0d7c10 */ /* 0x000fe400087e24ff */
[----:B------:R-:W-:Y:S02]  /*62d0*/  IADD3 R14, PT, PT, R12, 0x200, R15 ;  /* 0x000002000c0e7810 */ /* 0x000fe40007ffe00f */
[----:B------:R-:W-:-:S07]  /*62e0*/  IADD3.X R13, PT, PT, RZ, R13, RZ, P2, !PT ;  /* 0x0000000dff0d7210 */ /* 0x000fce00017fe4ff */
.L_x_3548:
[----:B------:R-:W-:-:S05]  /*62f0*/  IMAD.MOV.U32 R12, RZ, RZ, R20 ;  /* 0x000000ffff0c7224 */ /* 0x000fca00078e0014 */
[----:B------:R-:W2:Y:S04]  /*6300*/  LDG.E.U8 R22, desc[UR36][R12.64+-0x80] ;  /* 0xffff80240c167981 */ /* 0x000ea8000c1e1100 */
[----:B------:R-:W4:Y:S04]  /*6310*/  LDG.E.U8 R15, desc[UR36][R12.64+-0x40] ;  /* 0xffffc0240c0f7981 */ /* 0x000f28000c1e1100 */
[----:B------:R-:W3:Y:S04]  /*6320*/  LDG.E.U8 R20, desc[UR36][R12.64] ;  /* 0x000000240c147981 */ /* 0x000ee8000c1e1100 */
[----:B------:R-:W3:Y:S01]  /*6330*/  LDG.E.U8 R21, desc[UR36][R12.64+0x40] ;  /* 0x000040240c157981 */ /* 0x000ee2000c1e1100 */
[----:B-----5:R-:W-:Y:S01]  /*6340*/  MOV R23, RZ ;  /* 0x000000ff00177202 */ /* 0x020fe20000000f00 */
[----:B------:R-:W-:Y:S01]  /*6350*/  IMAD.MOV.U32 R25, RZ, RZ, RZ ;  /* 0x000000ffff197224 */ /* 0x000fe200078e00ff */
[----:B------:R-:W-:-:S02]  /*6360*/  IADD3 R11, PT, PT, R11, 0x100, RZ ;  /* 0x000001000b0b7810 */ /* 0x000fc40007ffe0ff */
[----:B--2---:R-:W-:Y:S02]  /*6370*/  ISETP.NE.AND P0, PT, R22, RZ, PT ;  /* 0x000000ff1600720c */ /* 0x004fe40003f05270 */
[----:B----4-:R-:W-:Y:S01]  /*6380*/  ISETP.NE.AND P1, PT, R15, RZ, PT ;  /* 0x000000ff0f00720c */ /* 0x010fe20003f25270 */
[----:B------:R-:W-:Y:S01]  /*6390*/  HFMA2 R15, -RZ, RZ, 0, 0 ;  /* 0x00000000ff0f7431 */ /* 0x000fe200000001ff */
[----:B---3--:R-:W-:Y:S02]  /*63a0*/  ISETP.NE.AND P2, PT, R20, RZ, PT ;  /* 0x000000ff1400720c */ /* 0x008fe40003f45270 */
[----:B------:R-:W-:-:S07]  /*63b0*/  ISETP.NE.AND P3, PT, R21, RZ, PT ;  /* 0x000000ff1500720c */ /* 0x000fce0003f65270 */
        /* <DEDUP_REMOVED lines=30> */
.L_x_3535:
[----:B------:R-:W-:Y:S05]  /*65a0*/  BSYNC.RECONVERGENT B0 ;  /* 0x0000000000007941 */ /* 0x000fea0003800200 */
.L_x_3534:
[----:B0-----:R-:W0:Y:S01]  /*65b0*/  SHFL.BFLY PT, R9, R10, 0x10, 0x1f ;  /* 0x0e001f000a097f89 */ /* 0x001e2200000e0000 */
[C---:B------:R-:W-:Y:S01]  /*65c0*/  ISETP.NE.AND P0, PT, R6.reuse, RZ, PT ;  /* 0x000000ff0600720c */ /* 0x040fe20003f05270 */
[----:B------:R-:W1:Y:S01]  /*65d0*/  LDCU.U8 UR6, c[0x0][0x48c] ;  /* 0x00009180ff0677ac */ /* 0x000e620008000000 */
[----:B------:R-:W-:Y:S01]  /*65e0*/  SHF.R.U32.HI R42, RZ, 0x5, R30 ;  /* 0x00000005ff2a7819 */ /* 0x000fe2000001161e */
[----:B------:R-:W3:Y:S01]  /*65f0*/  S2R R31, SR_CTAID.X ;  /* 0x00000000001f7919 */ /* 0x000ee20000002500 */
[----:B------:R-:W-:Y:S01]  /*6600*/  ISETP.GT.U32.AND P1, PT, R6, 0x1, PT ;  /* 0x000000010600780c */ /* 0x000fe20003f24070 */
[----:B------:R-:W3:Y:S08]  /*6610*/  S2UR UR4, SR_CTAID.Y ;  /* 0x00000000000479c3 */ /* 0x000ef00000002600 */
[----:B------:R-:W-:-:S02]  /*6620*/  @!P0 IMAD R6, R42, 0x4, R7 ;  /* 0x000000042a068824 */ /* 0x000fc400078e0207 */
[----:B------:R-:W2:Y:S01]  /*6630*/  LDC R7, c[0x0][0x40c] ;  /* 0x00010300ff077b82 */ /* 0x000ea20000000800 */
[----:B0-----:R-:W-:-:S05]  /*6640*/  FADD.FTZ R9, R9, R10 ;  /* 0x0000000a09097221 */ /* 0x001fca0000010000 */
[----:B------:R-:W0:Y:S02]  /*6650*/  SHFL.BFLY PT, R12, R9, 0x8, 0x1f ;  /* 0x0d001f00090c7f89 */ /* 0x000e2400000e0000 */
[----:B0-----:R-:W-:-:S05]  /*6660*/  FADD.FTZ R12, R9, R12 ;  /* 0x0000000c090c7221 */ /* 0x001fca0000010000 */
[----:B------:R-:W0:Y:S02]  /*6670*/  SHFL.BFLY PT, R11, R12, 0x4, 0x1f ;  /* 0x0c801f000c0b7f89 */ /* 0x000e2400000e0000 */
[----:B0-----:R-:W-:Y:S02]  /*6680*/  FADD.FTZ R11, R12, R11 ;  /* 0x0000000b0c0b7221 */ /* 0x001fe40000010000 */
[----:B------:R-:W3:Y:S03]  /*6690*/  LDC R12, c[0x0][0x3f8] ;  /* 0x0000fe00ff0c7b82 */ /* 0x000ee60000000800 */
[----:B------:R-:W0:Y:S01]  /*66a0*/  SHFL.BFLY PT, R14, R11, 0x2, 0x1f ;  /* 0x0c401f000b0e7f89 */ /* 0x000e2200000e0000 */
[----:B---3--:R-:W-:Y:S02]  /*66b0*/  IMAD R33, R12, UR4, R31 ;  /* 0x000000040c217c24 */ /* 0x008fe4000f8e021f */
[----:B0-----:R-:W-:-:S05]  /*66c0*/  FADD.FTZ R14, R11, R14 ;  /* 0x0000000e0b0e7221 */ /* 0x001fca0000010000 */
[----:B------:R-:W0:Y:S02]  /*66d0*/  SHFL.BFLY PT, R13, R14, 0x1, 0x1f ;  /* 0x0c201f000e0d7f89 */ /* 0x000e2400000e0000 */
[----:B0-----:R-:W-:Y:S02]  /*66e0*/  FADD.FTZ R13, R14, R13 ;  /* 0x0000000d0e0d7221 */ /* 0x001fe40000010000 */
[----:B------:R-:W2:Y:S03]  /*66f0*/  LDC R14, c[0x0][0x3f4] ;  /* 0x0000fd00ff0e7b82 */ /* 0x000ea60000000800 */
[----:B------:R2:W-:Y:S05]  /*6700*/  @!P0 STS [R6+0x8], R13 ;  /* 0x0000080d06008388 */ /* 0x0005ea0000000800 */
[----:B------:R-:W-:Y:S01]  /*6710*/  BAR.SYNC.DEFER_BLOCKING 0x0 ;  /* 0x0000000000007b1d */ /* 0x000fe20000010000 */
[----:B-1----:R-:W-:-:S02]  /*6720*/  ISETP.NE.AND P0, PT, RZ, UR6, PT ;  /* 0x00000006ff007c0c */ /* 0x002fc4000bf05270 */
[----:B--2---:R-:W-:-:S04]  /*6730*/  VIMNMX R6, PT, PT, R14, R7, PT ;  /* 0x000000070e067248 */ /* 0x004fc80003fe0100 */
[----:B------:R-:W-:Y:S01]  /*6740*/  IADD3 R6, PT, PT, R6, 0x4, RZ ;  /* 0x0000000406067810 */ /* 0x000fe20007ffe0ff */
[----:B------:R-:W0:Y:S03]  /*6750*/  @!P1 LDS R13, [R8+0x8] ;  /* 0x00000800080d9984 */ /* 0x000e260000000800 */
[----:B------:R-:W-:Y:S02]  /*6760*/  SHF.R.S32.HI R7, RZ, 0x1f, R6 ;  /* 0x0000001fff077819 */ /* 0x000fe40000011406 */
[----:B------:R-:W-:Y:S02]  /*6770*/  ISETP.GT.AND P1, PT, R5, R16, PT ;  /* 0x000000100500720c */ /* 0x000fe40003f24270 */
[----:B------:R-:W-:Y:S02]  /*6780*/  LEA.HI R9, R7, R6, RZ, 0x2 ;  /* 0x0000000607097211 */ /* 0x000fe400078f10ff */
[----:B------:R-:W-:-:S03]  /*6790*/  CS2R R6, SRZ ;  /* 0x0000000000067805 */ /* 0x000fc6000001ff00 */
[----:B------:R-:W-:Y:S01]  /*67a0*/  IMAD.SHL.U32 R9, R9, 0x4, RZ ;  /* 0x0000000409097824 */ /* 0x000fe200078e00ff */
[----:B0-----:R-:W0:Y:S02]  /*67b0*/  SHFL.BFLY PT, R10, R13, 0x1, 0x1f ;  /* 0x0c201f000d0a7f89 */ /* 0x001e2400000e0000 */
        /* <DEDUP_REMOVED lines=11> */
.L_x_3549:
        /* <DEDUP_REMOVED lines=24> */
[----:B--2---:R-:W-:-:S04]  /*69f0*/  LEA R12, P2, R13, UR8, 0x2 ;  /* 0x000000080d0c7c11 */ /* 0x004fc8000f8410ff */
[----:B------:R-:W-:Y:S01]  /*6a00*/  LEA.HI.X R13, R13, UR9, R14, 0x2, P2 ;  /* 0x000000090d0d7c11 */ /* 0x000fe200090f140e */
[----:B0-----:R-:W-:-:S06]  /*6a10*/  ULEA UR4, UR5, UR4, 0x18 ;  /* 0x0000000405047291 */ /* 0x001fcc000f8ec0ff */
[----:B------:R-:W-:Y:S01]  /*6a20*/  VIADD R4, R8, UR4 ;  /* 0x0000000408047c36 */ /* 0x000fe20008000000 */
[----:B------:R-:W-:-:S07]  /*6a30*/  LEA R10, R30, UR4, 0x2 ;  /* 0x000000041e0a7c11 */ /* 0x000fce000f8e10ff */
.L_x_3554:
        /* <DEDUP_REMOVED lines=15> */
.L_x_3553:
[----:B------:R-:W-:Y:S05]  /*6b30*/  BSYNC.RECONVERGENT B1 ;  /* 0x0000000000017941 */ /* 0x000fea0003800200 */
.L_x_3552:
[----:B------:R-:W-:Y:S05]  /*6b40*/  @!P1 BRA `(.L_x_3551) ;  /* 0x0000000000d09947 */ /* 0x000fea0003800000 */
[----:B--2---:R-:W0:Y:S01]  /*6b50*/  S2R R9, SR_CgaCtaId ;  /* 0x0000000000097919 */ /* 0x004e220000008800 */
[----:B------:R-:W2:Y:S01]  /*6b60*/  LDCU.64 UR4, c[0x0][0x480] ;  /* 0x00009000ff0477ac */ /* 0x000ea20008000a00 */
        /* <DEDUP_REMOVED lines=9> */
[----:B--2---:R-:W-:-:S04]  /*6c00*/  LEA R10, P3, R8, UR4, 0x2 ;  /* 0x00000004080a7c11 */ /* 0x004fc8000f8610ff */
        /* <DEDUP_REMOVED lines=8> */
.L_x_3555:
        /* <DEDUP_REMOVED lines=14> */
[----:B0----5:R-:W-:-:S05]  /*6d70*/  FMUL.FTZ R23, R6, R15 ;  /* 0x0000000f06177220 */ /* 0x021fca0000410000 */
        /* <DEDUP_REMOVED lines=17> */
.L_x_3551:
[----:B------:R-:W-:Y:S05]  /*6e90*/  BSYNC.RECONVERGENT B0 ;  /* 0x0000000000007941 */ /* 0x000fea0003800200 */
.L_x_3550:
[----:B------:R-:W3:Y:S01]  /*6ea0*/  LDCU.64 UR4, c[0x0][0x3b0] ;  /* 0x00007600ff0477ac */ /* 0x000ee20008000a00 */
[-C--:B------:R-:W-:Y:S01]  /*6eb0*/  LEA.HI R4, R16, R16.reuse, RZ, 0x1 ;  /* 0x0000001010047211 */ /* 0x080fe200078f08ff */
[----:B------:R-:W-:Y:S01]  /*6ec0*/  IMAD.SHL.U32 R32, R30, 0x8, RZ ;  /* 0x000000081e207824 */ /* 0x000fe200078e00ff */
[----:B------:R-:W4:Y:S01]  /*6ed0*/  S2R R13, SR_CgaCtaId ;  /* 0x00000000000d7919 */ /* 0x000f220000008800 */
[----:B------:R-:W-:Y:S02]  /*6ee0*/  CS2R R6, SRZ ;  /* 0x0000000000067805 */ /* 0x000fe4000001ff00 */
[----:B------:R-:W-:Y:S01]  /*6ef0*/  LOP3.LUT R47, R4, 0xfffffffe, RZ, 0xc0, !PT ;  /* 0xfffffffe042f7812 */ /* 0x000fe200078ec0ff */
[----:B------:R-:W1:Y:S01]  /*6f00*/  LDC.64 R28, c[0x0][0x3c0] ;  /* 0x0000f000ff1c7b82 */ /* 0x000e620000000a00 */
[----:B------:R-:W-:Y:S02]  /*6f10*/  LOP3.LUT R32, R32, 0xf8, RZ, 0xc0, !PT ;  /* 0x000000f820207812 */ /* 0x000fe400078ec0ff */
[----:B------:R-:W-:-:S02]  /*6f20*/  IADD3 R47, PT, PT, -R47, R16, RZ ;  /* 0x000000102f2f7210 */ /* 0x000fc40007ffe1ff */
[----:B---3--:R-:W-:Y:S01]  /*6f30*/  ISETP.NE.U32.AND P0, PT, RZ, UR4, PT ;  /* 0x00000004ff007c0c */ /* 0x008fe2000bf05070 */
[----:B------:R-:W3:Y:S03]  /*6f40*/  LDCU UR4, c[0x0][0x3f4] ;  /* 0x00007e80ff0477ac */ /* 0x000ee60008000800 */
[----:B------:R-:W-:-:S04]  /*6f50*/  ISETP.NE.AND.EX P0, PT, RZ, UR5, PT, P0 ;  /* 0x00000005ff007c0c */ /* 0x000fc8000bf05300 */
[----:B------:R-:W-:-:S13]  /*6f60*/  ISETP.NE.OR P0, PT, R42, R47, !P0 ;  /* 0x0000002f2a00720c */ /* 0x000fda0004705670 */
[----:B0-2---:R-:W0:Y:S01]  /*6f70*/  @!P0 LDC.64 R8, c[0x0][0x3b0] ;  /* 0x0000ec00ff088b82 */ /* 0x005e220000000a00 */
[----:B------:R-:W-:Y:S01]  /*6f80*/  @!P0 LEA R5, R31, R32, 0x8 ;  /* 0x000000201f058211 */ /* 0x000fe200078e40ff */
[----:B---3--:R-:W-:Y:S01]  /*6f90*/  IMAD.U32 R39, RZ, RZ, UR4 ;  /* 0x00000004ff277e24 */ /* 0x008fe2000f8e00ff */
[----:B------:R-:W-:Y:S02]  /*6fa0*/  IADD3 R44, PT, PT, R19, R42, RZ ;  /* 0x0000002a132c7210 */ /* 0x000fe40007ffe0ff */
[----:B------:R-:W-:Y:S01]  /*6fb0*/  MOV R10, 0x400 ;  /* 0x00000400000a7802 */ /* 0x000fe20000000f00 */
[----:B0-----:R-:W-:Y:S01]  /*6fc0*/  @!P0 IMAD.WIDE.U32 R8, R5, 0x2, R8 ;  /* 0x0000000205088825 */ /* 0x001fe200078e0008 */
[----:B------:R-:W-:-:S06]  /*6fd0*/  CS2R R4, SRZ ;  /* 0x0000000000047805 */ /* 0x000fcc000001ff00 */
[----:B------:R0:W5:Y:S01]  /*6fe0*/  @!P0 LDG.E.128 R4, desc[UR36][R8.64] ;  /* 0x0000002408048981 */ /* 0x000162000c1e1d00 */
[----:B------:R-:W-:Y:S01]  /*6ff0*/  IADD3 R10, PT, PT, R10, 0x210, RZ ;  /* 0x000002100a0a7810 */ /* 0x000fe20007ffe0ff */
[-C--:B------:R-:W-:Y:S01]  /*7000*/  IMAD R11, R3, R39.reuse, R32 ;  /* 0x00000027030b7224 */ /* 0x080fe200078e0220 */
[----:B------:R-:W-:Y:S01]  /*7010*/  BSSY.RECONVERGENT B0, `(.L_x_3556) ;  /* 0x00000c8000007945 */ /* 0x000fe20003800200 */
[----:B------:R-:W-:Y:S01]  /*7020*/  HFMA2 R43, -RZ, RZ, 0, 0 ;  /* 0x00000000ff2b7431 */ /* 0x000fe200000001ff */
[----:B----4-:R-:W-:Y:S01]  /*7030*/  LEA R3, R13, R10, 0x18 ;  /* 0x0000000a0d037211 */ /* 0x010fe200078ec0ff */
[----:B-1----:R-:W-:Y:S01]  /*7040*/  IMAD.WIDE R28, R11, 0x2, R28 ;  /* 0x000000020b1c7825 */ /* 0x002fe200078e021c */
[----:B------:R-:W-:Y:S02]  /*7050*/  CS2R R34, SRZ ;  /* 0x0000000000227805 */ /* 0x000fe4000001ff00 */
[----:B------:R-:W-:Y:S02]  /*7060*/  CS2R R36, SRZ ;  /* 0x0000000000247805 */ /* 0x000fe4000001ff00 */
[----:B------:R-:W-:Y:S01]  /*7070*/  MOV R45, RZ ;  /* 0x000000ff002d7202 */ /* 0x000fe20000000f00 */
[----:B------:R-:W-:Y:S01]  /*7080*/  IMAD.SHL.U32 R33, R33, 0x100, RZ ;  /* 0x0000010021217824 */ /* 0x000fe200078e00ff */
[----:B0-----:R-:W-:Y:S01]  /*7090*/  VIMNMX R9, PT, PT, R16, R39, PT ;  /* 0x0000002710097248 */ /* 0x001fe20003fe0100 */
[----:B------:R-:W-:-:S02]  /*70a0*/  IMAD.MOV.U32 R38, RZ, RZ, RZ ;  /* 0x000000ffff267224 */ /* 0x000fc400078e00ff */
[----:B------:R-:W-:Y:S01]  /*70b0*/  IMAD.MOV.U32 R40, RZ, RZ, RZ ;  /* 0x000000ffff287224 */ /* 0x000fe200078e00ff */
[----:B------:R-:W-:Y:S01]  /*70c0*/  BAR.SYNC.DEFER_BLOCKING 0x0 ;  /* 0x0000000000007b1d */ /* 0x000fe20000010000 */
[----:B------:R-:W-:Y:S01]  /*70d0*/  ISETP.GE.AND P0, PT, R44, R9, PT ;  /* 0x000000092c00720c */ /* 0x000fe20003f06270 */
[----:B------:R-:W-:-:S12]  /*70e0*/  IMAD.IADD R41, R3, 0x1, R49 ;  /* 0x0000000103297824 */ /* 0x000fd800078e0231 */
[----:B------:R-:W-:Y:S05]  /*70f0*/  @P0 BRA `(.L_x_3557) ;  /* 0x0000000800e40947 */ /* 0x000fea0003800000 */
[----:B------:R-:W-:Y:S01]  /*7100*/  VIADDMNMX R9, R44, 0x2, R9, !PT ;  /* 0x000000022c097846 */ /* 0x000fe20007800109 */
[----:B------:R-:W-:Y:S01]  /*7110*/  BSSY.RECONVERGENT B1, `(.L_x_3558) ;  /* 0x000006c000017945 */ /* 0x000fe20003800200 */
[----:B------:R-:W-:Y:S01]  /*7120*/  LOP3.LUT R48, RZ, R19, RZ, 0x33, !PT ;  /* 0x00000013ff307212 */ /* 0x000fe200078e33ff */
[----:B------:R-:W-:Y:S01]  /*7130*/  IMAD.MOV.U32 R46, RZ, RZ, R44 ;  /* 0x000000ffff2e7224 */ /* 0x000fe200078e002c */
[----:B------:R-:W-:Y:S01]  /*7140*/  MOV R45, RZ ;  /* 0x000000ff002d7202 */ /* 0x000fe20000000f00 */
[----:B------:R-:W-:Y:S01]  /*7150*/  IMAD.MOV.U32 R43, RZ, RZ, RZ ;  /* 0x000000ffff2b7224 */ /* 0x000fe200078e00ff */
[----:B------:R-:W-:Y:S02]  /*7160*/  IADD3 R48, PT, PT, -R42, R9, R48 ;  /* 0x000000092a307210 */ /* 0x000fe40007ffe130 */
[----:B------:R-:W-:Y:S02]  /*7170*/  CS2R R36, SRZ ;  /* 0x0000000000247805 */ /* 0x000fe4000001ff00 */
[----:B------:R-:W-:-:S02]  /*7180*/  MOV R40, RZ ;  /* 0x000000ff00287202 */ /* 0x000fc40000000f00 */
[----:B------:R-:W-:Y:S02]  /*7190*/  CS2R R34, SRZ ;  /* 0x0000000000227805 */ /* 0x000fe4000001ff00 */
[C---:B------:R-:W-:Y:S02]  /*71a0*/  ISETP.GE.U32.AND P0, PT, R48.reuse, 0x6, PT ;  /* 0x000000063000780c */ /* 0x040fe40003f06070 */
[----:B------:R-:W-:Y:S02]  /*71b0*/  LEA.HI R50, R48, 0x1, RZ, 0x1f ;  /* 0x0000000130327811 */ /* 0x000fe400078ff8ff */
[----:B------:R-:W-:Y:S02]  /*71c0*/  MOV R38, RZ ;  /* 0x000000ff00267202 */ /* 0x000fe40000000f00 */
[----:B------:R-:W-:-:S07]  /*71d0*/  LOP3.LUT P1, R59, R50, 0x3, RZ, 0xc0, !PT ;  /* 0x00000003323b7812 */ /* 0x000fce000782c0ff */
[----:B------:R-:W-:Y:S06]  /*71e0*/  @!P0 BRA `(.L_x_3559) ;  /* 0x0000000400788947 */ /* 0x000fec0003800000 */
[----:B------:R-:W-:Y:S01]  /*71f0*/  HFMA2 R45, -RZ, RZ, 0, 0 ;  /* 0x00000000ff2d7431 */ /* 0x000fe200000001ff */
[----:B------:R-:W-:Y:S01]  /*7200*/  LOP3.LUT R50, R50, 0xfffffffc, RZ, 0xc0, !PT ;  /* 0xfffffffc32327812 */ /* 0x000fe200078ec0ff */
[----:B------:R-:W-:Y:S02]  /*7210*/  IMAD.MOV.U32 R51, RZ, RZ, RZ ;  /* 0x000000ffff337224 */ /* 0x000fe400078e00ff */
[----:B------:R-:W-:-:S07]  /*7220*/  IMAD.MOV.U32 R46, RZ, RZ, R44 ;  /* 0x000000ffff2e7224 */ /* 0x000fce00078e002c */
.L_x_3560:
[----:B------:R-:W-:-:S05]  /*7230*/  SHF.L.U32 R25, R46, 0x8, RZ ;  /* 0x000000082e197819 */ /* 0x000fca00000006ff */
[----:B------:R-:W-:-:S06]  /*7240*/  IMAD.WIDE.U32 R8, R25, 0x2, R28 ;  /* 0x0000000219087825 */ /* 0x000fcc00078e001c */
[----:B------:R-:W2:Y:S01]  /*7250*/  LDG.E.128 R8, desc[UR36][R8.64] ;  /* 0x0000002408087981 */ /* 0x000ea2000c1e1d00 */
[C---:B------:R-:W-:Y:S01]  /*7260*/  VIADD R13, R25.reuse, 0x200 ;  /* 0x00000200190d7836 */ /* 0x040fe20000000000 */
[----:B------:R-:W-:-:S03]  /*7270*/  IADD3 R21, PT, PT, R25, 0x400, RZ ;  /* 0x0000040019157810 */ /* 0x000fc60007ffe0ff */
[----:B------:R-:W-:-:S04]  /*7280*/  IMAD.WIDE.U32 R12, R13, 0x2, R28 ;  /* 0x000000020d0c7825 */ /* 0x000fc800078e001c */
[--C-:B------:R-:W-:Y:S02]  /*7290*/  IMAD.WIDE.U32 R20, R21, 0x2, R28.reuse ;  /* 0x0000000215147825 */ /* 0x100fe400078e001c */
[----:B------:R-:W3:Y:S02]  /*72a0*/  LDG.E.128 R12, desc[UR36][R12.64] ;  /* 0x000000240c0c7981 */ /* 0x000ee4000c1e1d00 */
[----:B------:R-:W-:Y:S02]  /*72b0*/  VIADD R25, R25, 0x600 ;  /* 0x0000060019197836 */ /* 0x000fe40000000000 */
[----:B-----5:R-:W4:Y:S02]  /*72c0*/  LDG.E.128 R20, desc[UR36][R20.64] ;  /* 0x0000002414147981 */ /* 0x020f24000c1e1d00 */
[----:B------:R-:W-:-:S06]  /*72d0*/  IMAD.WIDE.U32 R24, R25, 0x2, R28 ;  /* 0x0000000219187825 */ /* 0x000fcc00078e001c */
[----:B------:R-:W4:Y:S01]  /*72e0*/  LDG.E.128 R24, desc[UR36][R24.64] ;  /* 0x0000002418187981 */ /* 0x000f22000c1e1d00 */
[----:B------:R-:W-:Y:S02]  /*72f0*/  IADD3 R52, PT, PT, -R19, R46, RZ ;  /* 0x0000002e13347210 */ /* 0x000fe40007ffe1ff */
[----:B------:R-:W-:Y:S02]  /*7300*/  IADD3 R51, PT, PT, R51, 0x4, RZ ;  /* 0x0000000433337810 */ /* 0x000fe40007ffe0ff */
[----:B------:R-:W-:Y:S01]  /*7310*/  IADD3 R46, PT, PT, R46, 0x8, RZ ;  /* 0x000000082e2e7810 */ /* 0x000fe20007ffe0ff */
[----:B------:R-:W-:Y:S01]  /*7320*/  IMAD R52, R52, 0x2, R41 ;  /* 0x0000000234347824 */ /* 0x000fe200078e0229 */
[----:B------:R-:W-:-:S04]  /*7330*/  ISETP.NE.AND P0, PT, R51, R50, PT ;  /* 0x000000323300720c */ /* 0x000fc80003f05270 */
[----:B------:R-:W0:Y:S04]  /*7340*/  LDS.U16 R53, [R52] ;  /* 0x0000000034357984 */ /* 0x000e280000000400 */
[----:B------:R-:W1:Y:S04]  /*7350*/  LDS.U16 R58, [R52+0x4] ;  /* 0x00000400343a7984 */ /* 0x000e680000000400 */
[----:B------:R-:W4:Y:S01]  /*7360*/  LDS.U16 R60, [R52+0x8] ;  /* 0x00000800343c7984 */ /* 0x000f220000000400 */
[----:B0-----:R-:W-:Y:S02]  /*7370*/  HADD2.F32 R54, -RZ, R53.H0_H0 ;  /* 0x20000035ff367230 */ /* 0x001fe40000004100 */
[----:B-1----:R-:W-:-:S02]  /*7380*/  HADD2.F32 R58, -RZ, R58.H0_H0 ;  /* 0x2000003aff3a7230 */ /* 0x002fc40000004100 */
[--C-:B--2---:R-:W-:Y:S02]  /*7390*/  HADD2.F32 R55, -RZ, R8.reuse.H0_H0 ;  /* 0x20000008ff377230 */ /* 0x104fe40000004100 */
[----:B------:R-:W-:Y:S02]  /*73a0*/  HADD2.F32 R57, -RZ, R8.H1_H1 ;  /* 0x30000008ff397230 */ /* 0x000fe40000004100 */
[----:B------:R-:W-:Y:S02]  /*73b0*/  HADD2.F32 R8, -RZ, R9.H0_H0 ;  /* 0x20000009ff087230 */ /* 0x000fe40000004100 */
[C---:B------:R-:W-:Y:S01]  /*73c0*/  FFMA.FTZ R55, R54.reuse, R55, R45 ;  /* 0x0000003736377223 */ /* 0x040fe2000001002d */
[--C-:B------:R-:W-:Y:S02]  /*73d0*/  HADD2.F32 R56, -RZ, R10.reuse.H0_H0 ;  /* 0x2000000aff387230 */ /* 0x100fe40000004100 */
[----:B------:R-:W-:Y:S01]  /*73e0*/  FFMA.FTZ R57, R54, R57, R40 ;  /* 0x0000003936397223 */ /* 0x000fe20000010028 */
[----:B------:R-:W-:-:S02]  /*73f0*/  HADD2.F32 R53, -RZ, R10.H1_H1 ;  /* 0x3000000aff357230 */ /* 0x000fc40000004100 */
[C---:B------:R-:W-:Y:S01]  /*7400*/  FFMA.FTZ R43, R54.reuse, R8, R43 ;  /* 0x00000008362b7223 */ /* 0x040fe2000001002b */
[----:B------:R-:W-:Y:S01]  /*7410*/  HADD2.F32 R10, -RZ, R11.H0_H0 ;  /* 0x2000000bff0a7230 */ /* 0x000fe20000004100 */
[----:B------:R-:W0:Y:S01]  /*7420*/  LDS.U16 R8, [R52+0xc] ;  /* 0x00000c0034087984 */ /* 0x000e220000000400 */
[----:B------:R-:W-:Y:S02]  /*7430*/  HADD2.F32 R9, -RZ, R9.H1_H1 ;  /* 0x30000009ff097230 */ /* 0x000fe40000004100 */
[C---:B------:R-:W-:Y:S01]  /*7440*/  FFMA.FTZ R53, R54.reuse, R53, R36 ;  /* 0x0000003536357223 */ /* 0x040fe20000010024 */
[----:B------:R-:W-:Y:S02]  /*7450*/  HADD2.F32 R11, -RZ, R11.H1_H1 ;  /* 0x3000000bff0b7230 */ /* 0x000fe40000004100 */
[C---:B------:R-:W-:Y:S01]  /*7460*/  FFMA.FTZ R10, R54.reuse, R10, R35 ;  /* 0x0000000a360a7223 */ /* 0x040fe20000010023 */
[----:B---3--:R-:W-:Y:S02]  /*7470*/  HADD2.F32 R35, -RZ, R15.H0_H0 ;  /* 0x2000000fff237230 */ /* 0x008fe40000004100 */
[----:B------:R-:W-:Y:S01]  /*7480*/  FFMA.FTZ R9, R54, R9, R38 ;  /* 0x0000000936097223 */ /* 0x000fe20000010026 */
[----:B------:R-:W-:-:S02]  /*7490*/  HADD2.F32 R36, -RZ, R13.H0_H0 ;  /* 0x2000000dff247230 */ /* 0x000fc40000004100 */
[C---:B------:R-:W-:Y:S01]  /*74a0*/  FFMA.FTZ R11, R54.reuse, R11, R34 ;  /* 0x0000000b360b7223 */ /* 0x040fe20000010022 */
[----:B------:R-:W-:Y:S02]  /*74b0*/  HADD2.F32 R38, -RZ, R13.H1_H1 ;  /* 0x3000000dff267230 */ /* 0x000fe40000004100 */
[----:B------:R-:W-:Y:S01]  /*74c0*/  FFMA.FTZ R56, R54, R56, R37 ;  /* 0x0000003836387223 */ /* 0x000fe20000010025 */
        /* <DEDUP_REMOVED lines=10> */
[--C-:B----4-:R-:W-:Y:S02]  /*7570*/  HADD2.F32 R35, -RZ, R20.reuse.H0_H0 ;  /* 0x20000014ff237230 */ /* 0x110fe40000004100 */
[----:B------:R-:W-:Y:S01]  /*7580*/  FFMA.FTZ R13, R58, R13, R56 ;  /* 0x0000000d3a0d7223 */ /* 0x000fe20000010038 */
[----:B------:R-:W-:-:S02]  /*7590*/  HADD2.F32 R37, -RZ, R20.H1_H1 ;  /* 0x30000014ff257230 */ /* 0x000fc40000004100 */
[C---:B------:R-:W-:Y:S01]  /*75a0*/  FFMA.FTZ R14, R58.reuse, R14, R53 ;  /* 0x0000000e3a0e7223 */ /* 0x040fe20000010035 */
[--C-:B------:R-:W-:Y:S02]  /*75b0*/  HADD2.F32 R43, -RZ, R21.reuse.H0_H0 ;  /* 0x20000015ff2b7230 */ /* 0x100fe40000004100 */
[----:B------:R-:W-:Y:S01]  /*75c0*/  FFMA.FTZ R11, R58, R40, R11 ;  /* 0x000000283a0b7223 */ /* 0x000fe2000001000b */
[----:B------:R-:W-:Y:S02]  /*75d0*/  HADD2.F32 R20, -RZ, R21.H1_H1 ;  /* 0x30000015ff147230 */ /* 0x000fe40000004100 */
[--C-:B------:R-:W-:Y:S02]  /*75e0*/  HADD2.F32 R38, -RZ, R22.reuse.H0_H0 ;  /* 0x20000016ff267230 */ /* 0x100fe40000004100 */
[----:B------:R-:W-:Y:S02]  /*75f0*/  HADD2.F32 R21, -RZ, R22.H1_H1 ;  /* 0x30000016ff157230 */ /* 0x000fe40000004100 */
[----:B------:R-:W-:-:S02]  /*7600*/  HADD2.F32 R15, -RZ, R60.H0_H0 ;  /* 0x2000003cff0f7230 */ /* 0x000fc40000004100 */
        /* <DEDUP_REMOVED lines=10> */
[----:B0-----:R-:W-:-:S02]  /*76b0*/  HADD2.F32 R15, -RZ, R8.H0_H0 ;  /* 0x20000008ff0f7230 */ /* 0x001fc40000004100 */
        /* <DEDUP_REMOVED lines=17> */
.L_x_3559:
[----:B------:R-:W-:Y:S05]  /*77d0*/  BSYNC.RECONVERGENT B1 ;  /* 0x0000000000017941 */ /* 0x000fea0003800200 */
.L_x_3558:
[----:B------:R-:W-:Y:S05]  /*77e0*/  @!P1 BRA `(.L_x_3557) ;  /* 0x0000000400289947 */ /* 0x000fea0003800000 */
[----:B------:R-:W-:Y:S01]  /*77f0*/  ISETP.NE.AND P1, PT, R59, 0x1, PT ;  /* 0x000000013b00780c */ /* 0x000fe20003f25270 */
[----:B------:R-:W-:Y:S01]  /*7800*/  BSSY.RECONVERGENT B1, `(.L_x_3561) ;  /* 0x0000030000017945 */ /* 0x000fe20003800200 */
[----:B------:R-:W-:-:S11]  /*7810*/  LOP3.LUT P0, RZ, R48, 0x2, RZ, 0xc0, !PT ;  /* 0x0000000230ff7812 */ /* 0x000fd6000780c0ff */
[----:B------:R-:W-:Y:S05]  /*7820*/  @!P1 BRA `(.L_x_3562) ;  /* 0x0000000000b49947 */ /* 0x000fea0003800000 */
[----:B------:R-:W-:-:S04]  /*7830*/  IMAD.SHL.U32 R13, R46, 0x100, RZ ;  /* 0x000001002e0d7824 */ /* 0x000fc800078e00ff */
[C---:B------:R-:W-:Y:S01]  /*7840*/  IMAD.WIDE.U32 R8, R13.reuse, 0x2, R28 ;  /* 0x000000020d087825 */ /* 0x040fe200078e001c */
[----:B------:R-:W-:-:S05]  /*7850*/  IADD3 R13, PT, PT, R13, 0x200, RZ ;  /* 0x000002000d0d7810 */ /* 0x000fca0007ffe0ff */
[----:B------:R-:W2:Y:S01]  /*7860*/  LDG.E.128 R8, desc[UR36][R8.64] ;  /* 0x0000002408087981 */ /* 0x000ea2000c1e1d00 */
[----:B------:R-:W-:-:S06]  /*7870*/  IMAD.WIDE.U32 R12, R13, 0x2, R28 ;  /* 0x000000020d0c7825 */ /* 0x000fcc00078e001c */
[----:B------:R-:W3:Y:S01]  /*7880*/  LDG.E.128 R12, desc[UR36][R12.64] ;  /* 0x000000240c0c7981 */ /* 0x000ee2000c1e1d00 */
[----:B------:R-:W-:Y:S02]  /*7890*/  IADD3 R20, PT, PT, -R19, R46, RZ ;  /* 0x0000002e13147210 */ /* 0x000fe40007ffe1ff */
[----:B------:R-:W-:-:S03]  /*78a0*/  IADD3 R46, PT, PT, R46, 0x4, RZ ;  /* 0x000000042e2e7810 */ /* 0x000fc60007ffe0ff */
[----:B------:R-:W-:-:S05]  /*78b0*/  IMAD R20, R20, 0x2, R41 ;  /* 0x0000000214147824 */ /* 0x000fca00078e0229 */
[----:B------:R-:W-:Y:S04]  /*78c0*/  LDS.U16 R21, [R20] ;  /* 0x0000000014157984 */ /* 0x000fe80000000400 */
[----:B------:R-:W0:Y:S02]  /*78d0*/  LDS.U16 R25, [R20+0x4] ;  /* 0x0000040014197984 */ /* 0x000e240000000400 */
[----:B0-----:R-:W-:Y:S02]  /*78e0*/  HADD2.F32 R25, -RZ, R25.H0_H0 ;  /* 0x20000019ff197230 */ /* 0x001fe40000004100 */
[--C-:B--2---:R-:W-:Y:S02]  /*78f0*/  HADD2.F32 R22, -RZ, R8.reuse.H0_H0 ;  /* 0x20000008ff167230 */ /* 0x104fe40000004100 */
[----:B-----5:R-:W-:-:S02]  /*7900*/  HADD2.F32 R23, -RZ, R8.H1_H1 ;  /* 0x30000008ff177230 */ /* 0x020fc40000004100 */
[----:B------:R-:W-:Y:S02]  /*7910*/  HADD2.F32 R8, -RZ, R21.H0_H0 ;  /* 0x20000015ff087230 */ /* 0x000fe40000004100 */
[--C-:B------:R-:W-:Y:S02]  /*7920*/  HADD2.F32 R26, -RZ, R10.reuse.H0_H0 ;  /* 0x2000000aff1a7230 */ /* 0x100fe40000004100 */
[----:B------:R-:W-:Y:S02]  /*7930*/  HADD2.F32 R21, -RZ, R10.H1_H1 ;  /* 0x3000000aff157230 */ /* 0x000fe40000004100 */
        /* <DEDUP_REMOVED lines=15> */
[--C-:B------:R-:W-:Y:S02]  /*7a30*/  HADD2.F32 R43, -RZ, R13.reuse.H0_H0 ;  /* 0x2000000dff2b7230 */ /* 0x100fe40000004100 */
        /* <DEDUP_REMOVED lines=11> */
[----:B------:R-:W-:-:S07]  /*7af0*/  FFMA.FTZ R34, R25, R34, R11 ;  /* 0x0000002219227223 */ /* 0x000fce000001000b */
.L_x_3562:
[----:B------:R-:W-:Y:S05]  /*7b00*/  BSYNC.RECONVERGENT B1 ;  /* 0x0000000000017941 */ /* 0x000fea0003800200 */
.L_x_3561:
[----:B------:R-:W-:Y:S05]  /*7b10*/  @P0 BRA `(.L_x_3557) ;  /* 0x00000000005c0947 */ /* 0x000fea0003800000 */
[----:B------:R-:W-:-:S05]  /*7b20*/  SHF.L.U32 R9, R46, 0x8, RZ ;  /* 0x000000082e097819 */ /* 0x000fca00000006ff */
[----:B------:R-:W-:-:S06]  /*7b30*/  IMAD.WIDE.U32 R8, R9, 0x2, R28 ;  /* 0x0000000209087825 */ /* 0x000fcc00078e001c */
[----:B------:R-:W2:Y:S01]  /*7b40*/  LDG.E.128 R8, desc[UR36][R8.64] ;  /* 0x0000002408087981 */ /* 0x000ea2000c1e1d00 */
[----:B------:R-:W-:-:S05]  /*7b50*/  IMAD.IADD R12, R46, 0x1, -R19 ;  /* 0x000000012e0c7824 */ /* 0x000fca00078e0a13 */
[----:B------:R-:W-:-:S06]  /*7b60*/  LEA R12, R12, R41, 0x1 ;  /* 0x000000290c0c7211 */ /* 0x000fcc00078e08ff */
        /* <DEDUP_REMOVED lines=12> */
[----:B-----5:R-:W-:Y:S02]  /*7c30*/  HADD2.F32 R23, -RZ, R10.H1_H1 ;  /* 0x3000000aff177230 */ /* 0x020fe40000004100 */
[----:B------:R-:W-:Y:S01]  /*7c40*/  FFMA.FTZ R38, R14, R21, R38 ;  /* 0x000000150e267223 */ /* 0x000fe20000010026 */
[----:B------:R-:W-:-:S02]  /*7c50*/  HADD2.F32 R11, -RZ, R11.H1_H1 ;  /* 0x3000000bff0b7230 */ /* 0x000fc40000004100 */
[C---:B------:R-:W-:Y:S01]  /*7c60*/  FFMA.FTZ R37, R14.reuse, R22, R37 ;  /* 0x000000160e257223 */ /* 0x040fe20000010025 */
[C---:B------:R-:W-:Y:S02]  /*7c70*/  FFMA.FTZ R36, R14.reuse, R23, R36 ;  /* 0x000000170e247223 */ /* 0x040fe40000010024 */
[----:B------:R-:W-:-:S07]  /*7c80*/  FFMA.FTZ R34, R14, R11, R34 ;  /* 0x0000000b0e227223 */ /* 0x000fce0000010022 */
.L_x_3557:
[----:B------:R-:W-:Y:S05]  /*7c90*/  BSYNC.RECONVERGENT B0 ;  /* 0x0000000000007941 */ /* 0x000fea0003800200 */
.L_x_3556:
[----:B------:R-:W-:Y:S01]  /*7ca0*/  ISETP.GE.AND P0, PT, R44, R16, PT ;  /* 0x000000102c00720c */ /* 0x000fe20003f06270 */
[----:B------:R-:W-:-:S12]  /*7cb0*/  BSSY.RECONVERGENT B0, `(.L_x_3563) ;  /* 0x000010b000007945 */ /* 0x000fd80003800200 */
[----:B------:R-:W-:Y:S05]  /*7cc0*/  @P0 BRA `(.L_x_3564) ;  /* 0x0000001000240947 */ /* 0x000fea0003800000 */
[----:B------:R-:W-:Y:S01]  /*7cd0*/  VIADDMNMX R9, R44, 0x2, R16, !PT ;  /* 0x000000022c097846 */ /* 0x000fe20007800110 */
[----:B------:R-:W-:Y:S01]  /*7ce0*/  BSSY.RECONVERGENT B1, `(.L_x_3565) ;  /* 0x0000040000017945 */ /* 0x000fe20003800200 */
[----:B------:R-:W-:-:S04]  /*7cf0*/  LOP3.LUT R24, RZ, R19, RZ, 0x33, !PT ;  /* 0x00000013ff187212 */ /* 0x000fc800078e33ff */
[----:B------:R-:W-:-:S04]  /*7d00*/  IADD3 R24, PT, PT, -R42, R9, R24 ;  /* 0x000000092a187210 */ /* 0x000fc80007ffe118 */
[----:B------:R-:W-:-:S04]  /*7d10*/  LOP3.LUT R8, R24, 0x6, RZ, 0xc0, !PT ;  /* 0x0000000618087812 */ /* 0x000fc800078ec0ff */
[----:B------:R-:W-:-:S13]  /*7d20*/  ISETP.NE.AND P0, PT, R8, 0x6, PT ;  /* 0x000000060800780c */ /* 0x000fda0003f05270 */
[----:B------:R-:W-:Y:S05]  /*7d30*/  @!P0 BRA `(.L_x_3566) ;  /* 0x0000000000e88947 */ /* 0x000fea0003800000 */
[----:B------:R-:W0:Y:S01]  /*7d40*/  LDC R39, c[0x0][0x3f4] ;  /* 0x0000fd00ff277b82 */ /* 0x000e220000000800 */
[----:B------:R-:W-:Y:S02]  /*7d50*/  LEA.HI R9, R24, 0x1, RZ, 0x1f ;  /* 0x0000000118097811 */ /* 0x000fe400078ff8ff */
[----:B------:R-:W-:Y:S02]  /*7d60*/  LEA R8, R42, R49, 0x1 ;  /* 0x000000312a087211 */ /* 0x000fe400078e08ff */
[----:B------:R-:W-:-:S03]  /*7d70*/  LOP3.LUT R9, R9, 0x3, RZ, 0xc0, !PT ;  /* 0x0000000309097812 */ /* 0x000fc600078ec0ff */
[----:B------:R-:W-:Y:S01]  /*7d80*/  IMAD.IADD R12, R3, 0x1, R8 ;  /* 0x00000001030c7824 */ /* 0x000fe200078e0208 */
[----:B------:R-:W-:-:S07]  /*7d90*/  IADD3 R13, PT, PT, -R9, RZ, RZ ;  /* 0x000000ff090d7210 */ /* 0x000fce0007ffe1ff */
.L_x_3569:
        /* <DEDUP_REMOVED lines=13> */
[----:B0-----:R-:W0:Y:S01]  /*7e70*/  LDS.U16 R14, [R12] ;  /* 0x000000000c0e7984 */ /* 0x001e220000000400 */
[----:B-1----:R-:W-:-:S05]  /*7e80*/  IADD3 R8, PT, PT, RZ, -R9, RZ ;  /* 0x80000009ff087210 */ /* 0x002fca0007ffe0ff */
        /* <DEDUP_REMOVED lines=33> */
.L_x_3568:
[----:B------:R-:W-:Y:S05]  /*80a0*/  BSYNC.RECONVERGENT B2 ;  /* 0x0000000000027941 */ /* 0x000fea0003800200 */
.L_x_3567:
[----:B------:R-:W-:Y:S01]  /*80b0*/  VIADD R44, R44, 0x2 ;  /* 0x000000022c2c7836 */ /* 0x000fe20000000000 */
[----:B------:R-:W-:Y:S01]  /*80c0*/  IADD3 R12, PT, PT, R12, 0x4, RZ ;  /* 0x000000040c0c7810 */ /* 0x000fe20007ffe0ff */
[----:B------:R-:W-:Y:S06]  /*80d0*/  @P2 BRA `(.L_x_3569) ;  /* 0xfffffffc00302947 */ /* 0x000fec000383ffff */
.L_x_3566:
[----:B------:R-:W-:Y:S05]  /*80e0*/  BSYNC.RECONVERGENT B1 ;  /* 0x0000000000017941 */ /* 0x000fea0003800200 */
.L_x_3565:
[----:B------:R-:W-:-:S13]  /*80f0*/  ISETP.GE.U32.AND P0, PT, R24, 0x6, PT ;  /* 0x000000061800780c */ /* 0x000fda0003f06070 */
[----:B------:R-:W-:Y:S05]  /*8100*/  @!P0 BRA `(.L_x_3564) ;  /* 0x0000000c00148947 */ /* 0x000fea0003800000 */
[----:B------:R-:W0:Y:S02]  /*8110*/  LDC R39, c[0x0][0x3f4] ;  /* 0x0000fd00ff277b82 */ /* 0x000e240000000800 */
.L_x_3578:
[CC--:B0-----:R-:W-:Y:S01]  /*8120*/  ISETP.GE.AND P3, PT, R44.reuse, R39.reuse, PT ;  /* 0x000000272c00720c */ /* 0x0c1fe20003f66270 */
[C---:B------:R-:W-:Y:S01]  /*8130*/  VIADD R20, R44.reuse, 0x4 ;  /* 0x000000042c147836 */ /* 0x040fe20000000000 */
[----:B------:R-:W-:Y:S01]  /*8140*/  IADD3 R12, PT, PT, -R19, R44, RZ ;  /* 0x0000002c130c7210 */ /* 0x000fe20007ffe1ff */
[----:B------:R-:W-:Y:S01]  /*8150*/  BSSY.RECONVERGENT B1, `(.L_x_3570) ;  /* 0x0000033000017945 */ /* 0x000fe20003800200 */
[C---:B------:R-:W-:Y:S02]  /*8160*/  IADD3 R46, PT, PT, R44.reuse, 0x2, RZ ;  /* 0x000000022c2e7810 */ /* 0x040fe40007ffe0ff */
[----:B------:R-:W-:Y:S01]  /*8170*/  IADD3 R14, PT, PT, R44, 0x6, RZ ;  /* 0x000000062c0e7810 */ /* 0x000fe20007ffe0ff */
[----:B------:R-:W-:Y:S01]  /*8180*/  IMAD R12, R12, 0x2, R41 ;  /* 0x000000020c0c7824 */ /* 0x000fe200078e0229 */
[-C--:B------:R-:W-:Y:S02]  /*8190*/  ISETP.GE.AND P0, PT, R46, R39.reuse, PT ;  /* 0x000000272e00720c */ /* 0x080fe40003f06270 */
[----:B------:R-:W-:-:S02]  /*81a0*/  ISETP.GE.AND P1, PT, R20, R39, PT ;  /* 0x000000271400720c */ /* 0x000fc40003f26270 */
[----:B------:R-:W-:Y:S01]  /*81b0*/  ISETP.GE.AND P2, PT, R14, R39, PT ;  /* 0x000000270e00720c */ /* 0x000fe20003f46270 */
[----:B------:R-:W-:-:S12]  /*81c0*/  @!P3 BRA `(.L_x_3571) ;  /* 0x0000000000acb947 */ /* 0x000fd80003800000 */
        /* <DEDUP_REMOVED lines=28> */
[----:B-----5:R-:W-:Y:S02]  /*8390*/  HADD2.F32 R23, -RZ, R10.H1_H1 ;  /* 0x3000000aff177230 */ /* 0x020fe40000004100 */
        /* <DEDUP_REMOVED lines=14> */
.L_x_3571:
[----:B------:R-:W-:Y:S05]  /*8480*/  BSYNC.RECONVERGENT B1 ;  /* 0x0000000000017941 */ /* 0x000fea0003800200 */
.L_x_3570:
        /* <DEDUP_REMOVED lines=45> */
.L_x_3573:
[----:B------:R-:W-:Y:S05]  /*8760*/  BSYNC.RECONVERGENT B1 ;  /* 0x0000000000017941 */ /* 0x000fea0003800200 */
.L_x_3572:
        /* <DEDUP_REMOVED lines=45> */
.L_x_3575:
[----:B------:R-:W-:Y:S05]  /*8a40*/  BSYNC.RECONVERGENT B1 ;  /* 0x0000000000017941 */ /* 0x000fea0003800200 */
.L_x_3574:
        /* <DEDUP_REMOVED lines=45> */
.L_x_3577:
[----:B------:R-:W-:Y:S05]  /*8d20*/  BSYNC.RECONVERGENT B1 ;  /* 0x0000000000017941 */ /* 0x000fea0003800200 */
.L_x_3576:
[----:B------:R-:W-:-:S04]  /*8d30*/  IADD3 R44, PT, PT, R44, 0x8, RZ ;  /* 0x000000082c2c7810 */ /* 0x000fc80007ffe0ff */
[----:B------:R-:W-:-:S13]  /*8d40*/  ISETP.GE.AND P0, PT, R44, R16, PT ;  /* 0x000000102c00720c */ /* 0x000fda0003f06270 */
[----:B------:R-:W-:Y:S05]  /*8d50*/  @!P0 BRA `(.L_x_3578) ;  /* 0xfffffff000f08947 */ /* 0x000fea000383ffff */
.L_x_3564:
[----:B------:R-:W-:Y:S05]  /*8d60*/  BSYNC.RECONVERGENT B0 ;  /* 0x0000000000007941 */ /* 0x000fea0003800200 */
.L_x_3563:
        /* <DEDUP_REMOVED lines=26> */
[----:B------:R-:W-:Y:S02]  /*8f10*/  SHF.R.U64 R14, R21, 0x7, RZ ;  /* 0x00000007150e7819 */ /* 0x000fe400000012ff */
        /* <DEDUP_REMOVED lines=9> */
[----:B-----5:R-:W-:Y:S01]  /*8fb0*/  SHF.R.S32.HI R23, RZ, 0x18, R17 ;  /* 0x00000018ff177819 */ /* 0x020fe20000011411 */
[----:B------:R3:W0:Y:S01]  /*8fc0*/  I2F.S16 R9, R8 ;  /* 0x0000000800097306 */ /* 0x0006220000101400 */
[----:B------:R-:W-:-:S02]  /*8fd0*/  @P1 LOP3.LUT R20, R20, 0xffffff00, RZ, 0xfc, !PT ;  /* 0xffffff0014141812 */ /* 0x000fc400078efcff */
[----:B------:R-:W-:Y:S02]  /*8fe0*/  @P2 LOP3.LUT R21, R21, 0xffffff00, RZ, 0xfc, !PT ;  /* 0xffffff0015152812 */ /* 0x000fe400078efcff */
[----:B------:R-:W-:Y:S02]  /*8ff0*/  SHF.R.S32.HI R12, RZ, 0x8, R12 ;  /* 0x00000008ff0c7819 */ /* 0x000fe4000001140c */
[----:B------:R-:W-:Y:S01]  /*9000*/  @P0 LOP3.LUT R22, R22, 0xffffff00, RZ, 0xfc, !PT ;  /* 0xffffff0016160812 */ /* 0x000fe200078efcff */
[----:B------:R-:W-:Y:S01]  /*9010*/  I2F.S16 R11, R11 ;  /* 0x0000000b000b7306 */ /* 0x000fe20000101400 */
[C---:B---3--:R-:W-:Y:S01]  /*9020*/  FMUL.FTZ R8, R10.reuse, R13 ;  /* 0x0000000d0a087220 */ /* 0x048fe20000410000 */
[----:B0-----:R-:W-:-:S06]  /*9030*/  FMUL.FTZ R9, R10, R9 ;  /* 0x000000090a097220 */ /* 0x001fcc0000410000 */
[----:B------:R-:W0:Y:S01]  /*9040*/  I2F.S16 R23, R23 ;  /* 0x0000001700177306 */ /* 0x000e220000101400 */
[----:B------:R-:W-:-:S07]  /*9050*/  F2FP.F16.F32.PACK_AB R8, R9, R8 ;  /* 0x000000080908723e */ /* 0x000fce00000000ff */
[----:B------:R1:W2:Y:S01]  /*9060*/  I2F.S16 R19, R12 ;  /* 0x0000000c00137306 */ /* 0x0002a20000101400 */
[----:B0-----:R-:W-:-:S07]  /*9070*/  FMUL.FTZ R16, R10, R23 ;  /* 0x000000170a107220 */ /* 0x001fce0000410000 */
[----:B------:R-:W0:Y:S01]  /*9080*/  I2F.S8 R17, R20 ;  /* 0x0000001400117306 */ /* 0x000e220000001400 */
[C---:B-1----:R-:W-:Y:S01]  /*9090*/  FMUL.FTZ R12, R10.reuse, R11 ;  /* 0x0000000b0a0c7220 */ /* 0x042fe20000410000 */
[----:B--2---:R-:W-:-:S06]  /*90a0*/  FMUL.FTZ R14, R10, R19 ;  /* 0x000000130a0e7220 */ /* 0x004fcc0000410000 */
[----:B------:R-:W1:Y:S01]  /*90b0*/  I2F.S8 R15, R22 ;  /* 0x00000016000f7306 */ /* 0x000e620000001400 */
[----:B0-----:R-:W-:-:S07]  /*90c0*/  FMUL.FTZ R17, R10, R17 ;  /* 0x000000110a117220 */ /* 0x001fce0000410000 */
[----:B------:R-:W0:Y:S01]  /*90d0*/  I2F.S8 R21, R21 ;  /* 0x0000001500157306 */ /* 0x000e220000001400 */
[----:B-1----:R-:W-:-:S05]  /*90e0*/  FMUL.FTZ R15, R10, R15 ;  /* 0x0000000f0a0f7220 */ /* 0x002fca0000410000 */
[----:B------:R-:W-:Y:S01]  /*90f0*/  F2FP.F16.F32.PACK_AB R9, R12, R15 ;  /* 0x0000000f0c09723e */ /* 0x000fe200000000ff */
[----:B0-----:R-:W-:Y:S01]  /*9100*/  FMUL.FTZ R11, R10, R21 ;  /* 0x000000150a0b7220 */ /* 0x001fe20000410000 */
[----:B------:R-:W-:-:S04]  /*9110*/  F2FP.F16.F32.PACK_AB R10, R14, R17 ;  /* 0x000000110e0a723e */ /* 0x000fc800000000ff */
[----:B------:R-:W-:Y:S01]  /*9120*/  F2FP.F16.F32.PACK_AB R11, R16, R11 ;  /* 0x0000000b100b723e */ /* 0x000fe200000000ff */
[----:B------:R-:W-:Y:S06]  /*9130*/  BRA `(.L_x_3582) ;  /* 0x00000000000c7947 */ /* 0x000fec0003800000 */
.L_x_3581:
[----:B------:R-:W0:Y:S02]  /*9140*/  LDC.64 R8, c[0x0][0x3a8] ;  /* 0x0000ea00ff087b82 */ /* 0x000e240000000a00 */
[----:B0-----:R-:W-:-:S06]  /*9150*/  IMAD.WIDE R8, R17, 0x2, R8 ;  /* 0x0000000211087825 */ /* 0x001fcc00078e0208 */
[----:B------:R-:W5:Y:S02]  /*9160*/  LDG.E.128 R8, desc[UR36][R8.64] ;  /* 0x0000002408087981 */ /* 0x000f64000c1e1d00 */
.L_x_3582:
[----:B------:R-:W0:Y:S02]  /*9170*/  LDCU.64 UR4, c[0x0][0x460] ;  /* 0x00008c00ff0477ac */ /* 0x000e240008000a00 */
[----:B0-----:R-:W-:-:S04]  /*9180*/  ISETP.NE.U32.AND P0, PT, RZ, UR4, PT ;  /* 0x00000004ff007c0c */ /* 0x001fc8000bf05070 */
[----:B------:R-:W-:Y:S01]  /*9190*/  ISETP.NE.AND.EX P0, PT, RZ, UR5, PT, P0 ;  /* 0x00000005ff007c0c */ /* 0x000fe2000bf05300 */
[----:B------:R-:W-:Y:S01]  /*91a0*/  IMAD R0, R0, 0x2, R41 ;  /* 0x0000000200007824 */ /* 0x000fe200078e0229 */
[----:B------:R-:W0:Y:S05]  /*91b0*/  LDCU.64 UR4, c[0x0][0x3c0] ;  /* 0x00007800ff0477ac */ /* 0x000e2a0008000a00 */
[----:B------:R-:W1:Y:S06]  /*91c0*/  LDS.U16 R0, [R0] ;  /* 0x0000000000007984 */ /* 0x000e6c0000000400 */
[----:B------:R-:W2:Y:S08]  /*91d0*/  @P0 LDC R14, c[0x0][0x3f8] ;  /* 0x0000fe00ff0e0b82 */ /* 0x000eb00000000800 */
[----:B------:R-:W3:Y:S01]  /*91e0*/  @P0 LDC.64 R12, c[0x0][0x458] ;  /* 0x00011600ff0c0b82 */ /* 0x000ee20000000a00 */
[----:B--2---:R-:W-:-:S05]  /*91f0*/  @P0 IMAD R31, R2, R14, R31 ;  /* 0x0000000e021f0224 */ /* 0x004fca00078e021f */
[----:B------:R-:W-:-:S05]  /*9200*/  @P0 LEA R31, R31, R32, 0x8 ;  /* 0x000000201f1f0211 */ /* 0x000fca00078e40ff */
[----:B---3--:R-:W-:-:S06]  /*9210*/  @P0 IMAD.WIDE R12, R31, 0x2, R12 ;  /* 0x000000021f0c0825 */ /* 0x008fcc00078e020c */
[----:B------:R-:W2:Y:S01]  /*9220*/  @P0 LDG.E.128 R12, desc[UR36][R12.64] ;  /* 0x000000240c0c0981 */ /* 0x000ea2000c1e1d00 */
        /* <DEDUP_REMOVED lines=8> */
[----:B-1----:R-:W-:-:S03]  /*92b0*/  HADD2.F32 R0, -RZ, R0.H0_H0 ;  /* 0x20000000ff007230 */ /* 0x002fc60000004100 */
[----:B------:R-:W-:Y:S02]  /*92c0*/  LEA.HI.X.SX32 R18, R18, R17, 0x1, P1 ;  /* 0x0000001112127211 */ /* 0x000fe400008f0eff */
[----:B0-----:R-:W-:-:S04]  /*92d0*/  LEA R8, P1, R39, UR4, 0x1 ;  /* 0x0000000427087c11 */ /* 0x001fc8000f8208ff */
[----:B------:R-:W-:Y:S01]  /*92e0*/  LEA.HI.X R9, R39, UR5, R18, 0x1, P1 ;  /* 0x0000000527097c11 */ /* 0x000fe200088f0c12 */
[----:B--2---:R-:W-:Y:S02]  /*92f0*/  @P0 HMUL2 R4, R4, R12 ;  /* 0x0000000c04040232 */ /* 0x004fe40000000000 */
        /* <DEDUP_REMOVED lines=20> */
.L_x_3580:
[----:B------:R-:W-:Y:S05]  /*9440*/  BSYNC.RECONVERGENT B0 ;  /* 0x0000000000007941 */ /* 0x000fea0003800200 */
.L_x_3579:
        /* <DEDUP_REMOVED lines=12> */
.L_x_3584:
[----:B------:R-:W-:Y:S05]  /*9510*/  BSYNC.RECONVERGENT B0 ;  /* 0x0000000000007941 */ /* 0x000fea0003800200 */
.L_x_3583:
        /* <DEDUP_REMOVED lines=20> */
.L_x_3586:
[----:B------:R-:W-:Y:S05]  /*9660*/  BSYNC.RECONVERGENT B0 ;  /* 0x0000000000007941 */ /* 0x000fea0003800200 */
.L_x_3585:
        /* <DEDUP_REMOVED lines=27> */
[----:B-----5:R-:W-:Y:S02]  /*9820*/  LOP3.LUT R4, R0, 0xff0000, RZ, 0xc0, !PT ;  /* 0x00ff000000047812 */ /* 0x020fe400078ec0ff */
        /* <DEDUP_REMOVED lines=33> */
.L_x_3587:
        /* <DEDUP_REMOVED lines=12> */
.L_x_3518:
[----:B------:R-:W-:Y:S01]  /*9b00*/  MOV R12, 0x10 ;  /* 0x00000010000c7802 */ /* 0x000fe20000000f00 */
[----:B------:R-:W-:Y:S01]  /*9b10*/  IMAD.MOV.U32 R15, RZ, RZ, -0x1 ;  /* 0xffffffffff0f7424 */ /* 0x000fe200078e00ff */
[----:B------:R-:W-:-:S07]  /*9b20*/  MOV R11, 0x1f ;  /* 0x0000001f000b7802 */ /* 0x000fce0000000f00 */
[----:B0----5:R-:W-:Y:S05]  /*9b30*/  WARPSYNC.COLLECTIVE R15, `(.L_x_3588) ;  /* 0x000000000f087348 */ /* 0x021fea0003c00000 */
[----:B------:R1:W2:Y:S02]  /*9b40*/  SHFL.BFLY P6, R14, R13, R12, R11 ;  /* 0x0c00000c0d0e7389 */ /* 0x0002a400000c000b */
[----:B012--5:R-:W-:Y:S05]  /*9b50*/  ENDCOLLECTIVE ;  /* 0x000000000000791b */ /* 0x027fea0003800000 */
.L_x_3588:
[----:B------:R-:W-:Y:S01]  /*9b60*/  MOV R12, 0x8 ;  /* 0x00000008000c7802 */ /* 0x000fe20000000f00 */
[----:B------:R-:W-:-:S05]  /*9b70*/  FADD.FTZ R0, R13, R14 ;  /* 0x0000000e0d007221 */ /* 0x000fca0000010000 */
[----:B------:R-:W-:-:S07]  /*9b80*/  MOV R13, R0 ;  /* 0x00000000000d7202 */ /* 0x000fce0000000f00 */
[----:B------:R-:W-:Y:S05]  /*9b90*/  WARPSYNC.COLLECTIVE R15, `(.L_x_3589) ;  /* 0x000000000f087348 */ /* 0x000fea0003c00000 */
[----:B------:R0:W1:Y:S02]  /*9ba0*/  SHFL.BFLY P6, R14, R13, R12, R11 ;  /* 0x0c00000c0d0e7389 */ /* 0x00006400000c000b */
[----:B01----:R-:W-:Y:S05]  /*9bb0*/  ENDCOLLECTIVE ;  /* 0x000000000000791b */ /* 0x003fea0003800000 */
.L_x_3589:
[----:B------:R-:W-:Y:S01]  /*9bc0*/  MOV R12, 0x4 ;  /* 0x00000004000c7802 */ /* 0x000fe20000000f00 */
[----:B------:R-:W-:-:S04]  /*9bd0*/  FADD.FTZ R3, R0, R14 ;  /* 0x0000000e00037221 */ /* 0x000fc80000010000 */
[----:B------:R-:W-:-:S07]  /*9be0*/  IMAD.MOV.U32 R13, RZ, RZ, R3 ;  /* 0x000000ffff0d7224 */ /* 0x000fce00078e0003 */
[----:B------:R-:W-:Y:S05]  /*9bf0*/  WARPSYNC.COLLECTIVE R15, `(.L_x_3590) ;  /* 0x000000000f087348 */ /* 0x000fea0003c00000 */
[----:B------:R0:W1:Y:S02]  /*9c00*/  SHFL.BFLY P6, R14, R13, R12, R11 ;  /* 0x0c00000c0d0e7389 */ /* 0x00006400000c000b */
[----:B01----:R-:W-:Y:S05]  /*9c10*/  ENDCOLLECTIVE ;  /* 0x000000000000791b */ /* 0x003fea0003800000 */
.L_x_3590:
[----:B------:R-:W-:Y:S02]  /*9c20*/  IMAD.MOV.U32 R12, RZ, RZ, 0x2 ;  /* 0x00000002ff0c7424 */ /* 0x000fe400078e00ff */
[----:B------:R-:W-:-:S05]  /*9c30*/  FADD.FTZ R4, R3, R14 ;  /* 0x0000000e03047221 */ /* 0x000fca0000010000 */
[----:B------:R-:W-:-:S07]  /*9c40*/  MOV R13, R4 ;  /* 0x00000004000d7202 */ /* 0x000fce0000000f00 */
[----:B------:R-:W-:Y:S05]  /*9c50*/  WARPSYNC.COLLECTIVE R15, `(.L_x_3591) ;  /* 0x000000000f087348 */ /* 0x000fea0003c00000 */
[----:B------:R0:W1:Y:S02]  /*9c60*/  SHFL.BFLY P6, R14, R13, R12, R11 ;  /* 0x0c00000c0d0e7389 */ /* 0x00006400000c000b */
[----:B01----:R-:W-:Y:S05]  /*9c70*/  ENDCOLLECTIVE ;  /* 0x000000000000791b */ /* 0x003fea0003800000 */
.L_x_3591:
[----:B------:R-:W-:Y:S01]  /*9c80*/  MOV R12, 0x1 ;  /* 0x00000001000c7802 */ /* 0x000fe20000000f00 */
[----:B------:R-:W-:-:S05]  /*9c90*/  FADD.FTZ R5, R4, R14 ;  /* 0x0000000e04057221 */ /* 0x000fca0000010000 */
[----:B------:R-:W-:-:S07]  /*9ca0*/  MOV R13, R5 ;  /* 0x00000005000d7202 */ /* 0x000fce0000000f00 */
[----:B------:R-:W-:Y:S05]  /*9cb0*/  WARPSYNC.COLLECTIVE R15, `(.L_x_3592) ;  /* 0x000000000f087348 */ /* 0x000fea0003c00000 */
[----:B------:R0:W1:Y:S02]  /*9cc0*/  SHFL.BFLY P6, R14, R13, R12, R11 ;  /* 0x0c00000c0d0e7389 */ /* 0x00006400000c000b */
[----:B01----:R-:W-:Y:S05]  /*9cd0*/  ENDCOLLECTIVE ;  /* 0x000000000000791b */ /* 0x003fea0003800000 */
.L_x_3592:
[----:B------:R-:W-:Y:S05]  /*9ce0*/  BRA `(.L_x_3593) ;  /* 0xffffff8800d47947 */ /* 0x000fea000383ffff */
.L_x_3529:
[----:B------:R-:W-:Y:S01]  /*9cf0*/  BSSY B1, `(.L_x_3594) ;  /* 0x0000007000017945 */ /* 0x000fe20003800000 */
[----:B------:R-:W-:Y:S01]  /*9d00*/  IMAD.MOV.U32 R12, RZ, RZ, 0x2 ;  /* 0x00000002ff0c7424 */ /* 0x000fe200078e00ff */
[----:B------:R-:W-:Y:S02]  /*9d10*/  MOV R11, 0x1f ;  /* 0x0000001f000b7802 */ /* 0x000fe40000000f00 */
[----:B------:R-:W-:-:S07]  /*9d20*/  MOV R15, 0xffffffff ;  /* 0xffffffff000f7802 */ /* 0x000fce0000000f00 */
[----:B------:R-:W-:Y:S05]  /*9d30*/  WARPSYNC.COLLECTIVE R15, `(.L_x_3595) ;  /* 0x000000000f087348 */ /* 0x000fea0003c00000 */
[----:B------:R0:W1:Y:S02]  /*9d40*/  SHFL.BFLY P6, R14, R13, R12, R11 ;  /* 0x0c00000c0d0e7389 */ /* 0x00006400000c000b */
[----:B01----:R-:W-:Y:S05]  /*9d50*/  ENDCOLLECTIVE ;  /* 0x000000000000791b */ /* 0x003fea0003800000 */
.L_x_3595:
[----:B------:R-:W-:Y:S05]  /*9d60*/  BSYNC B1 ;  /* 0x0000000000017941 */ /* 0x000fea0003800000 */
.L_x_3594:
[----:B------:R-:W-:Y:S01]  /*9d70*/  FADD.FTZ R13, R13, R14 ;  /* 0x0000000e0d0d7221 */ /* 0x000fe20000010000 */
[----:B------:R-:W-:Y:S02]  /*9d80*/  IMAD.MOV.U32 R12, RZ, RZ, 0x1 ;  /* 0x00000001ff0c7424 */ /* 0x000fe400078e00ff */
[----:B------:R-:W-:Y:S01]  /*9d90*/  HFMA2 R11, -RZ, RZ, 0, 1.847743988037109375e-06 ;  /* 0x0000001fff0b7431 */ /* 0x000fe200000001ff */
[----:B------:R-:W-:-:S07]  /*9da0*/  MOV R15, 0xffffffff ;  /* 0xffffffff000f7802 */ /* 0x000fce0000000f00 */
[----:B------:R-:W-:Y:S05]  /*9db0*/  WARPSYNC.COLLECTIVE R15, `(.L_x_3596) ;  /* 0x000000000f087348 */ /* 0x000fea0003c00000 */
[----:B------:R0:W1:Y:S02]  /*9dc0*/  SHFL.BFLY P6, R14, R13, R12, R11 ;  /* 0x0c00000c0d0e7389 */ /* 0x00006400000c000b */
[----:B01----:R-:W-:Y:S05]  /*9dd0*/  ENDCOLLECTIVE ;  /* 0x000000000000791b */ /* 0x003fea0003800000 */
.L_x_3596:
[----:B------:R-:W-:Y:S05]  /*9de0*/  BRA `(.L_x_3597) ;  /* 0xffffffac00447947 */ /* 0x000fea000383ffff */
.L_x_3533:
[----:B------:R-:W-:Y:S01]  /*9df0*/  HFMA2 R12, -RZ, RZ, 0, 9.5367431640625e-07 ;  /* 0x00000010ff0c7431 */ /* 0x000fe200000001ff */
[----:B------:R-:W-:Y:S01]  /*9e00*/  BSSY B0, `(.L_x_3598) ;  /* 0x0000007000007945 */ /* 0x000fe20003800000 */
[----:B------:R-:W-:Y:S01]  /*9e10*/  IMAD.MOV.U32 R13, RZ, RZ, R84 ;  /* 0x000000ffff0d7224 */ /* 0x000fe200078e0054 */
[----:B------:R-:W-:Y:S01]  /*9e20*/  MOV R11, 0x1f ;  /* 0x0000001f000b7802 */ /* 0x000fe20000000f00 */
[----:B------:R-:W-:-:S07]  /*9e30*/  IMAD.MOV.U32 R15, RZ, RZ, -0x1 ;  /* 0xffffffffff0f7424 */ /* 0x000fce00078e00ff */
[----:B--2345:R-:W-:Y:S05]  /*9e40*/  WARPSYNC.COLLECTIVE R15, `(.L_x_3599) ;  /* 0x000000000f087348 */ /* 0x03cfea0003c00000 */
[----:B------:R0:W1:Y:S02]  /*9e50*/  SHFL.BFLY P6, R14, R13, R12, R11 ;  /* 0x0c00000c0d0e7389 */ /* 0x00006400000c000b */
[----:B012345:R-:W-:Y:S05]  /*9e60*/  ENDCOLLECTIVE ;  /* 0x000000000000791b */ /* 0x03ffea0003800000 */
.L_x_3599:
[----:B------:R-:W-:Y:S05]  /*9e70*/  BSYNC B0 ;  /* 0x0000000000007941 */ /* 0x000fea0003800000 */
.L_x_3598:
[----:B------:R-:W-:Y:S01]  /*9e80*/  FMNMX.FTZ R13, R14, R84, !PT ;  /* 0x000000540e0d7209 */ /* 0x000fe20007810000 */
[----:B------:R-:W-:Y:S01]  /*9e90*/  HFMA2 R12, -RZ, RZ, 0, 4.76837158203125e-07 ;  /* 0x00000008ff0c7431 */ /* 0x000fe200000001ff */
[----:B------:R-:W-:Y:S01]  /*9ea0*/  MOV R11, 0x1f ;  /* 0x0000001f000b7802 */ /* 0x000fe20000000f00 */
[----:B------:R-:W-:-:S07]  /*9eb0*/  IMAD.MOV.U32 R15, RZ, RZ, -0x1 ;  /* 0xffffffffff0f7424 */ /* 0x000fce00078e00ff */
[----:B------:R-:W-:Y:S05]  /*9ec0*/  WARPSYNC.COLLECTIVE R15, `(.L_x_3600) ;  /* 0x000000000f087348 */ /* 0x000fea0003c00000 */
[----:B------:R0:W1:Y:S02]  /*9ed0*/  SHFL.BFLY P6, R14, R13, R12, R11 ;  /* 0x0c00000c0d0e7389 */ /* 0x00006400000c000b */
[----:B01----:R-:W-:Y:S05]  /*9ee0*/  ENDCOLLECTIVE ;  /* 0x000000000000791b */ /* 0x003fea0003800000 */
.L_x_3600:
[----:B------:R-:W-:Y:S01]  /*9ef0*/  HFMA2 R12, -RZ, RZ, 0, 2.384185791015625e-07 ;  /* 0x00000004ff0c7431 */ /* 0x000fe200000001ff */
[----:B------:R-:W-:-:S04]  /*9f00*/  FMNMX.FTZ R4, R13, R14, !PT ;  /* 0x0000000e0d047209 */ /* 0x000fc80007810000 */
[----:B------:R-:W-:-:S07]  /*9f10*/  MOV R13, R4 ;  /* 0x00000004000d7202 */ /* 0x000fce0000000f00 */
[----:B------:R-:W-:Y:S05]  /*9f20*/  WARPSYNC.COLLECTIVE R15, `(.L_x_3601) ;  /* 0x000000000f087348 */ /* 0x000fea0003c00000 */
[----:B------:R0:W1:Y:S02]  /*9f30*/  SHFL.BFLY P6, R14, R13, R12, R11 ;  /* 0x0c00000c0d0e7389 */ /* 0x00006400000c000b */
[----:B01----:R-:W-:Y:S05]  /*9f40*/  ENDCOLLECTIVE ;  /* 0x000000000000791b */ /* 0x003fea0003800000 */
.L_x_3601:
[----:B------:R-:W-:Y:S05]  /*9f50*/  BRA `(.L_x_3602) ;  /* 0xffffffac009c7947 */ /* 0x000fea000383ffff */
.L_x_3603:
        /* <DEDUP_REMOVED lines=10> */
.L_x_4655:


//--------------------- .text._ZN4mmha33masked_multihead_attention_kernelIfLi256ELi256ELi1ELi64ELi256ELb0ELb1EEEv26Multihead_attention_paramsIT_XT5_EE --------------------------
	.section	.text._ZN4mmha33masked_multihead_attention_kernelIfLi256ELi256ELi1ELi64ELi256ELb0ELb1EEEv26Multihead_attention_paramsIT_XT5_EE,"ax",@progbits
	.align	128
        .global         _ZN4mmha33masked_multihead_attention_kernelIfLi256ELi256ELi1ELi64ELi256ELb0ELb1EEEv26Multihead_attention_paramsIT_XT5_EE
        .type           _ZN4mmha33masked_multihead_attention_kernelIfLi256ELi256ELi1ELi64ELi256ELb0ELb1EEEv26Multihead_attention_paramsIT_XT5_EE,@function
        .size           _ZN4mmha33masked_multihead_attention_kernelIfLi256ELi256ELi1ELi64ELi256ELb0ELb1EEEv26Multihead_attention_paramsIT_XT5_EE,(.L_x_4656 - _ZN4mmha33masked_multihead_attention_kernelIfLi256ELi256ELi1ELi64ELi256ELb0ELb1EEEv26Multihead_attention_paramsIT_XT5_EE)
        .other          _ZN4mmha33masked_multihead_attention_kernelIfLi256ELi256ELi1ELi64ELi256ELb0ELb1EEEv26Multihead_attention_paramsIT_XT5_EE,@"STO_CUDA_ENTRY STV_DEFAULT"
_ZN4mmha33masked_multihead_attention_kernelIfLi256ELi256ELi1ELi64ELi256ELb0ELb1EEEv26Multihead_attention_paramsIT_XT5_EE:
.text._ZN4mmha33masked_multihead_attention_kernelIfLi256ELi256ELi1ELi64ELi256ELb0ELb1EEEv26Multihead_attention_paramsIT_XT5_EE:
        /* <DEDUP_REMOVED lines=15> */
.L_x_3604:
[----:B------:R-:W1:Y:S01]  /*00f0*/  LDCU UR13, c[0x0][0x3f0] ;  /* 0x00007e00ff0d77ac */ /* 0x000e620008000800 */
[----:B------:R-:W2:Y:S01]  /*0100*/  LDC R5, c[0x0][0x478] ;  /* 0x00011e00ff057b82 */ /* 0x000ea20000000800 */
[----:B------:R-:W3:Y:S01]  /*0110*/  LDCU.64 UR4, c[0x0][0x4a0] ;  /* 0x00009400ff0477ac */ /* 0x000ee20008000a00 */
[----:B------:R-:W4:Y:S01]  /*0120*/  S2R R23, SR_TID.X ;  /* 0x0000000000177919 */ /* 0x000f220000002100 */
[----:B------:R-:W2:Y:S05]  /*0130*/  LDCU UR14, c[0x0][0x3e8] ;  /* 0x00007d00ff0e77ac */ /* 0x000eaa0008000800 */
[----:B------:R-:W4:Y:S01]  /*0140*/  S2UR UR40, SR_CTAID.X ;  /* 0x00000000002879c3 */ /* 0x000f220000002500 */
[----:B------:R-:W4:Y:S01]  /*0150*/  S2R R6, SR_CTAID.Y ;  /* 0x0000000000067919 */ /* 0x000f220000002600 */
[----:B------:R-:W4:Y:S01]  /*0160*/  LDCU UR9, c[0x0][0x3f8] ;  /* 0x00007f00ff0977ac */ /* 0x000f220008000800 */
        /* <DEDUP_REMOVED lines=11> */
[----:B------:R-:W-:Y:S01]  /*0220*/  MOV R2, UR4 ;  /* 0x0000000400027c02 */ /* 0x000fe20008000f00 */
[----:B------:R-:W-:-:S05]  /*0230*/  IMAD.U32 R3, RZ, RZ, UR5 ;  /* 0x00000005ff037e24 */ /* 0x000fca000f8e00ff */
[----:B0-----:R0:W4:Y:S01]  /*0240*/  @P1 LDG.E R7, desc[UR36][R2.64] ;  /* 0x0000002402071981 */ /* 0x001122000c1e1900 */
[----:B---3--:R-:W-:-:S06]  /*0250*/  VIADD R4, R0, 0xffffffe ;  /* 0x0ffffffe00047836 */ /* 0x008fcc0000000000 */
[----:B------:R-:W1:Y:S01]  /*0260*/  F2I.FTZ.U32.TRUNC.NTZ R4, R4 ;  /* 0x0000000400047305 */ /* 0x000e62000021f000 */
[----:B--2---:R-:W-:Y:S01]  /*0270*/  ISETP.NE.AND P4, PT, R5, 0x2, PT ;  /* 0x000000020500780c */ /* 0x004fe20003f85270 */
[----:B------:R-:W-:Y:S01]  /*0280*/  UISETP.NE.AND UP1, UPT, UR14, URZ, UPT ;  /* 0x000000ff0e00728c */ /* 0x000fe2000bf25270 */
[----:B------:R-:W-:Y:S01]  /*0290*/  UMOV UR4, URZ ;  /* 0x000000ff00047c82 */ /* 0x000fe20008000000 */
[----:B----4-:R-:W-:-:S10]  /*02a0*/  UIMAD UR44, UR6, UR9, UR40 ;  /* 0x00000009062c72a4 */ /* 0x010fd4000f8e0228 */
[----:B0-----:R-:W0:Y:S01]  /*02b0*/  @!P4 LDC.64 R2, c[0x0][0x398] ;  /* 0x0000e600ff02cb82 */ /* 0x001e220000000a00 */
[----:B-1----:R-:W-:Y:S01]  /*02c0*/  R2UR UR5, R4 ;  /* 0x00000000040572ca */ /* 0x002fe200000e0000 */
[----:B------:R-:W-:-:S12]  /*02d0*/  @!UP1 USHF.L.U32 UR43, UR44, 0x8, URZ ;  /* 0x000000082c2b9899 */ /* 0x000fd800080006ff */
[----:B------:R-:W-:-:S04]  /*02e0*/  UIADD3 UR7, UPT, UPT, URZ, -UR5, URZ ;  /* 0x80000005ff077290 */ /* 0x000fc8000fffe0ff */
[----:B------:R-:W-:-:S04]  /*02f0*/  UIMAD UR7, UR7, UR12, URZ ;  /* 0x0000000c070772a4 */ /* 0x000fc8000f8e02ff */
[----:B------:R-:W-:Y:S02]  /*0300*/  UIMAD.WIDE.U32 UR4, UR5, UR7, UR4 ;  /* 0x00000007050472a5 */ /* 0x000fe4000f8e0004 */
[----:B------:R-:W-:Y:S01]  /*0310*/  @UP1 USHF.L.U32 UR7, UR40, 0x8, URZ ;  /* 0x0000000828071899 */ /* 0x000fe200080006ff */
[----:B------:R-:W-:-:S03]  /*0320*/  IMAD.SHL.U32 R12, R23, 0x4, RZ ;  /* 0x00000004170c7824 */ /* 0x000fc600078e00ff */
[----:B------:R-:W-:Y:S01]  /*0330*/  @UP1 UIMAD UR43, UR6, UR14, UR7 ;  /* 0x0000000e062b12a4 */ /* 0x000fe2000f8e0207 */
[----:B------:R-:W1:Y:S05]  /*0340*/  @!P4 LDC.64 R4, c[0x0][0x468] ;  /* 0x00011a00ff04cb82 */ /* 0x000e6a0000000a00 */
[----:B------:R-:W-:-:S04]  /*0350*/  IADD3 R15, PT, PT, R12, UR43, RZ ;  /* 0x0000002b0c0f7c10 */ /* 0x000fc8000fffe0ff */
[----:B0-----:R-:W-:-:S04]  /*0360*/  @!P4 IADD3 R2, P0, PT, R15, R2, RZ ;  /* 0x000000020f02c210 */ /* 0x001fc80007f1e0ff */
[----:B------:R-:W-:Y:S02]  /*0370*/  @!P4 LEA.HI.X.SX32 R3, R15, R3, 0x1, P0 ;  /* 0x000000030f03c211 */ /* 0x000fe400000f0eff */
[----:B------:R-:W-:-:S03]  /*0380*/  IABS R0, R6 ;  /* 0x0000000600007213 */ /* 0x000fc60000000000 */
[----:B------:R-:W2:Y:S04]  /*0390*/  @!P4 LDG.E R6, desc[UR36][R2.64] ;  /* 0x000000240206c981 */ /* 0x000ea8000c1e1900 */
[----:B-1----:R0:W3:Y:S01]  /*03a0*/  @!P4 LDG.E R5, desc[UR36][R4.64+0x4] ;  /* 0x000004240405c981 */ /* 0x0020e2000c1e1900 */
[----:B------:R-:W-:-:S13]  /*03b0*/  R2UR UR8, R0 ;  /* 0x00000000000872ca */ /* 0x000fda00000e0000 */
[----:B------:R-:W-:-:S07]  /*03c0*/  UIMAD.WIDE.U32 UR4, UR5, UR8, URZ ;  /* 0x00000008050472a5 */ /* 0x000fce000f8e00ff */
[----:B------:R-:W-:Y:S02]  /*03d0*/  UMOV UR7, UR5 ;  /* 0x0000000500077c82 */ /* 0x000fe40008000000 */
[----:B------:R-:W-:-:S04]  /*03e0*/  UIADD3 UR4, UPT, UPT, -UR7, URZ, URZ ;  /* 0x000000ff07047290 */ /* 0x000fc8000fffe1ff */
[----:B------:R-:W-:Y:S01]  /*03f0*/  UIMAD UR4, UR12, UR4, UR8 ;  /* 0x000000040c0472a4 */ /* 0x000fe2000f8e0208 */
[----:B------:R-:W1:Y:S03]  /*0400*/  LDCU UR8, c[0x0][0x3f4] ;  /* 0x00007e80ff0877ac */ /* 0x000e660008000800 */
[----:B------:R-:W-:-:S11]  /*0410*/  UISETP.GT.U32.AND UP2, UPT, UR12, UR4, UPT ;  /* 0x000000040c00728c */ /* 0x000fd6000bf44070 */
[----:B------:R-:W-:Y:S01]  /*0420*/  @!UP2 UIADD3 UR4, UPT, UPT, UR4, -UR12, URZ ;  /* 0x8000000c0404a290 */ /* 0x000fe2000fffe0ff */
[----:B-1----:R-:W-:-:S03]  /*0430*/  MOV R0, UR8 ;  /* 0x0000000800007c02 */ /* 0x002fc60008000f00 */
[----:B------:R-:W-:Y:S01]  /*0440*/  UISETP.GE.U32.AND UP4, UPT, UR4, UR12, UPT ;  /* 0x0000000c0400728c */ /* 0x000fe2000bf86070 */
[----:B------:R-:W-:-:S04]  /*0450*/  IABS R0, R0 ;  /* 0x0000000000007213 */ /* 0x000fc80000000000 */
[----:B------:R-:W-:Y:S01]  /*0460*/  R2UR UR12, R0 ;  /* 0x00000000000c72ca */ /* 0x000fe200000e0000 */
[----:B------:R-:W-:Y:S02]  /*0470*/  UISETP.NE.U32.AND UP1, UPT, UR10, URZ, UPT ;  /* 0x000000ff0a00728c */ /* 0x000fe4000bf25070 */
[----:B------:R-:W-:Y:S02]  /*0480*/  ULOP3.LUT UR4, UR6, UR13, URZ, 0x3c, !UPT ;  /* 0x0000000d06047292 */ /* 0x000fe4000f8e3cff */
[----:B------:R-:W-:-:S08]  /*0490*/  UISETP.NE.AND.EX UP1, UPT, UR11, URZ, UPT, UP1 ;  /* 0x000000ff0b00728c */ /* 0x000fd0000bf25310 */
[----:B------:R-:W1:Y:S01]  /*04a0*/  I2F.RP R0, UR12 ;  /* 0x0000000c00007d06 */ /* 0x000e620008209400 */
[----:B------:R-:W-:Y:S02]  /*04b0*/  UISETP.GE.AND UP3, UPT, UR4, URZ, UPT ;  /* 0x000000ff0400728c */ /* 0x000fe4000bf66270 */
[----:B------:R-:W-:Y:S01]  /*04c0*/  @!UP2 UIADD3 UR7, UPT, UPT, UR7, 0x1, URZ ;  /* 0x000000010707a890 */ /* 0x000fe2000fffe0ff */
[----:B------:R-:W4:Y:S01]  /*04d0*/  @UP1 LDCU.64 UR4, c[0x0][0x460] ;  /* 0x00008c00ff0417ac */ /* 0x000f220008000a00 */
[----:B------:R-:W-:-:S03]  /*04e0*/  UISETP.NE.AND UP2, UPT, UR13, URZ, UPT ;  /* 0x000000ff0d00728c */ /* 0x000fc6000bf45270 */
[----:B-1----:R-:W0:Y:S01]  /*04f0*/  MUFU.RCP R0, R0 ;  /* 0x0000000000007308 */ /* 0x002e220000001000 */
[----:B------:R-:W-:-:S07]  /*0500*/  @UP4 UIADD3 UR7, UPT, UPT, UR7, 0x1, URZ ;  /* 0x0000000107074890 */ /* 0x000fce000fffe0ff */
[----:B------:R-:W-:Y:S02]  /*0510*/  UMOV UR42, UR7 ;  /* 0x00000007002a7c82 */ /* 0x000fe40008000000 */
[----:B------:R-:W-:Y:S02]  /*0520*/  @!UP3 UIADD3 UR42, UPT, UPT, -UR42, URZ, URZ ;  /* 0x000000ff2a2ab290 */ /* 0x000fe4000fffe1ff */
[----:B------:R-:W-:Y:S01]  /*0530*/  @!UP2 ULOP3.LUT UR42, URZ, UR13, URZ, 0x33, !UPT ;  /* 0x0000000dff2aa292 */ /* 0x000fe2000f8e33ff */
[----:B------:R-:W1:Y:S01]  /*0540*/  @UP0 LDCU UR7, c[0x0][0x430] ;  /* 0x00008600ff0707ac */ /* 0x000e620008000800 */
[----:B0-----:R-:W-:Y:S02]  /*0550*/  VIADD R4, R0, 0xffffffe ;  /* 0x0ffffffe00047836 */ /* 0x001fe40000000000 */
[----:B----4-:R-:W-:-:S04]  /*0560*/  @UP1 UIMAD.WIDE UR4, UR42, 0x4, UR4 ;  /* 0x000000042a0418a5 */ /* 0x010fc8000f8e0204 */
[----:B------:R-:W0:Y:S02]  /*0570*/  F2I.FTZ.U32.TRUNC.NTZ R4, R4 ;  /* 0x0000000400047305 */ /* 0x000e24000021f000 */
[----:B------:R-:W-:Y:S01]  /*0580*/  IMAD.U32 R2, RZ, RZ, UR4 ;  /* 0x00000004ff027e24 */ /* 0x000fe2000f8e00ff */
[----:B------:R-:W1:Y:S01]  /*0590*/  @!UP0 LDCU UR45, c[0x0][0x40c] ;  /* 0x00008180ff2d87ac */ /* 0x000e620008000800 */
[----:B------:R-:W-:Y:S01]  /*05a0*/  PLOP3.LUT P3, PT, PT, PT, UP1, 0x80, 0x8 ;  /* 0x000000000008781c */ /* 0x000fe20003f6f018 */
[----:B------:R-:W-:Y:S01]  /*05b0*/  IMAD.U32 R3, RZ, RZ, UR5 ;  /* 0x00000005ff037e24 */ /* 0x000fe2000f8e00ff */
[----:B0-----:R-:W-:-:S11]  /*05c0*/  R2UR UR5, R4 ;  /* 0x00000000040572ca */ /* 0x001fd600000e0000 */
[----:B------:R0:W5:Y:S01]  /*05d0*/  @P3 LDG.E R3, desc[UR36][R2.64] ;  /* 0x0000002402033981 */ /* 0x000162000c1e1900 */
[----:B------:R-:W-:Y:S01]  /*05e0*/  ISETP.GT.U32.AND P0, PT, R23, 0x3f, PT ;  /* 0x0000003f1700780c */ /* 0x000fe20003f04070 */
[----:B------:R-:W-:Y:S01]  /*05f0*/  UMOV UR38, URZ ;  /* 0x000000ff00267c82 */ /* 0x000fe20008000000 */
[----:B------:R-:W-:Y:S01]  /*0600*/  UIMAD UR42, UR42, UR9, URZ ;  /* 0x000000092a2a72a4 */ /* 0x000fe2000f8e02ff */
[----:B------:R-:W-:Y:S01]  /*0610*/  BSSY.RECONVERGENT B0, `(.L_x_3605) ;  /* 0x0000034000007945 */ /* 0x000fe20003800200 */
[----:B------:R-:W-:Y:S02]  /*0620*/  CS2R R18, SRZ ;  /* 0x0000000000127805 */ /* 0x000fe4000001ff00 */
[----:B------:R-:W-:Y:S02]  /*0630*/  CS2R R16, SRZ ;  /* 0x0000000000107805 */ /* 0x000fe4000001ff00 */
[----:B------:R-:W-:-:S13]  /*0640*/  @P1 R2UR UR4, R7 ;  /* 0x00000000070412ca */ /* 0x000fda00000e0000 */
[----:B-1----:R-:W-:-:S06]  /*0650*/  @UP0 UIADD3 UR45, UPT, UPT, UR4, UR7, URZ ;  /* 0x00000007042d0290 */ /* 0x002fcc000fffe0ff */
[----:B0-----:R-:W-:Y:S01]  /*0660*/  IABS R2, UR45 ;  /* 0x0000002d00027c13 */ /* 0x001fe20008000000 */
[----:B------:R-:W-:-:S03]  /*0670*/  UIADD3 UR7, UPT, UPT, URZ, -UR5, URZ ;  /* 0x80000005ff077290 */ /* 0x000fc6000fffe0ff */
[----:B------:R-:W-:Y:S01]  /*0680*/  R2UR UR41, R2 ;  /* 0x00000000022972ca */ /* 0x000fe200000e0000 */
[----:B------:R-:W-:Y:S01]  /*0690*/  UIMAD UR7, UR7, UR12, URZ ;  /* 0x0000000c070772a4 */ /* 0x000fe2000f8e02ff */
[----:B------:R-:W-:-:S03]  /*06a0*/  UMOV UR4, URZ ;  /* 0x000000ff00047c82 */ /* 0x000fc60008000000 */
[----:B------:R-:W-:-:S08]  /*06b0*/  UIMAD.WIDE.U32 UR4, UR5, UR7, UR4 ;  /* 0x00000007050472a5 */ /* 0x000fd0000f8e0004 */
[----:B------:R-:W-:-:S04]  /*06c0*/  UIMAD.WIDE.U32 UR4, UR5, UR41, URZ ;  /* 0x00000029050472a5 */ /* 0x000fc8000f8e00ff */
[----:B------:R-:W-:-:S04]  /*06d0*/  UIADD3 UR5, UPT, UPT, -UR5, URZ, URZ ;  /* 0x000000ff05057290 */ /* 0x000fc8000fffe1ff */
[----:B------:R-:W-:-:S04]  /*06e0*/  UIMAD UR41, UR12, UR5, UR41 ;  /* 0x000000050c2972a4 */ /* 0x000fc8000f8e0229 */
[----:B------:R-:W-:Y:S02]  /*06f0*/  UISETP.GT.U32.AND UP0, UPT, UR12, UR41, UPT ;  /* 0x000000290c00728c */ /* 0x000fe4000bf04070 */
[----:B------:R-:W-:-:S09]  /*0700*/  UISETP.GE.AND UP2, UPT, UR45, URZ, UPT ;  /* 0x000000ff2d00728c */ /* 0x000fd2000bf46270 */
[----:B------:R-:W-:-:S04]  /*0710*/  @!UP0 UIADD3 UR41, UPT, UPT, UR41, -UR12, URZ ;  /* 0x8000000c29298290 */ /* 0x000fc8000fffe0ff */
[----:B------:R-:W-:Y:S02]  /*0720*/  UISETP.GT.U32.AND UP1, UPT, UR12, UR41, UPT ;  /* 0x000000290c00728c */ /* 0x000fe4000bf24070 */
[----:B------:R-:W-:Y:S01]  /*0730*/  UISETP.NE.AND UP0, UPT, UR8, URZ, UPT ;  /* 0x000000ff0800728c */ /* 0x000fe2000bf05270 */
[----:B--2---:R-:W3:Y:S01]  /*0740*/  @!P4 I2F.S8 R2, R6.B1 ;  /* 0x100000060002c306 */ /* 0x004ee20000001400 */
[----:B------:R-:W-:-:S07]  /*0750*/  UIADD3 UR4, UPT, UPT, UR45, 0x1, -UR8 ;  /* 0x000000012d047890 */ /* 0x000fce000fffe808 */
[----:B------:R-:W0:Y:S01]  /*0760*/  @!P4 I2F.S8 R0, R6 ;  /* 0x000000060000c306 */ /* 0x000e220000001400 */
[----:B------:R-:W-:-:S07]  /*0770*/  @!UP1 UIADD3 UR41, UPT, UPT, UR41, -UR12, URZ ;  /* 0x8000000c29299290 */ /* 0x000fce000fffe0ff */
[----:B------:R-:W1:Y:S08]  /*0780*/  @!P4 I2F.S8 R4, R6.B2 ;  /* 0x200000060004c306 */ /* 0x000e700000001400 */
[----:B------:R-:W2:Y:S01]  /*0790*/  @!P4 I2F.S8 R8, R6.B3 ;  /* 0x300000060008c306 */ /* 0x000ea20000001400 */
[C---:B---3--:R-:W-:Y:S01]  /*07a0*/  @!P4 FMUL.FTZ R25, R5.reuse, R2 ;  /* 0x000000020519c220 */ /* 0x048fe20000410000 */
[----:B------:R-:W-:Y:S01]  /*07b0*/  @!UP2 UIADD3 UR41, UPT, UPT, -UR41, URZ, URZ ;  /* 0x000000ff2929a290 */ /* 0x000fe2000fffe1ff */
[----:B------:R-:W-:Y:S01]  /*07c0*/  VIMNMX R2, PT, PT, RZ, UR4, !PT ;  /* 0x00000004ff027c48 */ /* 0x000fe2000ffe0100 */
[----:B------:R-:W-:Y:S01]  /*07d0*/  @!UP0 ULOP3.LUT UR41, URZ, UR8, URZ, 0x33, !UPT ;  /* 0x00000008ff298292 */ /* 0x000fe2000f8e33ff */
[C---:B0-----:R-:W-:Y:S01]  /*07e0*/  @!P4 FMUL.FTZ R24, R5.reuse, R0 ;  /* 0x000000000518c220 */ /* 0x041fe20000410000 */
[C---:B-1----:R-:W-:Y:S01]  /*07f0*/  @!P4 FMUL.FTZ R26, R5.reuse, R4 ;  /* 0x00000004051ac220 */ /* 0x042fe20000410000 */
[----:B--2---:R-:W-:Y:S01]  /*0800*/  @!P4 FMUL.FTZ R27, R5, R8 ;  /* 0x00000008051bc220 */ /* 0x004fe20000410000 */
[----:B------:R-:W-:Y:S08]  /*0810*/  @P0 BRA `(.L_x_3606) ;  /* 0x00000000004c0947 */ /* 0x000ff00003800000 */
[----:B------:R-:W0:Y:S02]  /*0820*/  LDC R0, c[0x0][0x478] ;  /* 0x00011e00ff007b82 */ /* 0x000e240000000800 */
        /* <DEDUP_REMOVED lines=18> */
.L_x_3606:
[----:B------:R-:W-:Y:S05]  /*0950*/  BSYNC.RECONVERGENT B0 ;  /* 0x0000000000007941 */ /* 0x000fea0003800200 */
.L_x_3605:
[----:B------:R-:W-:Y:S05]  /*0960*/  @!P4 BRA `(.L_x_3607) ;  /* 0x000000000020c947 */ /* 0x000fea0003800000 */
[----:B------:R-:W-:Y:S01]  /*0970*/  BSSY.RECONVERGENT B0, `(.L_x_3607) ;  /* 0x0000007000007945 */ /* 0x000fe20003800200 */
[----:B------:R-:W-:Y:S02]  /*0980*/  CS2R R26, SRZ ;  /* 0x00000000001a7805 */ /* 0x000fe4000001ff00 */
[----:B------:R-:W-:Y:S01]  /*0990*/  CS2R R24, SRZ ;  /* 0x0000000000187805 */ /* 0x000fe2000001ff00 */
[----:B------:R-:W-:Y:S06]  /*09a0*/  @P0 BRA `(.L_x_3608) ;  /* 0x00000000000c0947 */ /* 0x000fec0003800000 */
[----:B------:R-:W1:Y:S02]  /*09b0*/  LDC.64 R4, c[0x0][0x398] ;  /* 0x0000e600ff047b82 */ /* 0x000e640000000a00 */
[----:B-1----:R-:W-:-:S05]  /*09c0*/  IMAD.WIDE R4, R15, 0x4, R4 ;  /* 0x000000040f047825 */ /* 0x002fca00078e0204 */
[----:B------:R1:W5:Y:S02]  /*09d0*/  LDG.E.128 R24, desc[UR36][R4.64] ;  /* 0x0000002404187981 */ /* 0x000364000c1e1d00 */
.L_x_3608:
[----:B------:R-:W-:Y:S05]  /*09e0*/  BSYNC.RECONVERGENT B0 ;  /* 0x0000000000007941 */ /* 0x000fea0003800200 */
.L_x_3607:
[----:B------:R-:W2:Y:S01]  /*09f0*/  LDCU.64 UR12, c[0x0][0x3a0] ;  /* 0x00007400ff0c77ac */ /* 0x000ea20008000a00 */
[----:B------:R-:W-:Y:S01]  /*0a00*/  ISETP.EQ.U32.AND P4, PT, RZ, UR10, PT ;  /* 0x0000000aff007c0c */ /* 0x000fe2000bf82070 */
[----:B------:R-:W3:Y:S01]  /*0a10*/  S2R R11, SR_CTAID.X ;  /* 0x00000000000b7919 */ /* 0x000ee20000002500 */
[----:B-----5:R-:W-:Y:S01]  /*0a20*/  @P3 R2UR UR38, R3 ;  /* 0x00000000032632ca */ /* 0x020fe200000e0000 */
[----:B------:R-:W4:Y:S01]  /*0a30*/  LDCU.64 UR4, c[0x0][0x390] ;  /* 0x00007200ff0477ac */ /* 0x000f220008000a00 */
[----:B------:R-:W-:Y:S02]  /*0a40*/  ISETP.EQ.OR.EX P0, PT, RZ, UR11, P0, P4 ;  /* 0x0000000bff007c0c */ /* 0x000fe40008702740 */
[----:B------:R-:W-:Y:S02]  /*0a50*/  CS2R R28, SRZ ;  /* 0x00000000001c7805 */ /* 0x000fe4000001ff00 */
[----:B------:R-:W-:Y:S01]  /*0a60*/  CS2R R30, SRZ ;  /* 0x00000000001e7805 */ /* 0x000fe2000001ff00 */
[----:B------:R-:W0:Y:S01]  /*0a70*/  LDCU.64 UR14, c[0x0][0x418] ;  /* 0x00008300ff0e77ac */ /* 0x000e220008000a00 */
[----:B--2---:R-:W-:-:S07]  /*0a80*/  ISETP.NE.U32.AND P2, PT, RZ, UR12, PT ;  /* 0x0000000cff007c0c */ /* 0x004fce000bf45070 */
[----:B------:R-:W2:Y:S01]  /*0a90*/  @!P0 LDC.64 R8, c[0x0][0x450] ;  /* 0x00011400ff088b82 */ /* 0x000ea20000000a00 */
[----:B------:R-:W-:Y:S01]  /*0aa0*/  VOTEU.ALL UP1, P0 ;  /* 0x0000000000ff7886 */ /* 0x000fe20000020000 */
[----:B----4-:R-:W-:Y:S02]  /*0ab0*/  ISETP.NE.U32.AND P1, PT, RZ, UR4, PT ;  /* 0x00000004ff007c0c */ /* 0x010fe4000bf25070 */
[----:B------:R-:W-:Y:S02]  /*0ac0*/  ISETP.NE.AND.EX P2, PT, RZ, UR13, PT, P2 ;  /* 0x0000000dff007c0c */ /* 0x000fe4000bf45320 */
[----:B------:R-:W-:Y:S01]  /*0ad0*/  @!UP1 UIMAD UR7, UR38, UR9, URZ ;  /* 0x00000009260792a4 */ /* 0x000fe2000f8e02ff */
[----:B------:R-:W-:Y:S01]  /*0ae0*/  ISETP.NE.AND.EX P1, PT, RZ, UR5, PT, P1 ;  /* 0x00000005ff007c0c */ /* 0x000fe2000bf25310 */
[----:B0-----:R-:W-:Y:S01]  /*0af0*/  UISETP.NE.U32.AND UP0, UPT, UR14, URZ, UPT ;  /* 0x000000ff0e00728c */ /* 0x001fe2000bf05070 */
[C---:B------:R-:W-:Y:S02]  /*0b00*/  ISETP.GT.U32.OR P2, PT, R23.reuse, 0x3f, !P2 ;  /* 0x0000003f1700780c */ /* 0x040fe40005744470 */
[----:B------:R-:W-:Y:S01]  /*0b10*/  ISETP.GT.U32.OR P1, PT, R23, 0x3f, !P1 ;  /* 0x0000003f1700780c */ /* 0x000fe20004f24470 */
[----:B------:R-:W-:Y:S01]  /*0b20*/  UISETP.NE.AND.EX UP0, UPT, UR15, URZ, UPT, UP0 ;  /* 0x000000ff0f00728c */ /* 0x000fe2000bf05300 */
[----:B------:R-:W-:Y:S01]  /*0b30*/  MOV R0, UR7 ;  /* 0x0000000700007c02 */ /* 0x000fe20008000f00 */
[----:B---3--:R-:W-:-:S04]  /*0b40*/  IMAD R3, R11, 0x100, R12 ;  /* 0x000001000b037824 */ /* 0x008fc800078e020c */
[----:B------:R-:W-:Y:S02]  /*0b50*/  PLOP3.LUT P3, PT, PT, PT, UP0, 0x80, 0x8 ;  /* 0x000000000008781c */ /* 0x000fe40003f6f008 */
[----:B------:R-:W-:Y:S02]  /*0b60*/  CS2R R34, SRZ ;  /* 0x0000000000227805 */ /* 0x000fe4000001ff00 */
[----:B------:R-:W-:Y:S01]  /*0b70*/  CS2R R32, SRZ ;  /* 0x0000000000207805 */ /* 0x000fe2000001ff00 */
[----:B------:R-:W-:Y:S01]  /*0b80*/  @!P0 IMAD R13, R0, 0x100, R3 ;  /* 0x00000100000d8824 */ /* 0x000fe200078e0203 */
[----:B------:R-:W0:Y:S01]  /*0b90*/  @!P2 LDC.64 R6, c[0x0][0x3a0] ;  /* 0x0000e800ff06ab82 */ /* 0x000e220000000a00 */
[----:B------:R-:W3:Y:S07]  /*0ba0*/  @UP0 LDCU.64 UR4, c[0x0][0x418] ;  /* 0x00008300ff0407ac */ /* 0x000eee0008000a00 */
[----:B-1----:R-:W1:Y:S01]  /*0bb0*/  @!P1 LDC.64 R4, c[0x0][0x390] ;  /* 0x0000e400ff049b82 */ /* 0x002e620000000a00 */
[----:B--2---:R-:W-:-:S05]  /*0bc0*/  @!P0 IMAD.WIDE R8, R13, 0x4, R8 ;  /* 0x000000040d088825 */ /* 0x004fca00078e0208 */
[----:B------:R-:W2:Y:S01]  /*0bd0*/  @!P0 LDG.E.128 R36, desc[UR36][R8.64] ;  /* 0x0000002408248981 */ /* 0x000ea2000c1e1d00 */
[----:B---3--:R-:W-:Y:S01]  /*0be0*/  @UP0 UIMAD.WIDE.U32 UR6, UR6, 0x4, UR4 ;  /* 0x00000004060608a5 */ /* 0x008fe2000f8e0004 */
[----:B------:R-:W3:Y:S01]  /*0bf0*/  LDCU.U8 UR4, c[0x0][0x404] ;  /* 0x00008080ff0477ac */ /* 0x000ee20008000000 */
[----:B0-----:R-:W-:-:S04]  /*0c00*/  @!P2 IMAD.WIDE.U32 R6, R3, 0x4, R6 ;  /* 0x000000040306a825 */ /* 0x001fc800078e0006 */
[----:B------:R-:W-:Y:S01]  /*0c10*/  MOV R11, UR7 ;  /* 0x00000007000b7c02 */ /* 0x000fe20008000f00 */
[----:B------:R-:W-:Y:S01]  /*0c20*/  IMAD.U32 R10, RZ, RZ, UR6 ;  /* 0x00000006ff0a7e24 */ /* 0x000fe2000f8e00ff */
[----:B------:R-:W4:Y:S01]  /*0c30*/  @!P2 LDG.E.128 R32, desc[UR36][R6.64] ;  /* 0x000000240620a981 */ /* 0x000f22000c1e1d00 */
[----:B-1----:R-:W-:-:S04]  /*0c40*/  @!P1 IMAD.WIDE.U32 R4, R3, 0x4, R4 ;  /* 0x0000000403049825 */ /* 0x002fc800078e0004 */
[----:B------:R-:W2:Y:S01]  /*0c50*/  @P3 LDG.E R10, desc[UR36][R10.64] ;  /* 0x000000240a0a3981 */ /* 0x000ea2000c1e1900 */
[----:B------:R-:W0:Y:S03]  /*0c60*/  LDC R3, c[0x0][0x400] ;  /* 0x00010000ff037b82 */ /* 0x000e260000000800 */
[----:B------:R-:W2:Y:S01]  /*0c70*/  @!P1 LDG.E.128 R28, desc[UR36][R4.64] ;  /* 0x00000024041c9981 */ /* 0x000ea2000c1e1d00 */
[----:B---3--:R-:W-:Y:S01]  /*0c80*/  ISETP.NE.AND P1, PT, RZ, UR4, PT ;  /* 0x00000004ff007c0c */ /* 0x008fe2000bf25270 */
[----:B------:R-:W-:Y:S01]  /*0c90*/  UMOV UR39, URZ ;  /* 0x000000ff00277c82 */ /* 0x000fe20008000000 */
[----:B------:R-:W-:Y:S02]  /*0ca0*/  BSSY.RECONVERGENT B6, `(.L_x_3609) ;  /* 0x00000d1000067945 */ /* 0x000fe40003800200 */
[----:B0-----:R-:W-:Y:S01]  /*0cb0*/  ISETP.LT.OR P1, PT, R3, 0x1, P1 ;  /* 0x000000010300780c */ /* 0x001fe20000f21670 */
[----:B----4-:R-:W-:Y:S01]  /*0cc0*/  FADD.FTZ R24, R32, R24 ;  /* 0x0000001820187221 */ /* 0x010fe20000010000 */
[----:B------:R-:W-:Y:S01]  /*0cd0*/  FADD.FTZ R25, R33, R25 ;  /* 0x0000001921197221 */ /* 0x000fe20000010000 */
[----:B------:R-:W-:Y:S01]  /*0ce0*/  FADD.FTZ R26, R34, R26 ;  /* 0x0000001a221a7221 */ /* 0x000fe20000010000 */
[----:B------:R-:W-:Y:S01]  /*0cf0*/  FADD.FTZ R27, R35, R27 ;  /* 0x0000001b231b7221 */ /* 0x000fe20000010000 */
[----:B--2---:R-:W-:Y:S01]  /*0d00*/  @P3 R2UR UR39, R10 ;  /* 0x000000000a2732ca */ /* 0x004fe200000e0000 */
[----:B------:R-:W-:Y:S01]  /*0d10*/  @!P0 FMUL.FTZ R24, R24, R36 ;  /* 0x0000002418188220 */ /* 0x000fe20000410000 */
[----:B------:R-:W-:Y:S01]  /*0d20*/  @!P0 FMUL.FTZ R25, R25, R37 ;  /* 0x0000002519198220 */ /* 0x000fe20000410000 */
[----:B------:R-:W-:Y:S01]  /*0d30*/  @!P0 FMUL.FTZ R26, R26, R38 ;  /* 0x000000261a1a8220 */ /* 0x000fe20000410000 */
[----:B------:R-:W-:Y:S01]  /*0d40*/  FADD.FTZ R16, R28, R16 ;  /* 0x000000101c107221 */ /* 0x000fe20000010000 */
[----:B------:R-:W-:Y:S01]  /*0d50*/  FADD.FTZ R17, R29, R17 ;  /* 0x000000111d117221 */ /* 0x000fe20000010000 */
[----:B------:R-:W-:Y:S01]  /*0d60*/  FADD.FTZ R18, R30, R18 ;  /* 0x000000121e127221 */ /* 0x000fe20000010000 */
[----:B------:R-:W-:Y:S01]  /*0d70*/  FADD.FTZ R19, R31, R19 ;  /* 0x000000131f137221 */ /* 0x000fe20000010000 */
[----:B------:R-:W-:Y:S01]  /*0d80*/  @!P0 FMUL.FTZ R27, R27, R39 ;  /* 0x000000271b1b8220 */ /* 0x000fe20000410000 */
[----:B------:R-:W-:Y:S06]  /*0d90*/  @P1 BRA `(.L_x_3610) ;  /* 0x0000000000ac1947 */ /* 0x000fec0003800000 */
[----:B------:R-:W-:-:S13]  /*0da0*/  ISETP.GE.AND P0, PT, R12, R3, PT ;  /* 0x000000030c00720c */ /* 0x000fda0003f06270 */
[----:B------:R-:W-:Y:S05]  /*0db0*/  @P0 BRA `(.L_x_3611) ;  /* 0x0000000800fc0947 */ /* 0x000fea0003800000 */
[----:B------:R-:W-:Y:S01]  /*0dc0*/  I2FP.F32.U32 R0, R3 ;  /* 0x0000000300007245 */ /* 0x000fe20000201000 */
[----:B------:R-:W-:Y:S01]  /*0dd0*/  VIADD R3, R12, 0x2 ;  /* 0x000000020c037836 */ /* 0x000fe20000000000 */
[----:B------:R-:W0:Y:S01]  /*0de0*/  LDCU UR4, c[0x0][0x40c] ;  /* 0x00008180ff0477ac */ /* 0x000e220008000800 */
[----:B------:R-:W-:-:S03]  /*0df0*/  I2FP.F32.U32 R12, R12 ;  /* 0x0000000c000c7245 */ /* 0x000fc60000201000 */
[----:B------:R-:W1:Y:S01]  /*0e00*/  MUFU.RCP R0, R0 ;  /* 0x0000000000007308 */ /* 0x000e620000001000 */
[----:B------:R-:W-:Y:S01]  /*0e10*/  I2FP.F32.U32 R3, R3 ;  /* 0x0000000300037245 */ /* 0x000fe20000201000 */
[----:B0-----:R-:W-:-:S04]  /*0e20*/  UIADD3 UR4, UPT, UPT, -UR39, UR4, URZ ;  /* 0x0000000427047290 */ /* 0x001fc8000fffe1ff */
[-C--:B-1----:R-:W-:Y:S01]  /*0e30*/  FMUL.FTZ R3, R3, R0.reuse ;  /* 0x0000000003037220 */ /* 0x082fe20000410000 */
[----:B------:R-:W-:Y:S01]  /*0e40*/  FMUL.FTZ R12, R12, R0 ;  /* 0x000000000c0c7220 */ /* 0x000fe20000410000 */
[----:B------:R-:W-:Y:S02]  /*0e50*/  I2FP.F32.S32 R0, UR4 ;  /* 0x0000000400007c45 */ /* 0x000fe40008201400 */
[----:B------:R-:W-:Y:S01]  /*0e60*/  FMUL.FTZ R3, R3, 13.28771209716796875 ;  /* 0x41549a7803037820 */ /* 0x000fe20000410000 */
[----:B------:R-:W-:-:S04]  /*0e70*/  FMUL.FTZ R12, R12, 13.28771209716796875 ;  /* 0x41549a780c0c7820 */ /* 0x000fc80000410000 */
[----:B------:R-:W-:Y:S04]  /*0e80*/  MUFU.EX2 R5, -R12 ;  /* 0x8000000c00057308 */ /* 0x000fe80000000800 */
[----:B------:R-:W0:Y:S02]  /*0e90*/  MUFU.EX2 R3, -R3 ;  /* 0x8000000300037308 */ /* 0x000e240000000800 */
[C---:B0-----:R-:W-:Y:S01]  /*0ea0*/  FMUL.FTZ R4, R0.reuse, R3 ;  /* 0x0000000300047220 */ /* 0x041fe20000410000 */
[----:B------:R-:W-:-:S03]  /*0eb0*/  FMUL.FTZ R0, R0, R5 ;  /* 0x0000000500007220 */ /* 0x000fc60000410000 */
[----:B------:R-:W-:Y:S01]  /*0ec0*/  FMUL.RZ R11, R4, 0.15915493667125701904 ;  /* 0x3e22f983040b7820 */ /* 0x000fe2000040c000 */
[----:B------:R-:W-:-:S03]  /*0ed0*/  FMUL.RZ R6, R0, 0.15915493667125701904 ;  /* 0x3e22f98300067820 */ /* 0x000fc6000040c000 */
[----:B------:R-:W0:Y:S08]  /*0ee0*/  MUFU.SIN R4, R11 ;  /* 0x0000000b00047308 */ /* 0x000e300000000400 */
[----:B------:R-:W1:Y:S08]  /*0ef0*/  MUFU.COS R8, R11 ;  /* 0x0000000b00087308 */ /* 0x000e700000000000 */
[----:B------:R-:W2:Y:S01]  /*0f00*/  MUFU.SIN R3, R6 ;  /* 0x0000000600037308 */ /* 0x000ea20000000400 */
[-C--:B0-----:R-:W-:Y:S01]  /*0f10*/  FMUL.FTZ R5, R19, R4.reuse ;  /* 0x0000000413057220 */ /* 0x081fe20000410000 */
[-C--:B------:R-:W-:Y:S01]  /*0f20*/  FMUL.FTZ R7, R27, R4.reuse ;  /* 0x000000041b077220 */ /* 0x080fe20000410000 */
[-C--:B------:R-:W-:Y:S01]  /*0f30*/  FMUL.FTZ R12, R26, R4.reuse ;  /* 0x000000041a0c7220 */ /* 0x080fe20000410000 */
[----:B------:R-:W-:-:S04]  /*0f40*/  FMUL.FTZ R10, R18, R4 ;  /* 0x00000004120a7220 */ /* 0x000fc80000410000 */
[----:B------:R0:W3:Y:S01]  /*0f50*/  MUFU.COS R0, R6 ;  /* 0x0000000600007308 */ /* 0x0000e20000000000 */
        /* <DEDUP_REMOVED lines=8> */
[----:B0-----:R-:W-:Y:S01]  /*0fe0*/  FMUL.FTZ R6, R24, R3 ;  /* 0x0000000318067220 */ /* 0x001fe20000410000 */
[-C--:B---3--:R-:W-:Y:S01]  /*0ff0*/  FFMA.FTZ R5, R16, R0.reuse, -R5 ;  /* 0x0000000010057223 */ /* 0x088fe20000010805 */
[-C--:B------:R-:W-:Y:S01]  /*1000*/  FFMA.FTZ R24, R24, R0.reuse, -R7 ;  /* 0x0000000018187223 */ /* 0x080fe20000010807 */
[-C--:B------:R-:W-:Y:S01]  /*1010*/  FFMA.FTZ R17, R17, R0.reuse, R4 ;  /* 0x0000000011117223 */ /* 0x080fe20000010004 */
[----:B------:R-:W-:-:S02]  /*1020*/  FFMA.FTZ R25, R25, R0, R6 ;  /* 0x0000000019197223 */ /* 0x000fc40000010006 */
[----:B------:R-:W-:Y:S01]  /*1030*/  MOV R16, R5 ;  /* 0x0000000500107202 */ /* 0x000fe20000000f00 */
[----:B------:R-:W-:Y:S06]  /*1040*/  BRA `(.L_x_3611) ;  /* 0x0000000800587947 */ /* 0x000fec0003800000 */
.L_x_3610:
        /* <DEDUP_REMOVED lines=54> */
.L_x_3612:
        /* <DEDUP_REMOVED lines=22> */
[C---:B------:R-:W-:Y:S01]  /*1510*/  LEA.HI R5, R4.reuse, R4, RZ, 0x1 ;  /* 0x0000000404057211 */ /* 0x040fe200078f08ff */
[C---:B------:R-:W-:Y:S02]  /*1520*/  IMAD R21, R4.reuse, 0x4, R0 ;  /* 0x0000000404157824 */ /* 0x040fe400078e0200 */
[----:B------:R-:W-:Y:S01]  /*1530*/  IMAD R31, R4, 0x4, R3 ;  /* 0x00000004041f7824 */ /* 0x000fe200078e0203 */
[----:B------:R-:W-:Y:S02]  /*1540*/  SHF.L.U32 R5, R5, 0x1, RZ ;  /* 0x0000000105057819 */ /* 0x000fe400000006ff */
[C---:B------:R-:W-:Y:S01]  /*1550*/  LEA R20, R29.reuse, R21, 0x2 ;  /* 0x000000151d147211 */ /* 0x040fe200078e10ff */
[----:B------:R-:W-:Y:S01]  /*1560*/  IMAD R30, R29, 0x4, R31 ;  /* 0x000000041d1e7824 */ /* 0x000fe200078e021f */
[----:B------:R0:W1:Y:S01]  /*1570*/  LDS R16, [R21] ;  /* 0x0000000015107984 */ /* 0x0000620000000800 */
[----:B------:R-:W-:-:S03]  /*1580*/  LOP3.LUT R7, R5, 0xfffffffc, RZ, 0xc0, !PT ;  /* 0xfffffffc05077812 */ /* 0x000fc600078ec0ff */
[----:B------:R0:W2:Y:S01]  /*1590*/  LDS R18, [R21+0x4] ;  /* 0x0000040015127984 */ /* 0x0000a20000000800 */
[----:B------:R-:W-:-:S03]  /*15a0*/  ISETP.GE.AND P0, PT, R7, R9, PT ;  /* 0x000000090700720c */ /* 0x000fc60003f06270 */
[----:B------:R0:W3:Y:S04]  /*15b0*/  LDS R24, [R31] ;  /* 0x000000001f187984 */ /* 0x0000e80000000800 */
[----:B------:R0:W4:Y:S04]  /*15c0*/  LDS R26, [R31+0x4] ;  /* 0x000004001f1a7984 */ /* 0x0001280000000800 */
[----:B------:R0:W0:Y:S04]  /*15d0*/  LDS R17, [R20] ;  /* 0x0000000014117984 */ /* 0x0000280000000800 */
[----:B------:R0:W0:Y:S04]  /*15e0*/  LDS R19, [R20+0x4] ;  /* 0x0000040014137984 */ /* 0x0000280000000800 */
[----:B------:R0:W0:Y:S04]  /*15f0*/  LDS R25, [R30] ;  /* 0x000000001e197984 */ /* 0x0000280000000800 */
[----:B------:R0:W0:Y:S01]  /*1600*/  LDS R27, [R30+0x4] ;  /* 0x000004001e1b7984 */ /* 0x0000220000000800 */
[----:B------:R-:W-:Y:S05]  /*1610*/  @P0 BRA `(.L_x_3616) ;  /* 0x0000000000a00947 */ /* 0x000fea0003800000 */
[----:B------:R-:W-:Y:S01]  /*1620*/  I2FP.F32.S32 R5, R9 ;  /* 0x0000000900057245 */ /* 0x000fe20000201400 */
[----:B------:R-:W5:Y:S01]  /*1630*/  LDCU UR4, c[0x0][0x40c] ;  /* 0x00008180ff0477ac */ /* 0x000f620008000800 */
[----:B------:R-:W-:-:S04]  /*1640*/  IADD3 R4, PT, PT, R7, 0x2, RZ ;  /* 0x0000000207047810 */ /* 0x000fc80007ffe0ff */
[----:B------:R-:W1:Y:S01]  /*1650*/  MUFU.RCP R5, R5 ;  /* 0x0000000500057308 */ /* 0x000e620000001000 */
[----:B------:R-:W-:Y:S01]  /*1660*/  I2FP.F32.S32 R4, R4 ;  /* 0x0000000400047245 */ /* 0x000fe20000201400 */
[----:B-----5:R-:W-:-:S04]  /*1670*/  UIADD3 UR4, UPT, UPT, -UR39, UR4, URZ ;  /* 0x0000000427047290 */ /* 0x020fc8000fffe1ff */
[----:B-1----:R-:W-:Y:S01]  /*1680*/  FMUL.FTZ R6, R4, R5 ;  /* 0x0000000504067220 */ /* 0x002fe20000410000 */
[----:B------:R-:W-:Y:S02]  /*1690*/  I2FP.F32.S32 R4, R7 ;  /* 0x0000000700047245 */ /* 0x000fe40000201400 */
[----:B------:R-:W-:Y:S01]  /*16a0*/  I2FP.F32.S32 R7, UR4 ;  /* 0x0000000400077c45 */ /* 0x000fe20008201400 */
[----:B------:R-:W-:Y:S02]  /*16b0*/  FMUL.FTZ R6, R6, 13.28771209716796875 ;  /* 0x41549a7806067820 */ /* 0x000fe40000410000 */
[----:B------:R-:W-:-:S04]  /*16c0*/  FMUL.FTZ R4, R4, R5 ;  /* 0x0000000504047220 */ /* 0x000fc80000410000 */
[----:B------:R-:W-:Y:S01]  /*16d0*/  FMUL.FTZ R4, R4, 13.28771209716796875 ;  /* 0x41549a7804047820 */ /* 0x000fe20000410000 */
[----:B------:R-:W1:Y:S05]  /*16e0*/  MUFU.EX2 R6, -R6 ;  /* 0x8000000600067308 */ /* 0x000e6a0000000800 */
[----:B------:R-:W5:Y:S01]  /*16f0*/  MUFU.EX2 R4, -R4 ;  /* 0x8000000400047308 */ /* 0x000f620000000800 */
[----:B-1----:R-:W-:-:S04]  /*1700*/  FMUL.FTZ R5, R7, R6 ;  /* 0x0000000607057220 */ /* 0x002fc80000410000 */
[----:B------:R-:W-:Y:S01]  /*1710*/  FMUL.RZ R15, R5, 0.15915493667125701904 ;  /* 0x3e22f983050f7820 */ /* 0x000fe2000040c000 */
[----:B-----5:R-:W-:-:S03]  /*1720*/  FMUL.FTZ R5, R7, R4 ;  /* 0x0000000407057220 */ /* 0x020fc60000410000 */
[----:B------:R-:W0:Y:S01]  /*1730*/  MUFU.SIN R9, R15 ;  /* 0x0000000f00097308 */ /* 0x000e220000000400 */
[----:B------:R-:W-:-:S07]  /*1740*/  FMUL.RZ R13, R5, 0.15915493667125701904 ;  /* 0x3e22f983050d7820 */ /* 0x000fce000040c000 */
[----:B------:R-:W1:Y:S08]  /*1750*/  MUFU.COS R8, R15 ;  /* 0x0000000f00087308 */ /* 0x000e700000000000 */
[----:B------:R-:W5:Y:S01]  /*1760*/  MUFU.SIN R6, R13 ;  /* 0x0000000d00067308 */ /* 0x000f620000000400 */
[-C--:B0-----:R-:W-:Y:S01]  /*1770*/  FMUL.FTZ R7, R19, R9.reuse ;  /* 0x0000000913077220 */ /* 0x081fe20000410000 */
[-C--:B------:R-:W-:Y:S01]  /*1780*/  FMUL.FTZ R11, R27, R9.reuse ;  /* 0x000000091b0b7220 */ /* 0x080fe20000410000 */
[-C--:B--2---:R-:W-:Y:S01]  /*1790*/  FMUL.FTZ R12, R18, R9.reuse ;  /* 0x00000009120c7220 */ /* 0x084fe20000410000 */
[----:B----4-:R-:W-:-:S04]  /*17a0*/  FMUL.FTZ R14, R26, R9 ;  /* 0x000000091a0e7220 */ /* 0x010fc80000410000 */
[----:B------:R-:W0:Y:S01]  /*17b0*/  MUFU.COS R5, R13 ;  /* 0x0000000d00057308 */ /* 0x000e220000000000 */
[-C--:B-1----:R-:W-:Y:S01]  /*17c0*/  FFMA.FTZ R10, R18, R8.reuse, -R7 ;  /* 0x00000008120a7223 */ /* 0x082fe20000010807 */
[-C--:B------:R-:W-:Y:S01]  /*17d0*/  FFMA.FTZ R26, R26, R8.reuse, -R11 ;  /* 0x000000081a1a7223 */ /* 0x080fe2000001080b */
[-C--:B------:R-:W-:Y:S01]  /*17e0*/  FFMA.FTZ R19, R19, R8.reuse, R12 ;  /* 0x0000000813137223 */ /* 0x080fe2000001000c */
[----:B------:R-:W-:Y:S01]  /*17f0*/  FFMA.FTZ R27, R27, R8, R14 ;  /* 0x000000081b1b7223 */ /* 0x000fe2000001000e */
[----:B------:R-:W-:Y:S02]  /*1800*/  IMAD.MOV.U32 R18, RZ, RZ, R10 ;  /* 0x000000ffff127224 */ /* 0x000fe400078e000a */
[-C--:B-----5:R-:W-:Y:S01]  /*1810*/  FMUL.FTZ R7, R17, R6.reuse ;  /* 0x0000000611077220 */ /* 0x0a0fe20000410000 */
[-C--:B------:R-:W-:Y:S01]  /*1820*/  FMUL.FTZ R9, R25, R6.reuse ;  /* 0x0000000619097220 */ /* 0x080fe20000410000 */
[-C--:B------:R-:W-:Y:S01]  /*1830*/  FMUL.FTZ R4, R16, R6.reuse ;  /* 0x0000000610047220 */ /* 0x080fe20000410000 */
[----:B---3--:R-:W-:Y:S01]  /*1840*/  FMUL.FTZ R6, R24, R6 ;  /* 0x0000000618067220 */ /* 0x008fe20000410000 */
[-C--:B0-----:R-:W-:Y:S01]  /*1850*/  FFMA.FTZ R7, R16, R5.reuse, -R7 ;  /* 0x0000000510077223 */ /* 0x081fe20000010807 */
[-C--:B------:R-:W-:Y:S01]  /*1860*/  FFMA.FTZ R24, R24, R5.reuse, -R9 ;  /* 0x0000000518187223 */ /* 0x080fe20000010809 */
[-C--:B------:R-:W-:Y:S01]  /*1870*/  FFMA.FTZ R17, R17, R5.reuse, R4 ;  /* 0x0000000511117223 */ /* 0x080fe20000010004 */
[----:B------:R-:W-:-:S02]  /*1880*/  FFMA.FTZ R25, R25, R5, R6 ;  /* 0x0000000519197223 */ /* 0x000fc40000010006 */
[----:B------:R-:W-:-:S07]  /*1890*/  MOV R16, R7 ;  /* 0x0000000700107202 */ /* 0x000fce0000000f00 */
.L_x_3616:
[----:B------:R-:W-:Y:S05]  /*18a0*/  BSYNC.RECONVERGENT B1 ;  /* 0x0000000000017941 */ /* 0x000fea0003800200 */
.L_x_3615:
[----:B---3--:R3:W-:Y:S04]  /*18b0*/  STS [R31], R24 ;  /* 0x000000181f007388 */ /* 0x0087e80000000800 */
[----:B----4-:R3:W-:Y:S04]  /*18c0*/  STS [R31+0x4], R26 ;  /* 0x0000041a1f007388 */ /* 0x0107e80000000800 */
[----:B0-----:R3:W-:Y:S04]  /*18d0*/  STS [R30], R25 ;  /* 0x000000191e007388 */ /* 0x0017e80000000800 */
[----:B------:R3:W-:Y:S04]  /*18e0*/  STS [R30+0x4], R27 ;  /* 0x0000041b1e007388 */ /* 0x0007e80000000800 */
[----:B-1----:R3:W-:Y:S04]  /*18f0*/  STS [R21], R16 ;  /* 0x0000001015007388 */ /* 0x0027e80000000800 */
[----:B--2---:R3:W-:Y:S04]  /*1900*/  STS [R21+0x4], R18 ;  /* 0x0000041215007388 */ /* 0x0047e80000000800 */
[----:B------:R3:W-:Y:S04]  /*1910*/  STS [R20], R17 ;  /* 0x0000001114007388 */ /* 0x0007e80000000800 */
[----:B------:R3:W-:Y:S02]  /*1920*/  STS [R20+0x4], R19 ;  /* 0x0000041314007388 */ /* 0x0007e40000000800 */
.L_x_3614:
[----:B------:R-:W-:Y:S05]  /*1930*/  BSYNC.RECONVERGENT B0 ;  /* 0x0000000000007941 */ /* 0x000fea0003800200 */
.L_x_3613:
[----:B------:R-:W-:Y:S01]  /*1940*/  BAR.SYNC.DEFER_BLOCKING 0x0 ;  /* 0x0000000000007b1d */ /* 0x000fe20000010000 */
[----:B------:R-:W-:-:S04]  /*1950*/  @!P6 IMAD R22, R29, R22, R28 ;  /* 0x000000161d16e224 */ /* 0x000fc800078e021c */
[C---:B------:R-:W-:Y:S01]  /*1960*/  @!P6 IMAD R0, R22.reuse, 0x4, R0 ;  /* 0x000000041600e824 */ /* 0x040fe200078e0200 */
[----:B------:R-:W-:-:S04]  /*1970*/  @!P6 LEA R3, R22, R3, 0x2 ;  /* 0x000000031603e211 */ /* 0x000fc800078e10ff */
[----:B---3--:R0:W1:Y:S04]  /*1980*/  @!P6 LDS.128 R16, [R0] ;  /* 0x000000000010e984 */ /* 0x0080680000000c00 */
[----:B------:R0:W2:Y:S01]  /*1990*/  @!P6 LDS.128 R24, [R3] ;  /* 0x000000000318e984 */ /* 0x0000a20000000c00 */
[----:B------:R-:W-:Y:S06]  /*19a0*/  BAR.SYNC.DEFER_BLOCKING 0x0 ;  /* 0x0000000000007b1d */ /* 0x000fec0000010000 */
.L_x_3611:
[----:B------:R-:W-:Y:S05]  /*19b0*/  BSYNC.RECONVERGENT B6 ;  /* 0x0000000000067941 */ /* 0x000fea0003800200 */
.L_x_3609:
[----:B------:R-:W-:Y:S01]  /*19c0*/  ISETP.GT.U32.AND P0, PT, R23, 0x3f, PT ;  /* 0x0000003f1700780c */ /* 0x000fe20003f04070 */
[----:B------:R-:W-:Y:S01]  /*19d0*/  BSSY.RECONVERGENT B0, `(.L_x_3617) ;  /* 0x0000017000007945 */ /* 0x000fe20003800200 */
[----:B0-----:R-:W-:-:S11]  /*19e0*/  IMAD.MOV.U32 R0, RZ, RZ, RZ ;  /* 0x000000ffff007224 */ /* 0x001fd600078e00ff */
[----:B------:R-:W-:Y:S05]  /*19f0*/  @P0 BRA `(.L_x_3618) ;  /* 0x0000000000500947 */ /* 0x000fea0003800000 */
[----:B------:R-:W0:Y:S01]  /*1a00*/  LDCU UR4, c[0x0][0x3f4] ;  /* 0x00007e80ff0477ac */ /* 0x000e220008000800 */
[----:B------:R-:W3:Y:S08]  /*1a10*/  S2UR UR5, SR_CgaCtaId ;  /* 0x00000000000579c3 */ /* 0x000ef00000008800 */
[----:B------:R-:W4:Y:S01]  /*1a20*/  LDC.64 R4, c[0x0][0x3b8] ;  /* 0x0000ee00ff047b82 */ /* 0x000f220000000a00 */
[----:B0-----:R-:W-:-:S02]  /*1a30*/  UIMAD UR6, UR44, UR4, URZ ;  /* 0x000000042c0672a4 */ /* 0x001fc4000f8e02ff */
[----:B------:R-:W-:Y:S01]  /*1a40*/  MOV R0, UR4 ;  /* 0x0000000400007c02 */ /* 0x000fe20008000f00 */
[----:B------:R-:W-:Y:S02]  /*1a50*/  UMOV UR4, 0x400 ;  /* 0x0000040000047882 */ /* 0x000fe40000000000 */
[----:B------:R-:W-:Y:S02]  /*1a60*/  UIADD3 UR4, UPT, UPT, UR4, 0x40, URZ ;  /* 0x0000004004047890 */ /* 0x000fe4000fffe0ff */
[----:B------:R-:W-:Y:S02]  /*1a70*/  IMAD R0, R23, R0, UR41 ;  /* 0x0000002917007e24 */ /* 0x000fe4000f8e0200 */
[----:B------:R-:W-:Y:S01]  /*1a80*/  IMAD.U32 R3, RZ, RZ, UR6 ;  /* 0x00000006ff037e24 */ /* 0x000fe2000f8e00ff */
[----:B---3--:R-:W-:-:S04]  /*1a90*/  ULEA UR4, UR5, UR4, 0x18 ;  /* 0x0000000405047291 */ /* 0x008fc8000f8ec0ff */
[----:B------:R-:W-:Y:S02]  /*1aa0*/  LEA R0, R3, R0, 0x6 ;  /* 0x0000000003007211 */ /* 0x000fe400078e30ff */
[----:B------:R-:W-:-:S03]  /*1ab0*/  LEA R3, R23, UR4, 0x4 ;  /* 0x0000000417037c11 */ /* 0x000fc6000f8e20ff */
[----:B------:R-:W-:Y:S02]  /*1ac0*/  IMAD.SHL.U32 R7, R0, 0x4, RZ ;  /* 0x0000000400077824 */ /* 0x000fe400078e00ff */
[----:B-12---:R-:W-:Y:S01]  /*1ad0*/  FMUL.FTZ R0, R24, R16 ;  /* 0x0000001018007220 */ /* 0x006fe20000410000 */
[----:B------:R0:W-:Y:S01]  /*1ae0*/  STS.128 [R3], R16 ;  /* 0x0000001003007388 */ /* 0x0001e20000000c00 */
[----:B----4-:R-:W-:-:S04]  /*1af0*/  IMAD.WIDE R4, R7, 0x4, R4 ;  /* 0x0000000407047825 */ /* 0x010fc800078e0204 */
[----:B------:R-:W-:Y:S01]  /*1b00*/  FFMA.FTZ R7, R25, R17, R0 ;  /* 0x0000001119077223 */ /* 0x000fe20000010000 */
[----:B------:R0:W-:Y:S03]  /*1b10*/  STG.E.128 desc[UR36][R4.64], R24 ;  /* 0x0000001804007986 */ /* 0x0001e6000c101d24 */
[----:B------:R-:W-:-:S04]  /*1b20*/  FFMA.FTZ R0, R26, R18, R7 ;  /* 0x000000121a007223 */ /* 0x000fc80000010007 */
[----:B------:R-:W-:-:S07]  /*1b30*/  FFMA.FTZ R0, R27, R19, R0 ;  /* 0x000000131b007223 */ /* 0x000fce0000010000 */
.L_x_3618:
[----:B------:R-:W-:Y:S05]  /*1b40*/  BSYNC.RECONVERGENT B0 ;  /* 0x0000000000007941 */ /* 0x000fea0003800200 */
.L_x_3617:
[----:B0-----:R-:W0:Y:S01]  /*1b50*/  SHFL.BFLY PT, R3, R0, 0x10, 0x1f ;  /* 0x0e001f0000037f89 */ /* 0x001e2200000e0000 */
[----:B------:R-:W3:Y:S01]  /*1b60*/  S2UR UR5, SR_CgaCtaId ;  /* 0x00000000000579c3 */ /* 0x000ee20000008800 */
[----:B------:R-:W-:Y:S01]  /*1b70*/  UMOV UR4, 0x400 ;  /* 0x0000040000047882 */ /* 0x000fe20000000000 */
[----:B------:R-:W-:Y:S01]  /*1b80*/  BSSY.RECONVERGENT B0, `(.L_x_3619) ;  /* 0x0000032000007945 */ /* 0x000fe20003800200 */
[----:B0-----:R-:W-:Y:S01]  /*1b90*/  FADD.FTZ R4, R3, R0 ;  /* 0x0000000003047221 */ /* 0x001fe20000010000 */
[----:B------:R-:W-:Y:S01]  /*1ba0*/  SHF.R.U32.HI R0, RZ, 0x3, R23 ;  /* 0x00000003ff007819 */ /* 0x000fe20000011617 */
[----:B---3--:R-:W-:Y:S02]  /*1bb0*/  ULEA UR16, UR5, UR4, 0x18 ;  /* 0x0000000405107291 */ /* 0x008fe4000f8ec0ff */
[----:B------:R-:W-:Y:S01]  /*1bc0*/  UIADD3 UR4, UPT, UPT, UR4, 0x440, URZ ;  /* 0x0000044004047890 */ /* 0x000fe2000fffe0ff */
[----:B------:R-:W0:Y:S01]  /*1bd0*/  SHFL.BFLY PT, R3, R4, 0x8, 0x1f ;  /* 0x0d001f0004037f89 */ /* 0x000e2200000e0000 */
[----:B------:R-:W-:-:S02]  /*1be0*/  LOP3.LUT R0, R0, 0x7c, RZ, 0xc0, !PT ;  /* 0x0000007c00007812 */ /* 0x000fc400078ec0ff */
[----:B------:R-:W-:Y:S01]  /*1bf0*/  ULEA UR4, UR5, UR4, 0x18 ;  /* 0x0000000405047291 */ /* 0x000fe2000f8ec0ff */
[----:B0-----:R-:W-:-:S05]  /*1c00*/  FADD.FTZ R5, R4, R3 ;  /* 0x0000000304057221 */ /* 0x001fca0000010000 */
[----:B------:R-:W0:Y:S02]  /*1c10*/  SHFL.BFLY PT, R6, R5, 0x4, 0x1f ;  /* 0x0c801f0005067f89 */ /* 0x000e2400000e0000 */
[----:B0-----:R-:W-:-:S05]  /*1c20*/  FADD.FTZ R6, R5, R6 ;  /* 0x0000000605067221 */ /* 0x001fca0000010000 */
[----:B------:R-:W0:Y:S02]  /*1c30*/  SHFL.BFLY PT, R3, R6, 0x2, 0x1f ;  /* 0x0c401f0006037f89 */ /* 0x000e2400000e0000 */
[----:B0-----:R-:W-:Y:S01]  /*1c40*/  FADD.FTZ R7, R6, R3 ;  /* 0x0000000306077221 */ /* 0x001fe20000010000 */
[----:B------:R-:W-:Y:S02]  /*1c50*/  LOP3.LUT P0, R3, R23, 0x1f, RZ, 0xc0, !PT ;  /* 0x0000001f17037812 */ /* 0x000fe4000780c0ff */
[----:B------:R-:W-:Y:S02]  /*1c60*/  IADD3 R6, PT, PT, -R2, UR45, RZ ;  /* 0x0000002d02067c10 */ /* 0x000fe4000fffe1ff */
[----:B------:R-:W0:Y:S01]  /*1c70*/  SHFL.BFLY PT, R8, R7, 0x1, 0x1f ;  /* 0x0c201f0007087f89 */ /* 0x000e2200000e0000 */
[C---:B------:R-:W-:Y:S02]  /*1c80*/  ISETP.GT.U32.AND P1, PT, R3.reuse, 0x1, PT ;  /* 0x000000010300780c */ /* 0x040fe40003f24070 */
[----:B------:R-:W-:Y:S01]  /*1c90*/  LEA R3, R3, UR16, 0x2 ;  /* 0x0000001003037c11 */ /* 0x000fe2000f8e10ff */
[----:B0-----:R-:W-:-:S05]  /*1ca0*/  FADD.FTZ R5, R7, R8 ;  /* 0x0000000807057221 */ /* 0x001fca0000010000 */
[----:B------:R0:W-:Y:S01]  /*1cb0*/  @!P0 STS [R0+UR16+0x8], R5 ;  /* 0x0000080500008988 */ /* 0x0001e20008000810 */
[----:B------:R-:W-:Y:S01]  /*1cc0*/  BAR.SYNC.DEFER_BLOCKING 0x0 ;  /* 0x0000000000007b1d */ /* 0x000fe20000010000 */
[----:B------:R-:W-:Y:S02]  /*1cd0*/  ISETP.NE.AND P0, PT, R23, RZ, PT ;  /* 0x000000ff1700720c */ /* 0x000fe40003f05270 */
[----:B0-----:R-:W-:-:S03]  /*1ce0*/  LEA R0, R6, UR4, 0x2 ;  /* 0x0000000406007c11 */ /* 0x001fc6000f8e10ff */
[----:B------:R0:W3:Y:S02]  /*1cf0*/  @!P1 LDS R5, [R3+0x8] ;  /* 0x0000080003059984 */ /* 0x0000e40000000800 */
[----:B0-----:R-:W-:-:S05]  /*1d00*/  MOV R3, 0xff7fffff ;  /* 0xff7fffff00037802 */ /* 0x001fca0000000f00 */
[----:B------:R-:W-:Y:S04]  /*1d10*/  STL [R1+0x3c], R3 ;  /* 0x00003c0301007387 */ /* 0x000fe80000100800 */
[----:B---3--:R-:W0:Y:S02]  /*1d20*/  SHFL.BFLY PT, R4, R5, 0x1, 0x1f ;  /* 0x0c201f0005047f89 */ /* 0x008e2400000e0000 */
[----:B0-----:R-:W-:-:S06]  /*1d30*/  FADD.FTZ R4, R4, R5 ;  /* 0x0000000504047221 */ /* 0x001fcc0000010000 */
[----:B------:R-:W0:Y:S01]  /*1d40*/  SHFL.IDX PT, R4, R4, RZ, 0x1f ;  /* 0x00001fff04047589 */ /* 0x000e2200000e0000 */
[----:B------:R-:W-:Y:S05]  /*1d50*/  @P0 BRA `(.L_x_3620) ;  /* 0x0000000000500947 */ /* 0x000fea0003800000 */
[----:B------:R-:W0:Y:S01]  /*1d60*/  LDCU UR5, c[0x0][0x410] ;  /* 0x00008200ff0577ac */ /* 0x000e220008000800 */
[----:B------:R-:W3:Y:S01]  /*1d70*/  LDCU.64 UR6, c[0x0][0x438] ;  /* 0x00008700ff0677ac */ /* 0x000ee20008000a00 */
[----:B0-----:R-:W-:Y:S01]  /*1d80*/  FMUL.FTZ R3, R4, UR5 ;  /* 0x0000000504037c20 */ /* 0x001fe20008410000 */
[----:B---3--:R-:W-:-:S04]  /*1d90*/  UISETP.NE.U32.AND UP0, UPT, UR6, URZ, UPT ;  /* 0x000000ff0600728c */ /* 0x008fc8000bf05070 */
[----:B------:R0:W-:Y:S01]  /*1da0*/  STL [R1+0x3c], R3 ;  /* 0x00003c0301007387 */ /* 0x0001e20000100800 */
[----:B------:R-:W-:-:S09]  /*1db0*/  UISETP.NE.AND.EX UP0, UPT, UR7, URZ, UPT, UP0 ;  /* 0x000000ff0700728c */ /* 0x000fd2000bf05300 */
[----:B0-----:R-:W-:Y:S05]  /*1dc0*/  BRA.U !UP0, `(.L_x_3621) ;  /* 0x00000001082c7547 */ /* 0x001fea000b800000 */
[----:B------:R-:W0:Y:S01]  /*1dd0*/  LDCU UR9, c[0x0][0x440] ;  /* 0x00008800ff0977ac */ /* 0x000e220008000800 */
[----:B------:R-:W3:Y:S01]  /*1de0*/  LDCU.64 UR6, c[0x0][0x438] ;  /* 0x00008700ff0677ac */ /* 0x000ee20008000a00 */
[----:B------:R-:W-:-:S04]  /*1df0*/  UIADD3 UR5, UPT, UPT, -UR39, UR45, URZ ;  /* 0x0000002d27057290 */ /* 0x000fc8000fffe1ff */
[----:B0-----:R-:W-:-:S04]  /*1e00*/  UIMAD UR8, UR40, UR9, UR5 ;  /* 0x00000009280872a4 */ /* 0x001fc8000f8e0205 */
[----:B------:R-:W-:-:S04]  /*1e10*/  UIMAD UR8, UR8, UR9, UR5 ;  /* 0x00000009080872a4 */ /* 0x000fc8000f8e0205 */
[----:B---3--:R-:W-:-:S06]  /*1e20*/  UIMAD.WIDE UR6, UR8, 0x4, UR6 ;  /* 0x00000004080678a5 */ /* 0x008fcc000f8e0206 */
[----:B------:R-:W-:Y:S01]  /*1e30*/  IMAD.U32 R4, RZ, RZ, UR6 ;  /* 0x00000006ff047e24 */ /* 0x000fe2000f8e00ff */
[----:B------:R-:W-:-:S05]  /*1e40*/  MOV R5, UR7 ;  /* 0x0000000700057c02 */ /* 0x000fca0008000f00 */
[----:B------:R-:W3:Y:S02]  /*1e50*/  LDG.E R4, desc[UR36][R4.64] ;  /* 0x0000002404047981 */ /* 0x000ee4000c1e1900 */
[----:B---3--:R-:W-:-:S05]  /*1e60*/  FADD.FTZ R3, R3, R4 ;  /* 0x0000000403037221 */ /* 0x008fca0000010000 */
[----:B------:R0:W-:Y:S02]  /*1e70*/  STL [R1+0x3c], R3 ;  /* 0x00003c0301007387 */ /* 0x0001e40000100800 */
.L_x_3621:
[----:B0-----:R-:W3:Y:S04]  /*1e80*/  LDL R3, [R1+0x3c] ;  /* 0x00003c0001037983 */ /* 0x001ee80000100800 */
[----:B---3--:R3:W-:Y:S02]  /*1e90*/  STS [R0], R3 ;  /* 0x0000000300007388 */ /* 0x0087e40000000800 */
.L_x_3620:
[----:B------:R-:W-:Y:S05]  /*1ea0*/  BSYNC.RECONVERGENT B0 ;  /* 0x0000000000007941 */ /* 0x000fea0003800200 */
.L_x_3619:
[----:B---3--:R-:W-:Y:S01]  /*1eb0*/  VIADD R0, R6, 0x1f ;  /* 0x0000001f06007836 */ /* 0x008fe20000000000 */
[----:B------:R-:W3:Y:S01]  /*1ec0*/  LDCU UR5, c[0x0][0x3f0] ;  /* 0x00007e00ff0577ac */ /* 0x000ee20008000800 */
[----:B------:R-:W-:Y:S03]  /*1ed0*/  BSSY.RECONVERGENT B0, `(.L_x_3622) ;  /* 0x0000995000007945 */ /* 0x000fe60003800200 */
[----:B------:R-:W-:Y:S01]  /*1ee0*/  SHF.R.S32.HI R3, RZ, 0x1f, R0 ;  /* 0x0000001fff037819 */ /* 0x000fe20000011400 */
[----:B------:R-:W4:Y:S03]  /*1ef0*/  LDCU UR7, c[0x0][0x3f8] ;  /* 0x00007f00ff0777ac */ /* 0x000f260008000800 */
[----:B------:R-:W-:Y:S01]  /*1f00*/  LEA.HI R0, R3, R0, RZ, 0x5 ;  /* 0x0000000003007211 */ /* 0x000fe200078f28ff */
[----:B------:R-:W0:Y:S03]  /*1f10*/  LDCU UR17, c[0x0][0x410] ;  /* 0x00008200ff1177ac */ /* 0x000e260008000800 */
[----:B------:R-:W-:Y:S01]  /*1f20*/  LOP3.LUT R0, R0, 0xffffffe0, RZ, 0xc0, !PT ;  /* 0xffffffe000007812 */ /* 0x000fe200078ec0ff */
[----:B------:R-:W0:Y:S01]  /*1f30*/  LDCU.64 UR8, c[0x0][0x3c8] ;  /* 0x00007900ff0877ac */ /* 0x000e220008000a00 */
[----:B------:R-:W-:Y:S02]  /*1f40*/  BAR.SYNC.DEFER_BLOCKING 0x0 ;  /* 0x0000000000007b1d */ /* 0x000fe40000010000 */
[----:B------:R-:W-:Y:S01]  /*1f50*/  ISETP.GE.AND P0, PT, R23, R0, PT ;  /* 0x000000001700720c */ /* 0x000fe20003f06270 */
[----:B---3--:R-:W-:-:S03]  /*1f60*/  UIMAD UR5, UR42, UR5, UR40 ;  /* 0x000000052a0572a4 */ /* 0x008fc6000f8e0228 */
[----:B------:R-:W3:Y:S01]  /*1f70*/  LDCU.64 UR10, c[0x0][0x3b8] ;  /* 0x00007700ff0a77ac */ /* 0x000ee20008000a00 */
[----:B------:R-:W0:Y:S01]  /*1f80*/  LDCU.64 UR12, c[0x0][0x438] ;  /* 0x00008700ff0c77ac */ /* 0x000e220008000a00 */
[----:B------:R-:W0:Y:S01]  /*1f90*/  LDCU.64 UR14, c[0x0][0x448] ;  /* 0x00008900ff0e77ac */ /* 0x000e220008000a00 */
[----:B------:R-:W-:-:S06]  /*1fa0*/  USHF.L.U32 UR5, UR5, 0x8, URZ ;  /* 0x0000000805057899 */ /* 0x000fcc00080006ff */
[----:B----4-:R-:W-:Y:S06]  /*1fb0*/  @P0 BRA `(.L_x_3623) ;  /* 0x0000009800180947 */ /* 0x010fec0003800000 */
[----:B0-----:R-:W0:Y:S01]  /*1fc0*/  LDC R4, c[0x0][0x3f4] ;  /* 0x0000fd00ff047b82 */ /* 0x001e220000000800 */
[----:B-1----:R-:W-:Y:S01]  /*1fd0*/  LDS.128 R16, [UR16+0x50] ;  /* 0x00005010ff107984 */ /* 0x002fe20008000c00 */
[----:B------:R-:W1:Y:S01]  /*1fe0*/  LDCU UR20, c[0x0][0x440] ;  /* 0x00008800ff1477ac */ /* 0x000e620008000800 */
[----:B------:R-:W-:Y:S02]  /*1ff0*/  IADD3 R0, PT, PT, R2, R0, RZ ;  /* 0x0000000002007210 */ /* 0x000fe40007ffe0ff */
[----:B------:R-:W-:Y:S01]  /*2000*/  LDS.128 R12, [UR16+0x60] ;  /* 0x00006010ff0c7984 */ /* 0x000fe20008000c00 */
[----:B------:R-:W4:Y:S02]  /*2010*/  LDCU.64 UR18, c[0x0][0x420] ;  /* 0x00008400ff1277ac */ /* 0x000f240008000a00 */
[----:B------:R-:W5:Y:S08]  /*2020*/  S2UR UR21, SR_CTAID.Y ;  /* 0x00000000001579c3 */ /* 0x000f700000002600 */
[----:B------:R-:W1:Y:S01]  /*2030*/  S2UR UR6, SR_CTAID.X ;  /* 0x00000000000679c3 */ /* 0x000e620000002500 */
[----:B0-----:R-:W-:-:S02]  /*2040*/  IABS R3, R4 ;  /* 0x0000000400037213 */ /* 0x001fc40000000000 */
[----:B----4-:R-:W-:Y:S02]  /*2050*/  ISETP.NE.U32.AND P0, PT, RZ, UR18, PT ;  /* 0x00000012ff007c0c */ /* 0x010fe4000bf05070 */
[----:B------:R-:W-:Y:S02]  /*2060*/  MOV R8, R3 ;  /* 0x0000000300087202 */ /* 0x000fe40000000f00 */
[----:B------:R-:W-:Y:S02]  /*2070*/  ISETP.NE.AND.EX P0, PT, RZ, UR19, PT, P0 ;  /* 0x00000013ff007c0c */ /* 0x000fe4000bf05300 */
[----:B------:R-:W0:Y:S01]  /*2080*/  I2F.RP R3, R8 ;  /* 0x0000000800037306 */ /* 0x000e220000209400 */
[----:B-----5:R-:W-:Y:S01]  /*2090*/  IMAD R4, R4, UR21, RZ ;  /* 0x0000001504047c24 */ /* 0x020fe2000f8e02ff */
[----:B-1----:R-:W-:-:S06]  /*20a0*/  UIMAD UR6, UR6, UR20, UR45 ;  /* 0x00000014060672a4 */ /* 0x002fcc000f8e022d */
[----:B0-----:R-:W0:Y:S02]  /*20b0*/  MUFU.RCP R3, R3 ;  /* 0x0000000300037308 */ /* 0x001e240000001000 */
[----:B0-----:R-:W-:-:S06]  /*20c0*/  VIADD R6, R3, 0xffffffe ;  /* 0x0ffffffe03067836 */ /* 0x001fcc0000000000 */
[----:B------:R0:W1:Y:S02]  /*20d0*/  F2I.FTZ.U32.TRUNC.NTZ R7, R6 ;  /* 0x0000000600077305 */ /* 0x000064000021f000 */
[----:B0-----:R-:W-:Y:S01]  /*20e0*/  IMAD.MOV.U32 R6, RZ, RZ, RZ ;  /* 0x000000ffff067224 */ /* 0x001fe200078e00ff */
[----:B-1----:R-:W-:-:S05]  /*20f0*/  IADD3 R5, PT, PT, RZ, -R7, RZ ;  /* 0x80000007ff057210 */ /* 0x002fca0007ffe0ff */
[----:B------:R-:W-:Y:S02]  /*2100*/  IMAD R5, R5, R8, RZ ;  /* 0x0000000805057224 */ /* 0x000fe400078e02ff */
[----:B------:R-:W0:Y:S02]  /*2110*/  LDS.128 R8, [UR16+0x40] ;  /* 0x00004010ff087984 */ /* 0x000e240008000c00 */
[----:B------:R-:W-:Y:S02]  /*2120*/  IMAD.HI.U32 R3, R7, R5, R6 ;  /* 0x0000000507037227 */ /* 0x000fe400078e0006 */
[----:B------:R-:W1:Y:S03]  /*2130*/  S2R R5, SR_TID.X ;  /* 0x0000000000057919 */ /* 0x000e660000002100 */
[----:B------:R1:W-:Y:S02]  /*2140*/  STL [R1+0x444], R3 ;  /* 0x0004440301007387 */ /* 0x0003e40000100800 */
[----:B-1----:R-:W-:Y:S01]  /*2150*/  IMAD.IADD R3, R2, 0x1, R5 ;  /* 0x0000000102037824 */ /* 0x002fe200078e0205 */
[----:B------:R-:W-:Y:S01]  /*2160*/  MOV R2, UR20 ;  /* 0x0000001400027c02 */ /* 0x000fe20008000f00 */
[----:B0-----:R-:W-:Y:S04]  /*2170*/  STL.64 [R1+0x430], R8 ;  /* 0x0004300801007387 */ /* 0x001fe80000100a00 */
[----:B------:R-:W-:Y:S04]  /*2180*/  STL.64 [R1+0x438], R10 ;  /* 0x0004380a01007387 */ /* 0x000fe80000100a00 */
[----:B------:R-:W0:Y:S04]  /*2190*/  LDS.128 R8, [UR16+0x70] ;  /* 0x00007010ff087984 */ /* 0x000e280008000c00 */
[----:B------:R-:W-:Y:S04]  /*21a0*/  STL.64 [R1+0x420], R16 ;  /* 0x0004201001007387 */ /* 0x000fe80000100a00 */
[----:B------:R-:W-:Y:S04]  /*21b0*/  STL.64 [R1+0x428], R18 ;  /* 0x0004281201007387 */ /* 0x000fe80000100a00 */
[----:B------:R-:W1:Y:S04]  /*21c0*/  LDS.128 R16, [UR16+0x80] ;  /* 0x00008010ff107984 */ /* 0x000e680008000c00 */
[----:B------:R-:W-:Y:S04]  /*21d0*/  STL.64 [R1+0x410], R12 ;  /* 0x0004100c01007387 */ /* 0x000fe80000100a00 */
[----:B------:R-:W-:Y:S04]  /*21e0*/  STL.64 [R1+0x418], R14 ;  /* 0x0004180e01007387 */ /* 0x000fe80000100a00 */
[----:B------:R-:W4:Y:S04]  /*21f0*/  LDS.128 R12, [UR16+0x90] ;  /* 0x00009010ff0c7984 */ /* 0x000f280008000c00 */
[----:B0-----:R-:W-:Y:S04]  /*2200*/  STL.64 [R1+0x400], R8 ;  /* 0x0004000801007387 */ /* 0x001fe80000100a00 */
[----:B------:R-:W-:Y:S04]  /*2210*/  STL.64 [R1+0x408], R10 ;  /* 0x0004080a01007387 */ /* 0x000fe80000100a00 */
[----:B------:R-:W0:Y:S04]  /*2220*/  LDS.128 R8, [UR16+0xa0] ;  /* 0x0000a010ff087984 */ /* 0x000e280008000c00 */
[----:B-1----:R-:W-:Y:S04]  /*2230*/  STL.64 [R1+0x3f0], R16 ;  /* 0x0003f01001007387 */ /* 0x002fe80000100a00 */
[----:B------:R-:W-:Y:S04]  /*2240*/  STL.64 [R1+0x3f8], R18 ;  /* 0x0003f81201007387 */ /* 0x000fe80000100a00 */
[----:B------:R-:W1:Y:S04]  /*2250*/  LDS.128 R16, [UR16+0xb0] ;  /* 0x0000b010ff107984 */ /* 0x000e680008000c00 */
[----:B----4-:R-:W-:Y:S04]  /*2260*/  STL.64 [R1+0x3e0], R12 ;  /* 0x0003e00c01007387 */ /* 0x010fe80000100a00 */
        /* <DEDUP_REMOVED lines=169> */
[----:B----4-:R-:W-:Y:S04]  /*2d00*/  STL.64 [R1+0x50], R12 ;  /* 0x0000500c01007387 */ /* 0x010fe80000100a00 */
[----:B------:R-:W-:Y:S04]  /*2d10*/  STL.64 [R1+0x58], R14 ;  /* 0x0000580e01007387 */ /* 0x000fe80000100a00 */
[----:B0-----:R-:W-:Y:S04]  /*2d20*/  STL.64 [R1+0x40], R8 ;  /* 0x0000400801007387 */ /* 0x001fe80000100a00 */
[----:B------:R-:W-:Y:S04]  /*2d30*/  STL.64 [R1+0x48], R10 ;  /* 0x0000480a01007387 */ /* 0x000fe80000100a00 */
[----:B------:R0:W-:Y:S02]  /*2d40*/  STL [R1+0x440], R0 ;  /* 0x0004400001007387 */ /* 0x0001e40000100800 */
[----:B0-----:R-:W-:-:S02]  /*2d50*/  SHF.R.S32.HI R0, RZ, 0x1f, R4 ;  /* 0x0000001fff007819 */ /* 0x001fc40000011404 */
[----:B------:R-:W-:-:S04]  /*2d60*/  IADD3 R4, P1, P2, R4, UR18, R3 ;  /* 0x0000001204047c10 */ /* 0x000fc8000fa3e003 */
[----:B------:R-:W-:Y:S01]  /*2d70*/  IADD3.X R6, PT, PT, R0, UR19, RZ, P1, P2 ;  /* 0x0000001300067c10 */ /* 0x000fe20008fe44ff */
[----:B------:R0:W-:Y:S01]  /*2d80*/  STL [R1+0x30], R4 ;  /* 0x0000300401007387 */ /* 0x0001e20000100800 */
[----:B------:R-:W-:-:S03]  /*2d90*/  IMAD R0, R2, UR6, R3 ;  /* 0x0000000602007c24 */ /* 0x000fc6000f8e0203 */
[----:B------:R1:W-:Y:S04]  /*2da0*/  STL [R1+0xc], R6 ;  /* 0x00000c0601007387 */ /* 0x0003e80000100800 */
[----:B------:R1:W-:Y:S01]  /*2db0*/  STL [R1+0x34], R0 ;  /* 0x0000340001007387 */ /* 0x0003e20000100800 */
[----:B0-----:R-:W-:-:S05]  /*2dc0*/  LEA R4, R5, UR4, 0x2 ;  /* 0x0000000405047c11 */ /* 0x001fca000f8e10ff */
[----:B------:R1:W-:Y:S02]  /*2dd0*/  STL [R1+0x38], R4 ;  /* 0x0000380401007387 */ /* 0x0003e40000100800 */
.L_x_3744:
[----:B------:R-:W4:Y:S01]  /*2de0*/  LDL R252, [R1+0x444] ;  /* 0x0004440001fc7983 */ /* 0x000f220000100800 */
[----:B-1----:R-:W0:Y:S03]  /*2df0*/  LDC R0, c[0x0][0x3f4] ;  /* 0x0000fd00ff007b82 */ /* 0x002e260000000800 */
[----:B------:R1:W-:Y:S04]  /*2e00*/  STL.64 [R1+0x450], R6 ;  /* 0x0004500601007387 */ /* 0x0003e80000100a00 */
[----:B-1----:R-:W2:Y:S04]  /*2e10*/  LDL R6, [R1+0xc] ;  /* 0x00000c0001067983 */ /* 0x002ea80000100800 */
[----:B------:R-:W2:Y:S01]  /*2e20*/  LDL R7, [R1+0x30] ;  /* 0x0000300001077983 */ /* 0x000ea20000100800 */
[----:B------:R-:W-:-:S03]  /*2e30*/  IABS R2, R3 ;  /* 0x0000000300027213 */ /* 0x000fc60000000000 */
[----:B-----5:R0:W-:Y:S02]  /*2e40*/  STL [R1+0x448], R4 ;  /* 0x0004480401007387 */ /* 0x0201e40000100800 */
[----:B0-----:R-:W-:-:S05]  /*2e50*/  IABS R4, R0 ;  /* 0x0000000000047213 */ /* 0x001fca0000000000 */
[----:B------:R-:W-:Y:S02]  /*2e60*/  IMAD.MOV.U32 R0, RZ, RZ, R4 ;  /* 0x000000ffff007224 */ /* 0x000fe400078e0004 */
[----:B------:R-:W0:Y:S02]  /*2e70*/  LDC R4, c[0x0][0x3f4] ;  /* 0x0000fd00ff047b82 */ /* 0x000e240000000800 */
[----:B0-----:R-:W-:Y:S01]  /*2e80*/  IABS R4, R4 ;  /* 0x0000000400047213 */ /* 0x001fe20000000000 */
[----:B----4-:R-:W-:-:S05]  /*2e90*/  IMAD.HI.U32 R252, R252, R2, RZ ;  /* 0x00000002fcfc7227 */ /* 0x010fca00078e00ff */
[----:B------:R-:W-:-:S05]  /*2ea0*/  IADD3 R252, PT, PT, -R252, RZ, RZ ;  /* 0x000000fffcfc7210 */ /* 0x000fca0007ffe1ff */
[----:B------:R-:W-:-:S05]  /*2eb0*/  IMAD R2, R0, R252, R2 ;  /* 0x000000fc00027224 */ /* 0x000fca00078e0202 */
[----:B------:R-:W-:Y:S02]  /*2ec0*/  ISETP.GT.U32.AND P1, PT, R4, R2, PT ;  /* 0x000000020400720c */ /* 0x000fe40003f24070 */
[----:B--2---:R-:W-:-:S04]  /*2ed0*/  @P0 LOP3.LUT R7, R7, R6, RZ, 0x3c, !PT ;  /* 0x0000000607070212 */ /* 0x004fc800078e3cff */
[----:B------:R-:W-:-:S04]  /*2ee0*/  @P0 LOP3.LUT R6, R7, R6, RZ, 0x3c, !PT ;  /* 0x0000000607060212 */ /* 0x000fc800078e3cff */
[----:B------:R-:W-:-:S03]  /*2ef0*/  @P0 LOP3.LUT R7, R7, R6, RZ, 0x3c, !PT ;  /* 0x0000000607070212 */ /* 0x000fc600078e3cff */
[----:B------:R-:W-:Y:S02]  /*2f00*/  @!P1 IMAD.IADD R2, R2, 0x1, -R0 ;  /* 0x0000000102029824 */ /* 0x000fe400078e0a00 */
[----:B------:R-:W2:Y:S03]  /*2f10*/  @P0 LDG.E.U8 R252, desc[UR36][R6.64] ;  /* 0x0000002406fc0981 */ /* 0x000ea6000c1e1100 */
[----:B------:R-:W-:Y:S01]  /*2f20*/  ISETP.GT.U32.AND P1, PT, R4, R2, PT ;  /* 0x000000020400720c */ /* 0x000fe20003f24070 */
[----:B------:R0:W5:Y:S04]  /*2f30*/  LDL.LU.64 R6, [R1+0x450] ;  /* 0x0004500001067983 */ /* 0x0001680000300a00 */
[----:B------:R0:W5:Y:S08]  /*2f40*/  LDL.LU R4, [R1+0x448] ;  /* 0x0004480001047983 */ /* 0x0001700000300800 */
[----:B------:R-:W-:Y:S01]  /*2f50*/  @!P1 IADD3 R2, PT, PT, R2, -R0, RZ ;  /* 0x8000000002029210 */ /* 0x000fe20007ffe0ff */
[----:B------:R-:W-:Y:S01]  /*2f60*/  BSSY.RECONVERGENT B1, `(.L_x_3624) ;  /* 0x0000021000017945 */ /* 0x000fe20003800200 */
[----:B------:R-:W1:Y:S01]  /*2f70*/  LDC R0, c[0x0][0x3f4] ;  /* 0x0000fd00ff007b82 */ /* 0x000e620000000800 */
[----:B------:R-:W-:-:S02]  /*2f80*/  ISETP.GE.AND P1, PT, R3, UR45, PT ;  /* 0x0000002d03007c0c */ /* 0x000fc4000bf26270 */
[----:B------:R-:W-:-:S13]  /*2f90*/  ISETP.GE.AND P2, PT, R3, RZ, PT ;  /* 0x000000ff0300720c */ /* 0x000fda0003f46270 */
[----:B------:R-:W-:Y:S01]  /*2fa0*/  @!P2 IMAD.MOV R2, RZ, RZ, -R2 ;  /* 0x000000ffff02a224 */ /* 0x000fe200078e0a02 */
[----:B-1----:R-:W-:-:S13]  /*2fb0*/  ISETP.NE.AND P4, PT, R0, RZ, PT ;  /* 0x000000ff0000720c */ /* 0x002fda0003f85270 */
[----:B------:R-:W-:Y:S02]  /*2fc0*/  @!P4 LOP3.LUT R2, RZ, R0, RZ, 0x33, !PT ;  /* 0x00000000ff02c212 */ /* 0x000fe400078e33ff */
[----:B--2---:R-:W-:Y:S01]  /*2fd0*/  ISETP.NE.AND P3, PT, R252, RZ, P0 ;  /* 0x000000fffc00720c */ /* 0x004fe20000765270 */
[----:B0-----:R-:W-:-:S12]  /*2fe0*/  @P1 BRA `(.L_x_3625) ;  /* 0x0000000000601947 */ /* 0x001fd80003800000 */
[----:B------:R-:W0:Y:S01]  /*2ff0*/  S2UR UR6, SR_CTAID.Y ;  /* 0x00000000000679c3 */ /* 0x000e220000002600 */
[----:B-----5:R0:W-:Y:S04]  /*3000*/  STL.64 [R1+0x450], R6 ;  /* 0x0004500601007387 */ /* 0x0201e80000100a00 */
[----:B------:R1:W-:Y:S01]  /*3010*/  STL.64 [R1+0x448], R4 ;  /* 0x0004480401007387 */ /* 0x0003e20000100a00 */
[----:B0-----:R-:W-:-:S05]  /*3020*/  IMAD R7, R0, UR6, RZ ;  /* 0x0000000600077c24 */ /* 0x001fca000f8e02ff */
[----:B------:R-:W-:-:S04]  /*3030*/  IADD3 R252, P2, PT, R7, R2, RZ ;  /* 0x0000000207fc7210 */ /* 0x000fc80007f5e0ff */
[----:B------:R-:W-:Y:S02]  /*3040*/  LEA.HI.X.SX32 R6, R7, RZ, 0x1, P2 ;  /* 0x000000ff07067211 */ /* 0x000fe400010f0eff */
[----:B-1----:R-:W-:-:S04]  /*3050*/  LEA R4, P2, R252, UR8, 0x2 ;  /* 0x00000008fc047c11 */ /* 0x002fc8000f8410ff */
[----:B------:R-:W-:-:S05]  /*3060*/  LEA.HI.X R5, R252, UR9, R6, 0x2, P2 ;  /* 0x00000009fc057c11 */ /* 0x000fca00090f1406 */
[----:B------:R0:W2:Y:S02]  /*3070*/  LDG.E R252, desc[UR36][R4.64] ;  /* 0x0000002404fc7981 */ /* 0x0000a4000c1e1900 */
[----:B0-----:R-:W-:-:S04]  /*3080*/  IMAD R4, R0, UR7, RZ ;  /* 0x0000000700047c24 */ /* 0x001fc8000f8e02ff */
[----:B--2---:R-:W-:-:S05]  /*3090*/  IMAD R252, R252, R4, RZ ;  /* 0x00000004fcfc7224 */ /* 0x004fca00078e02ff */
[----:B------:R-:W-:Y:S01]  /*30a0*/  LEA R4, R252, R2, 0x6 ;  /* 0x00000002fc047211 */ /* 0x000fe200078e30ff */
[----:B------:R-:W-:-:S04]  /*30b0*/  IMAD R252, R0, UR5, RZ ;  /* 0x0000000500fc7c24 */ /* 0x000fc8000f8e02ff */
[----:B------:R-:W-:Y:S01]  /*30c0*/  IMAD.SHL.U32 R4, R4, 0x4, RZ ;  /* 0x0000000404047824 */ /* 0x000fe200078e00ff */
[----:B------:R-:W-:-:S04]  /*30d0*/  SHF.R.S32.HI R5, RZ, 0x1f, R252 ;  /* 0x0000001fff057819 */ /* 0x000fc800000114fc */
[----:B------:R-:W-:-:S04]  /*30e0*/  IADD3 R252, P2, PT, R4, R252, RZ ;  /* 0x000000fc04fc7210 */ /* 0x000fc80007f5e0ff */
[----:B------:R-:W-:Y:S02]  /*30f0*/  LEA.HI.X.SX32 R6, R4, R5, 0x1, P2 ;  /* 0x0000000504067211 */ /* 0x000fe400010f0eff */
[----:B---3--:R-:W-:-:S04]  /*3100*/  LEA R4, P2, R252, UR10, 0x2 ;  /* 0x0000000afc047c11 */ /* 0x008fc8000f8410ff */
[----:B------:R-:W-:-:S06]  /*3110*/  LEA.HI.X R5, R252, UR11, R6, 0x2, P2 ;  /* 0x0000000bfc057c11 */ /* 0x000fcc00090f1406 */
[----:B------:R-:W2:Y:S04]  /*3120*/  LDG.E.128 R4, desc[UR36][R4.64] ;  /* 0x0000002404047981 */ /* 0x000ea8000c1e1d00 */
[----:B--2---:R-:W-:Y:S04]  /*3130*/  STL.64 [R1+0x20], R4 ;  /* 0x0000200401007387 */ /* 0x004fe80000100a00 */
[----:B------:R0:W-:Y:S04]  /*3140*/  STL.64 [R1+0x28], R6 ;  /* 0x0000280601007387 */ /* 0x0001e80000100a00 */
[----:B0-----:R0:W5:Y:S04]  /*3150*/  LDL.LU.64 R6, [R1+0x450] ;  /* 0x0004500001067983 */ /* 0x0011680000300a00 */
[----:B------:R0:W5:Y:S02]  /*3160*/  LDL.LU.64 R4, [R1+0x448] ;  /* 0x0004480001047983 */ /* 0x0001640000300a00 */
.L_x_3625:
[----:B---3--:R-:W-:Y:S05]  /*3170*/  BSYNC.RECONVERGENT B1 ;  /* 0x0000000000017941 */ /* 0x008fea0003800200 */
.L_x_3624:
[----:B------:R-:W-:Y:S04]  /*3180*/  BSSY.RECONVERGENT B1, `(.L_x_3626) ;  /* 0x0000022000017945 */ /* 0x000fe80003800200 */
[----:B------:R-:W-:Y:S05]  /*3190*/  @P1 BRA `(.L_x_3627) ;  /* 0x0000000000801947 */ /* 0x000fea0003800000 */
[----:B------:R-:W1:Y:S01]  /*31a0*/  S2UR UR6, SR_CTAID.Y ;  /* 0x00000000000679c3 */ /* 0x000e620000002600 */
[----:B------:R-:W-:Y:S04]  /*31b0*/  STL.64 [R1+0x450], R10 ;  /* 0x0004500a01007387 */ /* 0x000fe80000100a00 */
[----:B------:R2:W-:Y:S01]  /*31c0*/  STL.64 [R1+0x448], R8 ;  /* 0x0004480801007387 */ /* 0x0005e20000100a00 */
[----:B-1---5:R-:W-:-:S05]  /*31d0*/  IMAD R6, R0, UR6, RZ ;  /* 0x0000000600067c24 */ /* 0x022fca000f8e02ff */
[----:B------:R-:W-:-:S04]  /*31e0*/  IADD3 R5, P2, PT, R6, R2, RZ ;  /* 0x0000000206057210 */ /* 0x000fc80007f5e0ff */
[----:B------:R-:W-:Y:S02]  /*31f0*/  LEA.HI.X.SX32 R6, R6, RZ, 0x1, P2 ;  /* 0x000000ff06067211 */ /* 0x000fe400010f0eff */
[----:B------:R-:W-:-:S04]  /*3200*/  LEA R4, P2, R5, UR8, 0x2 ;  /* 0x0000000805047c11 */ /* 0x000fc8000f8410ff */
[----:B------:R-:W-:-:S05]  /*3210*/  LEA.HI.X R5, R5, UR9, R6, 0x2, P2 ;  /* 0x0000000905057c11 */ /* 0x000fca00090f1406 */
[----:B------:R1:W3:Y:S02]  /*3220*/  LDG.E R4, desc[UR36][R4.64] ;  /* 0x0000002404047981 */ /* 0x0002e4000c1e1900 */
[----:B-1----:R-:W-:-:S04]  /*3230*/  IMAD R5, R0, UR7, RZ ;  /* 0x0000000700057c24 */ /* 0x002fc8000f8e02ff */
[----:B---3--:R-:W-:Y:S01]  /*3240*/  IMAD R4, R4, R5, RZ ;  /* 0x0000000504047224 */ /* 0x008fe200078e02ff */
[----:B------:R-:W-:-:S04]  /*3250*/  LEA R5, R0, R2, 0x1 ;  /* 0x0000000200057211 */ /* 0x000fc800078e08ff */
[----:B------:R-:W-:Y:S01]  /*3260*/  SHF.L.U32 R6, R4, 0x8, RZ ;  /* 0x0000000804067819 */ /* 0x000fe200000006ff */
[----:B------:R-:W-:-:S04]  /*3270*/  IMAD.IADD R4, R2, 0x1, R0 ;  /* 0x0000000102047824 */ /* 0x000fc800078e0200 */
        /* <DEDUP_REMOVED lines=8> */
[----:B------:R-:W-:-:S04]  /*3300*/  LEA R6, P2, R7, UR10, 0x2 ;  /* 0x0000000a07067c11 */ /* 0x000fc8000f8410ff */
[----:B------:R-:W-:Y:S02]  /*3310*/  LEA.HI.X R7, R7, UR11, R4, 0x2, P2 ;  /* 0x0000000b07077c11 */ /* 0x000fe400090f1404 */
[----:B------:R-:W-:-:S03]  /*3320*/  LEA R4, P2, R5, UR10, 0x2 ;  /* 0x0000000a05047c11 */ /* 0x000fc6000f8410ff */
[----:B--2---:R-:W2:Y:S01]  /*3330*/  LDG.E.128 R8, desc[UR36][R6.64] ;  /* 0x0000002406087981 */ /* 0x004ea2000c1e1d00 */
[----:B------:R-:W-:-:S06]  /*3340*/  LEA.HI.X R5, R5, UR11, R252, 0x2, P2 ;  /* 0x0000000b05057c11 */ /* 0x000fcc00090f14fc */
[----:B------:R-:W5:Y:S04]  /*3350*/  LDG.E.128 R4, desc[UR36][R4.64] ;  /* 0x0000002404047981 */ /* 0x000f68000c1e1d00 */
[----:B--2---:R-:W-:Y:S04]  /*3360*/  STL.64 [R1+0x10], R8 ;  /* 0x0000100801007387 */ /* 0x004fe80000100a00 */
[----:B------:R1:W-:Y:S04]  /*3370*/  STL.64 [R1+0x18], R10 ;  /* 0x0000180a01007387 */ /* 0x0003e80000100a00 */
[----:B-1----:R1:W5:Y:S04]  /*3380*/  LDL.LU.64 R10, [R1+0x450] ;  /* 0x00045000010a7983 */ /* 0x0023680000300a00 */
[----:B------:R1:W5:Y:S02]  /*3390*/  LDL.LU.64 R8, [R1+0x448] ;  /* 0x0004480001087983 */ /* 0x0003640000300a00 */
.L_x_3627:
[----:B------:R-:W-:Y:S05]  /*33a0*/  BSYNC.RECONVERGENT B1 ;  /* 0x0000000000017941 */ /* 0x000fea0003800200 */
.L_x_3626:
[----:B------:R-:W-:Y:S04]  /*33b0*/  BSSY.RECONVERGENT B1, `(.L_x_3628) ;  /* 0x000001e000017945 */ /* 0x000fe80003800200 */
[----:B------:R-:W-:Y:S05]  /*33c0*/  @P1 BRA `(.L_x_3629) ;  /* 0x0000000000701947 */ /* 0x000fea0003800000 */
[----:B------:R-:W2:Y:S02]  /*33d0*/  S2UR UR6, SR_CTAID.Y ;  /* 0x00000000000679c3 */ /* 0x000ea40000002600 */
[----:B--2--5:R-:W-:-:S05]  /*33e0*/  IMAD R10, R0, UR6, RZ ;  /* 0x00000006000a7c24 */ /* 0x024fca000f8e02ff */
[----:B------:R-:W-:-:S04]  /*33f0*/  IADD3 R9, P2, PT, R10, R2, RZ ;  /* 0x000000020a097210 */ /* 0x000fc80007f5e0ff */
[----:B------:R-:W-:Y:S02]  /*3400*/  LEA.HI.X.SX32 R10, R10, RZ, 0x1, P2 ;  /* 0x000000ff0a0a7211 */ /* 0x000fe400010f0eff */
[----:B------:R-:W-:-:S04]  /*3410*/  LEA R8, P2, R9, UR8, 0x2 ;  /* 0x0000000809087c11 */ /* 0x000fc8000f8410ff */
[----:B------:R-:W-:-:S05]  /*3420*/  LEA.HI.X R9, R9, UR9, R10, 0x2, P2 ;  /* 0x0000000909097c11 */ /* 0x000fca00090f140a */
[----:B------:R2:W3:Y:S01]  /*3430*/  LDG.E R8, desc[UR36][R8.64] ;  /* 0x0000002408087981 */ /* 0x0004e2000c1e1900 */
[C---:B------:R-:W-:Y:S02]  /*3440*/  IMAD R11, R0.reuse, UR7, RZ ;  /* 0x00000007000b7c24 */ /* 0x040fe4000f8e02ff */
[C---:B------:R-:W-:Y:S02]  /*3450*/  IMAD R10, R0.reuse, UR5, RZ ;  /* 0x00000005000a7c24 */ /* 0x040fe4000f8e02ff */
[----:B--2---:R-:W-:Y:S02]  /*3460*/  IMAD R9, R0, 0x4, R2 ;  /* 0x0000000400097824 */ /* 0x004fe400078e0202 */
[----:B---3--:R-:W-:Y:S02]  /*3470*/  IMAD R11, R8, R11, RZ ;  /* 0x0000000b080b7224 */ /* 0x008fe400078e02ff */
[----:B------:R-:W-:-:S05]  /*3480*/  IMAD.IADD R8, R2, 0x1, R0 ;  /* 0x0000000102087824 */ /* 0x000fca00078e0200 */
        /* <DEDUP_REMOVED lines=16> */
.L_x_3629:
[----:B------:R-:W-:Y:S05]  /*3590*/  BSYNC.RECONVERGENT B1 ;  /* 0x0000000000017941 */ /* 0x000fea0003800200 */
.L_x_3628:
[----:B------:R-:W-:Y:S04]  /*35a0*/  BSSY.RECONVERGENT B1, `(.L_x_3630) ;  /* 0x0000016000017945 */ /* 0x000fe80003800200 */
[----:B------:R-:W-:Y:S05]  /*35b0*/  @P1 BRA `(.L_x_3631) ;  /* 0x0000000000501947 */ /* 0x000fea0003800000 */
[----:B------:R-:W2:Y:S02]  /*35c0*/  S2UR UR6, SR_CTAID.Y ;  /* 0x00000000000679c3 */ /* 0x000ea40000002600 */
[----:B--2---:R-:W-:-:S05]  /*35d0*/  IMAD R18, R0, UR6, RZ ;  /* 0x0000000600127c24 */ /* 0x004fca000f8e02ff */
[----:B------:R-:W-:-:S04]  /*35e0*/  IADD3 R17, P2, PT, R18, R2, RZ ;  /* 0x0000000212117210 */ /* 0x000fc80007f5e0ff */
[----:B------:R-:W-:Y:S02]  /*35f0*/  LEA.HI.X.SX32 R18, R18, RZ, 0x1, P2 ;  /* 0x000000ff12127211 */ /* 0x000fe400010f0eff */
[----:B------:R-:W-:-:S04]  /*3600*/  LEA R16, P2, R17, UR8, 0x2 ;  /* 0x0000000811107c11 */ /* 0x000fc8000f8410ff */
[----:B------:R-:W-:-:S05]  /*3610*/  LEA.HI.X R17, R17, UR9, R18, 0x2, P2 ;  /* 0x0000000911117c11 */ /* 0x000fca00090f1412 */
[----:B------:R2:W3:Y:S01]  /*3620*/  LDG.E R16, desc[UR36][R16.64] ;  /* 0x0000002410107981 */ /* 0x0004e2000c1e1900 */
[C---:B------:R-:W-:Y:S02]  /*3630*/  IMAD R18, R0.reuse, UR5, RZ ;  /* 0x0000000500127c24 */ /* 0x040fe4000f8e02ff */
[----:B--2---:R-:W-:-:S04]  /*3640*/  IMAD R17, R0, UR7, RZ ;  /* 0x0000000700117c24 */ /* 0x004fc8000f8e02ff */
[----:B---3--:R-:W-:Y:S01]  /*3650*/  IMAD R16, R16, R17, RZ ;  /* 0x0000001110107224 */ /* 0x008fe200078e02ff */
        /* <DEDUP_REMOVED lines=10> */
.L_x_3631:
[----:B------:R-:W-:Y:S05]  /*3700*/  BSYNC.RECONVERGENT B1 ;  /* 0x0000000000017941 */ /* 0x000fea0003800200 */
.L_x_3630:
        /* <DEDUP_REMOVED lines=9> */
[----:B------:R-:W-:Y:S01]  /*37a0*/  IMAD R22, R0, UR7, RZ ;  /* 0x0000000700167c24 */ /* 0x000fe2000f8e02ff */
[----:B--2---:R-:W-:-:S05]  /*37b0*/  IADD3 R21, PT, PT, R2, R0, RZ ;  /* 0x0000000002157210 */ /* 0x004fca0007ffe0ff */
        /* <DEDUP_REMOVED lines=12> */
.L_x_3633:
[----:B------:R-:W-:Y:S05]  /*3880*/  BSYNC.RECONVERGENT B1 ;  /* 0x0000000000017941 */ /* 0x000fea0003800200 */
.L_x_3632:
        /* <DEDUP_REMOVED lines=8> */
[----:B------:R-:W2:Y:S01]  /*3910*/  LDG.E R24, desc[UR36][R24.64] ;  /* 0x0000002418187981 */ /* 0x000ea2000c1e1900 */
[C---:B------:R-:W-:Y:S02]  /*3920*/  IMAD R27, R0.reuse, UR7, RZ ;  /* 0x00000007001b7c24 */ /* 0x040fe4000f8e02ff */
[----:B------:R-:W-:Y:S02]  /*3930*/  IMAD R26, R0, UR5, RZ ;  /* 0x00000005001a7c24 */ /* 0x000fe4000f8e02ff */
[----:B--2---:R-:W-:Y:S02]  /*3940*/  IMAD R27, R24, R27, RZ ;  /* 0x0000001b181b7224 */ /* 0x004fe400078e02ff */
[----:B------:R-:W-:-:S03]  /*3950*/  IMAD.IADD R24, R2, 0x1, R0 ;  /* 0x0000000102187824 */ /* 0x000fc600078e0200 */
[----:B------:R-:W-:Y:S02]  /*3960*/  SHF.L.U32 R27, R27, 0x8, RZ ;  /* 0x000000081b1b7819 */ /* 0x000fe400000006ff */
[----:B------:R-:W-:-:S05]  /*3970*/  LEA R24, R0, R24, 0x2 ;  /* 0x0000001800187211 */ /* 0x000fca00078e10ff */
[C---:B------:R-:W-:Y:S02]  /*3980*/  IMAD R25, R0.reuse, 0x2, R24 ;  /* 0x0000000200197824 */ /* 0x040fe400078e0218 */
[----:B------:R-:W-:-:S03]  /*3990*/  IMAD R24, R0, 0x8, R2 ;  /* 0x0000000800187824 */ /* 0x000fc600078e0202 */
        /* <DEDUP_REMOVED lines=13> */
.L_x_3635:
[----:B------:R-:W-:Y:S05]  /*3a70*/  BSYNC.RECONVERGENT B1 ;  /* 0x0000000000017941 */ /* 0x000fea0003800200 */
.L_x_3634:
        /* <DEDUP_REMOVED lines=12> */
[----:B------:R-:W-:-:S05]  /*3b40*/  LEA R33, R0, R33, 0x1 ;  /* 0x0000002100217211 */ /* 0x000fca00078e08ff */
[----:B------:R-:W-:Y:S02]  /*3b50*/  IMAD R33, R0, 0x2, R33 ;  /* 0x0000000200217824 */ /* 0x000fe400078e0221 */
        /* <DEDUP_REMOVED lines=10> */
.L_x_3637:
[----:B------:R-:W-:Y:S05]  /*3c00*/  BSYNC.RECONVERGENT B1 ;  /* 0x0000000000017941 */ /* 0x000fea0003800200 */
.L_x_3636:
        /* <DEDUP_REMOVED lines=25> */
.L_x_3639:
[----:B------:R-:W-:Y:S05]  /*3da0*/  BSYNC.RECONVERGENT B1 ;  /* 0x0000000000017941 */ /* 0x000fea0003800200 */
.L_x_3638:
        /* <DEDUP_REMOVED lines=9> */
[----:B------:R-:W-:Y:S02]  /*3e40*/  IMAD R42, R0, UR7, RZ ;  /* 0x00000007002a7c24 */ /* 0x000fe4000f8e02ff */
[----:B--2---:R-:W-:-:S05]  /*3e50*/  IMAD.IADD R41, R2, 0x1, R0 ;  /* 0x0000000102297824 */ /* 0x004fca00078e0200 */
[----:B------:R-:W-:-:S05]  /*3e60*/  LEA R41, R0, R41, 0x2 ;  /* 0x0000002900297211 */ /* 0x000fca00078e10ff */
        /* <DEDUP_REMOVED lines=13> */
.L_x_3641:
[----:B------:R-:W-:Y:S05]  /*3f40*/  BSYNC.RECONVERGENT B1 ;  /* 0x0000000000017941 */ /* 0x000fea0003800200 */
.L_x_3640:
        /* <DEDUP_REMOVED lines=26> */
.L_x_3643:
[----:B------:R-:W-:Y:S05]  /*40f0*/  BSYNC.RECONVERGENT B1 ;  /* 0x0000000000017941 */ /* 0x000fea0003800200 */
.L_x_3642:
        /* <DEDUP_REMOVED lines=26> */
.L_x_3645:
[----:B------:R-:W-:Y:S05]  /*42a0*/  BSYNC.RECONVERGENT B1 ;  /* 0x0000000000017941 */ /* 0x000fea0003800200 */
.L_x_3644:
        /* <DEDUP_REMOVED lines=27> */
.L_x_3647:
[----:B------:R-:W-:Y:S05]  /*4460*/  BSYNC.RECONVERGENT B1 ;  /* 0x0000000000017941 */ /* 0x000fea0003800200 */
.L_x_3646:
[----:B------:R-:W-:Y:S04]  /*4470*/  BSSY.RECONVERGENT B1, `(.L_x_3648) ;  /* 0x0000022000017945 */ /* 0x000fe80003800200 */
[----:B------:R-:W-:Y:S05]  /*4480*/  @P1 BRA `(.L_x_3649) ;  /* 0x0000000000801947 */ /* 0x000fea0003800000 */
[----:B------:R-:W2:Y:S02]  /*4490*/  S2UR UR6, SR_CTAID.Y ;  /* 0x00000000000679c3 */ /* 0x000ea40000002600 */
[----:B--2---:R-:W-:-:S05]  /*44a0*/  IMAD R58, R0, UR6, RZ ;  /* 0x00000006003a7c24 */ /* 0x004fca000f8e02ff */
[----:B------:R-:W-:-:S04]  /*44b0*/  IADD3 R57, P2, PT, R58, R2, RZ ;  /* 0x000000023a397210 */ /* 0x000fc80007f5e0ff */
[----:B------:R-:W-:Y:S02]  /*44c0*/  LEA.HI.X.SX32 R58, R58, RZ, 0x1, P2 ;  /* 0x000000ff3a3a7211 */ /* 0x000fe400010f0eff */
[----:B------:R-:W-:-:S04]  /*44d0*/  LEA R56, P2, R57, UR8, 0x2 ;  /* 0x0000000839387c11 */ /* 0x000fc8000f8410ff */
[----:B------:R-:W-:-:S06]  /*44e0*/  LEA.HI.X R57, R57, UR9, R58, 0x2, P2 ;  /* 0x0000000939397c11 */ /* 0x000fcc00090f143a */
[----:B------:R2:W3:Y:S01]  /*44f0*/  LDG.E R57, desc[UR36][R56.64] ;  /* 0x0000002438397981 */ /* 0x0004e2000c1e1900 */
[C---:B------:R-:W-:Y:S02]  /*4500*/  IMAD R59, R0.reuse, UR7, RZ ;  /* 0x00000007003b7c24 */ /* 0x040fe4000f8e02ff */
[----:B------:R-:W-:Y:S02]  /*4510*/  IMAD R58, R0, UR5, RZ ;  /* 0x00000005003a7c24 */ /* 0x000fe4000f8e02ff */
[----:B--2---:R-:W-:-:S05]  /*4520*/  IMAD.IADD R56, R2, 0x1, R0 ;  /* 0x0000000102387824 */ /* 0x004fca00078e0200 */
[----:B------:R-:W-:-:S05]  /*4530*/  LEA R56, R0, R56, 0x2 ;  /* 0x0000003800387211 */ /* 0x000fca00078e10ff */
[----:B------:R-:W-:-:S05]  /*4540*/  IMAD R56, R0, 0x2, R56 ;  /* 0x0000000200387824 */ /* 0x000fca00078e0238 */
[----:B------:R-:W-:-:S05]  /*4550*/  LEA R56, R0, R56, 0x1 ;  /* 0x0000003800387211 */ /* 0x000fca00078e08ff */
[----:B------:R-:W-:-:S05]  /*4560*/  IMAD R56, R0, 0x2, R56 ;  /* 0x0000000200387824 */ /* 0x000fca00078e0238 */
[----:B------:R-:W-:Y:S01]  /*4570*/  LEA R56, R0, R56, 0x1 ;  /* 0x0000003800387211 */ /* 0x000fe200078e08ff */
[----:B---3--:R-:W-:-:S04]  /*4580*/  IMAD R59, R57, R59, RZ ;  /* 0x0000003b393b7224 */ /* 0x008fc800078e02ff */
[C---:B------:R-:W-:Y:S02]  /*4590*/  IMAD R57, R0.reuse, 0x2, R56 ;  /* 0x0000000200397824 */ /* 0x040fe400078e0238 */
[----:B------:R-:W-:Y:S01]  /*45a0*/  IMAD R56, R0, 0x10, R2 ;  /* 0x0000001000387824 */ /* 0x000fe200078e0202 */
        /* <DEDUP_REMOVED lines=14> */
.L_x_3649:
[----:B------:R-:W-:Y:S05]  /*4690*/  BSYNC.RECONVERGENT B1 ;  /* 0x0000000000017941 */ /* 0x000fea0003800200 */
.L_x_3648:
        /* <DEDUP_REMOVED lines=28> */
.L_x_3651:
[----:B------:R-:W-:Y:S05]  /*4860*/  BSYNC.RECONVERGENT B1 ;  /* 0x0000000000017941 */ /* 0x000fea0003800200 */
.L_x_3650:
        /* <DEDUP_REMOVED lines=29> */
.L_x_3653:
[----:B------:R-:W-:Y:S05]  /*4a40*/  BSYNC.RECONVERGENT B1 ;  /* 0x0000000000017941 */ /* 0x000fea0003800200 */
.L_x_3652:
        /* <DEDUP_REMOVED lines=29> */
.L_x_3655:
[----:B------:R-:W-:Y:S05]  /*4c20*/  BSYNC.RECONVERGENT B1 ;  /* 0x0000000000017941 */ /* 0x000fea0003800200 */
.L_x_3654:
        /* <DEDUP_REMOVED lines=30> */
.L_x_3657:
[----:B------:R-:W-:Y:S05]  /*4e10*/  BSYNC.RECONVERGENT B1 ;  /* 0x0000000000017941 */ /* 0x000fea0003800200 */
.L_x_3656:
        /* <DEDUP_REMOVED lines=30> */
.L_x_3659:
[----:B------:R-:W-:Y:S05]  /*5000*/  BSYNC.RECONVERGENT B1 ;  /* 0x0000000000017941 */ /* 0x000fea0003800200 */
.L_x_3658:
        /* <DEDUP_REMOVED lines=31> */
.L_x_3661:
[----:B------:R-:W-:Y:S05]  /*5200*/  BSYNC.RECONVERGENT B1 ;  /* 0x0000000000017941 */ /* 0x000fea0003800200 */
.L_x_3660:
        /* <DEDUP_REMOVED lines=31> */
.L_x_3663:
[----:B------:R-:W-:Y:S05]  /*5400*/  BSYNC.RECONVERGENT B1 ;  /* 0x0000000000017941 */ /* 0x000fea0003800200 */
.L_x_3662:
        /* <DEDUP_REMOVED lines=32> */
.L_x_3665:
[----:B------:R-:W-:Y:S05]  /*5610*/  BSYNC.RECONVERGENT B1 ;  /* 0x0000000000017941 */ /* 0x000fea0003800200 */
.L_x_3664:
        /* <DEDUP_REMOVED lines=32> */
.L_x_3667:
[----:B------:R-:W-:Y:S05]  /*5820*/  BSYNC.RECONVERGENT B1 ;  /* 0x0000000000017941 */ /* 0x000fea0003800200 */
.L_x_3666:
        /* <DEDUP_REMOVED lines=33> */
.L_x_3669:
[----:B------:R-:W-:Y:S05]  /*5a40*/  BSYNC.RECONVERGENT B1 ;  /* 0x0000000000017941 */ /* 0x000fea0003800200 */
.L_x_3668:
        /* <DEDUP_REMOVED lines=33> */
.L_x_3671:
[----:B------:R-:W-:Y:S05]  /*5c60*/  BSYNC.RECONVERGENT B1 ;  /* 0x0000000000017941 */ /* 0x000fea0003800200 */
.L_x_3670:
        /* <DEDUP_REMOVED lines=34> */
.L_x_3673:
[----:B------:R-:W-:Y:S05]  /*5e90*/  BSYNC.RECONVERGENT B1 ;  /* 0x0000000000017941 */ /* 0x000fea0003800200 */
.L_x_3672:
        /* <DEDUP_REMOVED lines=34> */
.L_x_3675:
[----:B------:R-:W-:Y:S05]  /*60c0*/  BSYNC.RECONVERGENT B1 ;  /* 0x0000000000017941 */ /* 0x000fea0003800200 */
.L_x_3674:
        /* <DEDUP_REMOVED lines=35> */
.L_x_3677:
[----:B------:R-:W-:Y:S05]  /*6300*/  BSYNC.RECONVERGENT B1 ;  /* 0x0000000000017941 */ /* 0x000fea0003800200 */
.L_x_3676:
        /* <DEDUP_REMOVED lines=17> */
[----:B------:R-:W2:Y:S02]  /*6420*/  S2UR UR6, SR_CTAID.Y ;  /* 0x00000000000679c3 */ /* 0x000ea40000002600 */
[----:B--2---:R-:W-:-:S05]  /*6430*/  IMAD R122, R0, UR6, RZ ;  /* 0x00000006007a7c24 */ /* 0x004fca000f8e02ff */
[----:B------:R-:W-:-:S04]  /*6440*/  IADD3 R121, P2, PT, R122, R2, RZ ;  /* 0x000000027a797210 */ /* 0x000fc80007f5e0ff */
[----:B------:R-:W-:Y:S02]  /*6450*/  LEA.HI.X.SX32 R122, R122, RZ, 0x1, P2 ;  /* 0x000000ff7a7a7211 */ /* 0x000fe400010f0eff */
[----:B------:R-:W-:-:S04]  /*6460*/  LEA R120, P2, R121, UR8, 0x2 ;  /* 0x0000000879787c11 */ /* 0x000fc8000f8410ff */
[----:B------:R-:W-:-:S05]  /*6470*/  LEA.HI.X R121, R121, UR9, R122, 0x2, P2 ;  /* 0x0000000979797c11 */ /* 0x000fca00090f147a */
[----:B------:R2:W3:Y:S01]  /*6480*/  LDG.E R120, desc[UR36][R120.64] ;  /* 0x0000002478787981 */ /* 0x0004e2000c1e1900 */
[C---:B------:R-:W-:Y:S02]  /*6490*/  IMAD R123, R0.reuse, 0x20, R2 ;  /* 0x00000020007b7824 */ /* 0x040fe400078e0202 */
[C---:B------:R-:W-:Y:S02]  /*64a0*/  IMAD R122, R0.reuse, UR5, RZ ;  /* 0x00000005007a7c24 */ /* 0x040fe4000f8e02ff */
[----:B--2---:R-:W-:-:S04]  /*64b0*/  IMAD R121, R0, UR7, RZ ;  /* 0x0000000700797c24 */ /* 0x004fc8000f8e02ff */
[----:B---3--:R-:W-:-:S05]  /*64c0*/  IMAD R120, R120, R121, RZ ;  /* 0x0000007978787224 */ /* 0x008fca00078e02ff */
[----:B------:R-:W-:-:S04]  /*64d0*/  SHF.L.U32 R120, R120, 0x8, RZ ;  /* 0x0000000878787819 */ /* 0x000fc800000006ff */
[----:B------:R-:W-:Y:S01]  /*64e0*/  LEA R123, R123, R120, 0x2 ;  /* 0x000000787b7b7211 */ /* 0x000fe200078e10ff */
[----:B------:R-:W-:Y:S01]  /*64f0*/  IMAD R124, R252, 0x4, R120 ;  /* 0x00000004fc7c7824 */ /* 0x000fe200078e0278 */
[----:B------:R-:W-:-:S04]  /*6500*/  SHF.R.S32.HI R120, RZ, 0x1f, R122 ;  /* 0x0000001fff787819 */ /* 0x000fc8000001147a */
        /* <DEDUP_REMOVED lines=10> */
.L_x_3679:
[----:B------:R-:W-:Y:S05]  /*65b0*/  BSYNC.RECONVERGENT B1 ;  /* 0x0000000000017941 */ /* 0x000fea0003800200 */
.L_x_3678:
[----:B------:R-:W-:Y:S01]  /*65c0*/  BSSY.RECONVERGENT B1, `(.L_x_3680) ;  /* 0x0000015000017945 */ /* 0x000fe20003800200 */
[----:B------:R-:W-:-:S03]  /*65d0*/  LEA R252, R0, R252, 0x1 ;  /* 0x000000fc00fc7211 */ /* 0x000fc600078e08ff */
        /* <DEDUP_REMOVED lines=19> */
.L_x_3681:
[----:B------:R-:W-:Y:S05]  /*6710*/  BSYNC.RECONVERGENT B1 ;  /* 0x0000000000017941 */ /* 0x000fea0003800200 */
.L_x_3680:
[----:B------:R-:W-:Y:S01]  /*6720*/  BSSY.RECONVERGENT B1, `(.L_x_3682) ;  /* 0x0000015000017945 */ /* 0x000fe20003800200 */
[----:B------:R-:W-:-:S03]  /*6730*/  IMAD.IADD R252, R252, 0x1, R0 ;  /* 0x00000001fcfc7824 */ /* 0x000fc600078e0200 */
        /* <DEDUP_REMOVED lines=19> */
.L_x_3683:
[----:B------:R-:W-:Y:S05]  /*6870*/  BSYNC.RECONVERGENT B1 ;  /* 0x0000000000017941 */ /* 0x000fea0003800200 */
.L_x_3682:
[----:B------:R-:W-:Y:S01]  /*6880*/  BSSY.RECONVERGENT B1, `(.L_x_3684) ;  /* 0x0000015000017945 */ /* 0x000fe20003800200 */
[----:B------:R-:W-:-:S03]  /*6890*/  IADD3 R252, PT, PT, R252, R0, RZ ;  /* 0x00000000fcfc7210 */ /* 0x000fc60007ffe0ff */
        /* <DEDUP_REMOVED lines=19> */
.L_x_3685:
[----:B------:R-:W-:Y:S05]  /*69d0*/  BSYNC.RECONVERGENT B1 ;  /* 0x0000000000017941 */ /* 0x000fea0003800200 */
.L_x_3684:
        /* <DEDUP_REMOVED lines=21> */
.L_x_3687:
[----:B------:R-:W-:Y:S05]  /*6b30*/  BSYNC.RECONVERGENT B1 ;  /* 0x0000000000017941 */ /* 0x000fea0003800200 */
.L_x_3686:
        /* <DEDUP_REMOVED lines=21> */
.L_x_3689:
[----:B------:R-:W-:Y:S05]  /*6c90*/  BSYNC.RECONVERGENT B1 ;  /* 0x0000000000017941 */ /* 0x000fea0003800200 */
.L_x_3688:
        /* <DEDUP_REMOVED lines=21> */
.L_x_3691:
[----:B------:R-:W-:Y:S05]  /*6df0*/  BSYNC.RECONVERGENT B1 ;  /* 0x0000000000017941 */ /* 0x000fea0003800200 */
.L_x_3690:
        /* <DEDUP_REMOVED lines=21> */
.L_x_3693:
[----:B------:R-:W-:Y:S05]  /*6f50*/  BSYNC.RECONVERGENT B1 ;  /* 0x0000000000017941 */ /* 0x000fea0003800200 */
.L_x_3692:
        /* <DEDUP_REMOVED lines=21> */
.L_x_3695:
[----:B------:R-:W-:Y:S05]  /*70b0*/  BSYNC.RECONVERGENT B1 ;  /* 0x0000000000017941 */ /* 0x000fea0003800200 */
.L_x_3694:
        /* <DEDUP_REMOVED lines=21> */
.L_x_3697:
[----:B------:R-:W-:Y:S05]  /*7210*/  BSYNC.RECONVERGENT B1 ;  /* 0x0000000000017941 */ /* 0x000fea0003800200 */
.L_x_3696:
        /* <DEDUP_REMOVED lines=21> */
.L_x_3699:
[----:B------:R-:W-:Y:S05]  /*7370*/  BSYNC.RECONVERGENT B1 ;  /* 0x0000000000017941 */ /* 0x000fea0003800200 */
.L_x_3698:
        /* <DEDUP_REMOVED lines=21> */
.L_x_3701:
[----:B------:R-:W-:Y:S05]  /*74d0*/  BSYNC.RECONVERGENT B1 ;  /* 0x0000000000017941 */ /* 0x000fea0003800200 */
.L_x_3700:
        /* <DEDUP_REMOVED lines=21> */
.L_x_3703:
[----:B------:R-:W-:Y:S05]  /*7630*/  BSYNC.RECONVERGENT B1 ;  /* 0x0000000000017941 */ /* 0x000fea0003800200 */
.L_x_3702:
        /* <DEDUP_REMOVED lines=21> */
.L_x_3705:
[----:B------:R-:W-:Y:S05]  /*7790*/  BSYNC.RECONVERGENT B1 ;  /* 0x0000000000017941 */ /* 0x000fea0003800200 */
.L_x_3704:
        /* <DEDUP_REMOVED lines=21> */
.L_x_3707:
[----:B------:R-:W-:Y:S05]  /*78f0*/  BSYNC.RECONVERGENT B1 ;  /* 0x0000000000017941 */ /* 0x000fea0003800200 */
.L_x_3706:
        /* <DEDUP_REMOVED lines=21> */
.L_x_3709:
[----:B------:R-:W-:Y:S05]  /*7a50*/  BSYNC.RECONVERGENT B1 ;  /* 0x0000000000017941 */ /* 0x000fea0003800200 */
.L_x_3708:
        /* <DEDUP_REMOVED lines=21> */
.L_x_3711:
[----:B------:R-:W-:Y:S05]  /*7bb0*/  BSYNC.RECONVERGENT B1 ;  /* 0x0000000000017941 */ /* 0x000fea0003800200 */
.L_x_3710:
        /* <DEDUP_REMOVED lines=21> */
.L_x_3713:
[----:B------:R-:W-:Y:S05]  /*7d10*/  BSYNC.RECONVERGENT B1 ;  /* 0x0000000000017941 */ /* 0x000fea0003800200 */
.L_x_3712:
        /* <DEDUP_REMOVED lines=21> */
.L_x_3715:
[----:B------:R-:W-:Y:S05]  /*7e70*/  BSYNC.RECONVERGENT B1 ;  /* 0x0000000000017941 */ /* 0x000fea0003800200 */
.L_x_3714:
        /* <DEDUP_REMOVED lines=21> */
.L_x_3717:
[----:B------:R-:W-:Y:S05]  /*7fd0*/  BSYNC.RECONVERGENT B1 ;  /* 0x0000000000017941 */ /* 0x000fea0003800200 */
.L_x_3716:
        /* <DEDUP_REMOVED lines=21> */
.L_x_3719:
[----:B------:R-:W-:Y:S05]  /*8130*/  BSYNC.RECONVERGENT B1 ;  /* 0x0000000000017941 */ /* 0x000fea0003800200 */
.L_x_3718:
        /* <DEDUP_REMOVED lines=21> */
.L_x_3721:
[----:B------:R-:W-:Y:S05]  /*8290*/  BSYNC.RECONVERGENT B1 ;  /* 0x0000000000017941 */ /* 0x000fea0003800200 */
.L_x_3720:
        /* <DEDUP_REMOVED lines=21> */
.L_x_3723:
[----:B------:R-:W-:Y:S05]  /*83f0*/  BSYNC.RECONVERGENT B1 ;  /* 0x0000000000017941 */ /* 0x000fea0003800200 */
.L_x_3722:
        /* <DEDUP_REMOVED lines=21> */
.L_x_3725:
[----:B------:R-:W-:Y:S05]  /*8550*/  BSYNC.RECONVERGENT B1 ;  /* 0x0000000000017941 */ /* 0x000fea0003800200 */
.L_x_3724:
        /* <DEDUP_REMOVED lines=21> */
.L_x_3727:
[----:B------:R-:W-:Y:S05]  /*86b0*/  BSYNC.RECONVERGENT B1 ;  /* 0x0000000000017941 */ /* 0x000fea0003800200 */
.L_x_3726:
        /* <DEDUP_REMOVED lines=21> */
.L_x_3729:
[----:B------:R-:W-:Y:S05]  /*8810*/  BSYNC.RECONVERGENT B1 ;  /* 0x0000000000017941 */ /* 0x000fea0003800200 */
.L_x_3728:
        /* <DEDUP_REMOVED lines=21> */
.L_x_3731:
[----:B------:R-:W-:Y:S05]  /*8970*/  BSYNC.RECONVERGENT B1 ;  /* 0x0000000000017941 */ /* 0x000fea0003800200 */
.L_x_3730:
        /* <DEDUP_REMOVED lines=21> */
.L_x_3733:
[----:B------:R-:W-:Y:S05]  /*8ad0*/  BSYNC.RECONVERGENT B1 ;  /* 0x0000000000017941 */ /* 0x000fea0003800200 */
.L_x_3732:
        /* <DEDUP_REMOVED lines=21> */
.L_x_3735:
[----:B------:R-:W-:Y:S05]  /*8c30*/  BSYNC.RECONVERGENT B1 ;  /* 0x0000000000017941 */ /* 0x000fea0003800200 */
.L_x_3734:
        /* <DEDUP_REMOVED lines=21> */
.L_x_3737:
[----:B------:R-:W-:Y:S05]  /*8d90*/  BSYNC.RECONVERGENT B1 ;  /* 0x0000000000017941 */ /* 0x000fea0003800200 */
.L_x_3736:
        /* <DEDUP_REMOVED lines=21> */
.L_x_3739:
[----:B------:R-:W-:Y:S05]  /*8ef0*/  BSYNC.RECONVERGENT B1 ;  /* 0x0000000000017941 */ /* 0x000fea0003800200 */
.L_x_3738:
        /* <DEDUP_REMOVED lines=8> */
[----:B------:R2:W3:Y:S02]  /*8f80*/  LDG.E R2, desc[UR36][R248.64] ;  /* 0x00000024f8027981 */ /* 0x0004e4000c1e1900 */
[----:B--2---:R-:W-:-:S04]  /*8f90*/  IMAD R248, R0, UR7, RZ ;  /* 0x0000000700f87c24 */ /* 0x004fc8000f8e02ff */
[----:B---3--:R-:W-:Y:S01]  /*8fa0*/  IMAD R2, R2, R248, RZ ;  /* 0x000000f802027224 */ /* 0x008fe200078e02ff */
[----:B------:R-:W-:-:S05]  /*8fb0*/  IADD3 R248, PT, PT, R252, R0, RZ ;  /* 0x00000000fcf87210 */ /* 0x000fca0007ffe0ff */
[----:B------:R-:W-:Y:S02]  /*8fc0*/  IMAD R248, R2, 0x40, R248 ;  /* 0x0000004002f87824 */ /* 0x000fe400078e02f8 */
[----:B------:R-:W-:-:S03]  /*8fd0*/  IMAD R2, R0, UR5, RZ ;  /* 0x0000000500027c24 */ /* 0x000fc6000f8e02ff */
[----:B------:R-:W-:-:S04]  /*8fe0*/  SHF.L.U32 R0, R248, 0x2, RZ ;  /* 0x00000002f8007819 */ /* 0x000fc800000006ff */
[----:B------:R-:W-:Y:S02]  /*8ff0*/  SHF.R.S32.HI R248, RZ, 0x1f, R0 ;  /* 0x0000001ffff87819 */ /* 0x000fe40000011400 */
[----:B------:R-:W-:-:S04]  /*9000*/  IADD3 R0, P2, PT, R2, R0, RZ ;  /* 0x0000000002007210 */ /* 0x000fc80007f5e0ff */
[----:B------:R-:W-:Y:S02]  /*9010*/  LEA.HI.X.SX32 R2, R2, R248, 0x1, P2 ;  /* 0x000000f802027211 */ /* 0x000fe400010f0eff */
[----:B------:R-:W-:-:S04]  /*9020*/  LEA R248, P2, R0, UR10, 0x2 ;  /* 0x0000000a00f87c11 */ /* 0x000fc8000f8410ff */
[----:B------:R-:W-:-:S06]  /*9030*/  LEA.HI.X R249, R0, UR11, R2, 0x2, P2 ;  /* 0x0000000b00f97c11 */ /* 0x000fcc00090f1402 */
[----:B------:R-:W5:Y:S03]  /*9040*/  LDG.E.128 R248, desc[UR36][R248.64] ;  /* 0x00000024f8f87981 */ /* 0x000f66000c1e1d00 */
.L_x_3741:
[----:B------:R-:W-:Y:S05]  /*9050*/  BSYNC.RECONVERGENT B1 ;  /* 0x0000000000017941 */ /* 0x000fea0003800200 */
.L_x_3740:
[----:B------:R-:W-:Y:S04]  /*9060*/  BSSY.RECONVERGENT B1, `(.L_x_3742) ;  /* 0x0000266000017945 */ /* 0x000fe80003800200 */
[----:B------:R-:W-:Y:S05]  /*9070*/  @P1 BRA `(.L_x_3743) ;  /* 0x0000002400901947 */ /* 0x000fea0003800000 */
[----:B------:R-:W2:Y:S04]  /*9080*/  LDL R0, [R1+0x10] ;  /* 0x0000100001007983 */ /* 0x000ea80000100800 */
[----:B------:R-:W3:Y:S04]  /*9090*/  LDL R2, [R1+0x14] ;  /* 0x0000140001027983 */ /* 0x000ee80000100800 */
[----:B-----5:R-:W-:Y:S04]  /*90a0*/  STL.64 [R1+0x4c0], R248 ;  /* 0x0004c0f801007387 */ /* 0x020fe80000100a00 */
[----:B------:R-:W4:Y:S04]  /*90b0*/  LDL R252, [R1+0x24] ;  /* 0x0000240001fc7983 */ /* 0x000f280000100800 */
[----:B------:R-:W-:Y:S04]  /*90c0*/  STL [R1+0x4bc], R159 ;  /* 0x0004bc9f01007387 */ /* 0x000fe80000100800 */
[----:B------:R-:W-:Y:S04]  /*90d0*/  STL [R1+0x4b8], R163 ;  /* 0x0004b8a301007387 */ /* 0x000fe80000100800 */
[----:B------:R-:W-:Y:S04]  /*90e0*/  STL [R1+0x4b4], R167 ;  /* 0x0004b4a701007387 */ /* 0x000fe80000100800 */
[----:B------:R0:W-:Y:S04]  /*90f0*/  STL [R1+0x4b0], R171 ;  /* 0x0004b0ab01007387 */ /* 0x0001e80000100800 */
[----:B0-----:R-:W4:Y:S04]  /*9100*/  LDL R171, [R1+0x20] ;  /* 0x0000200001ab7983 */ /* 0x001f280000100800 */
[----:B------:R-:W-:Y:S04]  /*9110*/  STL [R1+0x4ac], R175 ;  /* 0x0004acaf01007387 */ /* 0x000fe80000100800 */
[----:B------:R0:W-:Y:S04]  /*9120*/  STL [R1+0x4a8], R179 ;  /* 0x0004a8b301007387 */ /* 0x0001e80000100800 */
[----:B0-----:R-:W4:Y:S04]  /*9130*/  LDL R179, [R1+0x18] ;  /* 0x0000180001b37983 */ /* 0x001f280000100800 */
        /* <DEDUP_REMOVED lines=14> */
[----:B------:R-:W-:Y:S04]  /*9220*/  STL [R1+0x45c], R239 ;  /* 0x00045cef01007387 */ /* 0x000fe80000100800 */
[----:B------:R4:W-:Y:S04]  /*9230*/  STL [R1+0x458], R243 ;  /* 0x000458f301007387 */ /* 0x0009e80000100800 */
[----:B------:R-:W-:Y:S04]  /*9240*/  STL [R1+0x454], R247 ;  /* 0x000454f701007387 */ /* 0x000fe80000100800 */
[----:B------:R-:W-:Y:S04]  /*9250*/  STL [R1+0x450], R251 ;  /* 0x000450fb01007387 */ /* 0x000fe80000100800 */
[----:B0-----:R-:W4:Y:S04]  /*9260*/  LDL R223, [R1+0x424] ;  /* 0x0004240001df7983 */ /* 0x001f280000100800 */
[----:B------:R-:W4:Y:S01]  /*9270*/  LDL R159, [R1+0x434] ;  /* 0x00043400019f7983 */ /* 0x000f220000100800 */
[----:B------:R-:W-:-:S03]  /*9280*/  ISETP.NE.U32.AND P1, PT, RZ, UR14, PT ;  /* 0x0000000eff007c0c */ /* 0x000fc6000bf25070 */
[----:B------:R-:W4:Y:S01]  /*9290*/  LDL R167, [R1+0x430] ;  /* 0x0004300001a77983 */ /* 0x000f220000100800 */
[----:B------:R-:W-:-:S13]  /*92a0*/  ISETP.NE.AND.EX P1, PT, RZ, UR15, PT, P1 ;  /* 0x0000000fff007c0c */ /* 0x000fda000bf25310 */
[----:B------:R-:W0:Y:S01]  /*92b0*/  @P1 LDC.64 R248, c[0x0][0x448] ;  /* 0x00011200fff81b82 */ /* 0x000e220000000a00 */
[----:B--2---:R-:W-:Y:S02]  /*92c0*/  MOV R231, R0 ;  /* 0x0000000000e77202 */ /* 0x004fe40000000f00 */
[----:B------:R-:W0:Y:S01]  /*92d0*/  @P1 S2R R0, SR_CTAID.X ;  /* 0x0000000000001919 */ /* 0x000e220000002500 */
[----:B---3--:R-:W-:Y:S02]  /*92e0*/  IMAD.MOV.U32 R227, RZ, RZ, R2 ;  /* 0x000000ffffe37224 */ /* 0x008fe400078e0002 */
[----:B------:R-:W2:Y:S01]  /*92f0*/  LDL R2, [R1+0x420] ;  /* 0x0004200001027983 */ /* 0x000ea20000100800 */
[----:B0-----:R-:W-:-:S05]  /*9300*/  @P1 IMAD.WIDE.U32 R248, R0, 0x4, R248 ;  /* 0x0000000400f81825 */ /* 0x001fca00078e00f8 */
[----:B-1----:R-:W3:Y:S04]  /*9310*/  @P1 LDG.E R235, desc[UR36][R248.64] ;  /* 0x00000024f8eb1981 */ /* 0x002ee8000c1e1900 */
[----:B------:R-:W3:Y:S04]  /*9320*/  LDL.LU.64 R248, [R1+0x4c0] ;  /* 0x0004c00001f87983 */ /* 0x000ee80000300a00 */
        /* <DEDUP_REMOVED lines=12> */
[----:B----4-:R-:W-:-:S04]  /*93f0*/  FMUL.FTZ R0, R223, R227 ;  /* 0x000000e3df007220 */ /* 0x010fc80000410000 */
[----:B------:R-:W-:Y:S02]  /*9400*/  FFMA.FTZ R0, R159, R252, R0 ;  /* 0x000000fc9f007223 */ /* 0x000fe40000010000 */
[----:B------:R-:W4:Y:S01]  /*9410*/  LDL R159, [R1+0x438] ;  /* 0x00043800019f7983 */ /* 0x000f220000100800 */
[----:B--2---:R-:W-:-:S04]  /*9420*/  FMUL.FTZ R2, R2, R231 ;  /* 0x000000e702027220 */ /* 0x004fc80000410000 */
[----:B------:R-:W-:Y:S02]  /*9430*/  FFMA.FTZ R2, R167, R171, R2 ;  /* 0x000000aba7027223 */ /* 0x000fe40000010002 */
[----:B------:R-:W2:Y:S04]  /*9440*/  LDL R171, [R1+0x3c0] ;  /* 0x0003c00001ab7983 */ /* 0x000ea80000100800 */
[----:B------:R-:W2:Y:S04]  /*9450*/  LDL R167, [R1+0x3c4] ;  /* 0x0003c40001a77983 */ /* 0x000ea80000100800 */
[----:B------:R0:W-:Y:S04]  /*9460*/  STL [R1+0x448], R4 ;  /* 0x0004480401007387 */ /* 0x0001e80000100800 */
[----:B------:R1:W-:Y:S04]  /*9470*/  STL [R1+0x44c], R5 ;  /* 0x00044c0501007387 */ /* 0x0003e80000100800 */
[----:B------:R-:W-:Y:S04]  /*9480*/  STL.64 [R1+0x490], R8 ;  /* 0x0004900801007387 */ /* 0x000fe80000100a00 */
[----:B------:R1:W-:Y:S04]  /*9490*/  STL.64 [R1+0x498], R12 ;  /* 0x0004980c01007387 */ /* 0x0003e80000100a00 */
[----:B---3--:R3:W-:Y:S04]  /*94a0*/  @P1 STL [R1+0x8], R235 ;  /* 0x000008eb01001387 */ /* 0x0087e80000100800 */
[----:B------:R-:W2:Y:S04]  /*94b0*/  LDL R223, [R1+0x3b0] ;  /* 0x0003b00001df7983 */ /* 0x000ea80000100800 */
[----:B------:R-:W2:Y:S04]  /*94c0*/  LDL R243, [R1+0x398] ;  /* 0x0003980001f37983 */ /* 0x000ea80000100800 */
[----:B------:R-:W2:Y:S01]  /*94d0*/  LDL R231, [R1+0x388] ;  /* 0x0003880001e77983 */ /* 0x000ea20000100800 */
[----:B------:R-:W-:-:S03]  /*94e0*/  FFMA.FTZ R2, R219, R4, R2 ;  /* 0x00000004db027223 */ /* 0x000fc60000010002 */
[----:B0-----:R-:W2:Y:S01]  /*94f0*/  LDL R4, [R1+0x418] ;  /* 0x0004180001047983 */ /* 0x001ea20000100800 */
[----:B------:R-:W-:-:S03]  /*9500*/  FFMA.FTZ R0, R215, R5, R0 ;  /* 0x00000005d7007223 */ /* 0x000fc60000010000 */
[----:B------:R-:W2:Y:S01]  /*9510*/  LDL R219, [R1+0x3b4] ;  /* 0x0003b40001db7983 */ /* 0x000ea20000100800 */
[----:B------:R-:W-:-:S03]  /*9520*/  FFMA.FTZ R2, R211, R8, R2 ;  /* 0x00000008d3027223 */ /* 0x000fc60000010002 */
[----:B------:R-:W2:Y:S01]  /*9530*/  LDL R211, [R1+0x3a4] ;  /* 0x0003a40001d37983 */ /* 0x000ea20000100800 */
[----:B------:R-:W-:-:S03]  /*9540*/  FFMA.FTZ R0, R207, R9, R0 ;  /* 0x00000009cf007223 */ /* 0x000fc60000010000 */
[----:B-1----:R-:W2:Y:S01]  /*9550*/  LDL R5, [R1+0x344] ;  /* 0x0003440001057983 */ /* 0x002ea20000100800 */
        /* <DEDUP_REMOVED lines=12> */
[----:B------:R-:W-:-:S03]  /*9620*/  FMUL.FTZ R0, R175, R179 ;  /* 0x000000b3af007220 */ /* 0x000fc60000410000 */
        /* <DEDUP_REMOVED lines=9> */
[----:B---3--:R-:W3:Y:S04]  /*96c0*/  LDL R235, [R1+0x324] ;  /* 0x0003240001eb7983 */ /* 0x008ee80000100800 */
[----:B------:R-:W3:Y:S01]  /*96d0*/  LDL R251, [R1+0x330] ;  /* 0x0003300001fb7983 */ /* 0x000ee20000100800 */
[----:B----4-:R-:W-:-:S03]  /*96e0*/  FFMA.FTZ R0, R159, R163, R0 ;  /* 0x000000a39f007223 */ /* 0x010fc60000010000 */
[----:B------:R-:W4:Y:S04]  /*96f0*/  LDL R239, [R1+0x320] ;  /* 0x0003200001ef7983 */ /* 0x000f280000100800 */
[----:B------:R-:W3:Y:S04]  /*9700*/  LDL R163, [R1+0x364] ;  /* 0x0003640001a37983 */ /* 0x000ee80000100800 */
[----:B------:R-:W4:Y:S04]  /*9710*/  LDL R159, [R1+0x3c8] ;  /* 0x0003c800019f7983 */ /* 0x000f280000100800 */
[----:B------:R-:W4:Y:S01]  /*9720*/  LDL R227, [R1+0x310] ;  /* 0x0003100001e37983 */ /* 0x000f220000100800 */
[----:B--2---:R-:W-:-:S03]  /*9730*/  FFMA.FTZ R2, R171, R24, R2 ;  /* 0x00000018ab027223 */ /* 0x004fc60000010002 */
[----:B------:R-:W2:Y:S01]  /*9740*/  LDL R171, [R1+0x3d8] ;  /* 0x0003d80001ab7983 */ /* 0x000ea20000100800 */
        /* <DEDUP_REMOVED lines=8> */
[----:B------:R-:W4:Y:S04]  /*97d0*/  LDL R211, [R1+0x2f0] ;  /* 0x0002f00001d37983 */ /* 0x000f280000100800 */
[----:B------:R-:W4:Y:S01]  /*97e0*/  LDL R223, [R1+0x314] ;  /* 0x0003140001df7983 */ /* 0x000f220000100800 */
[----:B------:R-:W-:-:S03]  /*97f0*/  FFMA.FTZ R252, R199, R37, R252 ;  /* 0x00000025c7fc7223 */ /* 0x000fc600000100fc */
[----:B------:R-:W4:Y:S01]  /*9800*/  LDL R199, [R1+0x2e4] ;  /* 0x0002e40001c77983 */ /* 0x000f220000100800 */
[----:B------:R-:W-:Y:S01]  /*9810*/  FFMA.FTZ R252, R187, R41, R252 ;  /* 0x00000029bbfc7223 */ /* 0x000fe200000100fc */
[----:B------:R-:W-:Y:S01]  /*9820*/  FFMA.FTZ R2, R215, R32, R2 ;  /* 0x00000020d7027223 */ /* 0x000fe20000010002 */
[----:B------:R-:W-:Y:S01]  /*9830*/  FFMA.FTZ R0, R207, R10, R0 ;  /* 0x0000000acf007223 */ /* 0x000fe20000010000 */
[----:B------:R-:W4:Y:S01]  /*9840*/  LDL R187, [R1+0x2d4] ;  /* 0x0002d40001bb7983 */ /* 0x000f220000100800 */
[----:B------:R-:W-:Y:S01]  /*9850*/  FFMA.FTZ R252, R175, R45, R252 ;  /* 0x0000002daffc7223 */ /* 0x000fe200000100fc */
[----:B------:R-:W-:Y:S02]  /*9860*/  FFMA.FTZ R2, R203, R36, R2 ;  /* 0x00000024cb027223 */ /* 0x000fe40000010002 */
[----:B------:R-:W4:Y:S01]  /*9870*/  LDL R207, [R1+0x2f4] ;  /* 0x0002f40001cf7983 */ /* 0x000f220000100800 */
[----:B------:R-:W-:-:S03]  /*9880*/  FFMA.FTZ R0, R195, R14, R0 ;  /* 0x0000000ec3007223 */ /* 0x000fc60000010000 */
[----:B------:R-:W4:Y:S04]  /*9890*/  LDL R195, [R1+0x348] ;  /* 0x0003480001c37983 */ /* 0x000f280000100800 */
[----:B------:R-:W4:Y:S04]  /*98a0*/  LDL R175, [R1+0x2c4] ;  /* 0x0002c40001af7983 */ /* 0x000f280000100800 */
[----:B------:R-:W4:Y:S01]  /*98b0*/  LDL R215, [R1+0x300] ;  /* 0x0003000001d77983 */ /* 0x000f220000100800 */
[----:B---3--:R-:W-:Y:S01]  /*98c0*/  FFMA.FTZ R252, R163, R49, R252 ;  /* 0x00000031a3fc7223 */ /* 0x008fe200000100fc */
[----:B------:R-:W-:Y:S01]  /*98d0*/  FFMA.FTZ R2, R191, R40, R2 ;  /* 0x00000028bf027223 */ /* 0x000fe20000010002 */
[----:B------:R-:W-:Y:S01]  /*98e0*/  FFMA.FTZ R0, R183, R18, R0 ;  /* 0x00000012b7007223 */ /* 0x000fe20000010000 */
[----:B------:R-:W3:Y:S01]  /*98f0*/  LDL R163, [R1+0x2b4] ;  /* 0x0002b40001a37983 */ /* 0x000ee20000100800 */
[----:B------:R-:W-:Y:S01]  /*9900*/  FFMA.FTZ R252, R12, R53, R252 ;  /* 0x000000350cfc7223 */ /* 0x000fe200000100fc */
[----:B------:R-:W-:-:S02]  /*9910*/  FFMA.FTZ R2, R179, R44, R2 ;  /* 0x0000002cb3027223 */ /* 0x000fc40000010002 */
[----:B------:R-:W3:Y:S01]  /*9920*/  LDL R183, [R1+0x338] ;  /* 0x0003380001b77983 */ /* 0x000ee20000100800 */
[----:B------:R-:W-:-:S03]  /*9930*/  FFMA.FTZ R252, R5, R57, R252 ;  /* 0x0000003905fc7223 */ /* 0x000fc600000100fc */
[----:B------:R-:W3:Y:S04]  /*9940*/  LDL R5, [R1+0x368] ;  /* 0x0003680001057983 */ /* 0x000ee80000100800 */
[----:B------:R-:W3:Y:S04]  /*9950*/  LDL R203, [R1+0x2e0] ;  /* 0x0002e00001cb7983 */ /* 0x000ee80000100800 */
[----:B------:R-:W3:Y:S04]  /*9960*/  LDL R191, [R1+0x2d0] ;  /* 0x0002d00001bf7983 */ /* 0x000ee80000100800 */
[----:B------:R-:W3:Y:S04]  /*9970*/  LDL R179, [R1+0x2c0] ;  /* 0x0002c00001b37983 */ /* 0x000ee80000100800 */
[----:B------:R-:W3:Y:S01]  /*9980*/  LDL R12, [R1+0x2a4] ;  /* 0x0002a400010c7983 */ /* 0x000ee20000100800 */
[----:B--2---:R-:W-:-:S03]  /*9990*/  FFMA.FTZ R0, R171, R22, R0 ;  /* 0x00000016ab007223 */ /* 0x004fc60000010000 */
[----:B------:R-:W2:Y:S01]  /*99a0*/  LDL R171, [R1+0x328] ;  /* 0x0003280001ab7983 */ /* 0x000ea20000100800 */
[----:B----4-:R-:W-:Y:S01]  /*99b0*/  FFMA.FTZ R2, R167, R48, R2 ;  /* 0x00000030a7027223 */ /* 0x010fe20000010002 */
[----:B------:R-:W-:Y:S02]  /*99c0*/  FFMA.FTZ R0, R159, R26, R0 ;  /* 0x0000001a9f007223 */ /* 0x000fe40000010000 */
[----:B------:R-:W4:Y:S01]  /*99d0*/  LDL R167, [R1+0x2b0] ;  /* 0x0002b00001a77983 */ /* 0x000f220000100800 */
[----:B------:R-:W-:Y:S01]  /*99e0*/  FFMA.FTZ R2, R13, R52, R2 ;  /* 0x000000340d027223 */ /* 0x000fe20000010002 */
[----:B------:R-:W-:Y:S02]  /*99f0*/  FFMA.FTZ R0, R9, R30, R0 ;  /* 0x0000001e09007223 */ /* 0x000fe40000010000 */
[----:B------:R-:W4:Y:S01]  /*9a00*/  LDL R159, [R1+0x318] ;  /* 0x00031800019f7983 */ /* 0x000f220000100800 */
[----:B------:R-:W-:-:S03]  /*9a10*/  FFMA.FTZ R2, R8, R56, R2 ;  /* 0x0000003808027223 */ /* 0x000fc60000010002 */
[----:B------:R-:W2:Y:S01]  /*9a20*/  LDL R8, [R1+0x304] ;  /* 0x0003040001087983 */ /* 0x000ea20000100800 */
[----:B------:R-:W-:-:S03]  /*9a30*/  FFMA.FTZ R252, R247, R61, R252 ;  /* 0x0000003df7fc7223 */ /* 0x000fc600000100fc */
[----:B------:R-:W4:Y:S04]  /*9a40*/  LDL R13, [R1+0x2a0] ;  /* 0x0002a000010d7983 */ /* 0x000f280000100800 */
        /* <DEDUP_REMOVED lines=32> */
[----:B--2---:R-:W-:-:S03]  /*9c50*/  FFMA.FTZ R252, R8, R73, R252 ;  /* 0x0000004908fc7223 */ /* 0x004fc600000100fc */
[----:B------:R-:W2:Y:S01]  /*9c60*/  LDL R8, [R1+0x290] ;  /* 0x0002900001087983 */ /* 0x000ea20000100800 */
[----:B------:R-:W-:-:S03]  /*9c70*/  FFMA.FTZ R252, R207, R77, R252 ;  /* 0x0000004dcffc7223 */ /* 0x000fc600000100fc */
[----:B------:R-:W2:Y:S01]  /*9c80*/  LDL R207, [R1+0x244] ;  /* 0x0002440001cf7983 */ /* 0x000ea20000100800 */
[----:B------:R-:W-:Y:S01]  /*9c90*/  FFMA.FTZ R252, R199, R81, R252 ;  /* 0x00000051c7fc7223 */ /* 0x000fe200000100fc */
[----:B----4-:R-:W-:-:S03]  /*9ca0*/  FFMA.FTZ R0, R4, R54, R0 ;  /* 0x0000003604007223 */ /* 0x010fc60000010000 */
[----:B------:R-:W-:Y:S01]  /*9cb0*/  FFMA.FTZ R252, R187, R85, R252 ;  /* 0x00000055bbfc7223 */ /* 0x000fe200000100fc */
[----:B------:R-:W4:Y:S01]  /*9cc0*/  LDL R4, [R1+0x2f8] ;  /* 0x0002f80001047983 */ /* 0x000f220000100800 */
[----:B------:R-:W-:Y:S02]  /*9cd0*/  FFMA.FTZ R0, R195, R58, R0 ;  /* 0x0000003ac3007223 */ /* 0x000fe40000010000 */
[----:B------:R-:W-:Y:S01]  /*9ce0*/  FFMA.FTZ R252, R175, R89, R252 ;  /* 0x00000059affc7223 */ /* 0x000fe200000100fc */
[----:B------:R-:W4:Y:S01]  /*9cf0*/  LDL R195, [R1+0x234] ;  /* 0x0002340001c37983 */ /* 0x000f220000100800 */
[----:B------:R-:W-:Y:S02]  /*9d00*/  FFMA.FTZ R0, R183, R62, R0 ;  /* 0x0000003eb7007223 */ /* 0x000fe40000010000 */
[----:B------:R-:W-:Y:S01]  /*9d10*/  FFMA.FTZ R252, R163, R93, R252 ;  /* 0x0000005da3fc7223 */ /* 0x000fe200000100fc */
        /* <DEDUP_REMOVED lines=14> */
[----:B------:R-:W3:Y:S01]  /*9e00*/  LDL R5, [R1+0x1f4] ;  /* 0x0001f40001057983 */ /* 0x000ee20000100800 */
[----:B------:R-:W-:Y:S01]  /*9e10*/  FFMA.FTZ R2, R13, R96, R2 ;  /* 0x000000600d027223 */ /* 0x000fe20000010002 */
[----:B------:R-:W-:Y:S02]  /*9e20*/  FFMA.FTZ R0, R9, R74, R0 ;  /* 0x0000004a09007223 */ /* 0x000fe40000010000 */
[----:B------:R-:W3:Y:S04]  /*9e30*/  LDL R13, [R1+0x200] ;  /* 0x00020000010d7983 */ /* 0x000ee80000100800 */
[----:B------:R-:W3:Y:S01]  /*9e40*/  LDL R9, [R1+0x268] ;  /* 0x0002680001097983 */ /* 0x000ee20000100800 */
[----:B--2---:R-:W-:-:S03]  /*9e50*/  FFMA.FTZ R2, R8, R100, R2 ;  /* 0x0000006408027223 */ /* 0x004fc60000010002 */
[----:B------:R-:W2:Y:S01]  /*9e60*/  LDL R8, [R1+0x1f0] ;  /* 0x0001f00001087983 */ /* 0x000ea20000100800 */
[----:B----4-:R-:W-:-:S03]  /*9e70*/  FFMA.FTZ R0, R4, R78, R0 ;  /* 0x0000004e04007223 */ /* 0x010fc60000010000 */
[----:B------:R-:W4:Y:S01]  /*9e80*/  LDL R4, [R1+0x258] ;  /* 0x0002580001047983 */ /* 0x000f220000100800 */
[----:B------:R-:W-:-:S04]  /*9e90*/  FFMA.FTZ R0, R251, R82, R0 ;  /* 0x00000052fb007223 */ /* 0x000fc80000010000 */
[----:B------:R-:W-:Y:S01]  /*9ea0*/  FFMA.FTZ R0, R239, R86, R0 ;  /* 0x00000056ef007223 */ /* 0x000fe20000010000 */
[----:B------:R-:W-:Y:S01]  /*9eb0*/  FFMA.FTZ R252, R163, R105, R252 ;  /* 0x00000069a3fc7223 */ /* 0x000fe200000100fc */
[----:B------:R-:W-:-:S03]  /*9ec0*/  FFMA.FTZ R2, R159, R104, R2 ;  /* 0x000000689f027223 */ /* 0x000fc60000010002 */
[----:B------:R-:W-:Y:S01]  /*9ed0*/  FFMA.FTZ R252, R243, R109, R252 ;  /* 0x0000006df3fc7223 */ /* 0x000fe200000100fc */
[----:B------:R-:W-:Y:S01]  /*9ee0*/  FFMA.FTZ R0, R227, R90, R0 ;  /* 0x0000005ae3007223 */ /* 0x000fe20000010000 */
[----:B------:R-:W4:Y:S01]  /*9ef0*/  LDL.LU R159, [R1+0x4bc] ;  /* 0x0004bc00019f7983 */ /* 0x000f220000300800 */
[----:B------:R-:W-:Y:S01]  /*9f00*/  FFMA.FTZ R2, R247, R108, R2 ;  /* 0x0000006cf7027223 */ /* 0x000fe20000010002 */
[----:B------:R-:W-:Y:S01]  /*9f10*/  FFMA.FTZ R252, R231, R113, R252 ;  /* 0x00000071e7fc7223 */ /* 0x000fe200000100fc */
[----:B------:R-:W-:Y:S01]  /*9f20*/  FFMA.FTZ R0, R215, R94, R0 ;  /* 0x0000005ed7007223 */ /* 0x000fe20000010000 */
[----:B------:R-:W4:Y:S01]  /*9f30*/  LDL.LU R163, [R1+0x4b8] ;  /* 0x0004b80001a37983 */ /* 0x000f220000300800 */
[----:B------:R-:W-:Y:S01]  /*9f40*/  FFMA.FTZ R2, R235, R112, R2 ;  /* 0x00000070eb027223 */ /* 0x000fe20000010002 */
[----:B------:R-:W-:Y:S02]  /*9f50*/  FFMA.FTZ R252, R219, R117, R252 ;  /* 0x00000075dbfc7223 */ /* 0x000fe400000100fc */
[----:B------:R-:W4:Y:S01]  /*9f60*/  LDL R215, [R1+0x1e0] ;  /* 0x0001e00001d77983 */ /* 0x000f220000100800 */
[----:B------:R-:W-:Y:S01]  /*9f70*/  FFMA.FTZ R2, R223, R116, R2 ;  /* 0x00000074df027223 */ /* 0x000fe20000010002 */
[----:B------:R-:W-:Y:S01]  /*9f80*/  FFMA.FTZ R252, R207, R121, R252 ;  /* 0x00000079cffc7223 */ /* 0x000fe200000100fc */
[----:B------:R-:W-:Y:S01]  /*9f90*/  FFMA.FTZ R0, R203, R98, R0 ;  /* 0x00000062cb007223 */ /* 0x000fe20000010000 */
[----:B------:R-:W4:Y:S01]  /*9fa0*/  LDL R251, [R1+0x1d0] ;  /* 0x0001d00001fb7983 */ /* 0x000f220000100800 */
[----:B------:R-:W-:-:S03]  /*9fb0*/  FFMA.FTZ R2, R211, R120, R2 ;  /* 0x00000078d3027223 */ /* 0x000fc60000010002 */
[----:B------:R-:W4:Y:S01]  /*9fc0*/  LDL R211, [R1+0x1e4] ;  /* 0x0001e40001d37983 */ /* 0x000f220000100800 */
[----:B------:R-:W-:Y:S01]  /*9fd0*/  FFMA.FTZ R252, R195, R125, R252 ;  /* 0x0000007dc3fc7223 */ /* 0x000fe200000100fc */
[----:B------:R-:W-:Y:S02]  /*9fe0*/  FFMA.FTZ R0, R191, R102, R0 ;  /* 0x00000066bf007223 */ /* 0x000fe40000010000 */
[----:B------:R-:W4:Y:S01]  /*9ff0*/  LDL R243, [R1+0x238] ;  /* 0x0002380001f37983 */ /* 0x000f220000100800 */
[----:B------:R-:W-:Y:S01]  /*a000*/  FFMA.FTZ R252, R183, R129, R252 ;  /* 0x00000081b7fc7223 */ /* 0x000fe200000100fc */
[----:B------:R-:W-:Y:S01]  /*a010*/  FFMA.FTZ R0, R179, R106, R0 ;  /* 0x0000006ab3007223 */ /* 0x000fe20000010000 */
[----:B------:R-:W-:Y:S01]  /*a020*/  FFMA.FTZ R2, R199, R124, R2 ;  /* 0x0000007cc7027223 */ /* 0x000fe20000010002 */
[----:B------:R-:W4:Y:S01]  /*a030*/  LDL R247, [R1+0x1d4] ;  /* 0x0001d40001f77983 */ /* 0x000f220000100800 */
[----:B------:R-:W-:Y:S01]  /*a040*/  FFMA.FTZ R252, R171, R133, R252 ;  /* 0x00000085abfc7223 */ /* 0x000fe200000100fc */
[----:B------:R-:W-:-:S02]  /*a050*/  FFMA.FTZ R0, R167, R110, R0 ;  /* 0x0000006ea7007223 */ /* 0x000fc40000010000 */
        /* <DEDUP_REMOVED lines=19> */
[----:B------:R-:W-:Y:S01]  /*a190*/  FFMA.FTZ R2, R13, R136, R2 ;  /* 0x000000880d027223 */ /* 0x000fe20000010002 */
[----:B------:R-:W-:Y:S02]  /*a1a0*/  FFMA.FTZ R0, R9, R114, R0 ;  /* 0x0000007209007223 */ /* 0x000fe40000010000 */
[----:B------:R-:W3:Y:S04]  /*a1b0*/  LDL R175, [R1+0x164] ;  /* 0x0001640001af7983 */ /* 0x000ee80000100800 */
[----:B------:R-:W3:Y:S04]  /*a1c0*/  LDL R13, [R1+0x150] ;  /* 0x00015000010d7983 */ /* 0x000ee80000100800 */
[----:B------:R-:W3:Y:S04]  /*a1d0*/  LDL R183, [R1+0x1d8] ;  /* 0x0001d80001b77983 */ /* 0x000ee80000100800 */
[----:B------:R-:W3:Y:S04]  /*a1e0*/  LDL R171, [R1+0x1c8] ;  /* 0x0001c80001ab7983 */ /* 0x000ee80000100800 */
        /* <DEDUP_REMOVED lines=10> */
[----:B------:R-:W-:Y:S01]  /*a290*/  FFMA.FTZ R2, R251, R148, R2 ;  /* 0x00000094fb027223 */ /* 0x000fe20000010002 */
[----:B------:R-:W-:Y:S02]  /*a2a0*/  FFMA.FTZ R0, R167, R122, R0 ;  /* 0x0000007aa7007223 */ /* 0x000fe40000010000 */
[----:B------:R-:W4:Y:S01]  /*a2b0*/  LDL.LU R167, [R1+0x4b4] ;  /* 0x0004b40001a77983 */ /* 0x000f220000300800 */
[----:B------:R-:W-:-:S03]  /*a2c0*/  FFMA.FTZ R2, R12, R152, R2 ;  /* 0x000000980c027223 */ /* 0x000fc60000010002 */
[----:B------:R-:W4:Y:S01]  /*a2d0*/  LDL R12, [R1+0x140] ;  /* 0x00014000010c7983 */ /* 0x000f220000100800 */
[----:B------:R-:W-:Y:S01]  /*a2e0*/  FFMA.FTZ R0, R243, R126, R0 ;  /* 0x0000007ef3007223 */ /* 0x000fe20000010000 */
[----:B------:R-:W-:Y:S01]  /*a2f0*/  FFMA.FTZ R252, R247, R149, R252 ;  /* 0x00000095f7fc7223 */ /* 0x000fe200000100fc */
[----:B------:R-:W-:Y:S01]  /*a300*/  FFMA.FTZ R2, R239, R156, R2 ;  /* 0x0000009cef027223 */ /* 0x000fe20000010002 */
[----:B------:R-:W4:Y:S04]  /*a310*/  LDL R243, [R1+0x114] ;  /* 0x0001140001f37983 */ /* 0x000f280000100800 */
[----:B------:R-:W4:Y:S01]  /*a320*/  LDL R251, [R1+0x120] ;  /* 0x0001200001fb7983 */ /* 0x000f220000100800 */
[----:B---3--:R-:W-:-:S03]  /*a330*/  FFMA.FTZ R0, R5, R130, R0 ;  /* 0x0000008205007223 */ /* 0x008fc60000010000 */
[----:B------:R-:W3:Y:S04]  /*a340*/  LDL R247, [R1+0x110] ;  /* 0x0001100001f77983 */ /* 0x000ee80000100800 */
[----:B------:R-:W3:Y:S01]  /*a350*/  LDL R5, [R1+0x1a8] ;  /* 0x0001a80001057983 */ /* 0x000ee20000100800 */
[----:B------:R-:W-:Y:S01]  /*a360*/  FFMA.FTZ R2, R227, R160, R2 ;  /* 0x000000a0e3027223 */ /* 0x000fe20000010002 */
[----:B------:R-:W-:Y:S02]  /*a370*/  FFMA.FTZ R0, R231, R134, R0 ;  /* 0x00000086e7007223 */ /* 0x000fe40000010000 */
[----:B------:R-:W3:Y:S04]  /*a380*/  LDL R231, [R1+0x104] ;  /* 0x0001040001e77983 */ /* 0x000ee80000100800 */
[----:B------:R-:W3:Y:S04]  /*a390*/  LDL R239, [R1+0x178] ;  /* 0x0001780001ef7983 */ /* 0x000ee80000100800 */
        /* <DEDUP_REMOVED lines=15> */
[----:B------:R-:W-:-:S03]  /*a490*/  FFMA.FTZ R252, R223, R161, R252 ;  /* 0x000000a1dffc7223 */ /* 0x000fc600000100fc */
[----:B------:R-:W2:Y:S01]  /*a4a0*/  LDL R223, [R1+0xf0] ;  /* 0x0000f00001df7983 */ /* 0x000ea20000100800 */
[----:B----4-:R-:W-:Y:S01]  /*a4b0*/  FFMA.FTZ R2, R215, R164, R2 ;  /* 0x000000a4d7027223 */ /* 0x010fe20000010002 */
[----:B------:R-:W-:Y:S02]  /*a4c0*/  FFMA.FTZ R0, R4, R158, R0 ;  /* 0x0000009e04007223 */ /* 0x000fe40000010000 */
        /* <DEDUP_REMOVED lines=16> */
[----:B------:R-:W4:Y:S01]  /*a5d0*/  LDL R187, [R1+0xc0] ;  /* 0x0000c00001bb7983 */ /* 0x000f220000100800 */
[----:B---3--:R-:W-:-:S03]  /*a5e0*/  FFMA.FTZ R0, R5, R162, R0 ;  /* 0x000000a205007223 */ /* 0x008fc60000010000 */
[----:B------:R-:W3:Y:S04]  /*a5f0*/  LDL R203, [R1+0x148] ;  /* 0x0001480001cb7983 */ /* 0x000ee80000100800 */
[----:B------:R-:W3:Y:S01]  /*a600*/  LDL R5, [R1+0x188] ;  /* 0x0001880001057983 */ /* 0x000ee20000100800 */
[----:B------:R-:W-:-:S03]  /*a610*/  FFMA.FTZ R252, R9, R181, R252 ;  /* 0x000000b509fc7223 */ /* 0x000fc600000100fc */
[----:B------:R-:W3:Y:S04]  /*a620*/  LDL R191, [R1+0x138] ;  /* 0x0001380001bf7983 */ /* 0x000ee80000100800 */
[----:B------:R-:W3:Y:S04]  /*a630*/  LDL R9, [R1+0x128] ;  /* 0x0001280001097983 */ /* 0x000ee80000100800 */
[----:B------:R-:W3:Y:S01]  /*a640*/  LDL R13, [R1+0xb0] ;  /* 0x0000b000010d7983 */ /* 0x000ee20000100800 */
[----:B------:R-:W-:Y:S01]  /*a650*/  FFMA.FTZ R2, R171, R188, R2 ;  /* 0x000000bcab027223 */ /* 0x000fe20000010002 */
[----:B--2---:R-:W-:-:S02]  /*a660*/  FFMA.FTZ R252, R8, R185, R252 ;  /* 0x000000b908fc7223 */ /* 0x004fc400000100fc */
[----:B------:R-:W2:Y:S04]  /*a670*/  LDL R8, [R1+0x118] ;  /* 0x0001180001087983 */ /* 0x000ea80000100800 */
[----:B------:R-:W2:Y:S01]  /*a680*/  LDL.LU R171, [R1+0x4b0] ;  /* 0x0004b00001ab7983 */ /* 0x000ea20000300800 */
[----:B----4-:R-:W-:Y:S01]  /*a690*/  FFMA.FTZ R252, R175, R189, R252 ;  /* 0x000000bdaffc7223 */ /* 0x010fe200000100fc */
[----:B------:R-:W-:Y:S02]  /*a6a0*/  FFMA.FTZ R0, R179, R166, R0 ;  /* 0x000000a6b3007223 */ /* 0x000fe40000010000 */
[----:B------:R-:W4:Y:S01]  /*a6b0*/  LDL.LU R175, [R1+0x4ac] ;  /* 0x0004ac0001af7983 */ /* 0x000f220000300800 */
[----:B------:R-:W-:-:S03]  /*a6c0*/  FFMA.FTZ R252, R12, R193, R252 ;  /* 0x000000c10cfc7223 */ /* 0x000fc600000100fc */
[----:B------:R-:W4:Y:S01]  /*a6d0*/  LDL.LU R179, [R1+0x4a8] ;  /* 0x0004a80001b37983 */ /* 0x000f220000300800 */
[----:B------:R-:W-:-:S03]  /*a6e0*/  FFMA.FTZ R252, R243, R197, R252 ;  /* 0x000000c5f3fc7223 */ /* 0x000fc600000100fc */
[----:B------:R-:W4:Y:S01]  /*a6f0*/  LDL R12, [R1+0xa0] ;  /* 0x0000a000010c7983 */ /* 0x000f220000100800 */
[----:B------:R-:W-:Y:S01]  /*a700*/  FFMA.FTZ R252, R231, R201, R252 ;  /* 0x000000c9e7fc7223 */ /* 0x000fe200000100fc */
[----:B------:R-:W-:Y:S02]  /*a710*/  FFMA.FTZ R2, R251, R192, R2 ;  /* 0x000000c0fb027223 */ /* 0x000fe40000010002 */
[----:B------:R-:W4:Y:S01]  /*a720*/  LDL R243, [R1+0x84] ;  /* 0x0000840001f37983 */ /* 0x000f220000100800 */
[----:B------:R-:W-:Y:S01]  /*a730*/  FFMA.FTZ R252, R219, R205, R252 ;  /* 0x000000cddbfc7223 */ /* 0x000fe200000100fc */
[----:B---3--:R-:W-:-:S03]  /*a740*/  FFMA.FTZ R0, R5, R170, R0 ;  /* 0x000000aa05007223 */ /* 0x008fc60000010000 */
[----:B------:R-:W-:Y:S01]  /*a750*/  FFMA.FTZ R252, R207, R209, R252 ;  /* 0x000000d1cffc7223 */ /* 0x000fe200000100fc */
[----:B------:R-:W3:Y:S03]  /*a760*/  LDL R5, [R1+0xa4] ;  /* 0x0000a40001057983 */ /* 0x000ee60000100800 */
[----:B------:R-:W-:Y:S01]  /*a770*/  FFMA.FTZ R252, R195, R213, R252 ;  /* 0x000000d5c3fc7223 */ /* 0x000fe200000100fc */
[----:B------:R-:W-:Y:S01]  /*a780*/  FFMA.FTZ R2, R247, R196, R2 ;  /* 0x000000c4f7027223 */ /* 0x000fe20000010002 */
[----:B------:R-:W3:Y:S02]  /*a790*/  LDL R251, [R1+0xf8] ;  /* 0x0000f80001fb7983 */ /* 0x000ee40000100800 */
[----:B------:R-:W-:Y:S01]  /*a7a0*/  FFMA.FTZ R252, R183, R217, R252 ;  /* 0x000000d9b7fc7223 */ /* 0x000fe200000100fc */
[----:B------:R-:W-:Y:S01]  /*a7b0*/  FFMA.FTZ R2, R235, R200, R2 ;  /* 0x000000c8eb027223 */ /* 0x000fe20000010002 */
[----:B------:R-:W3:Y:S02]  /*a7c0*/  LDL R183, [R1+0x90] ;  /* 0x0000900001b77983 */ /* 0x000ee40000100800 */
[----:B------:R-:W-:-:S02]  /*a7d0*/  FFMA.FTZ R252, R4, R221, R252 ;  /* 0x000000dd04fc7223 */ /* 0x000fc400000100fc */
[----:B------:R-:W3:Y:S01]  /*a7e0*/  LDL R4, [R1+0x108] ;  /* 0x0001080001047983 */ /* 0x000ee20000100800 */
[----:B------:R-:W-:Y:S01]  /*a7f0*/  FFMA.FTZ R2, R223, R204, R2 ;  /* 0x000000ccdf027223 */ /* 0x000fe20000010002 */
[----:B------:R-:W-:Y:S02]  /*a800*/  FFMA.FTZ R0, R239, R174, R0 ;  /* 0x000000aeef007223 */ /* 0x000fe40000010000 */
[----:B------:R-:W3:Y:S01]  /*a810*/  LDL R247, [R1+0x80] ;  /* 0x0000800001f77983 */ /* 0x000ee20000100800 */
[----:B------:R-:W-:-:S03]  /*a820*/  FFMA.FTZ R2, R211, R208, R2 ;  /* 0x000000d0d3027223 */ /* 0x000fc60000010002 */
[----:B------:R-:W3:Y:S01]  /*a830*/  LDL R239, [R1+0xe8] ;  /* 0x0000e80001ef7983 */ /* 0x000ee20000100800 */
[----:B------:R-:W-:Y:S01]  /*a840*/  FFMA.FTZ R2, R199, R212, R2 ;  /* 0x000000d4c7027223 */ /* 0x000fe20000010002 */
[----:B------:R-:W-:Y:S02]  /*a850*/  FFMA.FTZ R0, R227, R178, R0 ;  /* 0x000000b2e3007223 */ /* 0x000fe40000010000 */
[----:B------:R-:W3:Y:S01]  /*a860*/  LDL R235, [R1+0x70] ;  /* 0x0000700001eb7983 */ /* 0x000ee20000100800 */
[----:B------:R-:W-:-:S03]  /*a870*/  FFMA.FTZ R2, R187, R216, R2 ;  /* 0x000000d8bb027223 */ /* 0x000fc60000010002 */
[----:B------:R-:W3:Y:S04]  /*a880*/  LDL R187, [R1+0x94] ;  /* 0x0000940001bb7983 */ /* 0x000ee80000100800 */
[----:B------:R-:W3:Y:S01]  /*a890*/  LDL R231, [R1+0x74] ;  /* 0x0000740001e77983 */ /* 0x000ee20000100800 */
[----:B------:R-:W-:-:S03]  /*a8a0*/  FFMA.FTZ R0, R215, R182, R0 ;  /* 0x000000b6d7007223 */ /* 0x000fc60000010000 */
[----:B------:R-:W3:Y:S04]  /*a8b0*/  LDL R227, [R1+0xd8] ;  /* 0x0000d80001e37983 */ /* 0x000ee80000100800 */
        /* <DEDUP_REMOVED lines=11> */
[----:B------:R-:W3:Y:S01]  /*a970*/  LDL R191, [R1+0xa8] ;  /* 0x0000a80001bf7983 */ /* 0x000ee20000100800 */
[----:B------:R-:W-:-:S03]  /*a980*/  FFMA.FTZ R2, R13, R220, R2 ;  /* 0x000000dc0d027223 */ /* 0x000fc60000010002 */
[----:B------:R-:W3:Y:S04]  /*a990*/  LDL R9, [R1+0x98] ;  /* 0x0000980001097983 */ /* 0x000ee80000100800 */
[----:B------:R-:W3:Y:S01]  /*a9a0*/  LDL R13, [R1+0x88] ;  /* 0x00008800010d7983 */ /* 0x000ee20000100800 */
[----:B--2---:R-:W-:-:S03]  /*a9b0*/  FFMA.FTZ R0, R8, R198, R0 ;  /* 0x000000c608007223 */ /* 0x004fc60000010000 */
[----:B------:R-:W2:Y:S01]  /*a9c0*/  LDL R8, [R1+0x78] ;  /* 0x0000780001087983 */ /* 0x000ea20000100800 */
[----:B----4-:R-:W-:-:S03]  /*a9d0*/  FFMA.FTZ R2, R12, R224, R2 ;  /* 0x000000e00c027223 */ /* 0x010fc60000010002 */
[----:B------:R-:W4:Y:S01]  /*a9e0*/  LDL R12, [R1+0x68] ;  /* 0x00006800010c7983 */ /* 0x000f220000100800 */
[----:B---3--:R-:W-:-:S03]  /*a9f0*/  FFMA.FTZ R252, R5, R225, R252 ;  /* 0x000000e105fc7223 */ /* 0x008fc600000100fc */
[----:B------:R-:W3:Y:S01]  /*aa00*/  LDL R5, [R1+0x58] ;  /* 0x0000580001057983 */ /* 0x000ee20000100800 */
[----:B------:R-:W-:-:S03]  /*aa10*/  FFMA.FTZ R0, R4, R202, R0 ;  /* 0x000000ca04007223 */ /* 0x000fc60000010000 */
[----:B------:R-:W3:Y:S01]  /*aa20*/  LDL R4, [R1+0x48] ;  /* 0x0000480001047983 */ /* 0x000ee20000100800 */
[----:B------:R-:W-:Y:S01]  /*aa30*/  FFMA.FTZ R2, R183, R228, R2 ;  /* 0x000000e4b7027223 */ /* 0x000fe20000010002 */
[----:B------:R-:W-:Y:S02]  /*aa40*/  FFMA.FTZ R0, R251, R206, R0 ;  /* 0x000000cefb007223 */ /* 0x000fe40000010000 */
[----:B------:R-:W3:Y:S01]  /*aa50*/  LDL.LU R183, [R1+0x4a4] ;  /* 0x0004a40001b77983 */ /* 0x000ee20000300800 */
[----:B------:R-:W-:Y:S01]  /*aa60*/  FFMA.FTZ R2, R247, R232, R2 ;  /* 0x000000e8f7027223 */ /* 0x000fe20000010002 */
[----:B------:R-:W-:Y:S01]  /*aa70*/  FFMA.FTZ R0, R239, R210, R0 ;  /* 0x000000d2ef007223 */ /* 0x000fe20000010000 */
[----:B------:R-:W-:Y:S02]  /*aa80*/  FFMA.FTZ R252, R187, R229, R252 ;  /* 0x000000e5bbfc7223 */ /* 0x000fe400000100fc */
[----:B------:R-:W-:Y:S01]  /*aa90*/  FFMA.FTZ R2, R235, R236, R2 ;  /* 0x000000eceb027223 */ /* 0x000fe20000010002 */
[----:B------:R-:W3:Y:S01]  /*aaa0*/  LDL.LU R187, [R1+0x4a0] ;  /* 0x0004a00001bb7983 */ /* 0x000ee20000300800 */
[----:B------:R-:W-:-:S04]  /*aab0*/  FFMA.FTZ R252, R243, R233, R252 ;  /* 0x000000e9f3fc7223 */ /* 0x000fc800000100fc */
[----:B------:R-:W-:Y:S01]  /*aac0*/  FFMA.FTZ R252, R231, R237, R252 ;  /* 0x000000ede7fc7223 */ /* 0x000fe200000100fc */
[----:B------:R-:W-:Y:S01]  /*aad0*/  FFMA.FTZ R0, R227, R214, R0 ;  /* 0x000000d6e3007223 */ /* 0x000fe20000010000 */
        /* <DEDUP_REMOVED lines=17> */
[----:B------:R-:W-:Y:S01]  /*abf0*/  FFMA.FTZ R0, R191, R226, R0 ;  /* 0x000000e2bf007223 */ /* 0x000fe20000010000 */
[----:B------:R-:W-:Y:S02]  /*ac00*/  FADD.FTZ R2, R2, R252 ;  /* 0x000000fc02027221 */ /* 0x000fe40000010000 */
[----:B------:R-:W3:Y:S01]  /*ac10*/  LDL R195, [R1+0x3bc] ;  /* 0x0003bc0001c37983 */ /* 0x000ee20000100800 */
[----:B------:R-:W-:Y:S01]  /*ac20*/  FFMA.FTZ R252, R9, R230, R0 ;  /* 0x000000e609fc7223 */ /* 0x000fe20000010000 */
[----:B------:R-:W-:Y:S02]  /*ac30*/  ISETP.NE.U32.AND P2, PT, RZ, UR12, PT ;  /* 0x0000000cff007c0c */ /* 0x000fe4000bf45070 */
[----:B------:R-:W3:Y:S01]  /*ac40*/  LDL R191, [R1+0x3ac] ;  /* 0x0003ac0001bf7983 */ /* 0x000ee20000100800 */
[----:B------:R-:W0:Y:S01]  /*ac50*/  @P1 LDC R9, c[0x0][0x408] ;  /* 0x00010200ff091b82 */ /* 0x000e220000000800 */
[----:B------:R-:W-:-:S07]  /*ac60*/  FFMA.FTZ R252, R13, R234, R252 ;  /* 0x000000ea0dfc7223 */ /* 0x000fce00000100fc */
[----:B------:R-:W0:Y:S01]  /*ac70*/  @P1 LDC R0, c[0x0][0x430] ;  /* 0x00010c00ff001b82 */ /* 0x000e220000000800 */
[----:B--2---:R-:W-:Y:S02]  /*ac80*/  FFMA.FTZ R252, R8, R238, R252 ;  /* 0x000000ee08fc7223 */ /* 0x004fe400000100fc */
[----:B------:R-:W2:Y:S02]  /*ac90*/  LDL R8, [R1+0x34] ;  /* 0x0000340001087983 */ /* 0x000ea40000100800 */
[----:B----4-:R-:W-:-:S04]  /*aca0*/  FFMA.FTZ R252, R12, R242, R252 ;  /* 0x000000f20cfc7223 */ /* 0x010fc800000100fc */
[----:B---3--:R-:W-:Y:S01]  /*acb0*/  FFMA.FTZ R252, R5, R246, R252 ;  /* 0x000000f605fc7223 */ /* 0x008fe200000100fc */
[----:B------:R-:W-:Y:S01]  /*acc0*/  ISETP.NE.AND.EX P2, PT, RZ, UR13, PT, P2 ;  /* 0x0000000dff007c0c */ /* 0x000fe2000bf45320 */
[----:B------:R-:W3:Y:S02]  /*acd0*/  LDL R5, [R1+0x39c] ;  /* 0x00039c0001057983 */ /* 0x000ee40000100800 */
[----:B------:R-:W-:-:S10]  /*ace0*/  FFMA.FTZ R252, R4, R250, R252 ;  /* 0x000000fa04fc7223 */ /* 0x000fd400000100fc */
[----:B------:R-:W2:Y:S01]  /*acf0*/  @P2 LDC.64 R12, c[0x0][0x438] ;  /* 0x00010e00ff0c2b82 */ /* 0x000ea20000000a00 */
[----:B------:R-:W4:Y:S01]  /*ad00*/  LDL R4, [R1+0x3fc] ;  /* 0x0003fc0001047983 */ /* 0x000f220000100800 */
[----:B0-----:R-:W-:-:S05]  /*ad10*/  @P1 IMAD.IADD R0, R0, 0x1, R9 ;  /* 0x0000000100001824 */ /* 0x001fca00078e0209 */
[----:B------:R-:W-:Y:S01]  /*ad20*/  @P1 ISETP.GE.AND P4, PT, R3, R0, PT ;  /* 0x000000000300120c */ /* 0x000fe20003f86270 */
[----:B------:R-:W-:Y:S01]  /*ad30*/  FADD.FTZ R2, R252, R2 ;  /* 0x00000002fc027221 */ /* 0x000fe20000010000 */
[----:B------:R-:W-:-:S04]  /*ad40*/  FMUL.FTZ R0, R227, R231 ;  /* 0x000000e7e3007220 */ /* 0x000fc80000410000 */
[----:B------:R-:W-:-:S04]  /*ad50*/  FFMA.FTZ R0, R219, R223, R0 ;  /* 0x000000dfdb007223 */ /* 0x000fc80000010000 */
[----:B------:R-:W-:-:S04]  /*ad60*/  FFMA.FTZ R0, R215, R7, R0 ;  /* 0x00000007d7007223 */ /* 0x000fc80000010000 */
[----:B------:R-:W-:Y:S01]  /*ad70*/  FFMA.FTZ R0, R211, R11, R0 ;  /* 0x0000000bd3007223 */ /* 0x000fe20000010000 */
[----:B--2---:R-:W-:Y:S02]  /*ad80*/  @P2 IMAD.WIDE R8, R8, 0x4, R12 ;  /* 0x0000000408082825 */ /* 0x004fe400078e020c */
[----:B------:R2:W5:Y:S04]  /*ad90*/  LDL.LU.64 R12, [R1+0x498] ;  /* 0x00049800010c7983 */ /* 0x0005680000300a00 */
[----:B------:R-:W2:Y:S04]  /*ada0*/  @P2 LDG.E R252, desc[UR36][R8.64] ;  /* 0x0000002408fc2981 */ /* 0x000ea8000c1e1900 */
[----:B------:R0:W5:Y:S04]  /*adb0*/  LDL.LU.64 R8, [R1+0x490] ;  /* 0x0004900001087983 */ /* 0x0001680000300a00 */
        /* <DEDUP_REMOVED lines=10> */
[----:B----4-:R-:W-:-:S03]  /*ae60*/  FFMA.FTZ R0, R4, R15, R0 ;  /* 0x0000000f04007223 */ /* 0x010fc60000010000 */
[----:B------:R-:W4:Y:S01]  /*ae70*/  LDL R4, [R1+0x38c] ;  /* 0x00038c0001047983 */ /* 0x000f220000100800 */
        /* <DEDUP_REMOVED lines=46> */
[----:B----4-:R-:W-:-:S03]  /*b160*/  FFMA.FTZ R0, R4, R111, R0 ;  /* 0x0000006f04007223 */ /* 0x010fc60000010000 */
[----:B------:R-:W4:Y:S01]  /*b170*/  LDL R4, [R1+0x1bc] ;  /* 0x0001bc0001047983 */ /* 0x000f220000100800 */
[----:B---3--:R-:W-:-:S03]  /*b180*/  FFMA.FTZ R0, R5, R115, R0 ;  /* 0x0000007305007223 */ /* 0x008fc60000010000 */
[----:B------:R-:W3:Y:S01]  /*b190*/  LDL R5, [R1+0x15c] ;  /* 0x00015c0001057983 */ /* 0x000ee20000100800 */
[----:B--2---:R-:W-:-:S04]  /*b1a0*/  FFMA.FTZ R0, R247, R119, R0 ;  /* 0x00000077f7007223 */ /* 0x004fc80000010000 */
        /* <DEDUP_REMOVED lines=9> */
[----:B----4-:R-:W-:Y:S02]  /*b240*/  FFMA.FTZ R0, R4, R159, R0 ;  /* 0x0000009f04007223 */ /* 0x010fe40000010000 */
[----:B------:R-:W2:Y:S02]  /*b250*/  LDL.LU R4, [R1+0x8] ;  /* 0x0000080001047983 */ /* 0x000ea40000300800 */
[----:B------:R-:W-:Y:S02]  /*b260*/  FFMA.FTZ R0, R207, R163, R0 ;  /* 0x000000a3cf007223 */ /* 0x000fe40000010000 */
[----:B------:R-:W4:Y:S02]  /*b270*/  LDL R207, [R1+0x10c] ;  /* 0x00010c0001cf7983 */ /* 0x000f240000100800 */
[----:B------:R-:W-:Y:S02]  /*b280*/  FFMA.FTZ R0, R203, R167, R0 ;  /* 0x000000a7cb007223 */ /* 0x000fe40000010000 */
[----:B------:R-:W2:Y:S02]  /*b290*/  LDL R203, [R1+0x11c] ;  /* 0x00011c0001cb7983 */ /* 0x000ea40000100800 */
[----:B------:R-:W-:-:S02]  /*b2a0*/  FFMA.FTZ R0, R199, R171, R0 ;  /* 0x000000abc7007223 */ /* 0x000fc40000010000 */
[----:B------:R-:W4:Y:S02]  /*b2b0*/  LDL R199, [R1+0x12c] ;  /* 0x00012c0001c77983 */ /* 0x000f240000100800 */
[----:B------:R-:W-:Y:S02]  /*b2c0*/  FFMA.FTZ R0, R195, R175, R0 ;  /* 0x000000afc3007223 */ /* 0x000fe40000010000 */
[----:B------:R-:W2:Y:S02]  /*b2d0*/  LDL R195, [R1+0x13c] ;  /* 0x00013c0001c37983 */ /* 0x000ea40000100800 */
[----:B------:R-:W-:Y:S02]  /*b2e0*/  FFMA.FTZ R0, R191, R179, R0 ;  /* 0x000000b3bf007223 */ /* 0x000fe40000010000 */
[----:B------:R-:W4:Y:S04]  /*b2f0*/  LDL R191, [R1+0x14c] ;  /* 0x00014c0001bf7983 */ /* 0x000f280000100800 */
[----:B------:R-:W2:Y:S04]  /*b300*/  LDL R211, [R1+0xfc] ;  /* 0x0000fc0001d37983 */ /* 0x000ea80000100800 */
[----:B------:R-:W2:Y:S04]  /*b310*/  LDL R215, [R1+0xec] ;  /* 0x0000ec0001d77983 */ /* 0x000ea80000100800 */
[----:B------:R-:W2:Y:S04]  /*b320*/  LDL R219, [R1+0xdc] ;  /* 0x0000dc0001db7983 */ /* 0x000ea80000100800 */
[----:B------:R-:W2:Y:S04]  /*b330*/  LDL R223, [R1+0xcc] ;  /* 0x0000cc0001df7983 */ /* 0x000ea80000100800 */
[----:B------:R-:W2:Y:S01]  /*b340*/  LDL R227, [R1+0xbc] ;  /* 0x0000bc0001e37983 */ /* 0x000ea20000100800 */
[----:B---3--:R-:W-:-:S03]  /*b350*/  FFMA.FTZ R0, R5, R183, R0 ;  /* 0x000000b705007223 */ /* 0x008fc60000010000 */
        /* <DEDUP_REMOVED lines=8> */
[----:B------:R-:W2:Y:S02]  /*b3e0*/  LDL.LU R191, [R1+0x48c] ;  /* 0x00048c0001bf7983 */ /* 0x000ea40000300800 */
[----:B--2---:R-:W-:Y:S02]  /*b3f0*/  FFMA.FTZ R0, R195, R191, R0 ;  /* 0x000000bfc3007223 */ /* 0x004fe40000010000 */
[----:B------:R-:W2:Y:S02]  /*b400*/  LDL.LU R195, [R1+0x488] ;  /* 0x0004880001c37983 */ /* 0x000ea40000300800 */
[----:B--2---:R-:W-:Y:S02]  /*b410*/  FFMA.FTZ R0, R199, R195, R0 ;  /* 0x000000c3c7007223 */ /* 0x004fe40000010000 */
[----:B------:R-:W2:Y:S02]  /*b420*/  LDL.LU R199, [R1+0x484] ;  /* 0x0004840001c77983 */ /* 0x000ea40000300800 */
[----:B--2---:R-:W-:-:S02]  /*b430*/  FFMA.FTZ R0, R203, R199, R0 ;  /* 0x000000c7cb007223 */ /* 0x004fc40000010000 */
        /* <DEDUP_REMOVED lines=12> */
[----:B------:R-:W3:Y:S02]  /*b500*/  LDL.LU R227, [R1+0x468] ;  /* 0x0004680001e37983 */ /* 0x000ee40000300800 */
[----:B---3--:R-:W-:Y:S02]  /*b510*/  FFMA.FTZ R0, R231, R227, R0 ;  /* 0x000000e3e7007223 */ /* 0x008fe40000010000 */
        /* <DEDUP_REMOVED lines=12> */
[----:B------:R0:W5:Y:S02]  /*b5e0*/  LDL.LU R5, [R1+0x44c] ;  /* 0x00044c0001057983 */ /* 0x0001640000300800 */
[----:B------:R-:W-:Y:S01]  /*b5f0*/  FADD.FTZ R2, R0, R2 ;  /* 0x0000000200027221 */ /* 0x000fe20000010000 */
[----:B------:R-:W-:-:S03]  /*b600*/  @P1 SEL R0, RZ, UR39, P4 ;  /* 0x00000027ff001c07 */ /* 0x000fc6000a000000 */
[----:B------:R-:W-:Y:S01]  /*b610*/  FMUL.FTZ R2, R2, UR17 ;  /* 0x0000001102027c20 */ /* 0x000fe20008410000 */
[----:B------:R-:W-:-:S03]  /*b620*/  @P1 IADD3 R0, PT, PT, R3, -UR45, R0 ;  /* 0x8000002d03001c10 */ /* 0x000fc6000fffe000 */
[----:B------:R-:W-:Y:S01]  /*b630*/  @P2 FADD.FTZ R2, R2, R252 ;  /* 0x000000fc02022221 */ /* 0x000fe20000010000 */
[----:B------:R-:W-:Y:S01]  /*b640*/  @P1 I2FP.F32.S32 R0, R0 ;  /* 0x0000000000001245 */ /* 0x000fe20000201400 */
[----:B------:R-:W2:Y:S04]  /*b650*/  LDL R252, [R1+0x3c] ;  /* 0x00003c0001fc7983 */ /* 0x000ea80000100800 */
[----:B------:R-:W-:Y:S02]  /*b660*/  @P1 FFMA.FTZ R2, R0, R4, R2 ;  /* 0x0000000400021223 */ /* 0x000fe40000010002 */
[----:B------:R0:W5:Y:S04]  /*b670*/  LDL.LU R4, [R1+0x448] ;  /* 0x0004480001047983 */ /* 0x0001680000300800 */
[----:B------:R-:W3:Y:S01]  /*b680*/  LDL R0, [R1+0x38] ;  /* 0x0000380001007983 */ /* 0x000ee20000100800 */
[----:B--2---:R-:W-:-:S05]  /*b690*/  @!P3 FMNMX.FTZ R252, R252, R2, !PT ;  /* 0x00000002fcfcb209 */ /* 0x004fca0007810000 */
[----:B------:R0:W-:Y:S04]  /*b6a0*/  @!P3 STL [R1+0x3c], R252 ;  /* 0x00003cfc0100b387 */ /* 0x0001e80000100800 */
[----:B---3--:R0:W-:Y:S02]  /*b6b0*/  STS [R0], R2 ;  /* 0x0000000200007388 */ /* 0x0081e40000000800 */
.L_x_3743:
[----:B------:R-:W-:Y:S05]  /*b6c0*/  BSYNC.RECONVERGENT B1 ;  /* 0x0000000000017941 */ /* 0x000fea0003800200 */
.L_x_3742:
[----:B0-----:R-:W2:Y:S04]  /*b6d0*/  LDL.LU R0, [R1+0x38] ;  /* 0x0000380001007983 */ /* 0x001ea80000300800 */
[----:B-----5:R0:W-:Y:S04]  /*b6e0*/  STL [R1+0x44c], R5 ;  /* 0x00044c0501007387 */ /* 0x0201e80000100800 */
[----:B0-----:R-:W3:Y:S04]  /*b6f0*/  LDL.LU R5, [R1+0x30] ;  /* 0x0000300001057983 */ /* 0x001ee80000300800 */
[----:B------:R2:W-:Y:S04]  /*b700*/  STL [R1+0x448], R4 ;  /* 0x0004480401007387 */ /* 0x0005e80000100800 */
[----:B------:R-:W4:Y:S04]  /*b710*/  LDL.LU R252, [R1+0x34] ;  /* 0x0000340001fc7983 */ /* 0x000f280000300800 */
[----:B------:R-:W4:Y:S01]  /*b720*/  LDL.LU R2, [R1+0xc] ;  /* 0x00000c0001027983 */ /* 0x000f220000300800 */
[----:B--2---:R-:W-:-:S03]  /*b730*/  MOV R4, R0 ;  /* 0x0000000000047202 */ /* 0x004fc60000000f00 */
[----:B------:R-:W2:Y:S01]  /*b740*/  LDL R0, [R1+0x440] ;  /* 0x0004400001007983 */ /* 0x000ea20000100800 */
[----:B------:R-:W-:Y:S02]  /*b750*/  IADD3 R4, PT, PT, R4, 0x400, RZ ;  /* 0x0000040004047810 */ /* 0x000fe40007ffe0ff */
[----:B---3--:R-:W-:-:S05]  /*b760*/  IADD3 R5, P1, PT, R5, 0x100, RZ ;  /* 0x0000010005057810 */ /* 0x008fca0007f3e0ff */
[----:B------:R0:W-:Y:S01]  /*b770*/  STL [R1+0x30], R5 ;  /* 0x0000300501007387 */ /* 0x0001e20000100800 */
[----:B----4-:R-:W-:Y:S01]  /*b780*/  VIADD R252, R252, 0x100 ;  /* 0x00000100fcfc7836 */ /* 0x010fe20000000000 */
[----:B------:R-:W-:Y:S02]  /*b790*/  IADD3.X R2, PT, PT, RZ, R2, RZ, P1, !PT ;  /* 0x00000002ff027210 */ /* 0x000fe40000ffe4ff */
[----:B0-----:R4:W5:Y:S01]  /*b7a0*/  LDL.LU R5, [R1+0x44c] ;  /* 0x00044c0001057983 */ /* 0x0019620000300800 */
[----:B------:R-:W-:-:S03]  /*b7b0*/  VIADD R3, R3, 0x100 ;  /* 0x0000010003037836 */ /* 0x000fc60000000000 */
[----:B------:R0:W-:Y:S04]  /*b7c0*/  STL [R1+0x38], R4 ;  /* 0x0000380401007387 */ /* 0x0001e80000100800 */
[----:B0-----:R4:W5:Y:S04]  /*b7d0*/  LDL.LU R4, [R1+0x448] ;  /* 0x0004480001047983 */ /* 0x0019680000300800 */
[----:B------:R4:W-:Y:S04]  /*b7e0*/  STL [R1+0x34], R252 ;  /* 0x000034fc01007387 */ /* 0x0009e80000100800 */
[----:B------:R4:W-:Y:S01]  /*b7f0*/  STL [R1+0xc], R2 ;  /* 0x00000c0201007387 */ /* 0x0009e20000100800 */
[----:B--2---:R-:W-:-:S13]  /*b800*/  ISETP.GE.AND P1, PT, R3, R0, PT ;  /* 0x000000000300720c */ /* 0x004fda0003f26270 */
[----:B----4-:R-:W-:Y:S05]  /*b810*/  @!P1 BRA `(.L_x_3744) ;  /* 0xffffff7400709947 */ /* 0x010fea000383ffff */
.L_x_3623:
[----:B0--3--:R-:W-:Y:S05]  /*b820*/  BSYNC.RECONVERGENT B0 ;  /* 0x0000000000007941 */ /* 0x009fea0003800200 */
.L_x_3622:
[----:B------:R-:W3:Y:S01]  /*b830*/  LDL.LU R2, [R1+0x3c] ;  /* 0x00003c0001027983 */ /* 0x000ee20000300800 */
[----:B------:R-:W0:Y:S01]  /*b840*/  S2UR UR12, SR_CgaCtaId ;  /* 0x00000000000c79c3 */ /* 0x000e220000008800 */
[----:B------:R-:W-:Y:S01]  /*b850*/  UMOV UR10, 0x400 ;  /* 0x00000400000a7882 */ /* 0x000fe20000000000 */
[----:B------:R-:W4:Y:S01]  /*b860*/  LDCU UR4, c[0x0][0x3f4] ;  /* 0x00007e80ff0477ac */ /* 0x000f220008000800 */
[----:B------:R-:W-:Y:S01]  /*b870*/  BSSY.RECONVERGENT B0, `(.L_x_3745) ;  /* 0x000018d000007945 */ /* 0x000fe20003800200 */
[----:B------:R-:W1:Y:S04]  /*b880*/  LDCU UR6, c[0x0][0x3f4] ;  /* 0x00007e80ff0677ac */ /* 0x000e680008000800 */
[----:B------:R-:W1:Y:S01]  /*b890*/  S2UR UR14, SR_CTAID.Y ;  /* 0x00000000000e79c3 */ /* 0x000e620000002600 */
[----:B------:R-:W-:-:S02]  /*b8a0*/  UIADD3 UR11, UPT, UPT, UR45, 0x1, URZ ;  /* 0x000000012d0b7890 */ /* 0x000fc4000fffe0ff */
[----:B----4-:R-:W-:Y:S02]  /*b8b0*/  UIADD3 UR4, UPT, UPT, UR45, 0x1, -UR4 ;  /* 0x000000012d047890 */ /* 0x010fe4000fffe804 */
[----:B0-----:R-:W-:Y:S02]  /*b8c0*/  ULEA UR13, UR12, UR10, 0x18 ;  /* 0x0000000a0c0d7291 */ /* 0x001fe4000f8ec0ff */
[----:B------:R-:W-:-:S04]  /*b8d0*/  UISETP.LT.AND UP0, UPT, URZ, UR4, UPT ;  /* 0x00000004ff00728c */ /* 0x000fc8000bf01270 */
[----:B------:R-:W-:Y:S02]  /*b8e0*/  USEL UR4, URZ, UR4, !UP0 ;  /* 0x00000004ff047287 */ /* 0x000fe4000c000000 */
[----:B-1----:R-:W-:-:S04]  /*b8f0*/  UIMAD UR6, UR14, UR6, URZ ;  /* 0x000000060e0672a4 */ /* 0x002fc8000f8e02ff */
[----:B------:R-:W-:Y:S01]  /*b900*/  USHF.R.S32.HI UR9, URZ, 0x1f, UR6 ;  /* 0x0000001fff097899 */ /* 0x000fe20008011406 */
[----:B---3--:R-:W0:Y:S02]  /*b910*/  SHFL.BFLY PT, R0, R2, 0x10, 0x1f ;  /* 0x0e001f0002007f89 */ /* 0x008e2400000e0000 */
[----:B0-----:R-:W-:-:S05]  /*b920*/  FMNMX.FTZ R3, R0, R2, !PT ;  /* 0x0000000200037209 */ /* 0x001fca0007810000 */
[----:B------:R-:W0:Y:S02]  /*b930*/  SHFL.BFLY PT, R0, R3, 0x8, 0x1f ;  /* 0x0d001f0003007f89 */ /* 0x000e2400000e0000 */
[----:B0----5:R-:W-:Y:S02]  /*b940*/  FMNMX.FTZ R4, R3, R0, !PT ;  /* 0x0000000003047209 */ /* 0x021fe40007810000 */
[----:B------:R-:W0:Y:S03]  /*b950*/  S2R R0, SR_TID.X ;  /* 0x0000000000007919 */ /* 0x000e260000002100 */
[----:B------:R-:W1:Y:S02]  /*b960*/  SHFL.BFLY PT, R5, R4, 0x4, 0x1f ;  /* 0x0c801f0004057f89 */ /* 0x000e6400000e0000 */
[----:B-1----:R-:W-:Y:S02]  /*b970*/  FMNMX.FTZ R5, R4, R5, !PT ;  /* 0x0000000504057209 */ /* 0x002fe40007810000 */
[----:B0-----:R-:W-:-:S03]  /*b980*/  SHF.L.U32 R13, R0, 0x2, RZ ;  /* 0x00000002000d7819 */ /* 0x001fc600000006ff */
[----:B------:R-:W0:Y:S02]  /*b990*/  SHFL.BFLY PT, R2, R5, 0x2, 0x1f ;  /* 0x0c401f0005027f89 */ /* 0x000e2400000e0000 */
[----:B0-----:R-:W-:Y:S01]  /*b9a0*/  FMNMX.FTZ R6, R5, R2, !PT ;  /* 0x0000000205067209 */ /* 0x001fe20007810000 */
[----:B------:R-:W-:Y:S01]  /*b9b0*/  IMAD.MOV.U32 R5, RZ, RZ, -0x800001 ;  /* 0xff7fffffff057424 */ /* 0x000fe200078e00ff */
[----:B------:R-:W-:-:S03]  /*b9c0*/  LOP3.LUT P1, R2, R0, 0x1f, RZ, 0xc0, !PT ;  /* 0x0000001f00027812 */ /* 0x000fc6000782c0ff */
[----:B------:R-:W0:Y:S01]  /*b9d0*/  SHFL.BFLY PT, R7, R6, 0x1, 0x1f ;  /* 0x0c201f0006077f89 */ /* 0x000e2200000e0000 */
[C---:B------:R-:W-:Y:S02]  /*b9e0*/  ISETP.GT.U32.AND P0, PT, R2.reuse, 0x7, PT ;  /* 0x000000070200780c */ /* 0x040fe40003f04070 */
[----:B------:R-:W-:-:S07]  /*b9f0*/  LEA R4, R2, UR13, 0x2 ;  /* 0x0000000d02047c11 */ /* 0x000fce000f8e10ff */
[----:B------:R-:W-:Y:S02]  /*ba00*/  @!P1 LEA.HI R3, R0, UR13, RZ, 0x1d ;  /* 0x0000000d00039c11 */ /* 0x000fe4000f8fe8ff */
[----:B0-----:R-:W-:-:S05]  /*ba10*/  FMNMX.FTZ R10, R6, R7, !PT ;  /* 0x00000007060a7209 */ /* 0x001fca0007810000 */
[----:B------:R0:W-:Y:S01]  /*ba20*/  @!P1 STS [R3], R10 ;  /* 0x0000000a03009388 */ /* 0x0001e20000000800 */
[----:B------:R-:W-:Y:S01]  /*ba30*/  BAR.SYNC.DEFER_BLOCKING 0x0 ;  /* 0x0000000000007b1d */ /* 0x000fe20000010000 */
[----:B0-----:R-:W-:-:S05]  /*ba40*/  IADD3 R3, PT, PT, R0, UR4, RZ ;  /* 0x0000000400037c10 */ /* 0x001fca000fffe0ff */
[----:B------:R-:W0:Y:S01]  /*ba50*/  @!P0 LDS R5, [R4] ;  /* 0x0000000004058984 */ /* 0x000e220000000800 */
[----:B------:R-:W-:-:S03]  /*ba60*/  ISETP.GT.AND P0, PT, R3, UR45, PT ;  /* 0x0000002d03007c0c */ /* 0x000fc6000bf04270 */
[----:B0-----:R-:W0:Y:S02]  /*ba70*/  SHFL.BFLY PT, R6, R5, 0x4, 0x1f ;  /* 0x0c801f0005067f89 */ /* 0x001e2400000e0000 */
[----:B0-----:R-:W-:Y:S01]  /*ba80*/  FMNMX.FTZ R6, R6, R5, !PT ;  /* 0x0000000506067209 */ /* 0x001fe20007810000 */
[----:B------:R-:W-:-:S04]  /*ba90*/  IMAD.MOV.U32 R5, RZ, RZ, RZ ;  /* 0x000000ffff057224 */ /* 0x000fc800078e00ff */
[----:B------:R-:W0:Y:S02]  /*baa0*/  SHFL.BFLY PT, R7, R6, 0x2, 0x1f ;  /* 0x0c401f0006077f89 */ /* 0x000e2400000e0000 */
[----:B0-----:R-:W-:-:S05]  /*bab0*/  FMNMX.FTZ R7, R6, R7, !PT ;  /* 0x0000000706077209 */ /* 0x001fca0007810000 */
[----:B------:R-:W0:Y:S02]  /*bac0*/  SHFL.BFLY PT, R8, R7, 0x1, 0x1f ;  /* 0x0c201f0007087f89 */ /* 0x000e2400000e0000 */
[----:B0-----:R-:W-:-:S05]  /*bad0*/  FMNMX.FTZ R8, R7, R8, !PT ;  /* 0x0000000807087209 */ /* 0x001fca0007810000 */
[----:B--2---:R0:W1:Y:S01]  /*bae0*/  SHFL.IDX PT, R25, R8, RZ, 0x1f ;  /* 0x00001fff08197589 */ /* 0x00406200000e0000 */
[----:B------:R-:W-:Y:S05]  /*baf0*/  @P0 BRA `(.L_x_3746) ;  /* 0x0000001400900947 */ /* 0x000fea0003800000 */
[----:B------:R-:W2:Y:S02]  /*bb00*/  LDC.64 R6, c[0x0][0x420] ;  /* 0x00010800ff067b82 */ /* 0x000ea40000000a00 */
[----:B--2---:R-:W-:-:S04]  /*bb10*/  ISETP.NE.U32.AND P0, PT, R6, RZ, PT ;  /* 0x000000ff0600720c */ /* 0x004fc80003f05070 */
[----:B------:R-:W-:-:S13]  /*bb20*/  ISETP.NE.AND.EX P0, PT, R7, RZ, PT, P0 ;  /* 0x000000ff0700720c */ /* 0x000fda0003f05300 */
[----:B------:R-:W-:Y:S05]  /*bb30*/  @P0 BRA `(.L_x_3747) ;  /* 0x0000001000040947 */ /* 0x000fea0003800000 */
[----:B0-----:R-:W-:Y:S01]  /*bb40*/  IMAD.U32 R8, RZ, RZ, UR11 ;  /* 0x0000000bff087e24 */ /* 0x001fe2000f8e00ff */
[----:B------:R-:W-:Y:S01]  /*bb50*/  LOP3.LUT R6, RZ, R0, RZ, 0x33, !PT ;  /* 0x00000000ff067212 */ /* 0x000fe200078e33ff */
[----:B------:R-:W-:Y:S03]  /*bb60*/  BSSY.RECONVERGENT B1, `(.L_x_3748) ;  /* 0x000001c000017945 */ /* 0x000fe60003800200 */
[----:B------:R-:W-:-:S04]  /*bb70*/  VIADDMNMX R5, R3, 0x100, R8, !PT ;  /* 0x0000010003057846 */ /* 0x000fc80007800108 */
        /* <DEDUP_REMOVED lines=9> */
[----:B------:R-:W-:Y:S02]  /*bc10*/  IMAD.MOV.U32 R6, RZ, RZ, R3 ;  /* 0x000000ffff067224 */ /* 0x000fe400078e0003 */
[----:B------:R-:W-:Y:S01]  /*bc20*/  ULEA UR7, UR12, UR7, 0x18 ;  /* 0x000000070c077291 */ /* 0x000fe2000f8ec0ff */
[----:B------:R-:W-:Y:S02]  /*bc30*/  LOP3.LUT R7, R5, 0x3, RZ, 0xc0, !PT ;  /* 0x0000000305077812 */ /* 0x000fe400078ec0ff */
[----:B------:R-:W-:Y:S02]  /*bc40*/  MOV R5, RZ ;  /* 0x000000ff00057202 */ /* 0x000fe40000000f00 */
[----:B------:R-:W-:Y:S01]  /*bc50*/  IADD3 R8, PT, PT, -R7, RZ, RZ ;  /* 0x000000ff07087210 */ /* 0x000fe20007ffe1ff */
[----:B------:R-:W-:-:S07]  /*bc60*/  VIADD R7, R13, UR7 ;  /* 0x000000070d077c36 */ /* 0x000fce0008000000 */
.L_x_3750:
[----:B------:R-:W1:Y:S01]  /*bc70*/  LDS R9, [R7] ;  /* 0x0000000007097984 */ /* 0x000e620000000800 */
[----:B------:R-:W-:Y:S01]  /*bc80*/  IADD3 R8, PT, PT, R8, 0x1, RZ ;  /* 0x0000000108087810 */ /* 0x000fe20007ffe0ff */
[----:B------:R-:W-:-:S03]  /*bc90*/  VIADD R6, R6, 0x100 ;  /* 0x0000010006067836 */ /* 0x000fc60000000000 */
[----:B------:R-:W-:Y:S01]  /*bca0*/  ISETP.NE.AND P0, PT, R8, RZ, PT ;  /* 0x000000ff0800720c */ /* 0x000fe20003f05270 */
[----:B-1----:R-:W-:-:S04]  /*bcb0*/  FADD.FTZ R9, -R25, R9 ;  /* 0x0000000919097221 */ /* 0x002fc80000010100 */
[----:B------:R-:W-:-:S04]  /*bcc0*/  FMUL.FTZ R9, R9, 1.4426950216293334961 ;  /* 0x3fb8aa3b09097820 */ /* 0x000fc80000410000 */
[----:B------:R-:W0:Y:S02]  /*bcd0*/  MUFU.EX2 R10, R9 ;  /* 0x00000009000a7308 */ /* 0x000e240000000800 */
[----:B0-----:R0:W-:Y:S01]  /*bce0*/  STS [R7], R10 ;  /* 0x0000000a07007388 */ /* 0x0011e20000000800 */
[----:B------:R-:W-:Y:S01]  /*bcf0*/  FADD.FTZ R5, R10, R5 ;  /* 0x000000050a057221 */ /* 0x000fe20000010000 */
[----:B0-----:R-:W-:Y:S01]  /*bd00*/  IADD3 R7, PT, PT, R7, 0x400, RZ ;  /* 0x0000040007077810 */ /* 0x001fe20007ffe0ff */
[----:B------:R-:W-:Y:S06]  /*bd10*/  @P0 BRA `(.L_x_3750) ;  /* 0xfffffffc00d40947 */ /* 0x000fec000383ffff */
.L_x_3749:
[----:B------:R-:W-:Y:S05]  /*bd20*/  BSYNC.RECONVERGENT B1 ;  /* 0x0000000000017941 */ /* 0x000fea0003800200 */
.L_x_3748:
[----:B------:R-:W-:Y:S05]  /*bd30*/  @!P1 BRA `(.L_x_3746) ;  /* 0x0000001400009947 */ /* 0x000fea0003800000 */
[----:B------:R-:W-:Y:S01]  /*bd40*/  UIADD3 UR7, UPT, UPT, UR10, 0x440, URZ ;  /* 0x000004400a077890 */ /* 0x000fe2000fffe0ff */
[C---:B------:R-:W-:Y:S01]  /*bd50*/  VIADD R15, R6.reuse, 0x400 ;  /* 0x00000400060f7836 */ /* 0x040fe20000000000 */
[----:B------:R-:W-:Y:S02]  /*bd60*/  USHF.L.U32 UR8, UR4, 0x2, URZ ;  /* 0x0000000204087899 */ /* 0x000fe400080006ff */
[----:B------:R-:W-:Y:S02]  /*bd70*/  ULEA UR7, UR12, UR7, 0x18 ;  /* 0x000000070c077291 */ /* 0x000fe4000f8ec0ff */
[----:B------:R-:W-:Y:S02]  /*bd80*/  ISETP.GT.AND P0, PT, R15, UR45, PT ;  /* 0x0000002d0f007c0c */ /* 0x000fe4000bf04270 */
[----:B------:R-:W-:-:S04]  /*bd90*/  LEA R7, R6, -UR8, 0x2 ;  /* 0x8000000806077c11 */ /* 0x000fc8000f8e10ff */
[----:B------:R-:W-:Y:S01]  /*bda0*/  IADD3 R6, PT, PT, R7, UR7, RZ ;  /* 0x0000000707067c10 */ /* 0x000fe2000fffe0ff */
[----:B------:R-:W1:Y:S04]  /*bdb0*/  LDS R8, [R7+UR7] ;  /* 0x0000000707087984 */ /* 0x000e680008000800 */
[----:B------:R-:W0:Y:S04]  /*bdc0*/  LDS R9, [R7+UR7+0x400] ;  /* 0x0004000707097984 */ /* 0x000e280008000800 */
[----:B------:R-:W2:Y:S04]  /*bdd0*/  LDS R10, [R7+UR7+0x800] ;  /* 0x00080007070a7984 */ /* 0x000ea80008000800 */
[----:B------:R-:W3:Y:S01]  /*bde0*/  LDS R11, [R7+UR7+0xc00] ;  /* 0x000c0007070b7984 */ /* 0x000ee20008000800 */
[----:B-1----:R-:W-:-:S04]  /*bdf0*/  FADD.FTZ R8, -R25, R8 ;  /* 0x0000000819087221 */ /* 0x002fc80000010100 */
[----:B------:R-:W-:Y:S01]  /*be00*/  FMUL.FTZ R8, R8, 1.4426950216293334961 ;  /* 0x3fb8aa3b08087820 */ /* 0x000fe20000410000 */
[C---:B0-----:R-:W-:Y:S01]  /*be10*/  FADD.FTZ R9, -R25.reuse, R9 ;  /* 0x0000000919097221 */ /* 0x041fe20000010100 */
[----:B--2---:R-:W-:-:S03]  /*be20*/  FADD.FTZ R10, -R25, R10 ;  /* 0x0000000a190a7221 */ /* 0x004fc60000010100 */
[----:B------:R-:W-:Y:S01]  /*be30*/  FMUL.FTZ R9, R9, 1.4426950216293334961 ;  /* 0x3fb8aa3b09097820 */ /* 0x000fe20000410000 */
[----:B------:R-:W0:Y:S01]  /*be40*/  MUFU.EX2 R8, R8 ;  /* 0x0000000800087308 */ /* 0x000e220000000800 */
[----:B---3--:R-:W-:Y:S01]  /*be50*/  FADD.FTZ R12, -R25, R11 ;  /* 0x0000000b190c7221 */ /* 0x008fe20000010100 */
[----:B------:R-:W-:Y:S02]  /*be60*/  FMUL.FTZ R11, R10, 1.4426950216293334961 ;  /* 0x3fb8aa3b0a0b7820 */ /* 0x000fe40000410000 */
[----:B------:R-:W1:Y:S01]  /*be70*/  MUFU.EX2 R10, R9 ;  /* 0x00000009000a7308 */ /* 0x000e620000000800 */
[----:B------:R-:W-:-:S03]  /*be80*/  FMUL.FTZ R14, R12, 1.4426950216293334961 ;  /* 0x3fb8aa3b0c0e7820 */ /* 0x000fc60000410000 */
[----:B------:R-:W2:Y:S04]  /*be90*/  MUFU.EX2 R12, R11 ;  /* 0x0000000b000c7308 */ /* 0x000ea80000000800 */
[----:B------:R-:W3:Y:S01]  /*bea0*/  MUFU.EX2 R14, R14 ;  /* 0x0000000e000e7308 */ /* 0x000ee20000000800 */
[----:B0-----:R-:W-:Y:S01]  /*beb0*/  FADD.FTZ R5, R5, R8 ;  /* 0x0000000805057221 */ /* 0x001fe20000010000 */
[----:B------:R4:W-:Y:S03]  /*bec0*/  STS [R7+UR7], R8 ;  /* 0x0000000807007988 */ /* 0x0009e60008000807 */
[----:B-1----:R-:W-:Y:S01]  /*bed0*/  FADD.FTZ R5, R5, R10 ;  /* 0x0000000a05057221 */ /* 0x002fe20000010000 */
[----:B------:R4:W-:Y:S03]  /*bee0*/  STS [R7+UR7+0x400], R10 ;  /* 0x0004000a07007988 */ /* 0x0009e60008000807 */
[----:B--2---:R-:W-:Y:S01]  /*bef0*/  FADD.FTZ R5, R5, R12 ;  /* 0x0000000c05057221 */ /* 0x004fe20000010000 */
[----:B------:R4:W-:Y:S03]  /*bf00*/  STS [R7+UR7+0x800], R12 ;  /* 0x0008000c07007988 */ /* 0x0009e60008000807 */
[----:B---3--:R-:W-:Y:S01]  /*bf10*/  FADD.FTZ R5, R5, R14 ;  /* 0x0000000e05057221 */ /* 0x008fe20000010000 */
[----:B------:R4:W-:Y:S01]  /*bf20*/  STS [R7+UR7+0xc00], R14 ;  /* 0x000c000e07007988 */ /* 0x0009e20008000807 */
[----:B------:R-:W-:Y:S05]  /*bf30*/  @P0 BRA `(.L_x_3746) ;  /* 0x0000001000800947 */ /* 0x000fea0003800000 */
[----:B----4-:R-:W-:Y:S01]  /*bf40*/  IADD3 R7, PT, PT, -R15, UR45, RZ ;  /* 0x0000002d0f077c10 */ /* 0x010fe2000fffe1ff */
[----:B------:R-:W-:Y:S01]  /*bf50*/  BSSY.RECONVERGENT B1, `(.L_x_3751) ;  /* 0x000006c000017945 */ /* 0x000fe20003800200 */
[----:B------:R-:W-:Y:S01]  /*bf60*/  VIADD R6, R6, 0x1800 ;  /* 0x0000180006067836 */ /* 0x000fe20000000000 */
[----:B------:R-:W-:Y:S02]  /*bf70*/  PLOP3.LUT P0, PT, PT, PT, PT, 0x80, 0x8 ;  /* 0x000000000008781c */ /* 0x000fe40003f0f070 */
[----:B------:R-:W-:-:S13]  /*bf80*/  ISETP.GT.AND P1, PT, R7, 0xbff, PT ;  /* 0x00000bff0700780c */ /* 0x000fda0003f24270 */
[----:B------:R-:W-:Y:S05]  /*bf90*/  @!P1 BRA `(.L_x_3752) ;  /* 0x00000004009c9947 */ /* 0x000fea0003800000 */
[----:B------:R-:W-:Y:S02]  /*bfa0*/  MOV R26, UR45 ;  /* 0x0000002d001a7c02 */ /* 0x000fe40008000f00 */
[----:B------:R-:W-:-:S03]  /*bfb0*/  PLOP3.LUT P0, PT, PT, PT, PT, 0x8, 0x80 ;  /* 0x000000000080781c */ /* 0x000fc60003f0e170 */
[----:B------:R-:W-:-:S10]  /*bfc0*/  VIADD R26, R26, 0xfffff401 ;  /* 0xfffff4011a1a7836 */ /* 0x000fd40000000000 */
.L_x_3753:
        /* <DEDUP_REMOVED lines=22> */
[----:B---3--:R-:W-:Y:S01]  /*c130*/  FADD.FTZ R10, -R25, R10 ;  /* 0x0000000a190a7221 */ /* 0x008fe20000010100 */
[----:B------:R-:W-:Y:S01]  /*c140*/  FMUL.FTZ R9, R9, 1.4426950216293334961 ;  /* 0x3fb8aa3b09097820 */ /* 0x000fe20000410000 */
[----:B------:R-:W3:Y:S01]  /*c150*/  MUFU.EX2 R8, R8 ;  /* 0x0000000800087308 */ /* 0x000ee20000000800 */
[----:B------:R-:W1:Y:S01]  /*c160*/  LDS R23, [R6+0x3000] ;  /* 0x0030000006177984 */ /* 0x000e620000000800 */
[C---:B----4-:R-:W-:Y:S01]  /*c170*/  FADD.FTZ R11, -R25.reuse, R11 ;  /* 0x0000000b190b7221 */ /* 0x050fe20000010100 */
[----:B------:R-:W-:Y:S01]  /*c180*/  FMUL.FTZ R10, R10, 1.4426950216293334961 ;  /* 0x3fb8aa3b0a0a7820 */ /* 0x000fe20000410000 */
[----:B-----5:R-:W-:Y:S01]  /*c190*/  FADD.FTZ R12, -R25, R12 ;  /* 0x0000000c190c7221 */ /* 0x020fe20000010100 */
        /* <DEDUP_REMOVED lines=71> */
.L_x_3752:
[----:B------:R-:W-:Y:S05]  /*c610*/  BSYNC.RECONVERGENT B1 ;  /* 0x0000000000017941 */ /* 0x000fea0003800200 */
.L_x_3751:
        /* <DEDUP_REMOVED lines=55> */
.L_x_3755:
[----:B------:R-:W-:Y:S05]  /*c990*/  BSYNC.RECONVERGENT B1 ;  /* 0x0000000000017941 */ /* 0x000fea0003800200 */
.L_x_3754:
[----:B------:R-:W-:-:S13]  /*c9a0*/  ISETP.GT.AND P1, PT, R15, UR45, PT ;  /* 0x0000002d0f007c0c */ /* 0x000fda000bf24270 */
[----:B------:R-:W-:Y:S05]  /*c9b0*/  @!P0 BRA P1, `(.L_x_3746) ;  /* 0x0000000400e08947 */ /* 0x000fea0000800000 */
        /* <DEDUP_REMOVED lines=25> */
.L_x_3747:
[----:B------:R-:W-:Y:S01]  /*cb50*/  MOV R10, UR11 ;  /* 0x0000000b000a7c02 */ /* 0x000fe20008000f00 */
[----:B------:R-:W-:Y:S01]  /*cb60*/  BSSY.RECONVERGENT B1, `(.L_x_3756) ;  /* 0x0000025000017945 */ /* 0x000fe20003800200 */
[----:B0-----:R-:W-:Y:S02]  /*cb70*/  LOP3.LUT R8, RZ, R0, RZ, 0x33, !PT ;  /* 0x00000000ff087212 */ /* 0x001fe400078e33ff */
[----:B------:R-:W-:Y:S02]  /*cb80*/  VIADDMNMX R5, R3, 0x100, R10, !PT ;  /* 0x0000010003057846 */ /* 0x000fe4000780010a */
[----:B------:R-:W-:Y:S02]  /*cb90*/  MOV R9, R3 ;  /* 0x0000000300097202 */ /* 0x000fe40000000f00 */
[----:B------:R-:W-:-:S04]  /*cba0*/  IADD3 R8, PT, PT, R5, -UR4, R8 ;  /* 0x8000000405087c10 */ /* 0x000fc8000fffe008 */
[C---:B------:R-:W-:Y:S02]  /*cbb0*/  LOP3.LUT R5, R8.reuse, 0x300, RZ, 0xc0, !PT ;  /* 0x0000030008057812 */ /* 0x040fe400078ec0ff */
[----:B------:R-:W-:Y:S02]  /*cbc0*/  ISETP.GE.U32.AND P1, PT, R8, 0x300, PT ;  /* 0x000003000800780c */ /* 0x000fe40003f26070 */
[----:B------:R-:W-:Y:S01]  /*cbd0*/  ISETP.NE.AND P0, PT, R5, 0x300, PT ;  /* 0x000003000500780c */ /* 0x000fe20003f05270 */
[----:B------:R-:W-:-:S12]  /*cbe0*/  IMAD.MOV.U32 R5, RZ, RZ, RZ ;  /* 0x000000ffff057224 */ /* 0x000fd800078e00ff */
[----:B------:R-:W-:Y:S05]  /*cbf0*/  @!P0 BRA `(.L_x_3757) ;  /* 0x00000000006c8947 */ /* 0x000fea0003800000 */
[----:B------:R-:W-:Y:S01]  /*cc00*/  UIADD3 UR7, UPT, UPT, UR10, 0x440, URZ ;  /* 0x000004400a077890 */ /* 0x000fe2000fffe0ff */
[----:B------:R-:W-:Y:S02]  /*cc10*/  LEA.HI R5, R8, 0x1, RZ, 0x18 ;  /* 0x0000000108057811 */ /* 0x000fe400078fc0ff */
[----:B------:R-:W-:Y:S01]  /*cc20*/  IADD3 R14, P0, P2, R6, UR6, R3 ;  /* 0x00000006060e7c10 */ /* 0x000fe2000fa1e003 */
[----:B------:R-:W-:Y:S01]  /*cc30*/  ULEA UR7, UR12, UR7, 0x18 ;  /* 0x000000070c077291 */ /* 0x000fe2000f8ec0ff */
[----:B------:R-:W-:Y:S01]  /*cc40*/  LOP3.LUT R6, R5, 0x3, RZ, 0xc0, !PT ;  /* 0x0000000305067812 */ /* 0x000fe200078ec0ff */
[----:B------:R-:W-:Y:S01]  /*cc50*/  IMAD.MOV.U32 R5, RZ, RZ, RZ ;  /* 0x000000ffff057224 */ /* 0x000fe200078e00ff */
[----:B------:R-:W-:Y:S02]  /*cc60*/  IADD3.X R7, PT, PT, R7, UR9, RZ, P0, P2 ;  /* 0x0000000907077c10 */ /* 0x000fe400087e44ff */
[----:B------:R-:W-:Y:S01]  /*cc70*/  MOV R9, R3 ;  /* 0x0000000300097202 */ /* 0x000fe20000000f00 */
[----:B------:R-:W-:Y:S01]  /*cc80*/  IMAD.MOV R10, RZ, RZ, -R6 ;  /* 0x000000ffff0a7224 */ /* 0x000fe200078e0a06 */
[----:B------:R-:W-:-:S07]  /*cc90*/  IADD3 R8, PT, PT, R13, UR7, RZ ;  /* 0x000000070d087c10 */ /* 0x000fce000fffe0ff */
.L_x_3758:
[----:B------:R-:W-:-:S06]  /*cca0*/  IMAD.MOV.U32 R6, RZ, RZ, R14 ;  /* 0x000000ffff067224 */ /* 0x000fcc00078e000e */
[----:B------:R0:W2:Y:S01]  /*ccb0*/  LDG.E.U8 R6, desc[UR36][R6.64] ;  /* 0x0000002406067981 */ /* 0x0000a2000c1e1100 */
[----:B------:R-:W-:Y:S01]  /*ccc0*/  VIADD R10, R10, 0x1 ;  /* 0x000000010a0a7836 */ /* 0x000fe20000000000 */
[----:B------:R-:W-:Y:S02]  /*ccd0*/  IADD3 R14, P2, PT, R14, 0x100, RZ ;  /* 0x000001000e0e7810 */ /* 0x000fe40007f5e0ff */
[----:B------:R-:W-:-:S03]  /*cce0*/  IADD3 R9, PT, PT, R9, 0x100, RZ ;  /* 0x0000010009097810 */ /* 0x000fc60007ffe0ff */
[----:B0-----:R-:W-:Y:S01]  /*ccf0*/  IMAD.X R7, RZ, RZ, R7, P2 ;  /* 0x000000ffff077224 */ /* 0x001fe200010e0607 */
        /* <DEDUP_REMOVED lines=11> */
.L_x_3757:
[----:B------:R-:W-:Y:S05]  /*cdb0*/  BSYNC.RECONVERGENT B1 ;  /* 0x0000000000017941 */ /* 0x000fea0003800200 */
.L_x_3756:
[----:B------:R-:W-:Y:S05]  /*cdc0*/  @!P1 BRA `(.L_x_3746) ;  /* 0x0000000000dc9947 */ /* 0x000fea0003800000 */
[----:B------:R-:W0:Y:S01]  /*cdd0*/  S2R R8, SR_CgaCtaId ;  /* 0x0000000000087919 */ /* 0x000e220000008800 */
[----:B------:R-:W2:Y:S01]  /*cde0*/  LDC.64 R16, c[0x0][0x420] ;  /* 0x00010800ff107b82 */ /* 0x000ea20000000a00 */
[----:B------:R-:W-:Y:S01]  /*cdf0*/  MOV R6, 0x400 ;  /* 0x0000040000067802 */ /* 0x000fe20000000f00 */
[----:B------:R-:W-:-:S04]  /*ce00*/  USHF.L.U32 UR7, UR4, 0x2, URZ ;  /* 0x0000000204077899 */ /* 0x000fc800080006ff */
[----:B------:R-:W-:Y:S02]  /*ce10*/  VIADD R7, R6, 0x440 ;  /* 0x0000044006077836 */ /* 0x000fe40000000000 */
[----:B------:R-:W-:Y:S02]  /*ce20*/  LEA R6, R9, -UR7, 0x2 ;  /* 0x8000000709067c11 */ /* 0x000fe4000f8e10ff */
[----:B--2---:R-:W-:-:S04]  /*ce30*/  IADD3 R11, P0, P1, R16, UR6, R9 ;  /* 0x00000006100b7c10 */ /* 0x004fc8000f91e009 */
[----:B------:R-:W-:Y:S02]  /*ce40*/  IADD3 R11, P2, PT, R11, 0x200, RZ ;  /* 0x000002000b0b7810 */ /* 0x000fe40007f5e0ff */
[----:B0-----:R-:W-:Y:S02]  /*ce50*/  LEA R15, R8, R7, 0x18 ;  /* 0x00000007080f7211 */ /* 0x001fe400078ec0ff */
[----:B------:R-:W-:Y:S02]  /*ce60*/  IADD3.X R7, PT, PT, R17, UR9, RZ, P0, P1 ;  /* 0x0000000911077c10 */ /* 0x000fe400087e24ff */
[----:B------:R-:W-:Y:S02]  /*ce70*/  IADD3 R8, PT, PT, R6, 0x800, R15 ;  /* 0x0000080006087810 */ /* 0x000fe40007ffe00f */
[----:B------:R-:W-:-:S07]  /*ce80*/  IADD3.X R7, PT, PT, RZ, R7, RZ, P2, !PT ;  /* 0x00000007ff077210 */ /* 0x000fce00017fe4ff */
.L_x_3759:
[----:B------:R-:W-:-:S05]  /*ce90*/  IMAD.MOV.U32 R6, RZ, RZ, R11 ;  /* 0x000000ffff067224 */ /* 0x000fca00078e000b */
[----:B------:R-:W2:Y:S04]  /*cea0*/  LDG.E.U8 R14, desc[UR36][R6.64+-0x200] ;  /* 0xfffe0024060e7981 */ /* 0x000ea8000c1e1100 */
[----:B------:R-:W3:Y:S04]  /*ceb0*/  LDG.E.U8 R10, desc[UR36][R6.64+-0x100] ;  /* 0xffff0024060a7981 */ /* 0x000ee8000c1e1100 */
[----:B------:R-:W4:Y:S04]  /*cec0*/  LDG.E.U8 R11, desc[UR36][R6.64] ;  /* 0x00000024060b7981 */ /* 0x000f28000c1e1100 */
[----:B------:R-:W5:Y:S01]  /*ced0*/  LDG.E.U8 R12, desc[UR36][R6.64+0x100] ;  /* 0x00010024060c7981 */ /* 0x000f62000c1e1100 */
[----:B------:R-:W-:-:S02]  /*cee0*/  IMAD.MOV.U32 R15, RZ, RZ, RZ ;  /* 0x000000ffff0f7224 */ /* 0x000fc400078e00ff */
[----:B------:R-:W-:Y:S02]  /*cef0*/  HFMA2 R17, -RZ, RZ, 0, 0 ;  /* 0x00000000ff117431 */ /* 0x000fe400000001ff */
[----:B------:R-:W-:Y:S01]  /*cf00*/  IMAD.MOV.U32 R19, RZ, RZ, RZ ;  /* 0x000000ffff137224 */ /* 0x000fe200078e00ff */
[----:B------:R-:W-:Y:S02]  /*cf10*/  IADD3 R9, PT, PT, R9, 0x400, RZ ;  /* 0x0000040009097810 */ /* 0x000fe40007ffe0ff */
        /* <DEDUP_REMOVED lines=9> */
[----:B------:R-:W-:-:S03]  /*cfb0*/  MOV R10, RZ ;  /* 0x000000ff000a7202 */ /* 0x000fc60000000f00 */
        /* <DEDUP_REMOVED lines=24> */
.L_x_3746:
[----:B------:R-:W-:Y:S05]  /*d140*/  BSYNC.RECONVERGENT B0 ;  /* 0x0000000000007941 */ /* 0x000fea0003800200 */
.L_x_3745:
[----:B0-----:R-:W0:Y:S01]  /*d150*/  SHFL.BFLY PT, R6, R5, 0x10, 0x1f ;  /* 0x0e001f0005067f89 */ /* 0x001e2200000e0000 */
[C---:B------:R-:W-:Y:S01]  /*d160*/  ISETP.NE.AND P0, PT, R2.reuse, RZ, PT ;  /* 0x000000ff0200720c */ /* 0x040fe20003f05270 */
[----:B------:R-:W2:Y:S01]  /*d170*/  LDCU.U8 UR10, c[0x0][0x48c] ;  /* 0x00009180ff0a77ac */ /* 0x000ea20008000000 */
[----:B------:R-:W-:Y:S01]  /*d180*/  ISETP.GT.U32.AND P1, PT, R2, 0x7, PT ;  /* 0x000000070200780c */ /* 0x000fe20003f24070 */
[----:B----4-:R-:W3:Y:S01]  /*d190*/  S2R R12, SR_CTAID.X ;  /* 0x00000000000c7919 */ /* 0x010ee20000002500 */
[----:B------:R-:W3:Y:S09]  /*d1a0*/  LDC R15, c[0x0][0x3f8] ;  /* 0x0000fe00ff0f7b82 */ /* 0x000ef20000000800 */
[----:B------:R-:W-:-:S04]  /*d1b0*/  @!P0 SHF.R.U32.HI R2, RZ, 0x3, R0 ;  /* 0x00000003ff028819 */ /* 0x000fc80000011600 */
[----:B------:R-:W-:Y:S01]  /*d1c0*/  @!P0 LOP3.LUT R11, R2, 0x7c, RZ, 0xc0, !PT ;  /* 0x0000007c020b8812 */ /* 0x000fe200078ec0ff */
[----:B--2---:R-:W-:Y:S01]  /*d1d0*/  UISETP.NE.AND UP0, UPT, UR10, URZ, UPT ;  /* 0x000000ff0a00728c */ /* 0x004fe2000bf05270 */
[----:B0-----:R-:W-:-:S05]  /*d1e0*/  FADD.FTZ R6, R6, R5 ;  /* 0x0000000506067221 */ /* 0x001fca0000010000 */
[----:B------:R-:W0:Y:S01]  /*d1f0*/  SHFL.BFLY PT, R7, R6, 0x8, 0x1f ;  /* 0x0d001f0006077f89 */ /* 0x000e2200000e0000 */
[----:B---3--:R-:W-:Y:S02]  /*d200*/  IMAD R33, R15, UR14, R12 ;  /* 0x0000000e0f217c24 */ /* 0x008fe4000f8e020c */
        /* <DEDUP_REMOVED lines=9> */
[----:B------:R-:W-:-:S05]  /*d2a0*/  ISETP.GT.AND P0, PT, R3, UR45, PT ;  /* 0x0000002d03007c0c */ /* 0x000fca000bf04270 */
[----:B------:R-:W0:Y:S04]  /*d2b0*/  @!P1 LDS R10, [R4+0x20] ;  /* 0x00002000040a9984 */ /* 0x000e280000000800 */
[----:B0-----:R-:W0:Y:S02]  /*d2c0*/  SHFL.BFLY PT, R5, R10, 0x4, 0x1f ;  /* 0x0c801f000a057f89 */ /* 0x001e2400000e0000 */
[----:B0-----:R-:W-:-:S05]  /*d2d0*/  FADD.FTZ R5, R5, R10 ;  /* 0x0000000a05057221 */ /* 0x001fca0000010000 */
[----:B------:R-:W0:Y:S02]  /*d2e0*/  SHFL.BFLY PT, R2, R5, 0x2, 0x1f ;  /* 0x0c401f0005027f89 */ /* 0x000e2400000e0000 */
[----:B0-----:R-:W-:Y:S01]  /*d2f0*/  FADD.FTZ R2, R5, R2 ;  /* 0x0000000205027221 */ /* 0x001fe20000010000 */
[----:B------:R-:W-:-:S04]  /*d300*/  CS2R R4, SRZ ;  /* 0x0000000000047805 */ /* 0x000fc8000001ff00 */
[----:B------:R-:W0:Y:S02]  /*d310*/  SHFL.BFLY PT, R7, R2, 0x1, 0x1f ;  /* 0x0c201f0002077f89 */ /* 0x000e2400000e0000 */
[----:B0-----:R-:W-:-:S06]  /*d320*/  FADD.FTZ R7, R2, R7 ;  /* 0x0000000702077221 */ /* 0x001fcc0000010000 */
[----:B------:R-:W0:Y:S02]  /*d330*/  SHFL.IDX PT, R7, R7, RZ, 0x1f ;  /* 0x00001fff07077589 */ /* 0x000e2400000e0000 */
[----:B0-----:R-:W-:-:S04]  /*d340*/  FADD.FTZ R6, R7, 9.9999999747524270788e-07 ;  /* 0x358637bd07067421 */ /* 0x001fc80000010000 */
[----:B------:R0:W2:Y:S01]  /*d350*/  MUFU.RCP R31, R6 ;  /* 0x00000006001f7308 */ /* 0x0000a20000001000 */
[----:B------:R-:W-:Y:S05]  /*d360*/  BRA.U !UP0, `(.L_x_3760) ;  /* 0x0000000108187547 */ /* 0x000fea000b800000 */
[----:B------:R-:W3:Y:S08]  /*d370*/  LDC R2, c[0x0][0x488] ;  /* 0x00012200ff027b82 */ /* 0x000ef00000000800 */
[----:B------:R-:W3:Y:S08]  /*d380*/  LDC R4, c[0x0][0x40c] ;  /* 0x00010300ff047b82 */ /* 0x000ef00000000800 */
[----:B------:R-:W4:Y:S01]  /*d390*/  LDC R5, c[0x0][0x3f4] ;  /* 0x0000fd00ff057b82 */ /* 0x000f220000000800 */
[----:B---3--:R-:W-:-:S04]  /*d3a0*/  IMAD R2, R33, R2, R4 ;  /* 0x0000000221027224 */ /* 0x008fc800078e0204 */
[----:B----4-:R-:W-:-:S05]  /*d3b0*/  IMAD R4, R2, R5, RZ ;  /* 0x0000000502047224 */ /* 0x010fca00078e02ff */
[----:B------:R-:W-:-:S07]  /*d3c0*/  SHF.R.S32.HI R5, RZ, 0x1f, R4 ;  /* 0x0000001fff057819 */ /* 0x000fce0000011404 */
.L_x_3760:
[----:B------:R-:W-:Y:S04]  /*d3d0*/  BSSY.RECONVERGENT B0, `(.L_x_3761) ;  /* 0x0000168000007945 */ /* 0x000fe80003800200 */
[----:B------:R-:W-:Y:S05]  /*d3e0*/  @P0 BRA `(.L_x_3762) ;  /* 0x0000001400980947 */ /* 0x000fea0003800000 */
[----:B------:R-:W-:-:S09]  /*d3f0*/  UISETP.NE.AND UP0, UPT, UR10, URZ, UPT ;  /* 0x000000ff0a00728c */ /* 0x000fd2000bf05270 */
[----:B------:R-:W-:Y:S05]  /*d400*/  BRA.U UP0, `(.L_x_3763) ;  /* 0x0000000900807547 */ /* 0x000fea000b800000 */
[----:B------:R-:W-:Y:S01]  /*d410*/  IMAD.U32 R2, RZ, RZ, UR11 ;  /* 0x0000000bff027e24 */ /* 0x000fe2000f8e00ff */
[----:B------:R-:W-:Y:S01]  /*d420*/  LOP3.LUT R5, RZ, R0, RZ, 0x33, !PT ;  /* 0x00000000ff057212 */ /* 0x000fe200078e33ff */
[----:B------:R-:W-:Y:S03]  /*d430*/  BSSY.RECONVERGENT B1, `(.L_x_3764) ;  /* 0x0000019000017945 */ /* 0x000fe60003800200 */
[----:B------:R-:W-:-:S04]  /*d440*/  VIADDMNMX R2, R3, 0x100, R2, !PT ;  /* 0x0000010003027846 */ /* 0x000fc80007800102 */
        /* <DEDUP_REMOVED lines=14> */
[----:B---3--:R-:W-:-:S06]  /*d530*/  ULEA UR7, UR8, UR7, 0x18 ;  /* 0x0000000708077291 */ /* 0x008fcc000f8ec0ff */
[----:B------:R-:W-:-:S07]  /*d540*/  VIADD R2, R13, UR7 ;  /* 0x000000070d027c36 */ /* 0x000fce0008000000 */
.L_x_3766:
[----:B------:R-:W2:Y:S01]  /*d550*/  LDS R4, [R2] ;  /* 0x0000000002047984 */ /* 0x000ea20000000800 */
[----:B------:R-:W-:-:S04]  /*d560*/  IADD3 R5, PT, PT, R5, 0x1, RZ ;  /* 0x0000000105057810 */ /* 0x000fc80007ffe0ff */
[----:B------:R-:W-:Y:S01]  /*d570*/  ISETP.NE.AND P0, PT, R5, RZ, PT ;  /* 0x000000ff0500720c */ /* 0x000fe20003f05270 */
[----:B--2---:R-:W-:-:S05]  /*d580*/  FMUL.FTZ R7, R4, R31 ;  /* 0x0000001f04077220 */ /* 0x004fca0000410000 */
[----:B------:R2:W-:Y:S02]  /*d590*/  STS [R2], R7 ;  /* 0x0000000702007388 */ /* 0x0005e40000000800 */
[----:B--2---:R-:W-:-:S05]  /*d5a0*/  VIADD R2, R2, 0x400 ;  /* 0x0000040002027836 */ /* 0x004fca0000000000 */
[----:B------:R-:W-:Y:S05]  /*d5b0*/  @P0 BRA `(.L_x_3766) ;  /* 0xfffffffc00e40947 */ /* 0x000fea000383ffff */
.L_x_3765:
[----:B------:R-:W-:Y:S05]  /*d5c0*/  BSYNC.RECONVERGENT B1 ;  /* 0x0000000000017941 */ /* 0x000fea0003800200 */
.L_x_3764:
[----:B------:R-:W-:Y:S05]  /*d5d0*/  @!P1 BRA `(.L_x_3762) ;  /* 0x00000014001c9947 */ /* 0x000fea0003800000 */
[----:B------:R-:W3:Y:S01]  /*d5e0*/  S2UR UR8, SR_CgaCtaId ;  /* 0x00000000000879c3 */ /* 0x000ee20000008800 */
[----:B------:R-:W-:Y:S01]  /*d5f0*/  UMOV UR7, 0x400 ;  /* 0x0000040000077882 */ /* 0x000fe20000000000 */
[----:B------:R-:W-:Y:S02]  /*d600*/  USHF.L.U32 UR12, UR4, 0x2, URZ ;  /* 0x00000002040c7899 */ /* 0x000fe400080006ff */
[----:B------:R-:W-:-:S04]  /*d610*/  UIADD3 UR7, UPT, UPT, UR7, 0x440, URZ ;  /* 0x0000044007077890 */ /* 0x000fc8000fffe0ff */
[----:B------:R-:W-:Y:S01]  /*d620*/  LEA R2, R3, -UR12, 0x2 ;  /* 0x8000000c03027c11 */ /* 0x000fe2000f8e10ff */
[----:B---3--:R-:W-:-:S09]  /*d630*/  ULEA UR7, UR8, UR7, 0x18 ;  /* 0x0000000708077291 */ /* 0x008fd2000f8ec0ff */
[----:B------:R-:W2:Y:S04]  /*d640*/  LDS R4, [R2+UR7] ;  /* 0x0000000702047984 */ /* 0x000ea80008000800 */
[----:B0-----:R-:W0:Y:S04]  /*d650*/  LDS R6, [R2+UR7+0x400] ;  /* 0x0004000702067984 */ /* 0x001e280008000800 */
[----:B------:R-:W3:Y:S04]  /*d660*/  LDS R8, [R2+UR7+0x800] ;  /* 0x0008000702087984 */ /* 0x000ee80008000800 */
[----:B------:R-:W4:Y:S01]  /*d670*/  LDS R10, [R2+UR7+0xc00] ;  /* 0x000c0007020a7984 */ /* 0x000f220008000800 */
[----:B--2---:R-:W-:Y:S01]  /*d680*/  FMUL.FTZ R5, R4, R31 ;  /* 0x0000001f04057220 */ /* 0x004fe20000410000 */
[----:B------:R-:W-:Y:S01]  /*d690*/  IADD3 R4, PT, PT, R3, 0x400, RZ ;  /* 0x0000040003047810 */ /* 0x000fe20007ffe0ff */
[----:B------:R-:W-:-:S02]  /*d6a0*/  VIADD R3, R2, UR7 ;  /* 0x0000000702037c36 */ /* 0x000fc40008000000 */
[-C--:B0-----:R-:W-:Y:S01]  /*d6b0*/  FMUL.FTZ R7, R6, R31.reuse ;  /* 0x0000001f06077220 */ /* 0x081fe20000410000 */
[----:B------:R-:W-:Y:S01]  /*d6c0*/  ISETP.GT.AND P0, PT, R4, UR45, PT ;  /* 0x0000002d04007c0c */ /* 0x000fe2000bf04270 */
[----:B------:R0:W-:Y:S01]  /*d6d0*/  STS [R2+UR7], R5 ;  /* 0x0000000502007988 */ /* 0x0001e20008000807 */
[----:B---3--:R-:W-:-:S03]  /*d6e0*/  FMUL.FTZ R9, R8, R31 ;  /* 0x0000001f08097220 */ /* 0x008fc60000410000 */
[----:B------:R0:W-:Y:S01]  /*d6f0*/  STS [R2+UR7+0x400], R7 ;  /* 0x0004000702007988 */ /* 0x0001e20008000807 */
[----:B----4-:R-:W-:-:S03]  /*d700*/  FMUL.FTZ R11, R10, R31 ;  /* 0x0000001f0a0b7220 */ /* 0x010fc60000410000 */
[----:B------:R0:W-:Y:S04]  /*d710*/  STS [R2+UR7+0x800], R9 ;  /* 0x0008000902007988 */ /* 0x0001e80008000807 */
        /* <DEDUP_REMOVED lines=11> */
.L_x_3769:
[----:B------:R-:W0:Y:S01]  /*d7d0*/  LDS R2, [R3+-0x800] ;  /* 0xfff8000003027984 */ /* 0x000e220000000800 */
[----:B------:R-:W-:-:S03]  /*d7e0*/  VIADD R4, R4, 0x1000 ;  /* 0x0000100004047836 */ /* 0x000fc60000000000 */
[----:B------:R-:W2:Y:S02]  /*d7f0*/  LDS R5, [R3+-0x400] ;  /* 0xfffc000003057984 */ /* 0x000ea40000000800 */
        /* <DEDUP_REMOVED lines=10> */
[----:B0-----:R-:W-:-:S03]  /*d8a0*/  FMUL.FTZ R2, R31, R2 ;  /* 0x000000021f027220 */ /* 0x001fc60000410000 */
[----:B-1----:R-:W0:Y:S01]  /*d8b0*/  LDS R25, [R3+0x2400] ;  /* 0x0024000003197984 */ /* 0x002e220000000800 */
[----:B--2---:R-:W-:-:S03]  /*d8c0*/  FMUL.FTZ R6, R31, R5 ;  /* 0x000000051f067220 */ /* 0x004fc60000410000 */
[----:B------:R-:W1:Y:S01]  /*d8d0*/  LDS R26, [R3+0x2800] ;  /* 0x00280000031a7984 */ /* 0x000e620000000800 */
        /* <DEDUP_REMOVED lines=17> */
[----:B0-----:R-:W-:-:S03]  /*d9f0*/  FMUL.FTZ R6, R31, R25 ;  /* 0x000000191f067220 */ /* 0x001fc60000410000 */
[----:B------:R-:W-:Y:S01]  /*da00*/  STS [R3+0xc00], R16 ;  /* 0x000c001003007388 */ /* 0x000fe20000000800 */
[----:B-1----:R-:W-:-:S03]  /*da10*/  FMUL.FTZ R26, R31, R26 ;  /* 0x0000001a1f1a7220 */ /* 0x002fc60000410000 */
        /* <DEDUP_REMOVED lines=15> */
.L_x_3768:
[----:B------:R-:W-:Y:S05]  /*db10*/  BSYNC.RECONVERGENT B1 ;  /* 0x0000000000017941 */ /* 0x000fea0003800200 */
.L_x_3767:
[----:B------:R-:W-:Y:S01]  /*db20*/  IADD3 R2, PT, PT, -R4, UR45, RZ ;  /* 0x0000002d04027c10 */ /* 0x000fe2000fffe1ff */
[----:B------:R-:W-:Y:S03]  /*db30*/  BSSY.RECONVERGENT B1, `(.L_x_3770) ;  /* 0x000001e000017945 */ /* 0x000fe60003800200 */
[----:B------:R-:W-:-:S13]  /*db40*/  ISETP.GT.AND P1, PT, R2, 0x3ff, PT ;  /* 0x000003ff0200780c */ /* 0x000fda0003f24270 */
[----:B------:R-:W-:Y:S05]  /*db50*/  @!P1 BRA `(.L_x_3771) ;  /* 0x00000000006c9947 */ /* 0x000fea0003800000 */
[----:B------:R-:W0:Y:S01]  /*db60*/  LDS R2, [R3+-0x800] ;  /* 0xfff8000003027984 */ /* 0x000e220000000800 */
[----:B------:R-:W-:Y:S01]  /*db70*/  PLOP3.LUT P0, PT, PT, PT, PT, 0x8, 0x80 ;  /* 0x000000000080781c */ /* 0x000fe20003f0e170 */
[----:B------:R-:W-:Y:S02]  /*db80*/  VIADD R4, R4, 0x800 ;  /* 0x0000080004047836 */ /* 0x000fe40000000000 */
[----:B------:R-:W2:Y:S04]  /*db90*/  LDS R5, [R3+-0x400] ;  /* 0xfffc000003057984 */ /* 0x000ea80000000800 */
[----:B------:R-:W3:Y:S04]  /*dba0*/  LDS R7, [R3] ;  /* 0x0000000003077984 */ /* 0x000ee80000000800 */
[----:B------:R-:W4:Y:S04]  /*dbb0*/  LDS R9, [R3+0x400] ;  /* 0x0004000003097984 */ /* 0x000f280000000800 */
[----:B------:R-:W5:Y:S04]  /*dbc0*/  LDS R11, [R3+0x800] ;  /* 0x00080000030b7984 */ /* 0x000f680000000800 */
[----:B------:R-:W1:Y:S04]  /*dbd0*/  LDS R16, [R3+0xc00] ;  /* 0x000c000003107984 */ /* 0x000e680000000800 */
[----:B------:R-:W1:Y:S04]  /*dbe0*/  LDS R17, [R3+0x1000] ;  /* 0x0010000003117984 */ /* 0x000e680000000800 */
[----:B------:R-:W1:Y:S01]  /*dbf0*/  LDS R19, [R3+0x1400] ;  /* 0x0014000003137984 */ /* 0x000e620000000800 */
[C---:B0-----:R-:W-:Y:S01]  /*dc00*/  FMUL.FTZ R2, R31.reuse, R2 ;  /* 0x000000021f027220 */ /* 0x041fe20000410000 */
[----:B--2---:R-:W-:-:S04]  /*dc10*/  FMUL.FTZ R6, R31, R5 ;  /* 0x000000051f067220 */ /* 0x004fc80000410000 */
        /* <DEDUP_REMOVED lines=15> */
.L_x_3771:
[----:B------:R-:W-:Y:S05]  /*dd10*/  BSYNC.RECONVERGENT B1 ;  /* 0x0000000000017941 */ /* 0x000fea0003800200 */
.L_x_3770:
[----:B------:R-:W-:-:S13]  /*dd20*/  ISETP.GT.AND P1, PT, R4, UR45, PT ;  /* 0x0000002d04007c0c */ /* 0x000fda000bf24270 */
[----:B------:R-:W-:Y:S05]  /*dd30*/  @!P0 BRA P1, `(.L_x_3762) ;  /* 0x0000000c00448947 */ /* 0x000fea0000800000 */
[----:B------:R-:W0:Y:S04]  /*dd40*/  LDS R2, [R3+-0x800] ;  /* 0xfff8000003027984 */ /* 0x000e280000000800 */
[----:B------:R-:W2:Y:S04]  /*dd50*/  LDS R4, [R3+-0x400] ;  /* 0xfffc000003047984 */ /* 0x000ea80000000800 */
[----:B------:R-:W3:Y:S04]  /*dd60*/  LDS R5, [R3] ;  /* 0x0000000003057984 */ /* 0x000ee80000000800 */
[----:B------:R-:W4:Y:S01]  /*dd70*/  LDS R7, [R3+0x400] ;  /* 0x0004000003077984 */ /* 0x000f220000000800 */
[C---:B0-----:R-:W-:Y:S01]  /*dd80*/  FMUL.FTZ R2, R31.reuse, R2 ;  /* 0x000000021f027220 */ /* 0x041fe20000410000 */
[----:B--2---:R-:W-:-:S04]  /*dd90*/  FMUL.FTZ R4, R31, R4 ;  /* 0x000000041f047220 */ /* 0x004fc80000410000 */
[----:B------:R0:W-:Y:S01]  /*dda0*/  STS [R3+-0x800], R2 ;  /* 0xfff8000203007388 */ /* 0x0001e20000000800 */
[----:B---3--:R-:W-:-:S03]  /*ddb0*/  FMUL.FTZ R6, R31, R5 ;  /* 0x000000051f067220 */ /* 0x008fc60000410000 */
[----:B------:R0:W-:Y:S01]  /*ddc0*/  STS [R3+-0x400], R4 ;  /* 0xfffc000403007388 */ /* 0x0001e20000000800 */
[----:B----4-:R-:W-:-:S03]  /*ddd0*/  FMUL.FTZ R8, R31, R7 ;  /* 0x000000071f087220 */ /* 0x010fc60000410000 */
[----:B------:R0:W-:Y:S04]  /*dde0*/  STS [R3], R6 ;  /* 0x0000000603007388 */ /* 0x0001e80000000800 */
[----:B------:R0:W-:Y:S01]  /*ddf0*/  STS [R3+0x400], R8 ;  /* 0x0004000803007388 */ /* 0x0001e20000000800 */
[----:B------:R-:W-:Y:S05]  /*de00*/  BRA `(.L_x_3762) ;  /* 0x0000000c00107947 */ /* 0x000fea0003800000 */
.L_x_3763:
[----:B------:R-:W-:Y:S01]  /*de10*/  IMAD.U32 R2, RZ, RZ, UR11 ;  /* 0x0000000bff027e24 */ /* 0x000fe2000f8e00ff */
[----:B------:R-:W-:Y:S01]  /*de20*/  LOP3.LUT R7, RZ, R0, RZ, 0x33, !PT ;  /* 0x00000000ff077212 */ /* 0x000fe200078e33ff */
[----:B------:R-:W-:Y:S03]  /*de30*/  BSSY.RECONVERGENT B1, `(.L_x_3772) ;  /* 0x0000023000017945 */ /* 0x000fe60003800200 */
[----:B------:R-:W-:-:S04]  /*de40*/  VIADDMNMX R2, R3, 0x100, R2, !PT ;  /* 0x0000010003027846 */ /* 0x000fc80007800102 */
        /* <DEDUP_REMOVED lines=10> */
[C---:B------:R-:W-:Y:S01]  /*def0*/  SHF.L.U32 R6, R2.reuse, 0x8, RZ ;  /* 0x0000000802067819 */ /* 0x040fe200000006ff */
[----:B------:R-:W-:Y:S01]  /*df00*/  UIADD3 UR7, UPT, UPT, UR7, 0x440, URZ ;  /* 0x0000044007077890 */ /* 0x000fe2000fffe0ff */
[----:B------:R-:W-:Y:S01]  /*df10*/  LOP3.LUT R2, R2, 0x3, RZ, 0xc0, !PT ;  /* 0x0000000302027812 */ /* 0x000fe200078ec0ff */
[----:B------:R-:W-:Y:S01]  /*df20*/  IMAD.X R8, RZ, RZ, R5, P0 ;  /* 0x000000ffff087224 */ /* 0x000fe200000e0605 */
[----:B------:R-:W-:-:S04]  /*df30*/  LOP3.LUT R6, R6, 0x300, RZ, 0xc0, !PT ;  /* 0x0000030006067812 */ /* 0x000fc800078ec0ff */
[----:B------:R-:W-:Y:S02]  /*df40*/  IADD3 R3, PT, PT, R3, R6, RZ ;  /* 0x0000000603037210 */ /* 0x000fe40007ffe0ff */
[----:B---3--:R-:W-:-:S04]  /*df50*/  LEA R10, P0, R11, UR12, 0x2 ;  /* 0x0000000c0b0a7c11 */ /* 0x008fc8000f8010ff */
[----:B------:R-:W-:Y:S01]  /*df60*/  LEA.HI.X R11, R11, UR13, R8, 0x2, P0 ;  /* 0x0000000d0b0b7c11 */ /* 0x000fe200080f1408 */
[----:B0-----:R-:W-:Y:S01]  /*df70*/  ULEA UR7, UR8, UR7, 0x18 ;  /* 0x0000000708077291 */ /* 0x001fe2000f8ec0ff */
[----:B------:R-:W-:-:S05]  /*df80*/  IMAD.MOV R8, RZ, RZ, -R2 ;  /* 0x000000ffff087224 */ /* 0x000fca00078e0a02 */
[----:B------:R-:W-:-:S07]  /*df90*/  IADD3 R2, PT, PT, R13, UR7, RZ ;  /* 0x000000070d027c10 */ /* 0x000fce000fffe0ff */
.L_x_3774:
        /* <DEDUP_REMOVED lines=12> */
.L_x_3773:
[----:B------:R-:W-:Y:S05]  /*e060*/  BSYNC.RECONVERGENT B1 ;  /* 0x0000000000017941 */ /* 0x000fea0003800200 */
.L_x_3772:
[----:B------:R-:W-:Y:S05]  /*e070*/  @!P1 BRA `(.L_x_3762) ;  /* 0x0000000800749947 */ /* 0x000fea0003800000 */
[----:B---3--:R-:W0:Y:S01]  /*e080*/  S2R R7, SR_CgaCtaId ;  /* 0x0000000000077919 */ /* 0x008e220000008800 */
[----:B------:R-:W3:Y:S01]  /*e090*/  LDCU.64 UR12, c[0x0][0x480] ;  /* 0x00009000ff0c77ac */ /* 0x000ee20008000a00 */
[C---:B------:R-:W-:Y:S01]  /*e0a0*/  IADD3 R8, PT, PT, -R3.reuse, UR45, RZ ;  /* 0x0000002d03087c10 */ /* 0x040fe2000fffe1ff */
[----:B------:R-:W-:Y:S01]  /*e0b0*/  BSSY.RECONVERGENT B1, `(.L_x_3775) ;  /* 0x000005b000017945 */ /* 0x000fe20003800200 */
[----:B------:R-:W-:Y:S01]  /*e0c0*/  IADD3 R4, P0, PT, R3, R4, RZ ;  /* 0x0000000403047210 */ /* 0x000fe20007f1e0ff */
[----:B------:R-:W-:Y:S01]  /*e0d0*/  USHF.L.U32 UR7, UR4, 0x2, URZ ;  /* 0x0000000204077899 */ /* 0x000fe200080006ff */
[----:B------:R-:W-:Y:S02]  /*e0e0*/  MOV R2, 0x400 ;  /* 0x0000040000027802 */ /* 0x000fe40000000f00 */
[----:B------:R-:W-:Y:S02]  /*e0f0*/  ISETP.GT.AND P1, PT, R8, 0xbff, PT ;  /* 0x00000bff0800780c */ /* 0x000fe40003f24270 */
[----:B------:R-:W-:Y:S01]  /*e100*/  IADD3.X R5, PT, PT, RZ, R5, RZ, P0, !PT ;  /* 0x00000005ff057210 */ /* 0x000fe200007fe4ff */
[----:B------:R-:W-:Y:S01]  /*e110*/  VIADD R2, R2, 0x440 ;  /* 0x0000044002027836 */ /* 0x000fe20000000000 */
[----:B---3--:R-:W-:-:S04]  /*e120*/  LEA R6, P0, R4, UR12, 0x2 ;  /* 0x0000000c04067c11 */ /* 0x008fc8000f8010ff */
[----:B------:R-:W-:Y:S02]  /*e130*/  LEA.HI.X R5, R4, UR13, R5, 0x2, P0 ;  /* 0x0000000d04057c11 */ /* 0x000fe400080f1405 */
[----:B------:R-:W-:-:S04]  /*e140*/  IADD3 R4, P0, PT, R6, 0x800, RZ ;  /* 0x0000080006047810 */ /* 0x000fc80007f1e0ff */
[----:B------:R-:W-:Y:S02]  /*e150*/  IADD3.X R5, PT, PT, RZ, R5, RZ, P0, !PT ;  /* 0x00000005ff057210 */ /* 0x000fe400007fe4ff */
[----:B------:R-:W-:Y:S02]  /*e160*/  PLOP3.LUT P0, PT, PT, PT, PT, 0x80, 0x8 ;  /* 0x000000000008781c */ /* 0x000fe40003f0f070 */
[----:B0-----:R-:W-:Y:S02]  /*e170*/  LEA R7, R7, R2, 0x18 ;  /* 0x0000000207077211 */ /* 0x001fe400078ec0ff */
[----:B------:R-:W-:-:S04]  /*e180*/  LEA R2, R3, -UR7, 0x2 ;  /* 0x8000000703027c11 */ /* 0x000fc8000f8e10ff */
[----:B------:R-:W-:Y:S01]  /*e190*/  IADD3 R2, PT, PT, R2, 0x800, R7 ;  /* 0x0000080002027810 */ /* 0x000fe20007ffe007 */
[----:B------:R-:W-:Y:S06]  /*e1a0*/  @!P1 BRA `(.L_x_3776) ;  /* 0x00000004002c9947 */ /* 0x000fec0003800000 */
[----:B------:R-:W-:Y:S01]  /*e1b0*/  IMAD.U32 R32, RZ, RZ, UR45 ;  /* 0x0000002dff207e24 */ /* 0x000fe2000f8e00ff */
[----:B------:R-:W-:-:S04]  /*e1c0*/  PLOP3.LUT P0, PT, PT, PT, PT, 0x8, 0x80 ;  /* 0x000000000080781c */ /* 0x000fc80003f0e170 */
[----:B------:R-:W-:-:S09]  /*e1d0*/  IADD3 R32, PT, PT, R32, -0xbff, RZ ;  /* 0xfffff40120207810 */ /* 0x000fd20007ffe0ff */
.L_x_3777:
        /* <DEDUP_REMOVED lines=13> */
[----:B-1----:R-:W1:Y:S01]  /*e2b0*/  LDS R25, [R2+0x1c00] ;  /* 0x001c000002197984 */ /* 0x002e620000000800 */
[----:B0-----:R-:W-:-:S03]  /*e2c0*/  FMUL.FTZ R9, R31, R8 ;  /* 0x000000081f097220 */ /* 0x001fc60000410000 */
[----:B------:R-:W-:Y:S01]  /*e2d0*/  LDS R6, [R2+0x3400] ;  /* 0x0034000002067984 */ /* 0x000fe20000000800 */
[----:B---3--:R-:W-:-:S03]  /*e2e0*/  FMUL.FTZ R11, R31, R10 ;  /* 0x0000000a1f0b7220 */ /* 0x008fc60000410000 */
[----:B------:R-:W0:Y:S04]  /*e2f0*/  LDS R27, [R2+0x2400] ;  /* 0x00240000021b7984 */ /* 0x000e280000000800 */
[----:B------:R-:W-:Y:S01]  /*e300*/  LDS R28, [R2+0x2800] ;  /* 0x00280000021c7984 */ /* 0x000fe20000000800 */
[----:B----4-:R-:W-:-:S03]  /*e310*/  FMUL.FTZ R17, R31, R14 ;  /* 0x0000000e1f117220 */ /* 0x010fc60000410000 */
[----:B------:R-:W2:Y:S04]  /*e320*/  LDS R29, [R2+0x2c00] ;  /* 0x002c0000021d7984 */ /* 0x000ea80000000800 */
        /* <DEDUP_REMOVED lines=10> */
[----:B-1----:R-:W-:-:S03]  /*e3d0*/  FMUL.FTZ R25, R31, R25 ;  /* 0x000000191f197220 */ /* 0x002fc60000410000 */
[----:B------:R1:W-:Y:S01]  /*e3e0*/  STS [R2], R11 ;  /* 0x0000000b02007388 */ /* 0x0003e20000000800 */
[----:B-----5:R-:W-:-:S03]  /*e3f0*/  FMUL.FTZ R7, R31, R22 ;  /* 0x000000161f077220 */ /* 0x020fc60000410000 */
[----:B------:R-:W-:Y:S01]  /*e400*/  STG.E desc[UR36][R4.64+0x1800], R9 ;  /* 0x0018000904007986 */ /* 0x000fe2000c101924 */
[----:B0-----:R-:W-:-:S03]  /*e410*/  FMUL.FTZ R27, R31, R27 ;  /* 0x0000001b1f1b7220 */ /* 0x001fc60000410000 */
[----:B------:R0:W-:Y:S01]  /*e420*/  STS [R2+0x1800], R9 ;  /* 0x0018000902007388 */ /* 0x0001e20000000800 */
[----:B-1----:R-:W-:-:S03]  /*e430*/  FMUL.FTZ R11, R31, R26 ;  /* 0x0000001a1f0b7220 */ /* 0x002fc60000410000 */
[----:B------:R-:W-:Y:S01]  /*e440*/  STG.E desc[UR36][R4.64+0x400], R17 ;  /* 0x0004001104007986 */ /* 0x000fe2000c101924 */
[----:B--2---:R-:W-:-:S03]  /*e450*/  FMUL.FTZ R29, R31, R29 ;  /* 0x0000001d1f1d7220 */ /* 0x004fc60000410000 */
        /* <DEDUP_REMOVED lines=32> */
.L_x_3776:
[----:B------:R-:W-:Y:S05]  /*e660*/  BSYNC.RECONVERGENT B1 ;  /* 0x0000000000017941 */ /* 0x000fea0003800200 */
.L_x_3775:
        /* <DEDUP_REMOVED lines=43> */
.L_x_3779:
[----:B------:R-:W-:Y:S05]  /*e920*/  BSYNC.RECONVERGENT B1 ;  /* 0x0000000000017941 */ /* 0x000fea0003800200 */
.L_x_3778:
[----:B------:R-:W-:-:S13]  /*e930*/  ISETP.LE.OR P0, PT, R3, UR45, P0 ;  /* 0x0000002d03007c0c */ /* 0x000fda0008703670 */
        /* <DEDUP_REMOVED lines=17> */
.L_x_3762:
[----:B------:R-:W-:Y:S05]  /*ea50*/  BSYNC.RECONVERGENT B0 ;  /* 0x0000000000007941 */ /* 0x000fea0003800200 */
.L_x_3761:
[----:B------:R-:W4:Y:S01]  /*ea60*/  LDCU.64 UR10, c[0x0][0x3b0] ;  /* 0x00007600ff0a77ac */ /* 0x000f220008000a00 */
[----:B------:R-:W-:Y:S02]  /*ea70*/  SHF.R.U32.HI R14, RZ, 0x6, R0 ;  /* 0x00000006ff0e7819 */ /* 0x000fe40000011600 */
[----:B0--3--:R-:W-:Y:S02]  /*ea80*/  CS2R R6, SRZ ;  /* 0x0000000000067805 */ /* 0x009fe4000001ff00 */
[----:B------:R-:W-:Y:S01]  /*ea90*/  LOP3.LUT R13, R13, 0xfc, RZ, 0xc0, !PT ;  /* 0x000000fc0d0d7812 */ /* 0x000fe200078ec0ff */
[----:B------:R-:W-:Y:S01]  /*eaa0*/  USHF.R.S32.HI UR7, URZ, 0x1f, UR45 ;  /* 0x0000001fff077899 */ /* 0x000fe2000801142d */
[----:B------:R-:W-:Y:S01]  /*eab0*/  CS2R R4, SRZ ;  /* 0x0000000000047805 */ /* 0x000fe2000001ff00 */
[----:B------:R-:W0:Y:S02]  /*eac0*/  LDCU UR8, c[0x0][0x3f4] ;  /* 0x00007e80ff0877ac */ /* 0x000e240008000800 */
[----:B------:R-:W-:-:S04]  /*ead0*/  ULEA.HI UR7, UR7, UR45, URZ, 0x2 ;  /* 0x0000002d07077291 */ /* 0x000fc8000f8f10ff */
[----:B------:R-:W-:Y:S01]  /*eae0*/  ULOP3.LUT UR7, UR7, 0xfffffffc, URZ, 0xc0, !UPT ;  /* 0xfffffffc07077892 */ /* 0x000fe2000f8ec0ff */
[----:B----4-:R-:W-:-:S03]  /*eaf0*/  ISETP.NE.U32.AND P0, PT, RZ, UR10, PT ;  /* 0x0000000aff007c0c */ /* 0x010fc6000bf05070 */
[----:B------:R-:W-:Y:S01]  /*eb00*/  UIADD3 UR7, UPT, UPT, -UR7, UR45, URZ ;  /* 0x0000002d07077290 */ /* 0x000fe2000fffe1ff */
[----:B------:R-:W-:Y:S01]  /*eb10*/  ISETP.NE.AND.EX P0, PT, RZ, UR11, PT, P0 ;  /* 0x0000000bff007c0c */ /* 0x000fe2000bf05300 */
[C---:B------:R-:W-:Y:S01]  /*eb20*/  VIADD R17, R14.reuse, UR4 ;  /* 0x000000040e117c36 */ /* 0x040fe20008000000 */
[----:B0-----:R-:W-:Y:S01]  /*eb30*/  MOV R18, UR8 ;  /* 0x0000000800127c02 */ /* 0x001fe20008000f00 */
[----:B------:R-:W0:Y:S02]  /*eb40*/  LDCU.64 UR10, c[0x0][0x3c8] ;  /* 0x00007900ff0a77ac */ /* 0x000e240008000a00 */
[----:B------:R-:W-:-:S13]  /*eb50*/  ISETP.NE.OR P0, PT, R14, UR7, !P0 ;  /* 0x000000070e007c0c */ /* 0x000fda000c705670 */
[----:B------:R-:W3:Y:S01]  /*eb60*/  @!P0 LDC.64 R8, c[0x0][0x3b0] ;  /* 0x0000ec00ff088b82 */ /* 0x000ee20000000a00 */
[--C-:B------:R-:W-:Y:S01]  /*eb70*/  @!P0 IMAD R3, R12, 0x100, R13.reuse ;  /* 0x000001000c038824 */ /* 0x100fe200078e020d */
[C---:B------:R-:W-:Y:S01]  /*eb80*/  VIMNMX R20, PT, PT, R18.reuse, UR45, PT ;  /* 0x0000002d12147c48 */ /* 0x040fe2000bfe0100 */
[----:B------:R-:W-:Y:S02]  /*eb90*/  IMAD R11, R18, UR5, R13 ;  /* 0x00000005120b7c24 */ /* 0x000fe4000f8e020d */
[----:B---3--:R-:W-:-:S03]  /*eba0*/  @!P0 IMAD.WIDE.U32 R8, R3, 0x4, R8 ;  /* 0x0000000403088825 */ /* 0x008fc600078e0008 */
[----:B------:R-:W3:Y:S02]  /*ebb0*/  LDC.64 R2, c[0x0][0x3c0] ;  /* 0x0000f000ff027b82 */ /* 0x000ee40000000a00 */
[----:B------:R4:W5:Y:S06]  /*ebc0*/  @!P0 LDG.E.128 R4, desc[UR36][R8.64] ;  /* 0x0000002408048981 */ /* 0x00096c000c1e1d00 */
[----:B------:R-:W-:Y:S01]  /*ebd0*/  BAR.SYNC.DEFER_BLOCKING 0x0 ;  /* 0x0000000000007b1d */ /* 0x000fe20000010000 */
[----:B------:R-:W-:Y:S02]  /*ebe0*/  ISETP.GE.AND P0, PT, R17, R20, PT ;  /* 0x000000141100720c */ /* 0x000fe40003f06270 */
[----:B------:R-:W-:-:S03]  /*ebf0*/  SHF.L.U32 R16, R33, 0x8, RZ ;  /* 0x0000000821107819 */ /* 0x000fc600000006ff */
[----:B------:R-:W-:Y:S01]  /*ec00*/  BSSY.RECONVERGENT B0, `(.L_x_3780) ;  /* 0x000008f000007945 */ /* 0x000fe20003800200 */
[----:B----4-:R-:W-:Y:S01]  /*ec10*/  CS2R R8, SRZ ;  /* 0x0000000000087805 */ /* 0x010fe2000001ff00 */
[----:B---3--:R-:W-:Y:S01]  /*ec20*/  IMAD.WIDE R2, R11, 0x4, R2 ;  /* 0x000000040b027825 */ /* 0x008fe200078e0202 */
[----:B------:R-:W-:-:S05]  /*ec30*/  CS2R R10, SRZ ;  /* 0x00000000000a7805 */ /* 0x000fca000001ff00 */
[----:B0-----:R-:W-:Y:S05]  /*ec40*/  @P0 BRA `(.L_x_3781) ;  /* 0x0000000800280947 */ /* 0x001fea0003800000 */
[----:B------:R-:W-:Y:S01]  /*ec50*/  ULOP3.LUT UR5, URZ, UR4, URZ, 0x33, !UPT ;  /* 0x00000004ff057292 */ /* 0x000fe2000f8e33ff */
[----:B------:R-:W-:Y:S01]  /*ec60*/  VIADDMNMX R9, R17, 0x4, R20, !PT ;  /* 0x0000000411097846 */ /* 0x000fe20007800114 */
[----:B------:R-:W-:Y:S01]  /*ec70*/  BSSY.RECONVERGENT B1, `(.L_x_3782) ;  /* 0x000004a000017945 */ /* 0x000fe20003800200 */
[----:B------:R-:W-:Y:S01]  /*ec80*/  IMAD R52, R15, R18, RZ ;  /* 0x000000120f347224 */ /* 0x000fe200078e02ff */
[----:B------:R-:W-:Y:S01]  /*ec90*/  CS2R R10, SRZ ;  /* 0x00000000000a7805 */ /* 0x000fe2000001ff00 */
[----:B------:R-:W-:Y:S01]  /*eca0*/  IMAD.MOV.U32 R19, RZ, RZ, R17 ;  /* 0x000000ffff137224 */ /* 0x000fe200078e0011 */
[----:B------:R-:W-:Y:S02]  /*ecb0*/  IADD3 R43, PT, PT, -R14, UR5, R9 ;  /* 0x000000050e2b7c10 */ /* 0x000fe4000fffe109 */
[----:B------:R-:W-:Y:S02]  /*ecc0*/  CS2R R8, SRZ ;  /* 0x0000000000087805 */ /* 0x000fe4000001ff00 */
[----:B------:R-:W-:-:S02]  /*ecd0*/  ISETP.GE.U32.AND P0, PT, R43, 0xc, PT ;  /* 0x0000000c2b00780c */ /* 0x000fc40003f06070 */
[----:B------:R-:W-:-:S04]  /*ece0*/  LEA.HI R20, R43, 0x1, RZ, 0x1e ;  /* 0x000000012b147811 */ /* 0x000fc800078ff0ff */
[----:B------:R-:W-:-:S07]  /*ecf0*/  LOP3.LUT P1, R53, R20, 0x3, RZ, 0xc0, !PT ;  /* 0x0000000314357812 */ /* 0x000fce000782c0ff */
[----:B------:R-:W-:Y:S06]  /*ed00*/  @!P0 BRA `(.L_x_3783) ;  /* 0x0000000400008947 */ /* 0x000fec0003800000 */
[----:B------:R-:W0:Y:S01]  /*ed10*/  S2UR UR8, SR_CgaCtaId ;  /* 0x00000000000879c3 */ /* 0x000e220000008800 */
[----:B------:R-:W-:Y:S01]  /*ed20*/  UMOV UR5, 0x400 ;  /* 0x0000040000057882 */ /* 0x000fe20000000000 */
[----:B------:R-:W-:Y:S01]  /*ed30*/  LOP3.LUT R20, R20, 0x7ffffffc, RZ, 0xc0, !PT ;  /* 0x7ffffffc14147812 */ /* 0x000fe200078ec0ff */
[----:B------:R-:W-:Y:S01]  /*ed40*/  UIADD3 UR5, UPT, UPT, UR5, 0x440, URZ ;  /* 0x0000044005057890 */ /* 0x000fe2000fffe0ff */
[----:B------:R-:W-:Y:S01]  /*ed50*/  MOV R19, R17 ;  /* 0x0000001100137202 */ /* 0x000fe20000000f00 */
[----:B------:R-:W-:Y:S01]  /*ed60*/  IMAD.MOV.U32 R8, RZ, RZ, RZ ;  /* 0x000000ffff087224 */ /* 0x000fe200078e00ff */
[----:B------:R-:W-:Y:S01]  /*ed70*/  IADD3 R28, PT, PT, -R20, RZ, RZ ;  /* 0x000000ff141c7210 */ /* 0x000fe20007ffe1ff */
[----:B0-----:R-:W-:Y:S02]  /*ed80*/  ULEA UR5, UR8, UR5, 0x18 ;  /* 0x0000000508057291 */ /* 0x001fe4000f8ec0ff */
[----:B------:R-:W-:-:S04]  /*ed90*/  USHF.L.U32 UR8, UR4, 0x8, URZ ;  /* 0x0000000804087899 */ /* 0x000fc800080006ff */
[----:B------:R-:W-:Y:S02]  /*eda0*/  LEA R21, R14, UR5, 0x2 ;  /* 0x000000050e157c11 */ /* 0x000fe4000f8e10ff */
[----:B------:R-:W-:Y:S02]  /*edb0*/  IMAD.U32 R29, RZ, RZ, UR8 ;  /* 0x00000008ff1d7e24 */ /* 0x000fe4000f8e00ff */
[----:B------:R-:W-:-:S07]  /*edc0*/  IADD3 R30, PT, PT, R21, 0x20, RZ ;  /* 0x00000020151e7810 */ /* 0x000fce0007ffe0ff */
.L_x_3784:
[----:B------:R-:W-:Y:S01]  /*edd0*/  IADD3 R21, P0, PT, R19, UR6, RZ ;  /* 0x0000000613157c10 */ /* 0x000fe2000ff1e0ff */
[----:B------:R-:W-:Y:S01]  /*ede0*/  IMAD.SHL.U32 R23, R52, 0x100, RZ ;  /* 0x0000010034177824 */ /* 0x000fe200078e00ff */
[----:B-1----:R-:W-:Y:S01]  /*edf0*/  LEA R25, R14, R29, 0x8 ;  /* 0x0000001d0e197211 */ /* 0x002fe200078e40ff */
[----:B------:R-:W-:Y:S02]  /*ee00*/  LDS R40, [R30+-0x10] ;  /* 0xfffff0001e287984 */ /* 0x000fe40000000800 */
[----:B------:R-:W-:Y:S01]  /*ee10*/  IMAD.X R22, RZ, RZ, UR9, P0 ;  /* 0x00000009ff167e24 */ /* 0x000fe200080e06ff */
[C---:B------:R-:W-:Y:S01]  /*ee20*/  LEA R20, P0, R21.reuse, UR10, 0x2 ;  /* 0x0000000a15147c11 */ /* 0x040fe2000f8010ff */
[----:B------:R-:W-:Y:S03]  /*ee30*/  LDS R41, [R30] ;  /* 0x000000001e297984 */ /* 0x000fe60000000800 */
[----:B------:R-:W-:Y:S01]  /*ee40*/  LEA.HI.X R21, R21, UR11, R22, 0x2, P0 ;  /* 0x0000000b15157c11 */ /* 0x000fe200080f1416 */
[----:B------:R-:W-:Y:S04]  /*ee50*/  LDS R42, [R30+0x10] ;  /* 0x000010001e2a7984 */ /* 0x000fe80000000800 */
[----:B------:R-:W3:Y:S04]  /*ee60*/  LDG.E R24, desc[UR36][R20.64+0x10] ;  /* 0x0000102414187981 */ /* 0x000ee8000c1e1900 */
[----:B------:R-:W4:Y:S04]  /*ee70*/  LDG.E R22, desc[UR36][R20.64] ;  /* 0x0000002414167981 */ /* 0x000f28000c1e1900 */
[----:B------:R-:W4:Y:S04]  /*ee80*/  LDG.E R26, desc[UR36][R20.64+0x20] ;  /* 0x00002024141a7981 */ /* 0x000f28000c1e1900 */
[----:B------:R-:W4:Y:S01]  /*ee90*/  LDG.E R32, desc[UR36][R20.64+0x30] ;  /* 0x0000302414207981 */ /* 0x000f22000c1e1900 */
[----:B--2---:R-:W-:Y:S01]  /*eea0*/  SHF.L.U32 R31, R52, 0x8, RZ ;  /* 0x00000008341f7819 */ /* 0x004fe200000006ff */
[----:B---3--:R-:W-:-:S02]  /*eeb0*/  IMAD R24, R24, R23, R25 ;  /* 0x0000001718187224 */ /* 0x008fc400078e0219 */
[--C-:B----4-:R-:W-:Y:S02]  /*eec0*/  IMAD R23, R22, R23, R25.reuse ;  /* 0x0000001716177224 */ /* 0x110fe400078e0219 */
[----:B------:R-:W-:Y:S02]  /*eed0*/  VIADD R27, R24, 0x400 ;  /* 0x00000400181b7836 */ /* 0x000fe40000000000 */
[----:B------:R-:W-:Y:S02]  /*eee0*/  IMAD R26, R26, R31, R25 ;  /* 0x0000001f1a1a7224 */ /* 0x000fe400078e0219 */
[----:B------:R-:W-:-:S04]  /*eef0*/  IMAD.WIDE R22, R23, 0x4, R2 ;  /* 0x0000000417167825 */ /* 0x000fc800078e0202 */
[----:B------:R-:W-:Y:S01]  /*ef00*/  IMAD R24, R32, R31, R25 ;  /* 0x0000001f20187224 */ /* 0x000fe200078e0219 */
[----:B------:R-:W-:Y:S01]  /*ef10*/  IADD3 R25, PT, PT, R26, 0x800, RZ ;  /* 0x000008001a197810 */ /* 0x000fe20007ffe0ff */
[----:B------:R-:W2:Y:S01]  /*ef20*/  LDG.E.128 R32, desc[UR36][R22.64] ;  /* 0x0000002416207981 */ /* 0x000ea2000c1e1d00 */
[----:B------:R-:W-:-:S03]  /*ef30*/  IMAD.WIDE R20, R27, 0x4, R2 ;  /* 0x000000041b147825 */ /* 0x000fc600078e0202 */
[----:B------:R0:W2:Y:S01]  /*ef40*/  LDS R31, [R30+-0x20] ;  /* 0xffffe0001e1f7984 */ /* 0x0000a20000000800 */
[----:B------:R-:W-:Y:S02]  /*ef50*/  VIADD R27, R24, 0xc00 ;  /* 0x00000c00181b7836 */ /* 0x000fe40000000000 */
[--C-:B------:R-:W-:Y:S01]  /*ef60*/  IMAD.WIDE R24, R25, 0x4, R2.reuse ;  /* 0x0000000419187825 */ /* 0x100fe200078e0202 */
[----:B------:R-:W3:Y:S03]  /*ef70*/  LDG.E.128 R36, desc[UR36][R20.64] ;  /* 0x0000002414247981 */ /* 0x000ee6000c1e1d00 */
[----:B------:R-:W-:Y:S01]  /*ef80*/  IMAD.WIDE R26, R27, 0x4, R2 ;  /* 0x000000041b1a7825 */ /* 0x000fe200078e0202 */
[----:B------:R-:W4:Y:S04]  /*ef90*/  LDG.E.128 R44, desc[UR36][R24.64] ;  /* 0x00000024182c7981 */ /* 0x000f28000c1e1d00 */
[----:B------:R-:W4:Y:S01]  /*efa0*/  LDG.E.128 R48, desc[UR36][R26.64] ;  /* 0x000000241a307981 */ /* 0x000f22000c1e1d00 */
[----:B------:R-:W-:-:S04]  /*efb0*/  IADD3 R28, PT, PT, R28, 0x4, RZ ;  /* 0x000000041c1c7810 */ /* 0x000fc80007ffe0ff */
[----:B------:R-:W-:Y:S01]  /*efc0*/  ISETP.NE.AND P0, PT, R28, RZ, PT ;  /* 0x000000ff1c00720c */ /* 0x000fe20003f05270 */
[----:B------:R-:W-:Y:S01]  /*efd0*/  VIADD R19, R19, 0x10 ;  /* 0x0000001013137836 */ /* 0x000fe20000000000 */
[----:B------:R-:W-:Y:S01]  /*efe0*/  IADD3 R29, PT, PT, R29, 0x1000, RZ ;  /* 0x000010001d1d7810 */ /* 0x000fe20007ffe0ff */
[----:B0-----:R-:W-:Y:S02]  /*eff0*/  VIADD R30, R30, 0x40 ;  /* 0x000000401e1e7836 */ /* 0x001fe40000000000 */
[-C--:B--2---:R-:W-:Y:S01]  /*f000*/  FFMA.FTZ R23, R32, R31.reuse, R8 ;  /* 0x0000001f20177223 */ /* 0x084fe20000010008 */
[-C--:B------:R-:W-:Y:S01]  /*f010*/  FFMA.FTZ R8, R33, R31.reuse, R9 ;  /* 0x0000001f21087223 */ /* 0x080fe20000010009 */
[-C--:B------:R-:W-:Y:S01]  /*f020*/  FFMA.FTZ R9, R34, R31.reuse, R10 ;  /* 0x0000001f22097223 */ /* 0x080fe2000001000a */
[----:B------:R-:W-:-:S03]  /*f030*/  FFMA.FTZ R10, R35, R31, R11 ;  /* 0x0000001f230a7223 */ /* 0x000fc6000001000b */
[-C--:B---3--:R-:W-:Y:S01]  /*f040*/  FFMA.FTZ R9, R38, R40.reuse, R9 ;  /* 0x0000002826097223 */ /* 0x088fe20000010009 */
[-C--:B------:R-:W-:Y:S01]  /*f050*/  FFMA.FTZ R23, R36, R40.reuse, R23 ;  /* 0x0000002824177223 */ /* 0x080fe20000010017 */
[-C--:B------:R-:W-:Y:S01]  /*f060*/  FFMA.FTZ R8, R37, R40.reuse, R8 ;  /* 0x0000002825087223 */ /* 0x080fe20000010008 */
[----:B------:R-:W-:Y:S01]  /*f070*/  FFMA.FTZ R10, R39, R40, R10 ;  /* 0x00000028270a7223 */ /* 0x000fe2000001000a */
[-C--:B----4-:R-:W-:Y:S01]  /*f080*/  FFMA.FTZ R11, R46, R41.reuse, R9 ;  /* 0x000000292e0b7223 */ /* 0x090fe20000010009 */
        /* <DEDUP_REMOVED lines=8> */
.L_x_3783:
[----:B------:R-:W-:Y:S05]  /*f110*/  BSYNC.RECONVERGENT B1 ;  /* 0x0000000000017941 */ /* 0x000fea0003800200 */
.L_x_3782:
        /* <DEDUP_REMOVED lines=10> */
[----:B------:R-:W3:Y:S04]  /*f1c0*/  LDG.E R24, desc[UR36][R20.64+0x10] ;  /* 0x0000102414187981 */ /* 0x000ee8000c1e1900 */
[----:B------:R0:W4:Y:S01]  /*f1d0*/  LDG.E R22, desc[UR36][R20.64] ;  /* 0x0000002414167981 */ /* 0x000122000c1e1900 */
[----:B-1----:R-:W-:Y:S01]  /*f1e0*/  SHF.L.U32 R25, R52, 0x8, RZ ;  /* 0x0000000834197819 */ /* 0x002fe200000006ff */
[C---:B------:R-:W-:Y:S01]  /*f1f0*/  IMAD.SHL.U32 R23, R19.reuse, 0x100, RZ ;  /* 0x0000010013177824 */ /* 0x040fe200078e00ff */
[----:B------:R-:W1:Y:S01]  /*f200*/  S2UR UR8, SR_CgaCtaId ;  /* 0x00000000000879c3 */ /* 0x000e620000008800 */
[----:B------:R-:W-:Y:S02]  /*f210*/  UMOV UR5, 0x400 ;  /* 0x0000040000057882 */ /* 0x000fe40000000000 */
[----:B------:R-:W-:Y:S01]  /*f220*/  UIADD3 UR5, UPT, UPT, UR5, 0x440, URZ ;  /* 0x0000044005057890 */ /* 0x000fe2000fffe0ff */
[----:B0-----:R-:W-:-:S03]  /*f230*/  IADD3 R20, PT, PT, R19, -UR4, RZ ;  /* 0x8000000413147c10 */ /* 0x001fc6000fffe0ff */
[----:B-1----:R-:W-:Y:S01]  /*f240*/  ULEA UR5, UR8, UR5, 0x18 ;  /* 0x0000000508057291 */ /* 0x002fe2000f8ec0ff */
[-CC-:B---3--:R-:W-:Y:S02]  /*f250*/  IMAD R24, R24, R25.reuse, R23.reuse ;  /* 0x0000001918187224 */ /* 0x188fe400078e0217 */
[----:B----4-:R-:W-:Y:S02]  /*f260*/  IMAD R23, R22, R25, R23 ;  /* 0x0000001916177224 */ /* 0x010fe400078e0217 */
[----:B------:R-:W-:Y:S02]  /*f270*/  VIADD R25, R24, 0x400 ;  /* 0x0000040018197836 */ /* 0x000fe40000000000 */
[----:B------:R-:W-:-:S04]  /*f280*/  IMAD.WIDE R22, R23, 0x4, R2 ;  /* 0x0000000417167825 */ /* 0x000fc800078e0202 */
[----:B------:R-:W-:Y:S01]  /*f290*/  IMAD.WIDE R24, R25, 0x4, R2 ;  /* 0x0000000419187825 */ /* 0x000fe200078e0202 */
[----:B--2---:R-:W2:Y:S04]  /*f2a0*/  LDG.E.128 R28, desc[UR36][R22.64] ;  /* 0x00000024161c7981 */ /* 0x004ea8000c1e1d00 */
[----:B------:R0:W3:Y:S01]  /*f2b0*/  LDG.E.128 R32, desc[UR36][R24.64] ;  /* 0x0000002418207981 */ /* 0x0000e2000c1e1d00 */
[----:B------:R-:W-:Y:S01]  /*f2c0*/  LEA R20, R20, UR5, 0x2 ;  /* 0x0000000514147c11 */ /* 0x000fe2000f8e10ff */
[----:B------:R-:W-:-:S04]  /*f2d0*/  VIADD R19, R19, 0x8 ;  /* 0x0000000813137836 */ /* 0x000fc80000000000 */
[----:B------:R-:W2:Y:S04]  /*f2e0*/  LDS R21, [R20] ;  /* 0x0000000014157984 */ /* 0x000ea80000000800 */
[----:B------:R-:W3:Y:S01]  /*f2f0*/  LDS R26, [R20+0x10] ;  /* 0x00001000141a7984 */ /* 0x000ee20000000800 */
[-C--:B--2---:R-:W-:Y:S01]  /*f300*/  FFMA.FTZ R27, R28, R21.reuse, R8 ;  /* 0x000000151c1b7223 */ /* 0x084fe20000010008 */
[-C--:B------:R-:W-:Y:S01]  /*f310*/  FFMA.FTZ R22, R29, R21.reuse, R9 ;  /* 0x000000151d167223 */ /* 0x080fe20000010009 */
[-C--:B------:R-:W-:Y:S01]  /*f320*/  FFMA.FTZ R23, R30, R21.reuse, R10 ;  /* 0x000000151e177223 */ /* 0x080fe2000001000a */
[----:B0-----:R-:W-:Y:S01]  /*f330*/  FFMA.FTZ R24, R31, R21, R11 ;  /* 0x000000151f187223 */ /* 0x001fe2000001000b */
[-C--:B---3--:R-:W-:Y:S01]  /*f340*/  FFMA.FTZ R8, R32, R26.reuse, R27 ;  /* 0x0000001a20087223 */ /* 0x088fe2000001001b */
[-C--:B------:R-:W-:Y:S01]  /*f350*/  FFMA.FTZ R9, R33, R26.reuse, R22 ;  /* 0x0000001a21097223 */ /* 0x080fe20000010016 */
[-C--:B------:R-:W-:Y:S01]  /*f360*/  FFMA.FTZ R10, R34, R26.reuse, R23 ;  /* 0x0000001a220a7223 */ /* 0x080fe20000010017 */
[----:B------:R-:W-:-:S07]  /*f370*/  FFMA.FTZ R11, R35, R26, R24 ;  /* 0x0000001a230b7223 */ /* 0x000fce0000010018 */
.L_x_3786:
[----:B------:R-:W-:Y:S05]  /*f380*/  BSYNC.RECONVERGENT B1 ;  /* 0x0000000000017941 */ /* 0x000fea0003800200 */
.L_x_3785:
[----:B------:R-:W-:Y:S05]  /*f390*/  @P0 BRA `(.L_x_3781) ;  /* 0x0000000000540947 */ /* 0x000fea0003800000 */
[----:B------:R-:W0:Y:S01]  /*f3a0*/  LDCU.64 UR12, c[0x0][0x3c8] ;  /* 0x00007900ff0c77ac */ /* 0x000e220008000a00 */
[----:B------:R-:W-:-:S04]  /*f3b0*/  IADD3 R20, P0, PT, R19, UR6, RZ ;  /* 0x0000000613147c10 */ /* 0x000fc8000ff1e0ff */
[----:B------:R-:W-:Y:S02]  /*f3c0*/  IADD3.X R21, PT, PT, RZ, UR9, RZ, P0, !PT ;  /* 0x00000009ff157c10 */ /* 0x000fe400087fe4ff */
[----:B0-----:R-:W-:-:S04]  /*f3d0*/  LEA R22, P0, R20, UR12, 0x2 ;  /* 0x0000000c14167c11 */ /* 0x001fc8000f8010ff */
[----:B------:R-:W-:-:S05]  /*f3e0*/  LEA.HI.X R23, R20, UR13, R21, 0x2, P0 ;  /* 0x0000000d14177c11 */ /* 0x000fca00080f1415 */
[----:B------:R-:W3:Y:S01]  /*f3f0*/  LDG.E R22, desc[UR36][R22.64] ;  /* 0x0000002416167981 */ /* 0x000ee2000c1e1900 */
[----:B------:R-:W0:Y:S01]  /*f400*/  S2UR UR8, SR_CgaCtaId ;  /* 0x00000000000879c3 */ /* 0x000e220000008800 */
[----:B------:R-:W-:Y:S02]  /*f410*/  UMOV UR5, 0x400 ;  /* 0x0000040000057882 */ /* 0x000fe40000000000 */
[----:B------:R-:W-:-:S04]  /*f420*/  UIADD3 UR5, UPT, UPT, UR5, 0x440, URZ ;  /* 0x0000044005057890 */ /* 0x000fc8000fffe0ff */
[----:B0-----:R-:W-:Y:S01]  /*f430*/  ULEA UR5, UR8, UR5, 0x18 ;  /* 0x0000000508057291 */ /* 0x001fe2000f8ec0ff */
[----:B---3--:R-:W-:-:S04]  /*f440*/  IMAD R21, R52, R22, R19 ;  /* 0x0000001634157224 */ /* 0x008fc800078e0213 */
[----:B------:R-:W-:-:S04]  /*f450*/  IMAD.SHL.U32 R21, R21, 0x100, RZ ;  /* 0x0000010015157824 */ /* 0x000fc800078e00ff */
[----:B------:R-:W-:-:S05]  /*f460*/  IMAD.WIDE R20, R21, 0x4, R2 ;  /* 0x0000000415147825 */ /* 0x000fca00078e0202 */
[----:B-1----:R-:W3:Y:S01]  /*f470*/  LDG.E.128 R24, desc[UR36][R20.64] ;  /* 0x0000002414187981 */ /* 0x002ee2000c1e1d00 */
[----:B------:R-:W-:-:S04]  /*f480*/  IADD3 R19, PT, PT, R19, -UR4, RZ ;  /* 0x8000000413137c10 */ /* 0x000fc8000fffe0ff */
[----:B------:R-:W-:-:S06]  /*f490*/  LEA R19, R19, UR5, 0x2 ;  /* 0x0000000513137c11 */ /* 0x000fcc000f8e10ff */
[----:B------:R-:W3:Y:S02]  /*f4a0*/  LDS R19, [R19] ;  /* 0x0000000013137984 */ /* 0x000ee40000000800 */
[-C--:B---3--:R-:W-:Y:S01]  /*f4b0*/  FFMA.FTZ R8, R24, R19.reuse, R8 ;  /* 0x0000001318087223 */ /* 0x088fe20000010008 */
[-C--:B------:R-:W-:Y:S01]  /*f4c0*/  FFMA.FTZ R9, R25, R19.reuse, R9 ;  /* 0x0000001319097223 */ /* 0x080fe20000010009 */
[-C--:B------:R-:W-:Y:S01]  /*f4d0*/  FFMA.FTZ R10, R26, R19.reuse, R10 ;  /* 0x000000131a0a7223 */ /* 0x080fe2000001000a */
[----:B------:R-:W-:-:S07]  /*f4e0*/  FFMA.FTZ R11, R27, R19, R11 ;  /* 0x000000131b0b7223 */ /* 0x000fce000001000b */
.L_x_3781:
[----:B------:R-:W-:Y:S05]  /*f4f0*/  BSYNC.RECONVERGENT B0 ;  /* 0x0000000000007941 */ /* 0x000fea0003800200 */
.L_x_3780:
[----:B------:R-:W-:Y:S01]  /*f500*/  ISETP.GE.AND P0, PT, R17, UR45, PT ;  /* 0x0000002d11007c0c */ /* 0x000fe2000bf06270 */
[----:B------:R-:W0:Y:S01]  /*f510*/  LDCU.64 UR10, c[0x0][0x3c8] ;  /* 0x00007900ff0a77ac */ /* 0x000e220008000a00 */
[----:B------:R-:W-:Y:S11]  /*f520*/  BSSY.RECONVERGENT B2, `(.L_x_3787) ;  /* 0x000014d000027945 */ /* 0x000ff60003800200 */
[----:B------:R-:W-:Y:S05]  /*f530*/  @P0 BRA `(.L_x_3788) ;  /* 0x00000014002c0947 */ /* 0x000fea0003800000 */
[----:B------:R-:W-:Y:S01]  /*f540*/  IMAD.MOV.U32 R20, RZ, RZ, 0x4 ;  /* 0x00000004ff147424 */ /* 0x000fe200078e00ff */
[----:B------:R-:W-:Y:S01]  /*f550*/  ULOP3.LUT UR5, URZ, UR4, URZ, 0x33, !UPT ;  /* 0x00000004ff057292 */ /* 0x000fe2000f8e33ff */
[----:B------:R-:W-:Y:S01]  /*f560*/  BSSY.RECONVERGENT B1, `(.L_x_3789) ;  /* 0x00000bd000017945 */ /* 0x000fe20003800200 */
[----:B------:R-:W-:Y:S02]  /*f570*/  IMAD R32, R15, R18, RZ ;  /* 0x000000120f207224 */ /* 0x000fe400078e02ff */
[----:B------:R-:W-:-:S04]  /*f580*/  VIADDMNMX R19, R17, R20, UR45, !PT ;  /* 0x0000002d11137e46 */ /* 0x000fc8000f800114 */
[----:B------:R-:W-:-:S04]  /*f590*/  IADD3 R29, PT, PT, -R14, UR5, R19 ;  /* 0x000000050e1d7c10 */ /* 0x000fc8000fffe113 */
[C---:B------:R-:W-:Y:S02]  /*f5a0*/  ISETP.GE.U32.AND P0, PT, R29.reuse, 0xc, PT ;  /* 0x0000000c1d00780c */ /* 0x040fe40003f06070 */
[----:B------:R-:W-:-:S11]  /*f5b0*/  LEA.HI R30, R29, 0x1, RZ, 0x1e ;  /* 0x000000011d1e7811 */ /* 0x000fd600078ff0ff */
[----:B------:R-:W-:Y:S05]  /*f5c0*/  @!P0 BRA `(.L_x_3790) ;  /* 0x0000000800d88947 */ /* 0x000fea0003800000 */
[----:B------:R-:W3:Y:S01]  /*f5d0*/  S2UR UR8, SR_CgaCtaId ;  /* 0x00000000000879c3 */ /* 0x000ee20000008800 */
[----:B------:R-:W-:Y:S01]  /*f5e0*/  UMOV UR5, 0x400 ;  /* 0x0000040000057882 */ /* 0x000fe20000000000 */
[----:B------:R-:W-:Y:S01]  /*f5f0*/  LOP3.LUT R15, R30, 0x7ffffffc, RZ, 0xc0, !PT ;  /* 0x7ffffffc1e0f7812 */ /* 0x000fe200078ec0ff */
[----:B------:R-:W-:Y:S01]  /*f600*/  UIADD3 UR5, UPT, UPT, UR5, 0x440, URZ ;  /* 0x0000044005057890 */ /* 0x000fe2000fffe0ff */
[----:B------:R-:W-:Y:S01]  /*f610*/  BSSY.RECONVERGENT B0, `(.L_x_3791) ;  /* 0x00000b0000007945 */ /* 0x000fe20003800200 */
[----:B------:R-:W-:Y:S02]  /*f620*/  IADD3 R17, PT, PT, R17, 0x8, RZ ;  /* 0x0000000811117810 */ /* 0x000fe40007ffe0ff */
[----:B------:R-:W-:Y:S01]  /*f630*/  IMAD.MOV R19, RZ, RZ, -R15 ;  /* 0x000000ffff137224 */ /* 0x000fe200078e0a0f */
[----:B------:R-:W4:Y:S01]  /*f640*/  LDC R34, c[0x0][0x3f4] ;  /* 0x0000fd00ff227b82 */ /* 0x000f220000000800 */
[----:B---3--:R-:W-:-:S06]  /*f650*/  ULEA UR5, UR8, UR5, 0x18 ;  /* 0x0000000508057291 */ /* 0x008fcc000f8ec0ff */
[----:B------:R-:W-:-:S04]  /*f660*/  LEA R18, R14, UR5, 0x2 ;  /* 0x000000050e127c11 */ /* 0x000fc8000f8e10ff */
[----:B------:R-:W-:-:S07]  /*f670*/  IADD3 R15, PT, PT, R18, 0x20, RZ ;  /* 0x00000020120f7810 */ /* 0x000fce0007ffe0ff */
.L_x_3800:
[----:B----4-:R-:W-:Y:S01]  /*f680*/  IMAD.MOV.U32 R18, RZ, RZ, R34 ;  /* 0x000000ffff127224 */ /* 0x010fe200078e0022 */
[----:B------:R-:W-:Y:S01]  /*f690*/  IADD3 R23, PT, PT, R17, -0x8, RZ ;  /* 0xfffffff811177810 */ /* 0x000fe20007ffe0ff */
[----:B------:R-:W-:Y:S01]  /*f6a0*/  VIADD R19, R19, 0x4 ;  /* 0x0000000413137836 */ /* 0x000fe20000000000 */
[C---:B--2---:R-:W-:Y:S01]  /*f6b0*/  IADD3 R31, PT, PT, R17.reuse, -0x4, RZ ;  /* 0xfffffffc111f7810 */ /* 0x044fe20007ffe0ff */
[----:B------:R-:W-:Y:S01]  /*f6c0*/  VIADD R33, R17, 0x4 ;  /* 0x0000000411217836 */ /* 0x000fe20000000000 */
[-C--:B------:R-:W-:Y:S01]  /*f6d0*/  ISETP.GE.AND P4, PT, R23, R18.reuse, PT ;  /* 0x000000121700720c */ /* 0x080fe20003f86270 */
[----:B------:R-:W-:Y:S01]  /*f6e0*/  BSSY.RECONVERGENT B3, `(.L_x_3792) ;  /* 0x000002a000037945 */ /* 0x000fe20003800200 */
[----:B------:R-:W-:Y:S02]  /*f6f0*/  ISETP.NE.AND P0, PT, R19, RZ, PT ;  /* 0x000000ff1300720c */ /* 0x000fe40003f05270 */
[-C--:B------:R-:W-:Y:S02]  /*f700*/  ISETP.GE.AND P1, PT, R31, R18.reuse, PT ;  /* 0x000000121f00720c */ /* 0x080fe40003f26270 */
[----:B------:R-:W-:-:S02]  /*f710*/  ISETP.GE.AND P2, PT, R17, R18, PT ;  /* 0x000000121100720c */ /* 0x000fc40003f46270 */
[----:B------:R-:W-:-:S05]  /*f720*/  ISETP.GE.AND P3, PT, R33, R18, PT ;  /* 0x000000122100720c */ /* 0x000fca0003f66270 */
[----:B------:R-:W-:Y:S08]  /*f730*/  @!P4 BRA `(.L_x_3793) ;  /* 0x000000000090c947 */ /* 0x000ff00003800000 */
[----:B-1----:R-:W-:Y:S01]  /*f740*/  IABS R25, R18 ;  /* 0x0000001200197213 */ /* 0x002fe20000000000 */
[----:B------:R-:W1:Y:S01]  /*f750*/  LDS R28, [R15+-0x20] ;  /* 0xffffe0000f1c7984 */ /* 0x000e620000000800 */
        /* <DEDUP_REMOVED lines=23> */
[----:B0-----:R-:W-:-:S04]  /*f8d0*/  LEA R22, P4, R21, UR10, 0x2 ;  /* 0x0000000a15167c11 */ /* 0x001fc8000f8810ff */
[----:B------:R-:W-:-:S06]  /*f8e0*/  LEA.HI.X R23, R21, UR11, R24, 0x2, P4 ;  /* 0x0000000b15177c11 */ /* 0x000fcc000a0f1418 */
[----:B------:R-:W2:Y:S02]  /*f8f0*/  LDG.E R23, desc[UR36][R22.64] ;  /* 0x0000002416177981 */ /* 0x000ea4000c1e1900 */
[----:B--2---:R-:W-:-:S04]  /*f900*/  IMAD R21, R32, R23, R20 ;  /* 0x0000001720157224 */ /* 0x004fc800078e0214 */
[----:B------:R-:W-:-:S04]  /*f910*/  IMAD.SHL.U32 R21, R21, 0x100, RZ ;  /* 0x0000010015157824 */ /* 0x000fc800078e00ff */
[----:B------:R-:W-:-:S05]  /*f920*/  IMAD.WIDE R20, R21, 0x4, R2 ;  /* 0x0000000415147825 */ /* 0x000fca00078e0202 */
[----:B------:R-:W1:Y:S02]  /*f930*/  LDG.E.128 R24, desc[UR36][R20.64] ;  /* 0x0000002414187981 */ /* 0x000e64000c1e1d00 */
[-C--:B-1----:R-:W-:Y:S01]  /*f940*/  FFMA.FTZ R8, R24, R28.reuse, R8 ;  /* 0x0000001c18087223 */ /* 0x082fe20000010008 */
[-C--:B------:R-:W-:Y:S01]  /*f950*/  FFMA.FTZ R9, R25, R28.reuse, R9 ;  /* 0x0000001c19097223 */ /* 0x080fe20000010009 */
[-C--:B------:R-:W-:Y:S01]  /*f960*/  FFMA.FTZ R10, R26, R28.reuse, R10 ;  /* 0x0000001c1a0a7223 */ /* 0x080fe2000001000a */
[----:B------:R-:W-:-:S07]  /*f970*/  FFMA.FTZ R11, R27, R28, R11 ;  /* 0x0000001c1b0b7223 */ /* 0x000fce000001000b */
.L_x_3793:
[----:B0-----:R-:W-:Y:S05]  /*f980*/  BSYNC.RECONVERGENT B3 ;  /* 0x0000000000037941 */ /* 0x001fea0003800200 */
.L_x_3792:
[----:B------:R-:W-:Y:S04]  /*f990*/  BSSY.RECONVERGENT B3, `(.L_x_3794) ;  /* 0x0000026000037945 */ /* 0x000fe80003800200 */
[----:B------:R-:W-:Y:S05]  /*f9a0*/  @!P1 BRA `(.L_x_3795) ;  /* 0x0000000000909947 */ /* 0x000fea0003800000 */
[----:B------:R-:W-:Y:S01]  /*f9b0*/  IABS R23, R18 ;  /* 0x0000001200177213 */ /* 0x000fe20000000000 */
[----:B------:R-:W0:Y:S01]  /*f9c0*/  LDS R28, [R15+-0x10] ;  /* 0xfffff0000f1c7984 */ /* 0x000e220000000800 */
        /* <DEDUP_REMOVED lines=8> */
[----:B-1----:R-:W-:Y:S01]  /*fa50*/  IMAD R25, R20, R23, RZ ;  /* 0x0000001714197224 */ /* 0x002fe200078e02ff */
        /* <DEDUP_REMOVED lines=20> */
[----:B------:R-:W0:Y:S02]  /*fba0*/  LDG.E.128 R24, desc[UR36][R20.64] ;  /* 0x0000002414187981 */ /* 0x000e24000c1e1d00 */
[-C--:B0-----:R-:W-:Y:S01]  /*fbb0*/  FFMA.FTZ R8, R24, R28.reuse, R8 ;  /* 0x0000001c18087223 */ /* 0x081fe20000010008 */
[-C--:B------:R-:W-:Y:S01]  /*fbc0*/  FFMA.FTZ R9, R25, R28.reuse, R9 ;  /* 0x0000001c19097223 */ /* 0x080fe20000010009 */
[-C--:B------:R-:W-:Y:S01]  /*fbd0*/  FFMA.FTZ R10, R26, R28.reuse, R10 ;  /* 0x0000001c1a0a7223 */ /* 0x080fe2000001000a */
[----:B------:R-:W-:-:S07]  /*fbe0*/  FFMA.FTZ R11, R27, R28, R11 ;  /* 0x0000001c1b0b7223 */ /* 0x000fce000001000b */
.L_x_3795:
[----:B------:R-:W-:Y:S05]  /*fbf0*/  BSYNC.RECONVERGENT B3 ;  /* 0x0000000000037941 */ /* 0x000fea0003800200 */
.L_x_3794:
[----:B------:R-:W-:Y:S04]  /*fc00*/  BSSY.RECONVERGENT B3, `(.L_x_3796) ;  /* 0x0000026000037945 */ /* 0x000fe80003800200 */
[----:B------:R-:W-:Y:S05]  /*fc10*/  @!P2 BRA `(.L_x_3797) ;  /* 0x000000000090a947 */ /* 0x000fea0003800000 */
[----:B------:R-:W-:Y:S01]  /*fc20*/  IABS R23, R18 ;  /* 0x0000001200177213 */ /* 0x000fe20000000000 */
[----:B------:R-:W0:Y:S01]  /*fc30*/  LDS R28, [R15] ;  /* 0x000000000f1c7984 */ /* 0x000e220000000800 */
        /* <DEDUP_REMOVED lines=8> */
[----:B-1----:R-:W-:Y:S02]  /*fcc0*/  IMAD R25, R20, R23, RZ ;  /* 0x0000001714197224 */ /* 0x002fe400078e02ff */
        /* <DEDUP_REMOVED lines=25> */
.L_x_3797:
[----:B------:R-:W-:Y:S05]  /*fe60*/  BSYNC.RECONVERGENT B3 ;  /* 0x0000000000037941 */ /* 0x000fea0003800200 */
.L_x_3796:
[----:B------:R-:W-:Y:S04]  /*fe70*/  BSSY.RECONVERGENT B3, `(.L_x_3798) ;  /* 0x0000026000037945 */ /* 0x000fe80003800200 */
[----:B------:R-:W-:Y:S05]  /*fe80*/  @!P3 BRA `(.L_x_3799) ;  /* 0x000000000090b947 */ /* 0x000fea0003800000 */
[----:B------:R-:W-:Y:S01]  /*fe90*/  IABS R23, R18 ;  /* 0x0000001200177213 */ /* 0x000fe20000000000 */
[----:B------:R-:W0:Y:S01]  /*fea0*/  LDS R28, [R15+0x10] ;  /* 0x000010000f1c7984 */ /* 0x000e220000000800 */
        /* <DEDUP_REMOVED lines=34> */
.L_x_3799:
[----:B------:R-:W-:Y:S05]  /*100d0*/  BSYNC.RECONVERGENT B3 ;  /* 0x0000000000037941 */ /* 0x000fea0003800200 */
.L_x_3798:
[----:B------:R-:W-:Y:S01]  /*100e0*/  IADD3 R17, PT, PT, R17, 0x10, RZ ;  /* 0x0000001011117810 */ /* 0x000fe20007ffe0ff */
[----:B------:R-:W-:Y:S01]  /*100f0*/  VIADD R15, R15, 0x40 ;  /* 0x000000400f0f7836 */ /* 0x000fe20000000000 */
[----:B------:R-:W-:Y:S06]  /*10100*/  @P0 BRA `(.L_x_3800) ;  /* 0xfffffff4005c0947 */ /* 0x000fec000383ffff */
[----:B------:R-:W-:Y:S05]  /*10110*/  BSYNC.RECONVERGENT B0 ;  /* 0x0000000000007941 */ /* 0x000fea0003800200 */
.L_x_3791:
[----:B------:R-:W-:-:S07]  /*10120*/  IADD3 R17, PT, PT, R17, -0x8, RZ ;  /* 0xfffffff811117810 */ /* 0x000fce0007ffe0ff */
.L_x_3790:
[----:B0-----:R-:W-:Y:S05]  /*10130*/  BSYNC.RECONVERGENT B1 ;  /* 0x0000000000017941 */ /* 0x001fea0003800200 */
.L_x_3789:
[----:B------:R-:W-:-:S13]  /*10140*/  LOP3.LUT P0, R30, R30, 0x3, RZ, 0xc0, !PT ;  /* 0x000000031e1e7812 */ /* 0x000fda000780c0ff */
[----:B------:R-:W-:Y:S05]  /*10150*/  @!P0 BRA `(.L_x_3788) ;  /* 0x0000000800248947 */ /* 0x000fea0003800000 */
[----:B------:R-:W-:Y:S01]  /*10160*/  ISETP.NE.AND P0, PT, R30, 0x1, PT ;  /* 0x000000011e00780c */ /* 0x000fe20003f05270 */
[----:B------:R-:W-:-:S12]  /*10170*/  BSSY.RECONVERGENT B0, `(.L_x_3801) ;  /* 0x000005a000007945 */ /* 0x000fd80003800200 */
[----:B------:R-:W-:Y:S05]  /*10180*/  @!P0 BRA `(.L_x_3802) ;  /* 0x0000000400608947 */ /* 0x000fea0003800000 */
[----:B------:R-:W0:Y:S01]  /*10190*/  S2UR UR8, SR_CgaCtaId ;  /* 0x00000000000879c3 */ /* 0x000e220000008800 */
[----:B------:R-:W-:Y:S01]  /*101a0*/  UMOV UR5, 0x400 ;  /* 0x0000040000057882 */ /* 0x000fe20000000000 */
[CC--:B------:R-:W-:Y:S01]  /*101b0*/  ISETP.GE.AND P1, PT, R17.reuse, R18.reuse, PT ;  /* 0x000000121100720c */ /* 0x0c0fe20003f26270 */
[----:B------:R-:W-:Y:S01]  /*101c0*/  UIADD3 UR5, UPT, UPT, UR5, 0x440, URZ ;  /* 0x0000044005057890 */ /* 0x000fe2000fffe0ff */
[C---:B------:R-:W-:Y:S01]  /*101d0*/  IADD3 R15, PT, PT, R17.reuse, -UR4, RZ ;  /* 0x80000004110f7c10 */ /* 0x040fe2000fffe0ff */
[----:B--2---:R-:W-:Y:S01]  /*101e0*/  VIADD R31, R17, 0x4 ;  /* 0x00000004111f7836 */ /* 0x004fe20000000000 */
[----:B------:R-:W-:Y:S04]  /*101f0*/  BSSY.RECONVERGENT B1, `(.L_x_3803) ;  /* 0x0000029000017945 */ /* 0x000fe80003800200 */
[----:B------:R-:W-:Y:S01]  /*10200*/  ISETP.GE.AND P0, PT, R31, R18, PT ;  /* 0x000000121f00720c */ /* 0x000fe20003f06270 */
[----:B0-----:R-:W-:-:S06]  /*10210*/  ULEA UR5, UR8, UR5, 0x18 ;  /* 0x0000000508057291 */ /* 0x001fcc000f8ec0ff */
[----:B------:R-:W-:Y:S01]  /*10220*/  LEA R28, R15, UR5, 0x2 ;  /* 0x000000050f1c7c11 */ /* 0x000fe2000f8e10ff */
[----:B------:R-:W-:Y:S06]  /*10230*/  @!P1 BRA `(.L_x_3804) ;  /* 0x0000000000909947 */ /* 0x000fec0003800000 */
[----:B------:R-:W-:Y:S01]  /*10240*/  IABS R22, R18 ;  /* 0x0000001200167213 */ /* 0x000fe20000000000 */
[----:B------:R-:W-:Y:S01]  /*10250*/  IMAD.MOV.U32 R20, RZ, RZ, RZ ;  /* 0x000000ffff147224 */ /* 0x000fe200078e00ff */
[----:B------:R-:W-:Y:S01]  /*10260*/  IABS R19, R17 ;  /* 0x0000001100137213 */ /* 0x000fe20000000000 */
[----:B------:R-:W0:Y:S01]  /*10270*/  LDCU.64 UR12, c[0x0][0x3c8] ;  /* 0x00007900ff0c77ac */ /* 0x000e220008000a00 */
[----:B------:R-:W2:Y:S01]  /*10280*/  I2F.RP R23, R22 ;  /* 0x0000001600177306 */ /* 0x000ea20000209400 */
[----:B------:R-:W-:Y:S02]  /*10290*/  ISETP.GE.AND P2, PT, R17, RZ, PT ;  /* 0x000000ff1100720c */ /* 0x000fe40003f46270 */
[----:B------:R-:W-:-:S05]  /*102a0*/  ISETP.NE.AND P3, PT, R18, RZ, PT ;  /* 0x000000ff1200720c */ /* 0x000fca0003f65270 */
[----:B--2---:R-:W2:Y:S02]  /*102b0*/  MUFU.RCP R23, R23 ;  /* 0x0000001700177308 */ /* 0x004ea40000001000 */
[----:B--2---:R-:W-:-:S06]  /*102c0*/  VIADD R21, R23, 0xffffffe ;  /* 0x0ffffffe17157836 */ /* 0x004fcc0000000000 */
[----:B------:R-:W2:Y:S02]  /*102d0*/  F2I.FTZ.U32.TRUNC.NTZ R21, R21 ;  /* 0x0000001500157305 */ /* 0x000ea4000021f000 */
[----:B--2---:R-:W-:-:S05]  /*102e0*/  IADD3 R15, PT, PT, RZ, -R21, RZ ;  /* 0x80000015ff0f7210 */ /* 0x004fca0007ffe0ff */
        /* <DEDUP_REMOVED lines=14> */
[----:B------:R-:W-:-:S05]  /*103d0*/  LEA.HI.X R23, R19, UR13, R20, 0x2, P1 ;  /* 0x0000000d13177c11 */ /* 0x000fca00088f1414 */
[----:B------:R-:W2:Y:S02]  /*103e0*/  LDG.E R22, desc[UR36][R22.64] ;  /* 0x0000002416167981 */ /* 0x000ea4000c1e1900 */
[----:B--2---:R-:W-:Y:S02]  /*103f0*/  IMAD R21, R32, R22, R15 ;  /* 0x0000001620157224 */ /* 0x004fe400078e020f */
[----:B------:R-:W0:Y:S02]  /*10400*/  LDS R15, [R28] ;  /* 0x000000001c0f7984 */ /* 0x000e240000000800 */
[----:B------:R-:W-:-:S04]  /*10410*/  IMAD.SHL.U32 R21, R21, 0x100, RZ ;  /* 0x0000010015157824 */ /* 0x000fc800078e00ff */
[----:B------:R-:W-:-:S05]  /*10420*/  IMAD.WIDE R20, R21, 0x4, R2 ;  /* 0x0000000415147825 */ /* 0x000fca00078e0202 */
[----:B-1----:R-:W0:Y:S02]  /*10430*/  LDG.E.128 R24, desc[UR36][R20.64] ;  /* 0x0000002414187981 */ /* 0x002e24000c1e1d00 */
[-C--:B0-----:R-:W-:Y:S01]  /*10440*/  FFMA.FTZ R8, R24, R15.reuse, R8 ;  /* 0x0000000f18087223 */ /* 0x081fe20000010008 */
[-C--:B------:R-:W-:Y:S01]  /*10450*/  FFMA.FTZ R9, R25, R15.reuse, R9 ;  /* 0x0000000f19097223 */ /* 0x080fe20000010009 */
[-C--:B------:R-:W-:Y:S01]  /*10460*/  FFMA.FTZ R10, R26, R15.reuse, R10 ;  /* 0x0000000f1a0a7223 */ /* 0x080fe2000001000a */
[----:B------:R-:W-:-:S07]  /*10470*/  FFMA.FTZ R11, R27, R15, R11 ;  /* 0x0000000f1b0b7223 */ /* 0x000fce000001000b */
.L_x_3804:
[----:B------:R-:W-:Y:S05]  /*10480*/  BSYNC.RECONVERGENT B1 ;  /* 0x0000000000017941 */ /* 0x000fea0003800200 */
.L_x_3803:
[----:B------:R-:W-:Y:S04]  /*10490*/  BSSY.RECONVERGENT B1, `(.L_x_3805) ;  /* 0x0000026000017945 */ /* 0x000fe80003800200 */
[----:B------:R-:W-:Y:S05]  /*104a0*/  @!P0 BRA `(.L_x_3806) ;  /* 0x0000000000908947 */ /* 0x000fea0003800000 */
[----:B------:R-:W-:Y:S01]  /*104b0*/  IABS R22, R18 ;  /* 0x0000001200167213 */ /* 0x000fe20000000000 */
[----:B------:R-:W-:Y:S01]  /*104c0*/  HFMA2 R20, -RZ, RZ, 0, 0 ;  /* 0x00000000ff147431 */ /* 0x000fe200000001ff */
[----:B------:R-:W-:Y:S01]  /*104d0*/  IABS R19, R31 ;  /* 0x0000001f00137213 */ /* 0x000fe20000000000 */
[----:B------:R-:W0:Y:S01]  /*104e0*/  LDCU.64 UR12, c[0x0][0x3c8] ;  /* 0x00007900ff0c77ac */ /* 0x000e220008000a00 */
[----:B------:R-:W2:Y:S01]  /*104f0*/  I2F.RP R23, R22 ;  /* 0x0000001600177306 */ /* 0x000ea20000209400 */
[----:B------:R-:W-:Y:S02]  /*10500*/  ISETP.GE.AND P1, PT, R31, RZ, PT ;  /* 0x000000ff1f00720c */ /* 0x000fe40003f26270 */
[----:B------:R-:W-:-:S05]  /*10510*/  ISETP.NE.AND P2, PT, R18, RZ, PT ;  /* 0x000000ff1200720c */ /* 0x000fca0003f45270 */
[----:B--2---:R-:W2:Y:S02]  /*10520*/  MUFU.RCP R23, R23 ;  /* 0x0000001700177308 */ /* 0x004ea40000001000 */
[----:B--2---:R-:W-:-:S06]  /*10530*/  IADD3 R21, PT, PT, R23, 0xffffffe, RZ ;  /* 0x0ffffffe17157810 */ /* 0x004fcc0007ffe0ff */
[----:B------:R-:W2:Y:S02]  /*10540*/  F2I.FTZ.U32.TRUNC.NTZ R21, R21 ;  /* 0x0000001500157305 */ /* 0x000ea4000021f000 */
[----:B--2---:R-:W-:-:S04]  /*10550*/  IMAD.MOV R15, RZ, RZ, -R21 ;  /* 0x000000ffff0f7224 */ /* 0x004fc800078e0a15 */
[----:B------:R-:W-:-:S04]  /*10560*/  IMAD R15, R15, R22, RZ ;  /* 0x000000160f0f7224 */ /* 0x000fc800078e02ff */
[----:B------:R-:W-:-:S06]  /*10570*/  IMAD.HI.U32 R20, R21, R15, R20 ;  /* 0x0000000f15147227 */ /* 0x000fcc00078e0014 */
        /* <DEDUP_REMOVED lines=12> */
[----:B------:R-:W-:-:S05]  /*10640*/  LEA.HI.X R23, R19, UR13, R20, 0x2, P0 ;  /* 0x0000000d13177c11 */ /* 0x000fca00080f1414 */
[----:B------:R-:W2:Y:S02]  /*10650*/  LDG.E R22, desc[UR36][R22.64] ;  /* 0x0000002416167981 */ /* 0x000ea4000c1e1900 */
[----:B--2---:R-:W-:Y:S02]  /*10660*/  IMAD R21, R32, R22, R15 ;  /* 0x0000001620157224 */ /* 0x004fe400078e020f */
[----:B------:R-:W0:Y:S03]  /*10670*/  LDS R15, [R28+0x10] ;  /* 0x000010001c0f7984 */ /* 0x000e260000000800 */
[----:B------:R-:W-:-:S05]  /*10680*/  SHF.L.U32 R21, R21, 0x8, RZ ;  /* 0x0000000815157819 */ /* 0x000fca00000006ff */
[----:B------:R-:W-:-:S05]  /*10690*/  IMAD.WIDE R20, R21, 0x4, R2 ;  /* 0x0000000415147825 */ /* 0x000fca00078e0202 */
[----:B-1----:R-:W0:Y:S02]  /*106a0*/  LDG.E.128 R24, desc[UR36][R20.64] ;  /* 0x0000002414187981 */ /* 0x002e24000c1e1d00 */
[-C--:B0-----:R-:W-:Y:S01]  /*106b0*/  FFMA.FTZ R8, R24, R15.reuse, R8 ;  /* 0x0000000f18087223 */ /* 0x081fe20000010008 */
[-C--:B------:R-:W-:Y:S01]  /*106c0*/  FFMA.FTZ R9, R25, R15.reuse, R9 ;  /* 0x0000000f19097223 */ /* 0x080fe20000010009 */
[-C--:B------:R-:W-:Y:S01]  /*106d0*/  FFMA.FTZ R10, R26, R15.reuse, R10 ;  /* 0x0000000f1a0a7223 */ /* 0x080fe2000001000a */
[----:B------:R-:W-:-:S07]  /*106e0*/  FFMA.FTZ R11, R27, R15, R11 ;  /* 0x0000000f1b0b7223 */ /* 0x000fce000001000b */
.L_x_3806:
[----:B------:R-:W-:Y:S05]  /*106f0*/  BSYNC.RECONVERGENT B1 ;  /* 0x0000000000017941 */ /* 0x000fea0003800200 */
.L_x_3805:
[----:B------:R-:W-:-:S07]  /*10700*/  VIADD R17, R17, 0x8 ;  /* 0x0000000811117836 */ /* 0x000fce0000000000 */
.L_x_3802:
[----:B------:R-:W-:Y:S05]  /*10710*/  BSYNC.RECONVERGENT B0 ;  /* 0x0000000000007941 */ /* 0x000fea0003800200 */
.L_x_3801:
[----:B------:R-:W-:-:S04]  /*10720*/  LOP3.LUT P0, RZ, R29, 0x4, RZ, 0xc0, !PT ;  /* 0x000000041dff7812 */ /* 0x000fc8000780c0ff */
[----:B------:R-:W-:-:S13]  /*10730*/  ISETP.LT.OR P0, PT, R17, R18, P0 ;  /* 0x000000121100720c */ /* 0x000fda0000701670 */
[----:B------:R-:W-:Y:S05]  /*10740*/  @P0 BRA `(.L_x_3788) ;  /* 0x0000000000a80947 */ /* 0x000fea0003800000 */
[----:B------:R-:W-:Y:S01]  /*10750*/  IABS R22, R18 ;  /* 0x0000001200167213 */ /* 0x000fe20000000000 */
[----:B------:R-:W0:Y:S01]  /*10760*/  LDCU.64 UR12, c[0x0][0x3c8] ;  /* 0x00007900ff0c77ac */ /* 0x000e220008000a00 */
[----:B------:R-:W-:Y:S02]  /*10770*/  MOV R20, RZ ;  /* 0x000000ff00147202 */ /* 0x000fe40000000f00 */
[----:B------:R-:W3:Y:S01]  /*10780*/  I2F.RP R23, R22 ;  /* 0x0000001600177306 */ /* 0x000ee20000209400 */
[----:B------:R-:W-:Y:S02]  /*10790*/  IABS R19, R17 ;  /* 0x0000001100137213 */ /* 0x000fe40000000000 */
[----:B------:R-:W-:Y:S02]  /*107a0*/  ISETP.GE.AND P1, PT, R17, RZ, PT ;  /* 0x000000ff1100720c */ /* 0x000fe40003f26270 */
[----:B------:R-:W-:-:S03]  /*107b0*/  ISETP.NE.AND P2, PT, R18, RZ, PT ;  /* 0x000000ff1200720c */ /* 0x000fc60003f45270 */
[----:B---3--:R-:W3:Y:S02]  /*107c0*/  MUFU.RCP R23, R23 ;  /* 0x0000001700177308 */ /* 0x008ee40000001000 */
[----:B---3--:R-:W-:-:S06]  /*107d0*/  IADD3 R21, PT, PT, R23, 0xffffffe, RZ ;  /* 0x0ffffffe17157810 */ /* 0x008fcc0007ffe0ff */
[----:B------:R-:W3:Y:S02]  /*107e0*/  F2I.FTZ.U32.TRUNC.NTZ R21, R21 ;  /* 0x0000001500157305 */ /* 0x000ee4000021f000 */
[----:B---3--:R-:W-:-:S04]  /*107f0*/  IMAD.MOV R15, RZ, RZ, -R21 ;  /* 0x000000ffff0f7224 */ /* 0x008fc800078e0a15 */
        /* <DEDUP_REMOVED lines=15> */
[----:B------:R-:W3:Y:S01]  /*108f0*/  LDG.E R20, desc[UR36][R20.64] ;  /* 0x0000002414147981 */ /* 0x000ee2000c1e1900 */
[----:B------:R-:W0:Y:S01]  /*10900*/  S2UR UR8, SR_CgaCtaId ;  /* 0x00000000000879c3 */ /* 0x000e220000008800 */
[----:B------:R-:W-:Y:S02]  /*10910*/  UMOV UR5, 0x400 ;  /* 0x0000040000057882 */ /* 0x000fe40000000000 */
[----:B------:R-:W-:Y:S01]  /*10920*/  UIADD3 UR5, UPT, UPT, UR5, 0x440, URZ ;  /* 0x0000044005057890 */ /* 0x000fe2000fffe0ff */
[----:B------:R-:W-:-:S03]  /*10930*/  VIADD R17, R17, -UR4 ;  /* 0x8000000411117c36 */ /* 0x000fc60008000000 */
[----:B0-----:R-:W-:-:S06]  /*10940*/  ULEA UR5, UR8, UR5, 0x18 ;  /* 0x0000000508057291 */ /* 0x001fcc000f8ec0ff */
[----:B------:R-:W-:-:S06]  /*10950*/  LEA R17, R17, UR5, 0x2 ;  /* 0x0000000511117c11 */ /* 0x000fcc000f8e10ff */
[----:B------:R-:W0:Y:S01]  /*10960*/  LDS R17, [R17] ;  /* 0x0000000011117984 */ /* 0x000e220000000800 */
[----:B---3--:R-:W-:-:S05]  /*10970*/  IMAD R15, R32, R20, R15 ;  /* 0x00000014200f7224 */ /* 0x008fca00078e020f */
[----:B------:R-:W-:-:S05]  /*10980*/  SHF.L.U32 R15, R15, 0x8, RZ ;  /* 0x000000080f0f7819 */ /* 0x000fca00000006ff */
[----:B------:R-:W-:-:S05]  /*10990*/  IMAD.WIDE R2, R15, 0x4, R2 ;  /* 0x000000040f027825 */ /* 0x000fca00078e0202 */
[----:B-1----:R-:W0:Y:S02]  /*109a0*/  LDG.E.128 R24, desc[UR36][R2.64] ;  /* 0x0000002402187981 */ /* 0x002e24000c1e1d00 */
[-C--:B0-----:R-:W-:Y:S01]  /*109b0*/  FFMA.FTZ R8, R24, R17.reuse, R8 ;  /* 0x0000001118087223 */ /* 0x081fe20000010008 */
[-C--:B------:R-:W-:Y:S01]  /*109c0*/  FFMA.FTZ R9, R25, R17.reuse, R9 ;  /* 0x0000001119097223 */ /* 0x080fe20000010009 */
[-C--:B------:R-:W-:Y:S01]  /*109d0*/  FFMA.FTZ R10, R26, R17.reuse, R10 ;  /* 0x000000111a0a7223 */ /* 0x080fe2000001000a */
[----:B------:R-:W-:-:S07]  /*109e0*/  FFMA.FTZ R11, R27, R17, R11 ;  /* 0x000000111b0b7223 */ /* 0x000fce000001000b */
.L_x_3788:
[----:B0-----:R-:W-:Y:S05]  /*109f0*/  BSYNC.RECONVERGENT B2 ;  /* 0x0000000000027941 */ /* 0x001fea0003800200 */
.L_x_3787:
[----:B------:R-:W-:Y:S01]  /*10a00*/  ISETP.NE.AND P0, PT, R14, UR7, PT ;  /* 0x000000070e007c0c */ /* 0x000fe2000bf05270 */
[----:B------:R-:W-:-:S12]  /*10a10*/  BSSY.RECONVERGENT B0, `(.L_x_3807) ;  /* 0x000003c000007945 */ /* 0x000fd80003800200 */
[----:B------:R-:W-:Y:S05]  /*10a20*/  @P0 BRA `(.L_x_3808) ;  /* 0x0000000000e80947 */ /* 0x000fea0003800000 */
[----:B------:R-:W0:Y:S01]  /*10a30*/  LDC R2, c[0x0][0x478] ;  /* 0x00011e00ff027b82 */ /* 0x000e220000000800 */
[----:B--2---:R-:W-:Y:S01]  /*10a40*/  IADD3 R31, PT, PT, R13, UR43, RZ ;  /* 0x0000002b0d1f7c10 */ /* 0x004fe2000fffe0ff */
[----:B------:R-:W2:Y:S01]  /*10a50*/  LDCU.64 UR6, c[0x0][0x460] ;  /* 0x00008c00ff0677ac */ /* 0x000ea20008000a00 */
[----:B------:R-:W-:Y:S01]  /*10a60*/  UMOV UR5, 0x400 ;  /* 0x0000040000057882 */ /* 0x000fe20000000000 */
[----:B------:R-:W3:Y:S01]  /*10a70*/  LDCU.64 UR8, c[0x0][0x3c0] ;  /* 0x00007800ff0877ac */ /* 0x000ee20008000a00 */
[----:B0-----:R-:W-:-:S13]  /*10a80*/  ISETP.NE.AND P1, PT, R2, 0x2, PT ;  /* 0x000000020200780c */ /* 0x001fda0003f25270 */
[----:B------:R-:W0:Y:S08]  /*10a90*/  @!P1 LDC.64 R2, c[0x0][0x3a8] ;  /* 0x0000ea00ff029b82 */ /* 0x000e300000000a00 */
[----:B-1----:R-:W1:Y:S08]  /*10aa0*/  @!P1 LDC.64 R24, c[0x0][0x468] ;  /* 0x00011a00ff189b82 */ /* 0x002e700000000a00 */
[----:B------:R-:W4:Y:S01]  /*10ab0*/  @P1 LDC.64 R20, c[0x0][0x3a8] ;  /* 0x0000ea00ff141b82 */ /* 0x000f220000000a00 */
[----:B0-----:R-:W-:-:S04]  /*10ac0*/  @!P1 IADD3 R2, P0, PT, R31, R2, RZ ;  /* 0x000000021f029210 */ /* 0x001fc80007f1e0ff */
[----:B------:R-:W-:Y:S01]  /*10ad0*/  @!P1 LEA.HI.X.SX32 R3, R31, R3, 0x1, P0 ;  /* 0x000000031f039211 */ /* 0x000fe200000f0eff */
[----:B-1----:R-:W3:Y:S04]  /*10ae0*/  @!P1 LDG.E R24, desc[UR36][R24.64+0x8] ;  /* 0x0000082418189981 */ /* 0x002ee8000c1e1900 */
[----:B------:R-:W3:Y:S01]  /*10af0*/  @!P1 LDG.E R15, desc[UR36][R2.64] ;  /* 0x00000024020f9981 */ /* 0x000ee2000c1e1900 */
[----:B--2---:R-:W-:-:S04]  /*10b00*/  ISETP.NE.U32.AND P0, PT, RZ, UR6, PT ;  /* 0x00000006ff007c0c */ /* 0x004fc8000bf05070 */
[----:B------:R-:W-:-:S13]  /*10b10*/  ISETP.NE.AND.EX P0, PT, RZ, UR7, PT, P0 ;  /* 0x00000007ff007c0c */ /* 0x000fda000bf05300 */
[----:B------:R-:W0:Y:S08]  /*10b20*/  @P0 LDC R33, c[0x0][0x3f8] ;  /* 0x0000fe00ff210b82 */ /* 0x000e300000000800 */
[----:B------:R-:W1:Y:S01]  /*10b30*/  @P0 LDC.64 R22, c[0x0][0x458] ;  /* 0x00011600ff160b82 */ /* 0x000e620000000a00 */
[----:B----4-:R-:W-:-:S04]  /*10b40*/  @P1 IMAD.WIDE R2, R31, 0x4, R20 ;  /* 0x000000041f021825 */ /* 0x010fc800078e0214 */
[----:B0-----:R-:W-:-:S04]  /*10b50*/  @P0 IMAD R12, R33, UR38, R12 ;  /* 0x00000026210c0c24 */ /* 0x001fc8000f8e020c */
[----:B------:R-:W-:-:S04]  /*10b60*/  @P0 IMAD R21, R12, 0x100, R13 ;  /* 0x000001000c150824 */ /* 0x000fc800078e020d */
[----:B-1----:R-:W-:-:S06]  /*10b70*/  @P0 IMAD.WIDE R20, R21, 0x4, R22 ;  /* 0x0000000415140825 */ /* 0x002fcc00078e0216 */
[----:B------:R-:W2:Y:S01]  /*10b80*/  @P0 LDG.E.128 R20, desc[UR36][R20.64] ;  /* 0x0000002414140981 */ /* 0x000ea2000c1e1d00 */
[----:B---3--:R-:W0:Y:S08]  /*10b90*/  @!P1 I2F.S8 R17, R15 ;  /* 0x0000000f00119306 */ /* 0x008e300000001400 */
[----:B------:R-:W1:Y:S08]  /*10ba0*/  @!P1 I2F.S8 R19, R15.B1 ;  /* 0x1000000f00139306 */ /* 0x000e700000001400 */
[----:B------:R-:W3:Y:S08]  /*10bb0*/  @!P1 I2F.S8 R27, R15.B2 ;  /* 0x2000000f001b9306 */ /* 0x000ef00000001400 */
[----:B------:R-:W4:Y:S01]  /*10bc0*/  @!P1 I2F.S8 R29, R15.B3 ;  /* 0x3000000f001d9306 */ /* 0x000f220000001400 */
[C---:B0-----:R-:W-:Y:S01]  /*10bd0*/  @!P1 FMUL.FTZ R32, R24.reuse, R17 ;  /* 0x0000001118209220 */ /* 0x041fe20000410000 */
[C---:B-1----:R-:W-:Y:S01]  /*10be0*/  @!P1 FMUL.FTZ R33, R24.reuse, R19 ;  /* 0x0000001318219220 */ /* 0x042fe20000410000 */
[C---:B---3--:R-:W-:Y:S01]  /*10bf0*/  @!P1 FMUL.FTZ R34, R24.reuse, R27 ;  /* 0x0000001b18229220 */ /* 0x048fe20000410000 */
[----:B----4-:R-:W-:-:S06]  /*10c00*/  @!P1 FMUL.FTZ R35, R24, R29 ;  /* 0x0000001d18239220 */ /* 0x010fcc0000410000 */
[----:B------:R0:W3:Y:S01]  /*10c10*/  @P1 LDG.E.128 R32, desc[UR36][R2.64] ;  /* 0x0000002402201981 */ /* 0x0000e2000c1e1d00 */
[----:B------:R-:W1:Y:S01]  /*10c20*/  S2UR UR6, SR_CgaCtaId ;  /* 0x00000000000679c3 */ /* 0x000e620000008800 */
[----:B------:R-:W-:Y:S02]  /*10c30*/  UIADD3 UR7, UPT, UPT, UR5, 0x440, URZ ;  /* 0x0000044005077890 */ /* 0x000fe4000fffe0ff */
[----:B------:R-:W-:Y:S01]  /*10c40*/  UIADD3 UR5, UPT, UPT, -UR4, UR45, URZ ;  /* 0x0000002d04057290 */ /* 0x000fe2000fffe1ff */
[----:B------:R-:W-:Y:S01]  /*10c50*/  IMAD R18, R16, R18, R13 ;  /* 0x0000001210127224 */ /* 0x000fe200078e020d */
[----:B-1----:R-:W-:-:S04]  /*10c60*/  ULEA UR6, UR6, UR7, 0x18 ;  /* 0x0000000706067291 */ /* 0x002fc8000f8ec0ff */
[----:B------:R-:W-:Y:S02]  /*10c70*/  ULEA UR5, UR5, UR6, 0x2 ;  /* 0x0000000605057291 */ /* 0x000fe4000f8e10ff */
[----:B------:R-:W-:Y:S01]  /*10c80*/  USHF.L.U32 UR6, UR41, 0x8, URZ ;  /* 0x0000000829067899 */ /* 0x000fe200080006ff */
[----:B0-----:R-:W-:-:S06]  /*10c90*/  SHF.R.S32.HI R2, RZ, 0x1f, R18 ;  /* 0x0000001fff027819 */ /* 0x001fcc0000011412 */
[----:B------:R-:W0:Y:S01]  /*10ca0*/  LDS R15, [UR5] ;  /* 0x00000005ff0f7984 */ /* 0x000e220008000800 */
[----:B------:R-:W-:Y:S02]  /*10cb0*/  IADD3 R18, P1, PT, R18, UR6, RZ ;  /* 0x0000000612127c10 */ /* 0x000fe4000ff3e0ff */
[----:B------:R-:W-:-:S04]  /*10cc0*/  MOV R3, UR6 ;  /* 0x0000000600037c02 */ /* 0x000fc80008000f00 */
[----:B------:R-:W-:Y:S02]  /*10cd0*/  LEA.HI.X.SX32 R3, R3, R2, 0x1, P1 ;  /* 0x0000000203037211 */ /* 0x000fe400008f0eff */
[----:B------:R-:W-:-:S04]  /*10ce0*/  LEA R2, P1, R18, UR8, 0x2 ;  /* 0x0000000812027c11 */ /* 0x000fc8000f8210ff */
[----:B------:R-:W-:Y:S01]  /*10cf0*/  LEA.HI.X R3, R18, UR9, R3, 0x2, P1 ;  /* 0x0000000912037c11 */ /* 0x000fe200088f1403 */
[----:B---3-5:R-:W-:Y:S01]  /*10d00*/  FADD.FTZ R4, R32, R4 ;  /* 0x0000000420047221 */ /* 0x028fe20000010000 */
        /* <DEDUP_REMOVED lines=8> */
[C---:B0-----:R-:W-:Y:S01]  /*10d90*/  FFMA.FTZ R8, R15.reuse, R4, R8 ;  /* 0x000000040f087223 */ /* 0x041fe20000010008 */
[C---:B------:R-:W-:Y:S01]  /*10da0*/  FFMA.FTZ R9, R15.reuse, R5, R9 ;  /* 0x000000050f097223 */ /* 0x040fe20000010009 */
[C---:B------:R-:W-:Y:S01]  /*10db0*/  FFMA.FTZ R10, R15.reuse, R6, R10 ;  /* 0x000000060f0a7223 */ /* 0x040fe2000001000a */
[----:B------:R-:W-:-:S07]  /*10dc0*/  FFMA.FTZ R11, R15, R7, R11 ;  /* 0x000000070f0b7223 */ /* 0x000fce000001000b */
.L_x_3808:
[----:B------:R-:W-:Y:S05]  /*10dd0*/  BSYNC.RECONVERGENT B0 ;  /* 0x0000000000007941 */ /* 0x000fea0003800200 */
.L_x_3807:
[----:B------:R-:W0:Y:S08]  /*10de0*/  S2UR UR6, SR_CgaCtaId ;  /* 0x00000000000679c3 */ /* 0x000e300000008800 */
[----:B------:R-:W-:Y:S01]  /*10df0*/  BAR.SYNC.DEFER_BLOCKING 0x0 ;  /* 0x0000000000007b1d */ /* 0x000fe20000010000 */
[C---:B---3--:R-:W-:Y:S01]  /*10e00*/  LOP3.LUT R2, R0.reuse, 0x380, RZ, 0xc0, !PT ;  /* 0x0000038000027812 */ /* 0x048fe200078ec0ff */
        /* <DEDUP_REMOVED lines=8> */
[----:B0-----:R-:W-:-:S09]  /*10e90*/  ULEA UR5, UR6, UR5, 0x18 ;  /* 0x0000000506057291 */ /* 0x001fd2000f8ec0ff */
[----:B------:R-:W-:Y:S01]  /*10ea0*/  @!P0 STS.128 [R14+UR5+-0x800], R8 ;  /* 0xfff800080e008988 */ /* 0x000fe20008000c05 */
[----:B------:R-:W-:Y:S01]  /*10eb0*/  BAR.SYNC.DEFER_BLOCKING 0x0 ;  /* 0x0000000000007b1d */ /* 0x000fe20000010000 */
[----:B------:R-:W-:-:S05]  /*10ec0*/  ISETP.NE.AND P0, PT, R2, 0x40, PT ;  /* 0x000000400200780c */ /* 0x000fca0003f05270 */
[----:B-----5:R-:W0:Y:S02]  /*10ed0*/  @!P1 LDS.128 R4, [R14+UR5] ;  /* 0x000000050e049984 */ /* 0x020e240008000c00 */
        /* <DEDUP_REMOVED lines=20> */
[----:B------:R-:W-:Y:S01]  /*11020*/  IADD3 R13, PT, PT, R16, R13, RZ ;  /* 0x0000000d100d7210 */ /* 0x000fe20007ffe0ff */
        /* <DEDUP_REMOVED lines=14> */
[----:B0-----:R-:W-:-:S03]  /*11110*/  PRMT R9, R9, 0x8880, RZ ;  /* 0x0000888009097816 */ /* 0x001fc600000000ff */
[----:B------:R-:W-:Y:S01]  /*11120*/  IMAD R3, R0, 0x1000000, R3 ;  /* 0x0100000000037824 */ /* 0x000fe200078e0203 */
        /* <DEDUP_REMOVED lines=11> */
.L_x_3809:
[----:B------:R-:W0:Y:S01]  /*111e0*/  LDC.64 R2, c[0x0][0x380] ;  /* 0x0000e000ff027b82 */ /* 0x000e220000000a00 */
[----:B------:R-:W-:-:S05]  /*111f0*/  IADD3 R13, PT, PT, R16, R13, RZ ;  /* 0x0000000d100d7210 */ /* 0x000fca0007ffe0ff */
[----:B0-----:R-:W-:-:S05]  /*11200*/  IMAD.WIDE R2, R13, 0x4, R2 ;  /* 0x000000040d027825 */ /* 0x001fca00078e0202 */
[----:B------:R-:W-:Y:S01]  /*11210*/  STG.E.128 desc[UR36][R2.64], R8 ;  /* 0x0000000802007986 */ /* 0x000fe2000c101d24 */
[----:B------:R-:W-:Y:S05]  /*11220*/  EXIT ;  /* 0x000000000000794d */ /* 0x000fea0003800000 */
.L_x_3810:
        /* <DEDUP_REMOVED lines=13> */
.L_x_4656:


//--------------------- .text._ZN4mmha33masked_multihead_attention_kernelIfLi256ELi256ELi2ELi64ELi128ELb0ELb1EEEv26Multihead_attention_paramsIT_XT5_EE --------------------------
	.section	.text._ZN4mmha33masked_multihead_attention_kernelIfLi256ELi256ELi2ELi64ELi128ELb0ELb1EEEv26Multihead_attention_paramsIT_XT5_EE,"ax",@progbits
	.align	128
        .global         _ZN4mmha33masked_multihead_attention_kernelIfLi256ELi256ELi2ELi64ELi128ELb0ELb1EEEv26Multihead_attention_paramsIT_XT5_EE
        .type           _ZN4mmha33masked_multihead_attention_kernelIfLi256ELi256ELi2ELi64ELi128ELb0ELb1EEEv26Multihead_attention_paramsIT_XT5_EE,@function
        .size           _ZN4mmha33masked_multihead_attention_kernelIfLi256ELi256ELi2ELi64ELi128ELb0ELb1EEEv26Multihead_attention_paramsIT_XT5_EE,(.L_x_4657 - _ZN4mmha33masked_multihead_attention_kernelIfLi256ELi256ELi2ELi64ELi128ELb0ELb1EEEv26Multihead_attention_paramsIT_XT5_EE)
        .other          _ZN4mmha33masked_multihead_attention_kernelIfLi256ELi256ELi2ELi64ELi128ELb0ELb1EEEv26Multihead_attention_paramsIT_XT5_EE,@"STO_CUDA_ENTRY STV_DEFAULT"
_ZN4mmha33masked_multihead_attention_kernelIfLi256ELi256ELi2ELi64ELi128ELb0ELb1EEEv26Multihead_attention_paramsIT_XT5_EE:
.text._ZN4mmha33masked_multihead_attention_kernelIfLi256ELi256ELi2ELi64ELi128ELb0ELb1EEEv26Multihead_attention_paramsIT_XT5_EE:
        /* <DEDUP_REMOVED lines=15> */
.L_x_3811:
[----:B------:R-:W1:Y:S01]  /*00f0*/  LDCU.64 UR4, c[0x0][0x4a0] ;  /* 0x00009400ff0477ac */ /* 0x000e620008000a00 */
[----:B------:R-:W2:Y:S01]  /*0100*/  LDC R5, c[0x0][0x478] ;  /* 0x00011e00ff057b82 */ /* 0x000ea20000000800 */
[----:B------:R-:W3:Y:S01]  /*0110*/  LDCU UR14, c[0x0][0x3f0] ;  /* 0x00007e00ff0e77ac */ /* 0x000ee20008000800 */
[----:B------:R-:W4:Y:S01]  /*0120*/  S2R R22, SR_TID.X ;  /* 0x0000000000167919 */ /* 0x000f220000002100 */
[----:B------:R-:W2:Y:S05]  /*0130*/  LDCU UR15, c[0x0][0x3e8] ;  /* 0x00007d00ff0f77ac */ /* 0x000eaa0008000800 */
[----:B------:R-:W4:Y:S01]  /*0140*/  S2UR UR42, SR_CTAID.X ;  /* 0x00000000002a79c3 */ /* 0x000f220000002500 */
[----:B------:R-:W4:Y:S01]  /*0150*/  S2R R6, SR_CTAID.Y ;  /* 0x0000000000067919 */ /* 0x000f220000002600 */
[----:B------:R-:W4:Y:S01]  /*0160*/  LDCU UR9, c[0x0][0x3f8] ;  /* 0x00007f00ff0977ac */ /* 0x000f220008000800 */
[----:B------:R-:W4:Y:S01]  /*0170*/  LDCU.64 UR10, c[0x0][0x460] ;  /* 0x00008c00ff0a77ac */ /* 0x000f220008000a00 */
[----:B-1----:R-:W-:Y:S01]  /*0180*/  UISETP.NE.U32.AND UP0, UPT, UR4, URZ, UPT ;  /* 0x000000ff0400728c */ /* 0x002fe2000bf05070 */
[----:B---3--:R-:W-:-:S03]  /*0190*/  IMAD.U32 R0, RZ, RZ, UR14 ;  /* 0x0000000eff007e24 */ /* 0x008fc6000f8e00ff */
[----:B------:R-:W-:Y:S02]  /*01a0*/  UISETP.NE.AND.EX UP0, UPT, UR5, URZ, UPT, UP0 ;  /* 0x000000ff0500728c */ /* 0x000fe4000bf05300 */
[----:B------:R-:W-:-:S04]  /*01b0*/  IABS R0, R0 ;  /* 0x0000000000007213 */ /* 0x000fc80000000000 */
[----:B------:R-:W-:Y:S02]  /*01c0*/  PLOP3.LUT P1, PT, PT, PT, UP0, 0x80, 0x8 ;  /* 0x000000000008781c */ /* 0x000fe40003f2f008 */
[----:B------:R-:W-:-:S03]  /*01d0*/  R2UR UR13, R0 ;  /* 0x00000000000d72ca */ /* 0x000fc600000e0000 */
[----:B------:R-:W1:Y:S10]  /*01e0*/  @UP0 LDCU.64 UR4, c[0x0][0x4a0] ;  /* 0x00009400ff0407ac */ /* 0x000e740008000a00 */
[----:B------:R-:W3:Y:S01]  /*01f0*/  I2F.RP R0, UR13 ;  /* 0x0000000d00007d06 */ /* 0x000ee20008209400 */
[----:B-1----:R-:W-:-:S06]  /*0200*/  @UP0 UIMAD.WIDE.U32 UR4, UR6, 0x4, UR4 ;  /* 0x00000004060408a5 */ /* 0x002fcc000f8e0004 */
[----:B------:R-:W-:Y:S01]  /*0210*/  MOV R2, UR4 ;  /* 0x0000000400027c02 */ /* 0x000fe20008000f00 */
[----:B------:R-:W-:Y:S01]  /*0220*/  IMAD.U32 R3, RZ, RZ, UR5 ;  /* 0x00000005ff037e24 */ /* 0x000fe2000f8e00ff */
[----:B---3--:R-:W1:Y:S04]  /*0230*/  MUFU.RCP R0, R0 ;  /* 0x0000000000007308 */ /* 0x008e680000001000 */
[----:B0-----:R0:W3:Y:S01]  /*0240*/  @P1 LDG.E R7, desc[UR36][R2.64] ;  /* 0x0000002402071981 */ /* 0x0010e2000c1e1900 */
[----:B--2---:R-:W-:Y:S01]  /*0250*/  ISETP.NE.AND P4, PT, R5, 0x2, PT ;  /* 0x000000020500780c */ /* 0x004fe20003f85270 */
[----:B------:R-:W-:Y:S02]  /*0260*/  UISETP.NE.AND UP1, UPT, UR15, URZ, UPT ;  /* 0x000000ff0f00728c */ /* 0x000fe4000bf25270 */
[----:B----4-:R-:W-:-:S10]  /*0270*/  UIMAD UR44, UR6, UR9, UR42 ;  /* 0x00000009062c72a4 */ /* 0x010fd4000f8e022a */
[----:B0-----:R-:W0:Y:S01]  /*0280*/  @!P4 LDC.64 R2, c[0x0][0x398] ;  /* 0x0000e600ff02cb82 */ /* 0x001e220000000a00 */
[----:B-1----:R-:W-:Y:S01]  /*0290*/  VIADD R4, R0, 0xffffffe ;  /* 0x0ffffffe00047836 */ /* 0x002fe20000000000 */
[----:B------:R-:W-:-:S05]  /*02a0*/  @UP1 USHF.L.U32 UR12, UR42, 0x8, URZ ;  /* 0x000000082a0c1899 */ /* 0x000fca00080006ff */
[----:B------:R-:W1:Y:S01]  /*02b0*/  F2I.FTZ.U32.TRUNC.NTZ R4, R4 ;  /* 0x0000000400047305 */ /* 0x000e62000021f000 */
[----:B------:R-:W-:Y:S01]  /*02c0*/  @!UP1 USHF.L.U32 UR43, UR44, 0x8, URZ ;  /* 0x000000082c2b9899 */ /* 0x000fe200080006ff */
[----:B------:R-:W-:Y:S01]  /*02d0*/  IMAD.SHL.U32 R10, R22, 0x4, RZ ;  /* 0x00000004160a7824 */ /* 0x000fe200078e00ff */
[----:B------:R-:W-:-:S06]  /*02e0*/  @UP1 UIMAD UR43, UR6, UR15, UR12 ;  /* 0x0000000f062b12a4 */ /* 0x000fcc000f8e020c */
[----:B------:R-:W-:Y:S02]  /*02f0*/  IADD3 R13, PT, PT, R10, UR43, RZ ;  /* 0x0000002b0a0d7c10 */ /* 0x000fe4000fffe0ff */
[----:B-1----:R-:W-:Y:S02]  /*0300*/  R2UR UR5, R4 ;  /* 0x00000000040572ca */ /* 0x002fe400000e0000 */
[C---:B0-----:R-:W-:Y:S01]  /*0310*/  @!P4 IADD3 R2, P0, PT, R13.reuse, R2, RZ ;  /* 0x000000020d02c210 */ /* 0x041fe20007f1e0ff */
[----:B------:R-:W0:Y:S03]  /*0320*/  @!P4 LDC.64 R4, c[0x0][0x468] ;  /* 0x00011a00ff04cb82 */ /* 0x000e260000000a00 */
[----:B------:R-:W-:Y:S02]  /*0330*/  @!P4 LEA.HI.X.SX32 R3, R13, R3, 0x1, P0 ;  /* 0x000000030d03c211 */ /* 0x000fe400000f0eff */
[----:B------:R-:W-:-:S03]  /*0340*/  IABS R0, R6 ;  /* 0x0000000600007213 */ /* 0x000fc60000000000 */
[----:B------:R-:W2:Y:S04]  /*0350*/  @!P4 LDG.E R6, desc[UR36][R2.64] ;  /* 0x000000240206c981 */ /* 0x000ea8000c1e1900 */
[----:B0-----:R0:W4:Y:S01]  /*0360*/  @!P4 LDG.E R5, desc[UR36][R4.64+0x4] ;  /* 0x000004240405c981 */ /* 0x001122000c1e1900 */
[----:B------:R-:W-:Y:S01]  /*0370*/  R2UR UR8, R0 ;  /* 0x00000000000872ca */ /* 0x000fe200000e0000 */
[----:B------:R-:W-:Y:S01]  /*0380*/  UIADD3 UR7, UPT, UPT, URZ, -UR5, URZ ;  /* 0x80000005ff077290 */ /* 0x000fe2000fffe0ff */
[----:B------:R-:W-:-:S03]  /*0390*/  UMOV UR4, URZ ;  /* 0x000000ff00047c82 */ /* 0x000fc60008000000 */
[----:B------:R-:W-:-:S04]  /*03a0*/  UIMAD UR7, UR7, UR13, URZ ;  /* 0x0000000d070772a4 */ /* 0x000fc8000f8e02ff */
[----:B------:R-:W-:-:S04]  /*03b0*/  UIMAD.WIDE.U32 UR4, UR5, UR7, UR4 ;  /* 0x00000007050472a5 */ /* 0x000fc8000f8e0004 */
[----:B------:R-:W-:-:S07]  /*03c0*/  UIMAD.WIDE.U32 UR4, UR5, UR8, URZ ;  /* 0x00000008050472a5 */ /* 0x000fce000f8e00ff */
[----:B------:R-:W-:Y:S02]  /*03d0*/  UMOV UR7, UR5 ;  /* 0x0000000500077c82 */ /* 0x000fe40008000000 */
[----:B------:R-:W-:-:S04]  /*03e0*/  UIADD3 UR4, UPT, UPT, -UR7, URZ, URZ ;  /* 0x000000ff07047290 */ /* 0x000fc8000fffe1ff */
[----:B------:R-:W-:Y:S01]  /*03f0*/  UIMAD UR4, UR13, UR4, UR8 ;  /* 0x000000040d0472a4 */ /* 0x000fe2000f8e0208 */
[----:B------:R-:W1:Y:S03]  /*0400*/  LDCU UR8, c[0x0][0x3f4] ;  /* 0x00007e80ff0877ac */ /* 0x000e660008000800 */
[----:B------:R-:W-:Y:S01]  /*0410*/  UISETP.GT.U32.AND UP2, UPT, UR13, UR4, UPT ;  /* 0x000000040d00728c */ /* 0x000fe2000bf44070 */
[----:B-1----:R-:W-:-:S04]  /*0420*/  MOV R0, UR8 ;  /* 0x0000000800007c02 */ /* 0x002fc80008000f00 */
[----:B------:R-:W-:-:S04]  /*0430*/  IABS R0, R0 ;  /* 0x0000000000007213 */ /* 0x000fc80000000000 */
[----:B------:R-:W-:Y:S02]  /*0440*/  R2UR UR12, R0 ;  /* 0x00000000000c72ca */ /* 0x000fe400000e0000 */
[----:B------:R-:W-:Y:S02]  /*0450*/  @!UP2 UIADD3 UR4, UPT, UPT, UR4, -UR13, URZ ;  /* 0x8000000d0404a290 */ /* 0x000fe4000fffe0ff */
[----:B------:R-:W-:Y:S02]  /*0460*/  UISETP.NE.U32.AND UP1, UPT, UR10, URZ, UPT ;  /* 0x000000ff0a00728c */ /* 0x000fe4000bf25070 */
[----:B------:R-:W-:-:S07]  /*0470*/  UISETP.GE.U32.AND UP4, UPT, UR4, UR13, UPT ;  /* 0x0000000d0400728c */ /* 0x000fce000bf86070 */
[----:B------:R-:W1:Y:S01]  /*0480*/  I2F.RP R0, UR12 ;  /* 0x0000000c00007d06 */ /* 0x000e620008209400 */
[----:B------:R-:W-:Y:S02]  /*0490*/  UISETP.NE.AND.EX UP1, UPT, UR11, URZ, UPT, UP1 ;  /* 0x000000ff0b00728c */ /* 0x000fe4000bf25310 */
[----:B------:R-:W-:Y:S02]  /*04a0*/  ULOP3.LUT UR4, UR6, UR14, URZ, 0x3c, !UPT ;  /* 0x0000000e06047292 */ /* 0x000fe4000f8e3cff */
[----:B------:R-:W-:Y:S02]  /*04b0*/  @!UP2 UIADD3 UR7, UPT, UPT, UR7, 0x1, URZ ;  /* 0x000000010707a890 */ /* 0x000fe4000fffe0ff */
[----:B------:R-:W-:Y:S02]  /*04c0*/  UISETP.GE.AND UP3, UPT, UR4, URZ, UPT ;  /* 0x000000ff0400728c */ /* 0x000fe4000bf66270 */
[----:B------:R-:W-:-:S05]  /*04d0*/  UISETP.NE.AND UP2, UPT, UR14, URZ, UPT ;  /* 0x000000ff0e00728c */ /* 0x000fca000bf45270 */
[----:B------:R-:W0:Y:S01]  /*04e0*/  @UP1 LDCU.64 UR4, c[0x0][0x460] ;  /* 0x00008c00ff0417ac */ /* 0x000e220008000a00 */
[----:B-1----:R-:W0:Y:S01]  /*04f0*/  MUFU.RCP R0, R0 ;  /* 0x0000000000007308 */ /* 0x002e220000001000 */
[----:B------:R-:W-:-:S07]  /*0500*/  @UP4 UIADD3 UR7, UPT, UPT, UR7, 0x1, URZ ;  /* 0x0000000107074890 */ /* 0x000fce000fffe0ff */
[----:B------:R-:W-:Y:S02]  /*0510*/  UMOV UR41, UR7 ;  /* 0x0000000700297c82 */ /* 0x000fe40008000000 */
[----:B------:R-:W-:Y:S02]  /*0520*/  @!UP3 UIADD3 UR41, UPT, UPT, -UR41, URZ, URZ ;  /* 0x000000ff2929b290 */ /* 0x000fe4000fffe1ff */
[----:B------:R-:W-:Y:S01]  /*0530*/  @!UP2 ULOP3.LUT UR41, URZ, UR14, URZ, 0x33, !UPT ;  /* 0x0000000eff29a292 */ /* 0x000fe2000f8e33ff */
[----:B------:R-:W1:Y:S01]  /*0540*/  @UP0 LDCU UR7, c[0x0][0x430] ;  /* 0x00008600ff0707ac */ /* 0x000e620008000800 */
[----:B0-----:R-:W-:Y:S02]  /*0550*/  VIADD R4, R0, 0xffffffe ;  /* 0x0ffffffe00047836 */ /* 0x001fe40000000000 */
[----:B------:R-:W-:-:S04]  /*0560*/  @UP1 UIMAD.WIDE UR4, UR41, 0x4, UR4 ;  /* 0x00000004290418a5 */ /* 0x000fc8000f8e0204 */
        /* <DEDUP_REMOVED lines=11> */
[----:B------:R-:W-:Y:S01]  /*0620*/  UIMAD UR41, UR41, UR9, URZ ;  /* 0x00000009292972a4 */ /* 0x000fe2000f8e02ff */
[----:B------:R-:W-:Y:S02]  /*0630*/  CS2R R16, SRZ ;  /* 0x0000000000107805 */ /* 0x000fe4000001ff00 */
[----:B------:R-:W-:Y:S02]  /*0640*/  CS2R R18, SRZ ;  /* 0x0000000000127805 */ /* 0x000fe4000001ff00 */
[----:B---3--:R-:W-:-:S13]  /*0650*/  @P1 R2UR UR4, R7 ;  /* 0x00000000070412ca */ /* 0x008fda00000e0000 */
        /* <DEDUP_REMOVED lines=10> */
[----:B------:R-:W-:-:S11]  /*0700*/  UISETP.GT.U32.AND UP0, UPT, UR12, UR40, UPT ;  /* 0x000000280c00728c */ /* 0x000fd6000bf04070 */
[----:B------:R-:W-:-:S04]  /*0710*/  @!UP0 UIADD3 UR40, UPT, UPT, UR40, -UR12, URZ ;  /* 0x8000000c28288290 */ /* 0x000fc8000fffe0ff */
[----:B------:R-:W-:Y:S01]  /*0720*/  UISETP.GT.U32.AND UP0, UPT, UR12, UR40, UPT ;  /* 0x000000280c00728c */ /* 0x000fe2000bf04070 */
[----:B--2---:R-:W4:Y:S01]  /*0730*/  @!P4 I2F.S8 R0, R6 ;  /* 0x000000060000c306 */ /* 0x004f220000001400 */
[----:B------:R-:W-:-:S07]  /*0740*/  UISETP.GE.AND UP1, UPT, UR45, URZ, UPT ;  /* 0x000000ff2d00728c */ /* 0x000fce000bf26270 */
[----:B------:R-:W0:Y:S02]  /*0750*/  @!P4 I2F.S8 R2, R6.B1 ;  /* 0x100000060002c306 */ /* 0x000e240000001400 */
[----:B------:R-:W-:Y:S02]  /*0760*/  @!UP0 UIADD3 UR40, UPT, UPT, UR40, -UR12, URZ ;  /* 0x8000000c28288290 */ /* 0x000fe4000fffe0ff */
[----:B------:R-:W-:-:S04]  /*0770*/  UISETP.NE.AND UP0, UPT, UR8, URZ, UPT ;  /* 0x000000ff0800728c */ /* 0x000fc8000bf05270 */
[----:B------:R-:W1:Y:S01]  /*0780*/  @!P4 I2F.S8 R4, R6.B2 ;  /* 0x200000060004c306 */ /* 0x000e620000001400 */
[----:B------:R-:W-:-:S07]  /*0790*/  UIADD3 UR4, UPT, UPT, UR45, 0x1, -UR8 ;  /* 0x000000012d047890 */ /* 0x000fce000fffe808 */
[----:B------:R-:W2:Y:S01]  /*07a0*/  @!P4 I2F.S8 R12, R6.B3 ;  /* 0x30000006000cc306 */ /* 0x000ea20000001400 */
[----:B------:R-:W-:Y:S01]  /*07b0*/  @!UP1 UIADD3 UR40, UPT, UPT, -UR40, URZ, URZ ;  /* 0x000000ff28289290 */ /* 0x000fe2000fffe1ff */
[----:B------:R-:W-:Y:S01]  /*07c0*/  VIMNMX R122, PT, PT, RZ, UR4, !PT ;  /* 0x00000004ff7a7c48 */ /* 0x000fe2000ffe0100 */
[----:B------:R-:W-:Y:S01]  /*07d0*/  @!UP0 ULOP3.LUT UR40, URZ, UR8, URZ, 0x33, !UPT ;  /* 0x00000008ff288292 */ /* 0x000fe2000f8e33ff */
[C---:B----4-:R-:W-:Y:S01]  /*07e0*/  @!P4 FMUL.FTZ R24, R5.reuse, R0 ;  /* 0x000000000518c220 */ /* 0x050fe20000410000 */
[C---:B0-----:R-:W-:Y:S01]  /*07f0*/  @!P4 FMUL.FTZ R25, R5.reuse, R2 ;  /* 0x000000020519c220 */ /* 0x041fe20000410000 */
[C---:B-1----:R-:W-:Y:S01]  /*0800*/  @!P4 FMUL.FTZ R26, R5.reuse, R4 ;  /* 0x00000004051ac220 */ /* 0x042fe20000410000 */
[----:B--2---:R-:W-:Y:S01]  /*0810*/  @!P4 FMUL.FTZ R27, R5, R12 ;  /* 0x0000000c051bc220 */ /* 0x004fe20000410000 */
[----:B------:R-:W-:Y:S07]  /*0820*/  @P0 BRA `(.L_x_3813) ;  /* 0x00000000004c0947 */ /* 0x000fee0003800000 */
        /* <DEDUP_REMOVED lines=19> */
.L_x_3813:
[----:B------:R-:W-:Y:S05]  /*0960*/  BSYNC.RECONVERGENT B0 ;  /* 0x0000000000007941 */ /* 0x000fea0003800200 */
.L_x_3812:
        /* <DEDUP_REMOVED lines=8> */
.L_x_3815:
[----:B------:R-:W-:Y:S05]  /*09f0*/  BSYNC.RECONVERGENT B0 ;  /* 0x0000000000007941 */ /* 0x000fea0003800200 */
.L_x_3814:
[----:B------:R-:W2:Y:S01]  /*0a00*/  LDCU.64 UR4, c[0x0][0x390] ;  /* 0x00007200ff0477ac */ /* 0x000ea20008000a00 */
[----:B------:R-:W3:Y:S01]  /*0a10*/  S2R R11, SR_CTAID.X ;  /* 0x00000000000b7919 */ /* 0x000ee20000002500 */
[----:B------:R-:W-:Y:S02]  /*0a20*/  ISETP.EQ.U32.AND P4, PT, RZ, UR10, PT ;  /* 0x0000000aff007c0c */ /* 0x000fe4000bf82070 */
[----:B------:R-:W-:Y:S01]  /*0a30*/  CS2R R12, SRZ ;  /* 0x00000000000c7805 */ /* 0x000fe2000001ff00 */
[----:B------:R-:W4:Y:S01]  /*0a40*/  LDCU.64 UR12, c[0x0][0x3a0] ;  /* 0x00007400ff0c77ac */ /* 0x000f220008000a00 */
[----:B-----5:R-:W-:Y:S02]  /*0a50*/  @P3 R2UR UR38, R8 ;  /* 0x00000000082632ca */ /* 0x020fe400000e0000 */
[----:B------:R-:W-:Y:S02]  /*0a60*/  CS2R R14, SRZ ;  /* 0x00000000000e7805 */ /* 0x000fe4000001ff00 */
[----:B------:R-:W-:Y:S01]  /*0a70*/  ISETP.EQ.OR.EX P0, PT, RZ, UR11, P0, P4 ;  /* 0x0000000bff007c0c */ /* 0x000fe20008702740 */
[----:B------:R-:W0:Y:S01]  /*0a80*/  LDCU.64 UR14, c[0x0][0x418] ;  /* 0x00008300ff0e77ac */ /* 0x000e220008000a00 */
[----:B--2---:R-:W-:-:S11]  /*0a90*/  ISETP.NE.U32.AND P1, PT, RZ, UR4, PT ;  /* 0x00000004ff007c0c */ /* 0x004fd6000bf25070 */
[----:B------:R-:W2:Y:S01]  /*0aa0*/  @!P0 LDC.64 R6, c[0x0][0x450] ;  /* 0x00011400ff068b82 */ /* 0x000ea20000000a00 */
[----:B------:R-:W-:Y:S01]  /*0ab0*/  VOTEU.ALL UP1, P0 ;  /* 0x0000000000ff7886 */ /* 0x000fe20000020000 */
[----:B----4-:R-:W-:Y:S02]  /*0ac0*/  ISETP.NE.U32.AND P2, PT, RZ, UR12, PT ;  /* 0x0000000cff007c0c */ /* 0x010fe4000bf45070 */
[----:B------:R-:W-:Y:S02]  /*0ad0*/  ISETP.NE.AND.EX P1, PT, RZ, UR5, PT, P1 ;  /* 0x00000005ff007c0c */ /* 0x000fe4000bf25310 */
[----:B------:R-:W-:Y:S01]  /*0ae0*/  ISETP.NE.AND.EX P2, PT, RZ, UR13, PT, P2 ;  /* 0x0000000dff007c0c */ /* 0x000fe2000bf45320 */
[----:B0-----:R-:W-:Y:S01]  /*0af0*/  UISETP.NE.U32.AND UP0, UPT, UR14, URZ, UPT ;  /* 0x000000ff0e00728c */ /* 0x001fe2000bf05070 */
[C---:B------:R-:W-:Y:S01]  /*0b00*/  ISETP.GT.U32.OR P1, PT, R22.reuse, 0x3f, !P1 ;  /* 0x0000003f1600780c */ /* 0x040fe20004f24470 */
[----:B------:R-:W-:Y:S01]  /*0b10*/  @!UP1 UIMAD UR8, UR38, UR9, URZ ;  /* 0x00000009260892a4 */ /* 0x000fe2000f8e02ff */
[----:B------:R-:W-:Y:S01]  /*0b20*/  ISETP.GT.U32.OR P2, PT, R22, 0x3f, !P2 ;  /* 0x0000003f1600780c */ /* 0x000fe20005744470 */
[----:B------:R-:W-:Y:S01]  /*0b30*/  UISETP.NE.AND.EX UP0, UPT, UR15, URZ, UPT, UP0 ;  /* 0x000000ff0f00728c */ /* 0x000fe2000bf05300 */
[----:B---3--:R-:W-:-:S09]  /*0b40*/  IMAD R11, R11, 0x100, R10 ;  /* 0x000001000b0b7824 */ /* 0x008fd200078e020a */
[----:B-1----:R-:W0:Y:S01]  /*0b50*/  @!P1 LDC.64 R2, c[0x0][0x390] ;  /* 0x0000e400ff029b82 */ /* 0x002e220000000a00 */
[----:B------:R-:W1:Y:S01]  /*0b60*/  @UP0 LDCU.64 UR4, c[0x0][0x418] ;  /* 0x00008300ff0407ac */ /* 0x000e620008000a00 */
[----:B------:R-:W-:-:S06]  /*0b70*/  PLOP3.LUT P3, PT, PT, PT, UP0, 0x80, 0x8 ;  /* 0x000000000008781c */ /* 0x000fcc0003f6f008 */
[----:B------:R-:W3:Y:S01]  /*0b80*/  @!P2 LDC.64 R4, c[0x0][0x3a0] ;  /* 0x0000e800ff04ab82 */ /* 0x000ee20000000a00 */
[----:B------:R-:W-:Y:S02]  /*0b90*/  MOV R0, UR8 ;  /* 0x0000000800007c02 */ /* 0x000fe40008000f00 */
[----:B------:R-:W-:Y:S02]  /*0ba0*/  CS2R R30, SRZ ;  /* 0x00000000001e7805 */ /* 0x000fe4000001ff00 */
[----:B------:R-:W-:Y:S01]  /*0bb0*/  CS2R R28, SRZ ;  /* 0x00000000001c7805 */ /* 0x000fe2000001ff00 */
[----:B-1----:R-:W-:Y:S01]  /*0bc0*/  @UP0 UIMAD.WIDE.U32 UR6, UR6, 0x4, UR4 ;  /* 0x00000004060608a5 */ /* 0x002fe2000f8e0004 */
[----:B------:R-:W1:Y:S01]  /*0bd0*/  LDCU.U8 UR4, c[0x0][0x404] ;  /* 0x00008080ff0477ac */ /* 0x000e620008000000 */
[----:B0-----:R-:W-:-:S04]  /*0be0*/  @!P1 IMAD.WIDE.U32 R2, R11, 0x4, R2 ;  /* 0x000000040b029825 */ /* 0x001fc800078e0002 */
[----:B------:R-:W-:Y:S01]  /*0bf0*/  IMAD.U32 R8, RZ, RZ, UR6 ;  /* 0x00000006ff087e24 */ /* 0x000fe2000f8e00ff */
[----:B------:R2:W4:Y:S01]  /*0c00*/  @!P1 LDG.E.128 R12, desc[UR36][R2.64] ;  /* 0x00000024020c9981 */ /* 0x000522000c1e1d00 */
[----:B------:R-:W-:Y:S02]  /*0c10*/  IMAD.U32 R9, RZ, RZ, UR7 ;  /* 0x00000007ff097e24 */ /* 0x000fe4000f8e00ff */
[----:B---3--:R-:W-:Y:S01]  /*0c20*/  @!P2 IMAD.WIDE.U32 R4, R11, 0x4, R4 ;  /* 0x000000040b04a825 */ /* 0x008fe200078e0004 */
[----:B------:R-:W-:Y:S02]  /*0c30*/  @!P0 LEA R11, R0, R11, 0x8 ;  /* 0x0000000b000b8211 */ /* 0x000fe400078e40ff */
[----:B------:R-:W3:Y:S03]  /*0c40*/  @P3 LDG.E R8, desc[UR36][R8.64] ;  /* 0x0000002408083981 */ /* 0x000ee6000c1e1900 */
[----:B--2---:R-:W-:Y:S01]  /*0c50*/  @!P0 IMAD.WIDE R2, R11, 0x4, R6 ;  /* 0x000000040b028825 */ /* 0x004fe200078e0206 */
[----:B------:R-:W2:Y:S01]  /*0c60*/  @!P2 LDG.E.128 R28, desc[UR36][R4.64] ;  /* 0x00000024041ca981 */ /* 0x000ea2000c1e1d00 */
[----:B------:R-:W0:Y:S03]  /*0c70*/  LDC R7, c[0x0][0x400] ;  /* 0x00010000ff077b82 */ /* 0x000e260000000800 */
[----:B------:R-:W2:Y:S01]  /*0c80*/  @!P0 LDG.E.128 R32, desc[UR36][R2.64] ;  /* 0x0000002402208981 */ /* 0x000ea2000c1e1d00 */
[----:B-1----:R-:W-:Y:S01]  /*0c90*/  ISETP.NE.AND P1, PT, RZ, UR4, PT ;  /* 0x00000004ff007c0c */ /* 0x002fe2000bf25270 */
[----:B------:R-:W-:Y:S01]  /*0ca0*/  UMOV UR39, URZ ;  /* 0x000000ff00277c82 */ /* 0x000fe20008000000 */
[----:B------:R-:W-:Y:S01]  /*0cb0*/  USHF.R.S32.HI UR47, URZ, 0x1f, UR46 ;  /* 0x0000001fff2f7899 */ /* 0x000fe2000801142e */
[----:B------:R-:W-:Y:S01]  /*0cc0*/  BSSY.RECONVERGENT B6, `(.L_x_3816) ;  /* 0x00000d1000067945 */ /* 0x000fe20003800200 */
[----:B0-----:R-:W-:Y:S01]  /*0cd0*/  ISETP.LT.OR P1, PT, R7, 0x1, P1 ;  /* 0x000000010700780c */ /* 0x001fe20000f21670 */
[----:B----4-:R-:W-:Y:S01]  /*0ce0*/  FADD.FTZ R16, R12, R16 ;  /* 0x000000100c107221 */ /* 0x010fe20000010000 */
[----:B------:R-:W-:Y:S01]  /*0cf0*/  FADD.FTZ R17, R13, R17 ;  /* 0x000000110d117221 */ /* 0x000fe20000010000 */
[----:B------:R-:W-:Y:S01]  /*0d00*/  FADD.FTZ R18, R14, R18 ;  /* 0x000000120e127221 */ /* 0x000fe20000010000 */
[----:B------:R-:W-:Y:S01]  /*0d10*/  FADD.FTZ R19, R15, R19 ;  /* 0x000000130f137221 */ /* 0x000fe20000010000 */
[----:B---3--:R-:W-:Y:S01]  /*0d20*/  @P3 R2UR UR39, R8 ;  /* 0x00000000082732ca */ /* 0x008fe200000e0000 */
[----:B--2---:R-:W-:Y:S01]  /*0d30*/  FADD.FTZ R24, R28, R24 ;  /* 0x000000181c187221 */ /* 0x004fe20000010000 */
[----:B------:R-:W-:Y:S01]  /*0d40*/  FADD.FTZ R25, R29, R25 ;  /* 0x000000191d197221 */ /* 0x000fe20000010000 */
[----:B------:R-:W-:Y:S01]  /*0d50*/  FADD.FTZ R26, R30, R26 ;  /* 0x0000001a1e1a7221 */ /* 0x000fe20000010000 */
[----:B------:R-:W-:Y:S01]  /*0d60*/  FADD.FTZ R27, R31, R27 ;  /* 0x0000001b1f1b7221 */ /* 0x000fe20000010000 */
[----:B------:R-:W-:Y:S01]  /*0d70*/  @!P0 FMUL.FTZ R24, R24, R32 ;  /* 0x0000002018188220 */ /* 0x000fe20000410000 */
[----:B------:R-:W-:Y:S01]  /*0d80*/  @!P0 FMUL.FTZ R25, R25, R33 ;  /* 0x0000002119198220 */ /* 0x000fe20000410000 */
[----:B------:R-:W-:Y:S01]  /*0d90*/  @!P0 FMUL.FTZ R26, R26, R34 ;  /* 0x000000221a1a8220 */ /* 0x000fe20000410000 */
[----:B------:R-:W-:Y:S01]  /*0da0*/  @!P0 FMUL.FTZ R27, R27, R35 ;  /* 0x000000231b1b8220 */ /* 0x000fe20000410000 */
[----:B------:R-:W-:Y:S06]  /*0db0*/  @P1 BRA `(.L_x_3817) ;  /* 0x0000000000ac1947 */ /* 0x000fec0003800000 */
[----:B------:R-:W-:-:S13]  /*0dc0*/  ISETP.GE.AND P0, PT, R10, R7, PT ;  /* 0x000000070a00720c */ /* 0x000fda0003f06270 */
[----:B------:R-:W-:Y:S05]  /*0dd0*/  @P0 BRA `(.L_x_3818) ;  /* 0x0000000800fc0947 */ /* 0x000fea0003800000 */
[----:B------:R-:W-:Y:S01]  /*0de0*/  I2FP.F32.U32 R0, R7 ;  /* 0x0000000700007245 */ /* 0x000fe20000201000 */
[----:B------:R-:W-:Y:S01]  /*0df0*/  VIADD R2, R10, 0x2 ;  /* 0x000000020a027836 */ /* 0x000fe20000000000 */
[----:B------:R-:W0:Y:S01]  /*0e00*/  LDCU UR4, c[0x0][0x40c] ;  /* 0x00008180ff0477ac */ /* 0x000e220008000800 */
[----:B------:R-:W-:Y:S01]  /*0e10*/  I2FP.F32.U32 R10, R10 ;  /* 0x0000000a000a7245 */ /* 0x000fe20000201000 */
[----:B------:R-:W1:Y:S02]  /*0e20*/  MUFU.RCP R3, R0 ;  /* 0x0000000000037308 */ /* 0x000e640000001000 */
[----:B------:R-:W-:Y:S01]  /*0e30*/  I2FP.F32.U32 R2, R2 ;  /* 0x0000000200027245 */ /* 0x000fe20000201000 */
[----:B0-----:R-:W-:-:S04]  /*0e40*/  UIADD3 UR4, UPT, UPT, -UR39, UR4, URZ ;  /* 0x0000000427047290 */ /* 0x001fc8000fffe1ff */
[-C--:B-1----:R-:W-:Y:S01]  /*0e50*/  FMUL.FTZ R2, R2, R3.reuse ;  /* 0x0000000302027220 */ /* 0x082fe20000410000 */
[----:B------:R-:W-:-:S03]  /*0e60*/  FMUL.FTZ R10, R10, R3 ;  /* 0x000000030a0a7220 */ /* 0x000fc60000410000 */
[----:B------:R-:W-:Y:S01]  /*0e70*/  FMUL.FTZ R2, R2, 13.28771209716796875 ;  /* 0x41549a7802027820 */ /* 0x000fe20000410000 */
[----:B------:R-:W-:Y:S01]  /*0e80*/  FMUL.FTZ R10, R10, 13.28771209716796875 ;  /* 0x41549a780a0a7820 */ /* 0x000fe20000410000 */
[----:B------:R-:W-:Y:S02]  /*0e90*/  I2FP.F32.S32 R0, UR4 ;  /* 0x0000000400007c45 */ /* 0x000fe40008201400 */
[----:B------:R-:W0:Y:S04]  /*0ea0*/  MUFU.EX2 R7, -R2 ;  /* 0x8000000200077308 */ /* 0x000e280000000800 */
[----:B------:R-:W1:Y:S01]  /*0eb0*/  MUFU.EX2 R5, -R10 ;  /* 0x8000000a00057308 */ /* 0x000e620000000800 */
        /* <DEDUP_REMOVED lines=24> */
[----:B------:R-:W-:-:S02]  /*1040*/  FFMA.FTZ R25, R25, R0, R2 ;  /* 0x0000000019197223 */ /* 0x000fc40000010002 */
[----:B------:R-:W-:Y:S01]  /*1050*/  MOV R16, R3 ;  /* 0x0000000300107202 */ /* 0x000fe20000000f00 */
[----:B------:R-:W-:Y:S06]  /*1060*/  BRA `(.L_x_3818) ;  /* 0x0000000800587947 */ /* 0x000fec0003800000 */
.L_x_3817:
        /* <DEDUP_REMOVED lines=44> */
[----:B------:R-:W-:Y:S01]  /*1330*/  IMAD.MOV.U32 R13, RZ, RZ, RZ ;  /* 0x000000ffff0d7224 */ /* 0x000fe200078e00ff */
[----:B------:R-:W4:Y:S01]  /*1340*/  LDCU.64 UR8, c[0x4][0x28] ;  /* 0x01000500ff0877ac */ /* 0x000f220008000a00 */
[----:B0-----:R-:W-:Y:S01]  /*1350*/  MOV R4, UR4 ;  /* 0x0000000400047c02 */ /* 0x001fe20008000f00 */
[----:B------:R-:W-:-:S02]  /*1360*/  IMAD.U32 R5, RZ, RZ, UR5 ;  /* 0x00000005ff057e24 */ /* 0x000fc4000f8e00ff */
[----:B---3--:R-:W-:Y:S01]  /*1370*/  IMAD.U32 R6, RZ, RZ, UR6 ;  /* 0x00000006ff067e24 */ /* 0x008fe2000f8e00ff */
[----:B------:R-:W-:Y:S01]  /*1380*/  MOV R7, UR7 ;  /* 0x0000000700077c02 */ /* 0x000fe20008000f00 */
[----:B----4-:R-:W-:Y:S02]  /*1390*/  IMAD.U32 R10, RZ, RZ, UR8 ;  /* 0x00000008ff0a7e24 */ /* 0x010fe4000f8e00ff */
[----:B-1----:R-:W-:-:S07]  /*13a0*/  IMAD.U32 R11, RZ, RZ, UR9 ;  /* 0x00000009ff0b7e24 */ /* 0x002fce000f8e00ff */
[----:B------:R-:W-:-:S07]  /*13b0*/  LEPC R20, `(.L_x_3819) ;  /* 0x000000001014794e */ /* 0x000fce0000000000 */
[----:B--2---:R-:W-:Y:S05]  /*13c0*/  CALL.ABS.NOINC R2 ;  /* 0x0000000002007343 */ /* 0x004fea0003c00000 */
.L_x_3819:
[----:B------:R-:W0:Y:S01]  /*13d0*/  S2R R3, SR_CgaCtaId ;  /* 0x0000000000037919 */ /* 0x000e220000008800 */
[----:B------:R-:W1:Y:S01]  /*13e0*/  LDC R5, c[0x0][0x400] ;  /* 0x00010000ff057b82 */ /* 0x000e620000000800 */
[----:B------:R-:W-:Y:S01]  /*13f0*/  ISETP.NE.AND P6, PT, R30, RZ, PT ;  /* 0x000000ff1e00720c */ /* 0x000fe20003fc5270 */
[----:B------:R-:W-:Y:S05]  /*1400*/  WARPSYNC.ALL ;  /* 0x0000000000007948 */ /* 0x000fea0003800000 */
[----:B------:R-:W-:-:S04]  /*1410*/  MOV R0, 0x400 ;  /* 0x0000040000007802 */ /* 0x000fc80000000f00 */
[----:B------:R-:W-:-:S04]  /*1420*/  IADD3 R0, PT, PT, R0, 0x420, RZ ;  /* 0x0000042000007810 */ /* 0x000fc80007ffe0ff */
[----:B0-----:R-:W-:Y:S01]  /*1430*/  LEA R0, R3, R0, 0x18 ;  /* 0x0000000003007211 */ /* 0x001fe200078ec0ff */
[----:B------:R-:W-:-:S04]  /*1440*/  @!P6 IMAD R3, R23, R28, R29 ;  /* 0x0000001c1703e224 */ /* 0x000fc800078e021d */
[--C-:B-1----:R-:W-:Y:S02]  /*1450*/  IMAD R2, R5, 0x4, R0.reuse ;  /* 0x0000000405027824 */ /* 0x102fe400078e0200 */
        /* <DEDUP_REMOVED lines=13> */
[C---:B------:R-:W-:Y:S01]  /*1530*/  LEA R21, R3.reuse, R2, 0x2 ;  /* 0x0000000203157211 */ /* 0x040fe200078e10ff */
[C---:B------:R-:W-:Y:S01]  /*1540*/  IMAD R15, R3.reuse, 0x4, R0 ;  /* 0x00000004030f7824 */ /* 0x040fe200078e0200 */
[----:B------:R-:W-:-:S03]  /*1550*/  LEA.HI R4, R3, R3, RZ, 0x1 ;  /* 0x0000000303047211 */ /* 0x000fc600078f08ff */
[C---:B------:R-:W-:Y:S01]  /*1560*/  IMAD R20, R23.reuse, 0x4, R15 ;  /* 0x0000000417147824 */ /* 0x040fe200078e020f */
[----:B------:R0:W1:Y:S01]  /*1570*/  LDS R16, [R15] ;  /* 0x000000000f107984 */ /* 0x0000620000000800 */
[----:B------:R-:W-:Y:S02]  /*1580*/  IMAD R30, R23, 0x4, R21 ;  /* 0x00000004171e7824 */ /* 0x000fe400078e0215 */
[----:B------:R-:W-:Y:S01]  /*1590*/  IMAD.SHL.U32 R4, R4, 0x2, RZ ;  /* 0x0000000204047824 */ /* 0x000fe200078e00ff */
[----:B------:R0:W2:Y:S04]  /*15a0*/  LDS R18, [R15+0x4] ;  /* 0x000004000f127984 */ /* 0x0000a80000000800 */
[----:B------:R0:W3:Y:S01]  /*15b0*/  LDS R24, [R21] ;  /* 0x0000000015187984 */ /* 0x0000e20000000800 */
[----:B------:R-:W-:-:S03]  /*15c0*/  LOP3.LUT R6, R4, 0xfffffffc, RZ, 0xc0, !PT ;  /* 0xfffffffc04067812 */ /* 0x000fc600078ec0ff */
[----:B------:R0:W4:Y:S01]  /*15d0*/  LDS R26, [R21+0x4] ;  /* 0x00000400151a7984 */ /* 0x0001220000000800 */
[----:B------:R-:W-:-:S03]  /*15e0*/  ISETP.GE.AND P0, PT, R6, R5, PT ;  /* 0x000000050600720c */ /* 0x000fc60003f06270 */
        /* <DEDUP_REMOVED lines=24> */
[----:B------:R-:W1:Y:S08]  /*1770*/  MUFU.SIN R5, R8 ;  /* 0x0000000800057308 */ /* 0x000e700000000400 */
[----:B------:R-:W5:Y:S01]  /*1780*/  MUFU.COS R9, R13 ;  /* 0x0000000d00097308 */ /* 0x000f620000000000 */
[-C--:B0-----:R-:W-:Y:S01]  /*1790*/  FMUL.FTZ R7, R19, R6.reuse ;  /* 0x0000000613077220 */ /* 0x081fe20000410000 */
[-C--:B------:R-:W-:Y:S01]  /*17a0*/  FMUL.FTZ R11, R27, R6.reuse ;  /* 0x000000061b0b7220 */ /* 0x080fe20000410000 */
[-C--:B--2---:R-:W-:Y:S01]  /*17b0*/  FMUL.FTZ R12, R18, R6.reuse ;  /* 0x00000006120c7220 */ /* 0x084fe20000410000 */
[----:B----4-:R-:W-:-:S04]  /*17c0*/  FMUL.FTZ R14, R26, R6 ;  /* 0x000000061a0e7220 */ /* 0x010fc80000410000 */
[----:B------:R3:W0:Y:S01]  /*17d0*/  MUFU.COS R4, R8 ;  /* 0x0000000800047308 */ /* 0x0006220000000000 */
[-C--:B-1----:R-:W-:Y:S01]  /*17e0*/  FMUL.FTZ R3, R17, R5.reuse ;  /* 0x0000000511037220 */ /* 0x082fe20000410000 */
[-C--:B------:R-:W-:Y:S01]  /*17f0*/  FMUL.FTZ R6, R16, R5.reuse ;  /* 0x0000000510067220 */ /* 0x080fe20000410000 */
[----:B---3--:R-:W-:Y:S01]  /*1800*/  FMUL.FTZ R8, R24, R5 ;  /* 0x0000000518087220 */ /* 0x008fe20000410000 */
[----:B-----5:R-:W-:Y:S01]  /*1810*/  FFMA.FTZ R10, R18, R9, -R7 ;  /* 0x00000009120a7223 */ /* 0x020fe20000010807 */
        /* <DEDUP_REMOVED lines=10> */
.L_x_3823:
[----:B------:R-:W-:Y:S05]  /*18c0*/  BSYNC.RECONVERGENT B1 ;  /* 0x0000000000017941 */ /* 0x000fea0003800200 */
.L_x_3822:
        /* <DEDUP_REMOVED lines=8> */
.L_x_3821:
[----:B------:R-:W-:Y:S05]  /*1950*/  BSYNC.RECONVERGENT B0 ;  /* 0x0000000000007941 */ /* 0x000fea0003800200 */
.L_x_3820:
[----:B------:R-:W-:Y:S01]  /*1960*/  BAR.SYNC.DEFER_BLOCKING 0x0 ;  /* 0x0000000000007b1d */ /* 0x000fe20000010000 */
[----:B------:R-:W-:-:S04]  /*1970*/  @!P6 IMAD R23, R23, R28, R29 ;  /* 0x0000001c1717e224 */ /* 0x000fc800078e021d */
[C---:B------:R-:W-:Y:S01]  /*1980*/  @!P6 IMAD R2, R23.reuse, 0x4, R2 ;  /* 0x000000041702e824 */ /* 0x040fe200078e0202 */
[----:B------:R-:W-:-:S05]  /*1990*/  @!P6 LEA R0, R23, R0, 0x2 ;  /* 0x000000001700e211 */ /* 0x000fca00078e10ff */
[----:B---3--:R0:W1:Y:S04]  /*19a0*/  @!P6 LDS.128 R16, [R0] ;  /* 0x000000000010e984 */ /* 0x0080680000000c00 */
[----:B------:R0:W2:Y:S01]  /*19b0*/  @!P6 LDS.128 R24, [R2] ;  /* 0x000000000218e984 */ /* 0x0000a20000000c00 */
[----:B------:R-:W-:Y:S06]  /*19c0*/  BAR.SYNC.DEFER_BLOCKING 0x0 ;  /* 0x0000000000007b1d */ /* 0x000fec0000010000 */
.L_x_3818:
[----:B------:R-:W-:Y:S05]  /*19d0*/  BSYNC.RECONVERGENT B6 ;  /* 0x0000000000067941 */ /* 0x000fea0003800200 */
.L_x_3816:
        /* <DEDUP_REMOVED lines=13> */
[----:B---3--:R-:W-:-:S03]  /*1ab0*/  ULEA UR4, UR5, UR4, 0x18 ;  /* 0x0000000405047291 */ /* 0x008fc6000f8ec0ff */
[----:B------:R-:W-:-:S03]  /*1ac0*/  IMAD R0, R5, 0x40, R0 ;  /* 0x0000004005007824 */ /* 0x000fc600078e0200 */
[----:B------:R-:W-:Y:S02]  /*1ad0*/  LEA R4, R22, UR4, 0x4 ;  /* 0x0000000416047c11 */ /* 0x000fe4000f8e20ff */
[----:B------:R-:W-:Y:S01]  /*1ae0*/  SHF.L.U32 R5, R0, 0x2, RZ ;  /* 0x0000000200057819 */ /* 0x000fe200000006ff */
[----:B-12---:R-:W-:Y:S02]  /*1af0*/  FMUL.FTZ R0, R24, R16 ;  /* 0x0000001018007220 */ /* 0x006fe40000410000 */
[----:B------:R0:W-:Y:S02]  /*1b00*/  STS.128 [R4], R16 ;  /* 0x0000001004007388 */ /* 0x0001e40000000c00 */
[----:B----4-:R-:W-:-:S04]  /*1b10*/  IMAD.WIDE R2, R5, 0x4, R2 ;  /* 0x0000000405027825 */ /* 0x010fc800078e0202 */
[----:B------:R-:W-:Y:S01]  /*1b20*/  FFMA.FTZ R5, R25, R17, R0 ;  /* 0x0000001119057223 */ /* 0x000fe20000010000 */
[----:B------:R0:W-:Y:S03]  /*1b30*/  STG.E.128 desc[UR36][R2.64], R24 ;  /* 0x0000001802007986 */ /* 0x0001e6000c101d24 */
[----:B------:R-:W-:-:S04]  /*1b40*/  FFMA.FTZ R0, R26, R18, R5 ;  /* 0x000000121a007223 */ /* 0x000fc80000010005 */
[----:B------:R-:W-:-:S07]  /*1b50*/  FFMA.FTZ R0, R27, R19, R0 ;  /* 0x000000131b007223 */ /* 0x000fce0000010000 */
.L_x_3825:
[----:B------:R-:W-:Y:S05]  /*1b60*/  BSYNC.RECONVERGENT B0 ;  /* 0x0000000000007941 */ /* 0x000fea0003800200 */
.L_x_3824:
[----:B0-----:R-:W0:Y:S01]  /*1b70*/  SHFL.BFLY PT, R3, R0, 0x10, 0x1f ;  /* 0x0e001f0000037f89 */ /* 0x001e2200000e0000 */
[----:B------:R-:W3:Y:S01]  /*1b80*/  S2UR UR11, SR_CgaCtaId ;  /* 0x00000000000b79c3 */ /* 0x000ee20000008800 */
[----:B------:R-:W-:Y:S01]  /*1b90*/  UMOV UR10, 0x400 ;  /* 0x00000400000a7882 */ /* 0x000fe20000000000 */
[----:B------:R-:W-:Y:S01]  /*1ba0*/  BSSY.RECONVERGENT B0, `(.L_x_3826) ;  /* 0x000002e000007945 */ /* 0x000fe20003800200 */
[----:B------:R-:W-:Y:S01]  /*1bb0*/  UIADD3 UR5, UPT, UPT, UR10, 0x420, URZ ;  /* 0x000004200a057890 */ /* 0x000fe2000fffe0ff */
[----:B------:R-:W-:Y:S02]  /*1bc0*/  IMAD.MOV.U32 R252, RZ, RZ, -0x800001 ;  /* 0xff7ffffffffc7424 */ /* 0x000fe400078e00ff */
[----:B0-----:R-:W-:Y:S01]  /*1bd0*/  FADD.FTZ R3, R3, R0 ;  /* 0x0000000003037221 */ /* 0x001fe20000010000 */
[----:B------:R-:W-:Y:S01]  /*1be0*/  SHF.R.U32.HI R0, RZ, 0x3, R22 ;  /* 0x00000003ff007819 */ /* 0x000fe20000011616 */
[----:B---3--:R-:W-:Y:S02]  /*1bf0*/  ULEA UR4, UR11, UR10, 0x18 ;  /* 0x0000000a0b047291 */ /* 0x008fe4000f8ec0ff */
[----:B------:R-:W-:Y:S01]  /*1c00*/  ULEA UR5, UR11, UR5, 0x18 ;  /* 0x000000050b057291 */ /* 0x000fe2000f8ec0ff */
[----:B------:R-:W0:Y:S01]  /*1c10*/  SHFL.BFLY PT, R2, R3, 0x8, 0x1f ;  /* 0x0d001f0003027f89 */ /* 0x000e2200000e0000 */
[----:B------:R-:W-:Y:S01]  /*1c20*/  LOP3.LUT R0, R0, 0x7c, RZ, 0xc0, !PT ;  /* 0x0000007c00007812 */ /* 0x000fe200078ec0ff */
        /* <DEDUP_REMOVED lines=9> */
[----:B------:R-:W-:-:S02]  /*1cc0*/  LEA R2, R2, UR4, 0x2 ;  /* 0x0000000402027c11 */ /* 0x000fc4000f8e10ff */
[----:B------:R-:W-:Y:S01]  /*1cd0*/  LEA R9, R5, UR5, 0x2 ;  /* 0x0000000505097c11 */ /* 0x000fe2000f8e10ff */
[----:B0-----:R-:W-:-:S05]  /*1ce0*/  FADD.FTZ R7, R6, R7 ;  /* 0x0000000706077221 */ /* 0x001fca0000010000 */
[----:B------:R-:W-:Y:S01]  /*1cf0*/  @!P0 STS [R0+UR4+0x8], R7 ;  /* 0x0000080700008988 */ /* 0x000fe20008000804 */
[----:B------:R-:W-:Y:S01]  /*1d00*/  BAR.SYNC.DEFER_BLOCKING 0x0 ;  /* 0x0000000000007b1d */ /* 0x000fe20000010000 */
[----:B------:R-:W-:-:S05]  /*1d10*/  ISETP.NE.AND P0, PT, R22, RZ, PT ;  /* 0x000000ff1600720c */ /* 0x000fca0003f05270 */
[----:B------:R-:W0:Y:S04]  /*1d20*/  @!P1 LDS R7, [R2+0x8] ;  /* 0x0000080002079984 */ /* 0x000e280000000800 */
[----:B0-----:R-:W0:Y:S02]  /*1d30*/  SHFL.BFLY PT, R4, R7, 0x1, 0x1f ;  /* 0x0c201f0007047f89 */ /* 0x001e2400000e0000 */
[----:B0-----:R-:W-:-:S06]  /*1d40*/  FADD.FTZ R4, R4, R7 ;  /* 0x0000000704047221 */ /* 0x001fcc0000010000 */
[----:B------:R-:W0:Y:S01]  /*1d50*/  SHFL.IDX PT, R4, R4, RZ, 0x1f ;  /* 0x00001fff04047589 */ /* 0x000e2200000e0000 */
[----:B------:R-:W-:Y:S05]  /*1d60*/  @P0 BRA `(.L_x_3827) ;  /* 0x0000000000440947 */ /* 0x000fea0003800000 */
[----:B------:R-:W3:Y:S01]  /*1d70*/  LDCU.64 UR6, c[0x0][0x438] ;  /* 0x00008700ff0677ac */ /* 0x000ee20008000a00 */
[----:B------:R-:W0:Y:S01]  /*1d80*/  LDCU UR4, c[0x0][0x410] ;  /* 0x00008200ff0477ac */ /* 0x000e220008000800 */
[----:B---3--:R-:W-:-:S04]  /*1d90*/  UISETP.NE.U32.AND UP0, UPT, UR6, URZ, UPT ;  /* 0x000000ff0600728c */ /* 0x008fc8000bf05070 */
[----:B------:R-:W-:Y:S01]  /*1da0*/  UISETP.NE.AND.EX UP0, UPT, UR7, URZ, UPT, UP0 ;  /* 0x000000ff0700728c */ /* 0x000fe2000bf05300 */
[----:B0-----:R-:W-:-:S08]  /*1db0*/  FMUL.FTZ R252, R4, UR4 ;  /* 0x0000000404fc7c20 */ /* 0x001fd00008410000 */
[----:B------:R-:W-:Y:S05]  /*1dc0*/  BRA.U !UP0, `(.L_x_3828) ;  /* 0x0000000108287547 */ /* 0x000fea000b800000 */
[----:B------:R-:W0:Y:S01]  /*1dd0*/  LDCU UR9, c[0x0][0x440] ;  /* 0x00008800ff0977ac */ /* 0x000e220008000800 */
[----:B------:R-:W3:Y:S01]  /*1de0*/  LDCU.64 UR6, c[0x0][0x438] ;  /* 0x00008700ff0677ac */ /* 0x000ee20008000a00 */
[----:B------:R-:W-:-:S04]  /*1df0*/  UIADD3 UR4, UPT, UPT, -UR39, UR45, URZ ;  /* 0x0000002d27047290 */ /* 0x000fc8000fffe1ff */
[----:B0-----:R-:W-:-:S04]  /*1e00*/  UIMAD UR8, UR42, UR9, UR4 ;  /* 0x000000092a0872a4 */ /* 0x001fc8000f8e0204 */
[----:B------:R-:W-:-:S04]  /*1e10*/  UIMAD UR8, UR8, UR9, UR4 ;  /* 0x00000009080872a4 */ /* 0x000fc8000f8e0204 */
[----:B---3--:R-:W-:-:S06]  /*1e20*/  UIMAD.WIDE UR6, UR8, 0x4, UR6 ;  /* 0x00000004080678a5 */ /* 0x008fcc000f8e0206 */
[----:B------:R-:W-:Y:S01]  /*1e30*/  MOV R3, UR7 ;  /* 0x0000000700037c02 */ /* 0x000fe20008000f00 */
[----:B------:R-:W-:-:S05]  /*1e40*/  IMAD.U32 R2, RZ, RZ, UR6 ;  /* 0x00000006ff027e24 */ /* 0x000fca000f8e00ff */
[----:B------:R-:W3:Y:S02]  /*1e50*/  LDG.E R3, desc[UR36][R2.64] ;  /* 0x0000002402037981 */ /* 0x000ee4000c1e1900 */
[----:B---3--:R-:W-:-:S07]  /*1e60*/  FADD.FTZ R252, R252, R3 ;  /* 0x00000003fcfc7221 */ /* 0x008fce0000010000 */
.L_x_3828:
[----:B------:R3:W-:Y:S02]  /*1e70*/  STS [R9], R252 ;  /* 0x000000fc09007388 */ /* 0x0007e40000000800 */
.L_x_3827:
[----:B------:R-:W-:Y:S05]  /*1e80*/  BSYNC.RECONVERGENT B0 ;  /* 0x0000000000007941 */ /* 0x000fea0003800200 */
.L_x_3826:
[----:B------:R-:W-:Y:S01]  /*1e90*/  VIADD R0, R5, 0xf ;  /* 0x0000000f05007836 */ /* 0x000fe20000000000 */
[----:B------:R-:W4:Y:S01]  /*1ea0*/  LDCU UR4, c[0x0][0x3f0] ;  /* 0x00007e00ff0477ac */ /* 0x000f220008000800 */
[----:B------:R-:W-:Y:S01]  /*1eb0*/  SHF.R.U32.HI R251, RZ, 0x1, R22 ;  /* 0x00000001fffb7819 */ /* 0x000fe20000011616 */
[----:B------:R-:W-:Y:S01]  /*1ec0*/  IMAD.SHL.U32 R22, R22, 0x8, RZ ;  /* 0x0000000816167824 */ /* 0x000fe200078e00ff */
[----:B------:R-:W-:Y:S01]  /*1ed0*/  BSSY B0, `(.L_x_3829) ;  /* 0x0000806000007945 */ /* 0x000fe20003800000 */
[----:B------:R-:W-:Y:S01]  /*1ee0*/  SHF.R.S32.HI R3, RZ, 0x1f, R0 ;  /* 0x0000001fff037819 */ /* 0x000fe20000011400 */
[----:B------:R-:W-:Y:S01]  /*1ef0*/  UIADD3 UR6, UPT, UPT, UR10, 0x20, URZ ;  /* 0x000000200a067890 */ /* 0x000fe2000fffe0ff */
[----:B------:R-:W0:Y:S02]  /*1f00*/  LDCU UR10, c[0x0][0x3f8] ;  /* 0x00007f00ff0a77ac */ /* 0x000e240008000800 */
[----:B------:R-:W-:Y:S02]  /*1f10*/  LEA.HI R3, R3, R0, RZ, 0x4 ;  /* 0x0000000003037211 */ /* 0x000fe400078f20ff */
[----:B------:R-:W-:Y:S01]  /*1f20*/  LOP3.LUT R2, R22, 0x8, RZ, 0xc0, !PT ;  /* 0x0000000816027812 */ /* 0x000fe200078ec0ff */
[----:B------:R-:W0:Y:S01]  /*1f30*/  LDCU UR18, c[0x0][0x410] ;  /* 0x00008200ff1277ac */ /* 0x000e220008000800 */
[----:B------:R-:W-:Y:S01]  /*1f40*/  LOP3.LUT R3, R3, 0xfffffff0, RZ, 0xc0, !PT ;  /* 0xfffffff003037812 */ /* 0x000fe200078ec0ff */
[----:B------:R-:W0:Y:S01]  /*1f50*/  LDCU.64 UR8, c[0x0][0x3c8] ;  /* 0x00007900ff0877ac */ /* 0x000e220008000a00 */
[----:B------:R-:W-:Y:S02]  /*1f60*/  BAR.SYNC.DEFER_BLOCKING 0x0 ;  /* 0x0000000000007b1d */ /* 0x000fe40000010000 */
[----:B------:R-:W-:Y:S01]  /*1f70*/  ISETP.GE.AND P0, PT, R251, R3, PT ;  /* 0x00000003fb00720c */ /* 0x000fe20003f06270 */
[----:B----4-:R-:W-:-:S02]  /*1f80*/  UIMAD UR4, UR41, UR4, UR42 ;  /* 0x00000004290472a4 */ /* 0x010fc4000f8e022a */
[----:B------:R-:W-:Y:S01]  /*1f90*/  ULEA UR6, UR11, UR6, 0x18 ;  /* 0x000000060b067291 */ /* 0x000fe2000f8ec0ff */
[----:B------:R-:W4:Y:S01]  /*1fa0*/  LDCU.64 UR12, c[0x0][0x3b8] ;  /* 0x00007700ff0c77ac */ /* 0x000f220008000a00 */
[----:B------:R-:W0:Y:S01]  /*1fb0*/  LDCU.64 UR14, c[0x0][0x438] ;  /* 0x00008700ff0e77ac */ /* 0x000e220008000a00 */
[----:B------:R-:W0:Y:S01]  /*1fc0*/  LDCU.64 UR16, c[0x0][0x448] ;  /* 0x00008900ff1077ac */ /* 0x000e220008000a00 */
[----:B------:R-:W-:-:S06]  /*1fd0*/  USHF.L.U32 UR4, UR4, 0x8, URZ ;  /* 0x0000000804047899 */ /* 0x000fcc00080006ff */
[----:B------:R-:W-:Y:S06]  /*1fe0*/  @P0 BRA `(.L_x_3830) ;  /* 0x0000007c00d00947 */ /* 0x000fec0003800000 */
[----:B------:R-:W5:Y:S01]  /*1ff0*/  LDS.64 R6, [R2+UR6] ;  /* 0x0000000602067984 */ /* 0x000f620008000a00 */
[----:B------:R-:W1:Y:S01]  /*2000*/  LDC R0, c[0x0][0x3f4] ;  /* 0x0000fd00ff007b82 */ /* 0x000e620000000800 */
[----:B------:R-:W2:Y:S02]  /*2010*/  LDCU.64 UR20, c[0x0][0x420] ;  /* 0x00008400ff1477ac */ /* 0x000ea40008000a00 */
[----:B0-----:R-:W0:Y:S01]  /*2020*/  LDS.64 R4, [R2+UR6+0x10] ;  /* 0x0000100602047984 */ /* 0x001e220008000a00 */
[----:B------:R-:W4:Y:S03]  /*2030*/  LDCU UR11, c[0x0][0x440] ;  /* 0x00008800ff0b77ac */ /* 0x000f260008000800 */
[----:B---3--:R-:W3:Y:S04]  /*2040*/  LDS.64 R8, [R2+UR6+0x20] ;  /* 0x0000200602087984 */ /* 0x008ee80008000a00 */
[----:B------:R-:W-:Y:S04]  /*2050*/  LDS.64 R120, [R2+UR6+0x80] ;  /* 0x0000800602787984 */ /* 0x000fe80008000a00 */
[----:B------:R-:W-:Y:S04]  /*2060*/  LDS.64 R118, [R2+UR6+0x90] ;  /* 0x0000900602767984 */ /* 0x000fe80008000a00 */
[----:B------:R-:W-:Y:S01]  /*2070*/  LDS.64 R116, [R2+UR6+0xa0] ;  /* 0x0000a00602747984 */ /* 0x000fe20008000a00 */
[----:B--2---:R-:W-:-:S02]  /*2080*/  MOV R13, UR20 ;  /* 0x00000014000d7c02 */ /* 0x004fc40008000f00 */
[----:B------:R-:W-:Y:S01]  /*2090*/  ISETP.NE.U32.AND P0, PT, RZ, UR20, PT ;  /* 0x00000014ff007c0c */ /* 0x000fe2000bf05070 */
[----:B------:R-:W-:Y:S01]  /*20a0*/  LDS.64 R114, [R2+UR6+0xb0] ;  /* 0x0000b00602727984 */ /* 0x000fe20008000a00 */
[----:B-1----:R-:W-:Y:S01]  /*20b0*/  IABS R0, R0 ;  /* 0x0000000000007213 */ /* 0x002fe20000000000 */
[----:B----4-:R-:W-:Y:S02]  /*20c0*/  UIMAD UR7, UR42, UR11, UR45 ;  /* 0x0000000b2a0772a4 */ /* 0x010fe4000f8e022d */
[----:B------:R-:W-:Y:S01]  /*20d0*/  IMAD.U32 R15, RZ, RZ, UR11 ;  /* 0x0000000bff0f7e24 */ /* 0x000fe2000f8e00ff */
[----:B------:R-:W-:Y:S01]  /*20e0*/  LDS.64 R112, [R2+UR6+0xc0] ;  /* 0x0000c00602707984 */ /* 0x000fe20008000a00 */
[----:B------:R-:W-:Y:S02]  /*20f0*/  MOV R14, R0 ;  /* 0x00000000000e7202 */ /* 0x000fe40000000f00 */
[----:B------:R-:W-:Y:S01]  /*2100*/  ISETP.NE.AND.EX P0, PT, RZ, UR21, PT, P0 ;  /* 0x00000015ff007c0c */ /* 0x000fe2000bf05300 */
[----:B------:R-:W-:Y:S01]  /*2110*/  LDS.64 R110, [R2+UR6+0xd0] ;  /* 0x0000d006026e7984 */ /* 0x000fe20008000a00 */
[----:B------:R-:W1:Y:S03]  /*2120*/  I2F.RP R0, R14 ;  /* 0x0000000e00007306 */ /* 0x000e660000209400 */
[----:B------:R-:W-:Y:S04]  /*2130*/  LDS.64 R108, [R2+UR6+0xe0] ;  /* 0x0000e006026c7984 */ /* 0x000fe80008000a00 */
[----:B-----5:R-:W-:Y:S04]  /*2140*/  STL.64 [R1+0x38], R6 ;  /* 0x0000380601007387 */ /* 0x020fe80000100a00 */
[----:B------:R-:W2:Y:S04]  /*2150*/  LDS.64 R6, [R2+UR6+0x30] ;  /* 0x0000300602067984 */ /* 0x000ea80008000a00 */
[----:B0-----:R-:W-:Y:S01]  /*2160*/  STL.64 [R1+0x30], R4 ;  /* 0x0000300401007387 */ /* 0x001fe20000100a00 */
[----:B-1----:R-:W0:Y:S03]  /*2170*/  MUFU.RCP R0, R0 ;  /* 0x0000000000007308 */ /* 0x002e260000001000 */
[----:B------:R-:W1:Y:S04]  /*2180*/  LDS.64 R4, [R2+UR6+0x40] ;  /* 0x0000400602047984 */ /* 0x000e680008000a00 */
[----:B---3--:R-:W-:Y:S04]  /*2190*/  STL.64 [R1+0x28], R8 ;  /* 0x0000280801007387 */ /* 0x008fe80000100a00 */
[----:B------:R-:W3:Y:S04]  /*21a0*/  LDS.64 R8, [R2+UR6+0x50] ;  /* 0x0000500602087984 */ /* 0x000ee80008000a00 */
[----:B------:R-:W-:Y:S01]  /*21b0*/  LDS.64 R106, [R2+UR6+0xf0] ;  /* 0x0000f006026a7984 */ /* 0x000fe20008000a00 */
[----:B0-----:R-:W-:-:S03]  /*21c0*/  VIADD R10, R0, 0xffffffe ;  /* 0x0ffffffe000a7836 */ /* 0x001fc60000000000 */
[----:B------:R-:W-:Y:S01]  /*21d0*/  LDS.64 R104, [R2+UR6+0x100] ;  /* 0x0001000602687984 */ /* 0x000fe20008000a00 */
[----:B------:R-:W-:Y:S01]  /*21e0*/  IMAD.IADD R0, R122, 0x1, R251 ;  /* 0x000000017a007824 */ /* 0x000fe200078e02fb */
[----:B------:R-:W-:Y:S01]  /*21f0*/  LEA R251, R251, UR5, 0x2 ;  /* 0x00000005fbfb7c11 */ /* 0x000fe2000f8e10ff */
[----:B------:R0:W4:Y:S01]  /*2200*/  F2I.FTZ.U32.TRUNC.NTZ R11, R10 ;  /* 0x0000000a000b7305 */ /* 0x000122000021f000 */
[----:B------:R-:W-:Y:S01]  /*2210*/  LDS.64 R102, [R2+UR6+0x110] ;  /* 0x0001100602667984 */ /* 0x000fe20008000a00 */
[----:B------:R-:W-:-:S03]  /*2220*/  IMAD R250, R15, UR7, R0 ;  /* 0x000000070ffa7c24 */ /* 0x000fc6000f8e0200 */
[----:B------:R-:W-:Y:S04]  /*2230*/  LDS.64 R100, [R2+UR6+0x120] ;  /* 0x0001200602647984 */ /* 0x000fe80008000a00 */
[----:B------:R-:W-:Y:S01]  /*2240*/  LDS.64 R98, [R2+UR6+0x130] ;  /* 0x0001300602627984 */ /* 0x000fe20008000a00 */
[----:B0-----:R-:W-:-:S03]  /*2250*/  HFMA2 R10, -RZ, RZ, 0, 0 ;  /* 0x00000000ff0a7431 */ /* 0x001fc600000001ff */
[----:B--2---:R-:W-:Y:S01]  /*2260*/  STL.64 [R1+0x20], R6 ;  /* 0x0000200601007387 */ /* 0x004fe20000100a00 */
[----:B----4-:R-:W-:-:S03]  /*2270*/  IMAD.MOV R12, RZ, RZ, -R11 ;  /* 0x000000ffff0c7224 */ /* 0x010fc600078e0a0b */
[----:B------:R-:W0:Y:S04]  /*2280*/  LDS.64 R6, [R2+UR6+0x60] ;  /* 0x0000600602067984 */ /* 0x000e280008000a00 */
[----:B-1----:R-:W-:Y:S04]  /*2290*/  STL.64 [R1+0x18], R4 ;  /* 0x0000180401007387 */ /* 0x002fe80000100a00 */
[----:B------:R-:W1:Y:S04]  /*22a0*/  LDS.64 R4, [R2+UR6+0x70] ;  /* 0x0000700602047984 */ /* 0x000e680008000a00 */
[----:B---3--:R-:W-:Y:S04]  /*22b0*/  STL.64 [R1+0x10], R8 ;  /* 0x0000100801007387 */ /* 0x008fe80000100a00 */
[----:B------:R-:W2:Y:S04]  /*22c0*/  LDS.64 R96, [R2+UR6+0x140] ;  /* 0x0001400602607984 */ /* 0x000ea80008000a00 */
[----:B------:R-:W3:Y:S04]  /*22d0*/  LDS.64 R94, [R2+UR6+0x150] ;  /* 0x00015006025e7984 */ /* 0x000ee80008000a00 */
[----:B------:R-:W4:Y:S04]  /*22e0*/  LDS.64 R92, [R2+UR6+0x160] ;  /* 0x00016006025c7984 */ /* 0x000f280008000a00 */
[----:B------:R-:W2:Y:S04]  /*22f0*/  LDS.64 R90, [R2+UR6+0x170] ;  /* 0x00017006025a7984 */ /* 0x000ea80008000a00 */
[----:B------:R-:W2:Y:S04]  /*2300*/  LDS.64 R88, [R2+UR6+0x180] ;  /* 0x0001800602587984 */ /* 0x000ea80008000a00 */
[----:B------:R-:W2:Y:S04]  /*2310*/  LDS.64 R86, [R2+UR6+0x190] ;  /* 0x0001900602567984 */ /* 0x000ea80008000a00 */
[----:B0-----:R-:W-:Y:S04]  /*2320*/  STL.64 [R1+0x8], R6 ;  /* 0x0000080601007387 */ /* 0x001fe80000100a00 */
[----:B------:R-:W0:Y:S04]  /*2330*/  LDS.64 R84, [R2+UR6+0x1a0] ;  /* 0x0001a00602547984 */ /* 0x000e280008000a00 */
[----:B-1----:R-:W-:Y:S04]  /*2340*/  STL.64 [R1], R4 ;  /* 0x0000000401007387 */ /* 0x002fe80000100a00 */
[----:B------:R-:W1:Y:S04]  /*2350*/  LDS.64 R82, [R2+UR6+0x1b0] ;  /* 0x0001b00602527984 */ /* 0x000e680008000a00 */
        /* <DEDUP_REMOVED lines=36> */
[----:B-----5:R-:W-:Y:S01]  /*25a0*/  IADD3 R2, PT, PT, R122, R3, RZ ;  /* 0x000000037a027210 */ /* 0x020fe20007ffe0ff */
[----:B------:R-:W-:-:S02]  /*25b0*/  IMAD.MOV.U32 R3, RZ, RZ, R12 ;  /* 0x000000ffff037224 */ /* 0x000fc400078e000c */
[----:B------:R-:W-:Y:S02]  /*25c0*/  IMAD.U32 R12, RZ, RZ, UR21 ;  /* 0x00000015ff0c7e24 */ /* 0x000fe4000f8e00ff */
[----:B------:R-:W-:Y:S01]  /*25d0*/  IMAD R3, R3, R14, RZ ;  /* 0x0000000e03037224 */ /* 0x000fe200078e02ff */
[----:B------:R5:W-:Y:S03]  /*25e0*/  STL [R1+0x44], R2 ;  /* 0x0000440201007387 */ /* 0x000be60000100800 */
[----:B------:R-:W-:-:S05]  /*25f0*/  IMAD.HI.U32 R3, R11, R3, R10 ;  /* 0x000000030b037227 */ /* 0x000fca00078e000a */
[----:B------:R3:W-:Y:S01]  /*2600*/  STL [R1+0x40], R3 ;  /* 0x0000400301007387 */ /* 0x0007e20000100800 */
[----:B-----5:R-:W-:-:S04]  /*2610*/  IADD3 R2, P1, P2, R13, UR46, R0 ;  /* 0x0000002e0d027c10 */ /* 0x020fc8000fa3e000 */
[----:B-1234-:R-:W-:-:S09]  /*2620*/  IADD3.X R3, PT, PT, R12, UR47, RZ, P1, P2 ;  /* 0x0000002f0c037c10 */ /* 0x01efd20008fe44ff */
.L_x_3952:
[----:B------:R-:W2:Y:S01]  /*2630*/  LDL R12, [R1+0x40] ;  /* 0x00004000010c7983 */ /* 0x000ea20000100800 */
[----:B------:R-:W1:Y:S01]  /*2640*/  LDC R10, c[0x0][0x3f4] ;  /* 0x0000fd00ff0a7b82 */ /* 0x000e620000000800 */
[----:B------:R-:W-:-:S07]  /*2650*/  IABS R11, R0 ;  /* 0x00000000000b7213 */ /* 0x000fce0000000000 */
[----:B------:R-:W3:Y:S01]  /*2660*/  LDC R14, c[0x0][0x3f4] ;  /* 0x0000fd00ff0e7b82 */ /* 0x000ee20000000800 */
[----:B-1----:R-:W-:Y:S02]  /*2670*/  IABS R13, R10 ;  /* 0x0000000a000d7213 */ /* 0x002fe40000000000 */
[----:B---3--:R-:W-:Y:S01]  /*2680*/  IABS R14, R14 ;  /* 0x0000000e000e7213 */ /* 0x008fe20000000000 */
[----:B--2---:R-:W-:-:S04]  /*2690*/  IMAD.HI.U32 R12, R12, R11, RZ ;  /* 0x0000000b0c0c7227 */ /* 0x004fc800078e00ff */
[----:B------:R-:W-:-:S04]  /*26a0*/  IMAD.MOV R12, RZ, RZ, -R12 ;  /* 0x000000ffff0c7224 */ /* 0x000fc800078e0a0c */
[----:B------:R-:W-:Y:S02]  /*26b0*/  IMAD R11, R13, R12, R11 ;  /* 0x0000000c0d0b7224 */ /* 0x000fe400078e020b */
[----:B------:R-:W2:Y:S03]  /*26c0*/  @P0 LDG.E.U8 R12, desc[UR36][R2.64] ;  /* 0x00000024020c0981 */ /* 0x000ea6000c1e1100 */
[----:B------:R-:W-:-:S13]  /*26d0*/  ISETP.GT.U32.AND P1, PT, R14, R11, PT ;  /* 0x0000000b0e00720c */ /* 0x000fda0003f24070 */
[----:B------:R-:W-:-:S05]  /*26e0*/  @!P1 IMAD.IADD R11, R11, 0x1, -R13 ;  /* 0x000000010b0b9824 */ /* 0x000fca00078e0a0d */
[----:B------:R-:W-:Y:S02]  /*26f0*/  ISETP.GT.U32.AND P1, PT, R14, R11, PT ;  /* 0x0000000b0e00720c */ /* 0x000fe40003f24070 */
[----:B------:R-:W-:Y:S02]  /*2700*/  ISETP.GE.AND P3, PT, R0, RZ, PT ;  /* 0x000000ff0000720c */ /* 0x000fe40003f66270 */
[----:B------:R-:W-:-:S09]  /*2710*/  ISETP.NE.AND P4, PT, R10, RZ, PT ;  /* 0x000000ff0a00720c */ /* 0x000fd20003f85270 */
[----:B------:R-:W-:Y:S02]  /*2720*/  @!P1 IADD3 R11, PT, PT, R11, -R13, RZ ;  /* 0x8000000d0b0b9210 */ /* 0x000fe40007ffe0ff */
[----:B------:R-:W-:Y:S01]  /*2730*/  ISETP.GE.AND P1, PT, R0, UR45, PT ;  /* 0x0000002d00007c0c */ /* 0x000fe2000bf26270 */
[----:B------:R-:W-:Y:S02]  /*2740*/  BSSY.RECONVERGENT B1, `(.L_x_3831) ;  /* 0x000001a000017945 */ /* 0x000fe40003800200 */
[----:B------:R-:W-:Y:S01]  /*2750*/  @!P3 IMAD.MOV R11, RZ, RZ, -R11 ;  /* 0x000000ffff0bb224 */ /* 0x000fe200078e0a0b */
[----:B------:R-:W-:Y:S02]  /*2760*/  @!P4 LOP3.LUT R11, RZ, R10, RZ, 0x33, !PT ;  /* 0x0000000aff0bc212 */ /* 0x000fe400078e33ff */
[----:B--2---:R-:W-:-:S07]  /*2770*/  ISETP.NE.AND P2, PT, R12, RZ, P0 ;  /* 0x000000ff0c00720c */ /* 0x004fce0000745270 */
[----:B------:R-:W-:Y:S06]  /*2780*/  @P1 BRA `(.L_x_3832) ;  /* 0x0000000000541947 */ /* 0x000fec0003800000 */
[----:B------:R-:W1:Y:S02]  /*2790*/  S2UR UR7, SR_CTAID.Y ;  /* 0x00000000000779c3 */ /* 0x000e640000002600 */
[----:B-1----:R-:W-:-:S05]  /*27a0*/  IMAD R14, R10, UR7, RZ ;  /* 0x000000070a0e7c24 */ /* 0x002fca000f8e02ff */
[----:B------:R-:W-:-:S04]  /*27b0*/  IADD3 R13, P3, PT, R14, R11, RZ ;  /* 0x0000000b0e0d7210 */ /* 0x000fc80007f7e0ff */
[----:B------:R-:W-:Y:S02]  /*27c0*/  LEA.HI.X.SX32 R14, R14, RZ, 0x1, P3 ;  /* 0x000000ff0e0e7211 */ /* 0x000fe400018f0eff */
[----:B------:R-:W-:-:S04]  /*27d0*/  LEA R12, P3, R13, UR8, 0x2 ;  /* 0x000000080d0c7c11 */ /* 0x000fc8000f8610ff */
[----:B------:R-:W-:-:S05]  /*27e0*/  LEA.HI.X R13, R13, UR9, R14, 0x2, P3 ;  /* 0x000000090d0d7c11 */ /* 0x000fca00098f140e */
[----:B------:R1:W2:Y:S02]  /*27f0*/  LDG.E R12, desc[UR36][R12.64] ;  /* 0x000000240c0c7981 */ /* 0x0002a4000c1e1900 */
[----:B-1----:R-:W-:-:S04]  /*2800*/  IMAD R13, R10, UR10, RZ ;  /* 0x0000000a0a0d7c24 */ /* 0x002fc8000f8e02ff */
[----:B--2---:R-:W-:Y:S02]  /*2810*/  IMAD R13, R12, R13, RZ ;  /* 0x0000000d0c0d7224 */ /* 0x004fe400078e02ff */
[----:B------:R-:W1:Y:S03]  /*2820*/  S2R R12, SR_TID.X ;  /* 0x00000000000c7919 */ /* 0x000e660000002100 */
[----:B------:R-:W-:-:S05]  /*2830*/  LEA R13, R13, R11, 0x6 ;  /* 0x0000000b0d0d7211 */ /* 0x000fca00078e30ff */
[----:B------:R-:W-:Y:S02]  /*2840*/  IMAD.SHL.U32 R13, R13, 0x4, RZ ;  /* 0x000000040d0d7824 */ /* 0x000fe400078e00ff */
[----:B-1----:R-:W-:-:S05]  /*2850*/  IMAD.SHL.U32 R12, R12, 0x2, RZ ;  /* 0x000000020c0c7824 */ /* 0x002fca00078e00ff */
[----:B------:R-:W-:-:S05]  /*2860*/  LOP3.LUT R12, R12, 0x2, RZ, 0xc0, !PT ;  /* 0x000000020c0c7812 */ /* 0x000fca00078ec0ff */
[----:B------:R-:W-:-:S05]  /*2870*/  IMAD R12, R10, UR4, R12 ;  /* 0x000000040a0c7c24 */ /* 0x000fca000f8e020c */
[----:B------:R-:W-:Y:S02]  /*2880*/  SHF.R.S32.HI R14, RZ, 0x1f, R12 ;  /* 0x0000001fff0e7819 */ /* 0x000fe4000001140c */
[----:B------:R-:W-:-:S04]  /*2890*/  IADD3 R12, P3, PT, R13, R12, RZ ;  /* 0x0000000c0d0c7210 */ /* 0x000fc80007f7e0ff */
[----:B------:R-:W-:Y:S02]  /*28a0*/  LEA.HI.X.SX32 R13, R13, R14, 0x1, P3 ;  /* 0x0000000e0d0d7211 */ /* 0x000fe400018f0eff */
[----:B------:R-:W-:-:S04]  /*28b0*/  LEA R122, P3, R12, UR12, 0x2 ;  /* 0x0000000c0c7a7c11 */ /* 0x000fc8000f8610ff */
[----:B------:R-:W-:-:S06]  /*28c0*/  LEA.HI.X R123, R12, UR13, R13, 0x2, P3 ;  /* 0x0000000d0c7b7c11 */ /* 0x000fcc00098f140d */
[----:B------:R-:W5:Y:S03]  /*28d0*/  LDG.E.64 R122, desc[UR36][R122.64] ;  /* 0x000000247a7a7981 */ /* 0x000f66000c1e1b00 */
.L_x_3832:
[----:B------:R-:W-:Y:S05]  /*28e0*/  BSYNC.RECONVERGENT B1 ;  /* 0x0000000000017941 */ /* 0x000fea0003800200 */
.L_x_3831:
        /* <DEDUP_REMOVED lines=8> */
[----:B------:R1:W2:Y:S01]  /*2970*/  LDG.E R12, desc[UR36][R12.64] ;  /* 0x000000240c0c7981 */ /* 0x0002a2000c1e1900 */
[----:B------:R-:W-:Y:S01]  /*2980*/  IMAD.IADD R15, R11, 0x1, R10 ;  /* 0x000000010b0f7824 */ /* 0x000fe200078e020a */
[----:B------:R-:W3:Y:S01]  /*2990*/  S2R R14, SR_TID.X ;  /* 0x00000000000e7919 */ /* 0x000ee20000002100 */
[----:B-1----:R-:W-:Y:S02]  /*29a0*/  IMAD R13, R10, UR10, RZ ;  /* 0x0000000a0a0d7c24 */ /* 0x002fe4000f8e02ff */
[----:B---3--:R-:W-:Y:S02]  /*29b0*/  IMAD.SHL.U32 R14, R14, 0x2, RZ ;  /* 0x000000020e0e7824 */ /* 0x008fe400078e00ff */
[----:B--2---:R-:W-:-:S03]  /*29c0*/  IMAD R13, R12, R13, RZ ;  /* 0x0000000d0c0d7224 */ /* 0x004fc600078e02ff */
[----:B------:R-:W-:Y:S01]  /*29d0*/  LOP3.LUT R12, R14, 0x2, RZ, 0xc0, !PT ;  /* 0x000000020e0c7812 */ /* 0x000fe200078ec0ff */
[----:B------:R-:W-:Y:S01]  /*29e0*/  IMAD R14, R10, 0x2, R11 ;  /* 0x000000020a0e7824 */ /* 0x000fe200078e020b */
[----:B------:R-:W-:-:S03]  /*29f0*/  SHF.L.U32 R13, R13, 0x8, RZ ;  /* 0x000000080d0d7819 */ /* 0x000fc600000006ff */
[----:B------:R-:W-:Y:S01]  /*2a00*/  IMAD R12, R10, UR4, R12 ;  /* 0x000000040a0c7c24 */ /* 0x000fe2000f8e020c */
[----:B------:R-:W-:Y:S01]  /*2a10*/  LEA R15, R15, R13, 0x2 ;  /* 0x0000000d0f0f7211 */ /* 0x000fe200078e10ff */
[----:B------:R-:W-:-:S03]  /*2a20*/  IMAD.U32 R13, R14, 0x4, R13 ;  /* 0x000000040e0d7824 */ /* 0x000fc600078e000d */
        /* <DEDUP_REMOVED lines=8> */
[----:B------:R-:W-:Y:S01]  /*2ab0*/  LEA.HI.X R127, R12, UR13, R13, 0x2, P3 ;  /* 0x0000000d0c7f7c11 */ /* 0x000fe200098f140d */
[----:B------:R-:W5:Y:S05]  /*2ac0*/  LDG.E.64 R124, desc[UR36][R124.64] ;  /* 0x000000247c7c7981 */ /* 0x000f6a000c1e1b00 */
[----:B------:R-:W5:Y:S03]  /*2ad0*/  LDG.E.64 R126, desc[UR36][R126.64] ;  /* 0x000000247e7e7981 */ /* 0x000f66000c1e1b00 */
.L_x_3834:
[----:B------:R-:W-:Y:S05]  /*2ae0*/  BSYNC.RECONVERGENT B1 ;  /* 0x0000000000017941 */ /* 0x000fea0003800200 */
.L_x_3833:
[----:B------:R-:W-:Y:S04]  /*2af0*/  BSSY.RECONVERGENT B1, `(.L_x_3835) ;  /* 0x0000021000017945 */ /* 0x000fe80003800200 */
[----:B------:R-:W-:Y:S05]  /*2b00*/  @P1 BRA `(.L_x_3836) ;  /* 0x00000000007c1947 */ /* 0x000fea0003800000 */
[----:B------:R-:W1:Y:S02]  /*2b10*/  S2UR UR7, SR_CTAID.Y ;  /* 0x00000000000779c3 */ /* 0x000e640000002600 */
[----:B-1----:R-:W-:-:S05]  /*2b20*/  IMAD R14, R10, UR7, RZ ;  /* 0x000000070a0e7c24 */ /* 0x002fca000f8e02ff */
[----:B------:R-:W-:-:S04]  /*2b30*/  IADD3 R13, P3, PT, R14, R11, RZ ;  /* 0x0000000b0e0d7210 */ /* 0x000fc80007f7e0ff */
[----:B------:R-:W-:Y:S02]  /*2b40*/  LEA.HI.X.SX32 R14, R14, RZ, 0x1, P3 ;  /* 0x000000ff0e0e7211 */ /* 0x000fe400018f0eff */
[----:B------:R-:W-:-:S04]  /*2b50*/  LEA R12, P3, R13, UR8, 0x2 ;  /* 0x000000080d0c7c11 */ /* 0x000fc8000f8610ff */
[----:B------:R-:W-:-:S06]  /*2b60*/  LEA.HI.X R13, R13, UR9, R14, 0x2, P3 ;  /* 0x000000090d0d7c11 */ /* 0x000fcc00098f140e */
[----:B------:R1:W2:Y:S01]  /*2b70*/  LDG.E R13, desc[UR36][R12.64] ;  /* 0x000000240c0d7981 */ /* 0x0002a2000c1e1900 */
[----:B------:R-:W-:Y:S01]  /*2b80*/  IADD3 R15, PT, PT, R11, R10, RZ ;  /* 0x0000000a0b0f7210 */ /* 0x000fe20007ffe0ff */
[----:B------:R-:W3:Y:S04]  /*2b90*/  S2R R14, SR_TID.X ;  /* 0x00000000000e7919 */ /* 0x000ee80000002100 */
[C---:B------:R-:W-:Y:S02]  /*2ba0*/  IMAD R15, R10.reuse, 0x2, R15 ;  /* 0x000000020a0f7824 */ /* 0x040fe400078e020f */
[----:B-1----:R-:W-:Y:S02]  /*2bb0*/  IMAD R12, R10, UR10, RZ ;  /* 0x0000000a0a0c7c24 */ /* 0x002fe4000f8e02ff */
[----:B---3--:R-:W-:-:S05]  /*2bc0*/  IMAD.SHL.U32 R14, R14, 0x2, RZ ;  /* 0x000000020e0e7824 */ /* 0x008fca00078e00ff */
[----:B------:R-:W-:Y:S01]  /*2bd0*/  LOP3.LUT R14, R14, 0x2, RZ, 0xc0, !PT ;  /* 0x000000020e0e7812 */ /* 0x000fe200078ec0ff */
[----:B--2---:R-:W-:Y:S02]  /*2be0*/  IMAD R13, R13, R12, RZ ;  /* 0x0000000c0d0d7224 */ /* 0x004fe400078e02ff */
[----:B------:R-:W-:-:S03]  /*2bf0*/  IMAD R12, R10, 0x4, R11 ;  /* 0x000000040a0c7824 */ /* 0x000fc600078e020b */
[C---:B------:R-:W-:Y:S01]  /*2c00*/  LEA R15, R13.reuse, R15, 0x6 ;  /* 0x0000000f0d0f7211 */ /* 0x040fe200078e30ff */
[----:B------:R-:W-:Y:S02]  /*2c10*/  IMAD R13, R13, 0x40, R12 ;  /* 0x000000400d0d7824 */ /* 0x000fe400078e020c */
[----:B------:R-:W-:Y:S02]  /*2c20*/  IMAD R12, R10, UR4, R14 ;  /* 0x000000040a0c7c24 */ /* 0x000fe4000f8e020e */
[----:B------:R-:W-:Y:S01]  /*2c30*/  IMAD.SHL.U32 R15, R15, 0x4, RZ ;  /* 0x000000040f0f7824 */ /* 0x000fe200078e00ff */
[----:B------:R-:W-:Y:S02]  /*2c40*/  SHF.L.U32 R13, R13, 0x2, RZ ;  /* 0x000000020d0d7819 */ /* 0x000fe400000006ff */
[----:B------:R-:W-:Y:S02]  /*2c50*/  SHF.R.S32.HI R128, RZ, 0x1f, R12 ;  /* 0x0000001fff807819 */ /* 0x000fe4000001140c */
[----:B------:R-:W-:-:S02]  /*2c60*/  IADD3 R14, P3, PT, R12, R15, RZ ;  /* 0x0000000f0c0e7210 */ /* 0x000fc40007f7e0ff */
        /* <DEDUP_REMOVED lines=9> */
.L_x_3836:
[----:B------:R-:W-:Y:S05]  /*2d00*/  BSYNC.RECONVERGENT B1 ;  /* 0x0000000000017941 */ /* 0x000fea0003800200 */
.L_x_3835:
        /* <DEDUP_REMOVED lines=11> */
[----:B------:R-:W-:-:S04]  /*2dc0*/  IMAD.IADD R13, R11, 0x1, R10 ;  /* 0x000000010b0d7824 */ /* 0x000fc800078e020a */
[----:B------:R-:W-:-:S05]  /*2dd0*/  IMAD R13, R10, 0x4, R13 ;  /* 0x000000040a0d7824 */ /* 0x000fca00078e020d */
[----:B------:R-:W-:Y:S02]  /*2de0*/  LEA R12, R12, R13, 0x6 ;  /* 0x0000000d0c0c7211 */ /* 0x000fe400078e30ff */
[----:B------:R-:W1:Y:S03]  /*2df0*/  S2R R13, SR_TID.X ;  /* 0x00000000000d7919 */ /* 0x000e660000002100 */
[----:B------:R-:W-:-:S05]  /*2e00*/  IMAD.SHL.U32 R12, R12, 0x4, RZ ;  /* 0x000000040c0c7824 */ /* 0x000fca00078e00ff */
[----:B------:R-:W-:Y:S01]  /*2e10*/  SHF.R.S32.HI R14, RZ, 0x1f, R12 ;  /* 0x0000001fff0e7819 */ /* 0x000fe2000001140c */
[----:B-1----:R-:W-:-:S05]  /*2e20*/  IMAD.SHL.U32 R13, R13, 0x2, RZ ;  /* 0x000000020d0d7824 */ /* 0x002fca00078e00ff */
[----:B------:R-:W-:-:S05]  /*2e30*/  LOP3.LUT R13, R13, 0x2, RZ, 0xc0, !PT ;  /* 0x000000020d0d7812 */ /* 0x000fca00078ec0ff */
[----:B------:R-:W-:-:S05]  /*2e40*/  IMAD R13, R10, UR4, R13 ;  /* 0x000000040a0d7c24 */ /* 0x000fca000f8e020d */
[----:B------:R-:W-:-:S04]  /*2e50*/  IADD3 R12, P3, PT, R13, R12, RZ ;  /* 0x0000000c0d0c7210 */ /* 0x000fc80007f7e0ff */
[----:B------:R-:W-:Y:S02]  /*2e60*/  LEA.HI.X.SX32 R13, R13, R14, 0x1, P3 ;  /* 0x0000000e0d0d7211 */ /* 0x000fe400018f0eff */
[----:B------:R-:W-:-:S04]  /*2e70*/  LEA R132, P3, R12, UR12, 0x2 ;  /* 0x0000000c0c847c11 */ /* 0x000fc8000f8610ff */
[----:B------:R-:W-:-:S06]  /*2e80*/  LEA.HI.X R133, R12, UR13, R13, 0x2, P3 ;  /* 0x0000000d0c857c11 */ /* 0x000fcc00098f140d */
[----:B------:R-:W5:Y:S03]  /*2e90*/  LDG.E.64 R132, desc[UR36][R132.64] ;  /* 0x0000002484847981 */ /* 0x000f66000c1e1b00 */
.L_x_3838:
[----:B------:R-:W-:Y:S05]  /*2ea0*/  BSYNC.RECONVERGENT B1 ;  /* 0x0000000000017941 */ /* 0x000fea0003800200 */
.L_x_3837:
        /* <DEDUP_REMOVED lines=10> */
[----:B--2---:R-:W-:Y:S01]  /*2f50*/  IMAD R12, R12, R13, RZ ;  /* 0x0000000d0c0c7224 */ /* 0x004fe200078e02ff */
[----:B------:R-:W-:-:S05]  /*2f60*/  IADD3 R13, PT, PT, R11, R10, RZ ;  /* 0x0000000a0b0d7210 */ /* 0x000fca0007ffe0ff */
[----:B------:R-:W-:-:S04]  /*2f70*/  IMAD R13, R10, 0x4, R13 ;  /* 0x000000040a0d7824 */ /* 0x000fc800078e020d */
[----:B------:R-:W-:-:S05]  /*2f80*/  IMAD.IADD R13, R13, 0x1, R10 ;  /* 0x000000010d0d7824 */ /* 0x000fca00078e020a */
        /* <DEDUP_REMOVED lines=12> */
.L_x_3840:
[----:B------:R-:W-:Y:S05]  /*3050*/  BSYNC.RECONVERGENT B1 ;  /* 0x0000000000017941 */ /* 0x000fea0003800200 */
.L_x_3839:
        /* <DEDUP_REMOVED lines=9> */
[----:B------:R-:W3:Y:S01]  /*30f0*/  S2R R14, SR_TID.X ;  /* 0x00000000000e7919 */ /* 0x000ee20000002100 */
[----:B-1----:R-:W-:Y:S01]  /*3100*/  IMAD R12, R10, UR10, RZ ;  /* 0x0000000a0a0c7c24 */ /* 0x002fe2000f8e02ff */
[----:B---3--:R-:W-:-:S04]  /*3110*/  SHF.L.U32 R14, R14, 0x1, RZ ;  /* 0x000000010e0e7819 */ /* 0x008fc800000006ff */
[----:B------:R-:W-:Y:S01]  /*3120*/  LOP3.LUT R14, R14, 0x2, RZ, 0xc0, !PT ;  /* 0x000000020e0e7812 */ /* 0x000fe200078ec0ff */
[----:B--2---:R-:W-:Y:S02]  /*3130*/  IMAD R13, R13, R12, RZ ;  /* 0x0000000c0d0d7224 */ /* 0x004fe400078e02ff */
[----:B------:R-:W-:Y:S02]  /*3140*/  IMAD.IADD R12, R11, 0x1, R10 ;  /* 0x000000010b0c7824 */ /* 0x000fe400078e020a */
[----:B------:R-:W-:Y:S02]  /*3150*/  IMAD.SHL.U32 R13, R13, 0x100, RZ ;  /* 0x000001000d0d7824 */ /* 0x000fe400078e00ff */
[----:B------:R-:W-:-:S05]  /*3160*/  IMAD R12, R10, 0x4, R12 ;  /* 0x000000040a0c7824 */ /* 0x000fca00078e020c */
[C---:B------:R-:W-:Y:S01]  /*3170*/  LEA R15, R10.reuse, R12, 0x1 ;  /* 0x0000000c0a0f7211 */ /* 0x040fe200078e08ff */
[C---:B------:R-:W-:Y:S02]  /*3180*/  IMAD R12, R10.reuse, UR4, R14 ;  /* 0x000000040a0c7c24 */ /* 0x040fe4000f8e020e */
[----:B------:R-:W-:Y:S01]  /*3190*/  IMAD R14, R10, 0x8, R11 ;  /* 0x000000080a0e7824 */ /* 0x000fe200078e020b */
[----:B------:R-:W-:Y:S02]  /*31a0*/  LEA R15, R15, R13, 0x2 ;  /* 0x0000000d0f0f7211 */ /* 0x000fe400078e10ff */
[----:B------:R-:W-:Y:S01]  /*31b0*/  SHF.R.S32.HI R136, RZ, 0x1f, R12 ;  /* 0x0000001fff887819 */ /* 0x000fe2000001140c */
[----:B------:R-:W-:Y:S01]  /*31c0*/  IMAD.U32 R13, R14, 0x4, R13 ;  /* 0x000000040e0d7824 */ /* 0x000fe200078e000d */
[----:B------:R-:W-:-:S04]  /*31d0*/  IADD3 R14, P3, PT, R12, R15, RZ ;  /* 0x0000000f0c0e7210 */ /* 0x000fc80007f7e0ff */
        /* <DEDUP_REMOVED lines=9> */
.L_x_3842:
[----:B------:R-:W-:Y:S05]  /*3270*/  BSYNC.RECONVERGENT B1 ;  /* 0x0000000000017941 */ /* 0x000fea0003800200 */
.L_x_3841:
        /* <DEDUP_REMOVED lines=11> */
[----:B------:R-:W-:-:S05]  /*3330*/  IMAD.IADD R13, R11, 0x1, R10 ;  /* 0x000000010b0d7824 */ /* 0x000fca00078e020a */
[----:B------:R-:W-:-:S05]  /*3340*/  LEA R13, R10, R13, 0x2 ;  /* 0x0000000d0a0d7211 */ /* 0x000fca00078e10ff */
[----:B------:R-:W-:-:S04]  /*3350*/  IMAD R13, R10, 0x2, R13 ;  /* 0x000000020a0d7824 */ /* 0x000fc800078e020d */
        /* <DEDUP_REMOVED lines=13> */
.L_x_3844:
[----:B------:R-:W-:Y:S05]  /*3430*/  BSYNC.RECONVERGENT B1 ;  /* 0x0000000000017941 */ /* 0x000fea0003800200 */
.L_x_3843:
        /* <DEDUP_REMOVED lines=13> */
[----:B------:R-:W-:-:S05]  /*3510*/  IMAD R13, R10, 0x2, R13 ;  /* 0x000000020a0d7824 */ /* 0x000fca00078e020d */
[----:B------:R-:W-:-:S05]  /*3520*/  LEA R13, R10, R13, 0x1 ;  /* 0x0000000d0a0d7211 */ /* 0x000fca00078e08ff */
[----:B------:R-:W-:-:S04]  /*3530*/  IMAD.IADD R13, R13, 0x1, R10 ;  /* 0x000000010d0d7824 */ /* 0x000fc800078e020a */
[----:B------:R-:W-:Y:S02]  /*3540*/  IMAD R12, R12, 0x40, R13 ;  /* 0x000000400c0c7824 */ /* 0x000fe400078e020d */
[----:B------:R-:W1:Y:S02]  /*3550*/  S2R R13, SR_TID.X ;  /* 0x00000000000d7919 */ /* 0x000e640000002100 */
[----:B------:R-:W-:-:S05]  /*3560*/  IMAD.SHL.U32 R12, R12, 0x4, RZ ;  /* 0x000000040c0c7824 */ /* 0x000fca00078e00ff */
[----:B------:R-:W-:Y:S02]  /*3570*/  SHF.R.S32.HI R14, RZ, 0x1f, R12 ;  /* 0x0000001fff0e7819 */ /* 0x000fe4000001140c */
[----:B-1----:R-:W-:-:S04]  /*3580*/  SHF.L.U32 R13, R13, 0x1, RZ ;  /* 0x000000010d0d7819 */ /* 0x002fc800000006ff */
[----:B------:R-:W-:-:S05]  /*3590*/  LOP3.LUT R13, R13, 0x2, RZ, 0xc0, !PT ;  /* 0x000000020d0d7812 */ /* 0x000fca00078ec0ff */
[----:B------:R-:W-:-:S05]  /*35a0*/  IMAD R13, R10, UR4, R13 ;  /* 0x000000040a0d7c24 */ /* 0x000fca000f8e020d */
[----:B------:R-:W-:-:S04]  /*35b0*/  IADD3 R12, P3, PT, R13, R12, RZ ;  /* 0x0000000c0d0c7210 */ /* 0x000fc80007f7e0ff */
[----:B------:R-:W-:Y:S02]  /*35c0*/  LEA.HI.X.SX32 R13, R13, R14, 0x1, P3 ;  /* 0x0000000e0d0d7211 */ /* 0x000fe400018f0eff */
[----:B------:R-:W-:-:S04]  /*35d0*/  LEA R142, P3, R12, UR12, 0x2 ;  /* 0x0000000c0c8e7c11 */ /* 0x000fc8000f8610ff */
[----:B------:R-:W-:-:S06]  /*35e0*/  LEA.HI.X R143, R12, UR13, R13, 0x2, P3 ;  /* 0x0000000d0c8f7c11 */ /* 0x000fcc00098f140d */
[----:B------:R-:W5:Y:S03]  /*35f0*/  LDG.E.64 R142, desc[UR36][R142.64] ;  /* 0x000000248e8e7981 */ /* 0x000f66000c1e1b00 */
.L_x_3846:
[----:B------:R-:W-:Y:S05]  /*3600*/  BSYNC.RECONVERGENT B1 ;  /* 0x0000000000017941 */ /* 0x000fea0003800200 */
.L_x_3845:
        /* <DEDUP_REMOVED lines=15> */
[----:B------:R-:W-:-:S05]  /*3700*/  LEA R13, R10, R13, 0x1 ;  /* 0x0000000d0a0d7211 */ /* 0x000fca00078e08ff */
[----:B------:R-:W-:Y:S02]  /*3710*/  IMAD R12, R12, 0x40, R13 ;  /* 0x000000400c0c7824 */ /* 0x000fe400078e020d */
[----:B------:R-:W1:Y:S03]  /*3720*/  S2R R13, SR_TID.X ;  /* 0x00000000000d7919 */ /* 0x000e660000002100 */
[----:B------:R-:W-:-:S04]  /*3730*/  SHF.L.U32 R12, R12, 0x2, RZ ;  /* 0x000000020c0c7819 */ /* 0x000fc800000006ff */
        /* <DEDUP_REMOVED lines=9> */
.L_x_3848:
[----:B------:R-:W-:Y:S05]  /*37d0*/  BSYNC.RECONVERGENT B1 ;  /* 0x0000000000017941 */ /* 0x000fea0003800200 */
.L_x_3847:
        /* <DEDUP_REMOVED lines=13> */
[----:B------:R-:W-:-:S05]  /*38b0*/  LEA R13, R10, R13, 0x1 ;  /* 0x0000000d0a0d7211 */ /* 0x000fca00078e08ff */
[----:B------:R-:W-:-:S04]  /*38c0*/  IMAD R13, R10, 0x2, R13 ;  /* 0x000000020a0d7824 */ /* 0x000fc800078e020d */
[----:B------:R-:W-:-:S05]  /*38d0*/  IMAD R13, R10, 0x2, R13 ;  /* 0x000000020a0d7824 */ /* 0x000fca00078e020d */
[----:B------:R-:W-:-:S05]  /*38e0*/  IADD3 R13, PT, PT, R13, R10, RZ ;  /* 0x0000000a0d0d7210 */ /* 0x000fca0007ffe0ff */
        /* <DEDUP_REMOVED lines=12> */
.L_x_3850:
[----:B------:R-:W-:Y:S05]  /*39b0*/  BSYNC.RECONVERGENT B1 ;  /* 0x0000000000017941 */ /* 0x000fea0003800200 */
.L_x_3849:
        /* <DEDUP_REMOVED lines=29> */
.L_x_3852:
[----:B------:R-:W-:Y:S05]  /*3b90*/  BSYNC.RECONVERGENT B1 ;  /* 0x0000000000017941 */ /* 0x000fea0003800200 */
.L_x_3851:
        /* <DEDUP_REMOVED lines=30> */
.L_x_3854:
[----:B------:R-:W-:Y:S05]  /*3d80*/  BSYNC.RECONVERGENT B1 ;  /* 0x0000000000017941 */ /* 0x000fea0003800200 */
.L_x_3853:
        /* <DEDUP_REMOVED lines=9> */
[----:B------:R-:W-:Y:S01]  /*3e20*/  IMAD R14, R10, UR10, RZ ;  /* 0x0000000a0a0e7c24 */ /* 0x000fe2000f8e02ff */
[----:B------:R-:W3:Y:S01]  /*3e30*/  S2R R15, SR_TID.X ;  /* 0x00000000000f7919 */ /* 0x000ee20000002100 */
[----:B-1----:R-:W-:-:S05]  /*3e40*/  IMAD.IADD R12, R11, 0x1, R10 ;  /* 0x000000010b0c7824 */ /* 0x002fca00078e020a */
[----:B------:R-:W-:-:S05]  /*3e50*/  LEA R12, R10, R12, 0x2 ;  /* 0x0000000c0a0c7211 */ /* 0x000fca00078e10ff */
[----:B------:R-:W-:-:S04]  /*3e60*/  IMAD R12, R10, 0x2, R12 ;  /* 0x000000020a0c7824 */ /* 0x000fc800078e020c */
[----:B------:R-:W-:-:S04]  /*3e70*/  IMAD R12, R10, 0x2, R12 ;  /* 0x000000020a0c7824 */ /* 0x000fc800078e020c */
[C---:B------:R-:W-:Y:S02]  /*3e80*/  IMAD R12, R10.reuse, 0x2, R12 ;  /* 0x000000020a0c7824 */ /* 0x040fe400078e020c */
[----:B--2---:R-:W-:Y:S01]  /*3e90*/  IMAD R13, R13, R14, RZ ;  /* 0x0000000e0d0d7224 */ /* 0x004fe200078e02ff */
[----:B---3--:R-:W-:Y:S01]  /*3ea0*/  SHF.L.U32 R14, R15, 0x1, RZ ;  /* 0x000000010f0e7819 */ /* 0x008fe200000006ff */
[----:B------:R-:W-:Y:S02]  /*3eb0*/  IMAD R15, R10, 0x2, R12 ;  /* 0x000000020a0f7824 */ /* 0x000fe400078e020c */
[----:B------:R-:W-:Y:S01]  /*3ec0*/  IMAD.SHL.U32 R13, R13, 0x100, RZ ;  /* 0x000001000d0d7824 */ /* 0x000fe200078e00ff */
[----:B------:R-:W-:Y:S02]  /*3ed0*/  LOP3.LUT R14, R14, 0x2, RZ, 0xc0, !PT ;  /* 0x000000020e0e7812 */ /* 0x000fe400078ec0ff */
[----:B------:R-:W-:-:S03]  /*3ee0*/  LEA R15, R10, R15, 0x1 ;  /* 0x0000000f0a0f7211 */ /* 0x000fc600078e08ff */
[C---:B------:R-:W-:Y:S01]  /*3ef0*/  IMAD R12, R10.reuse, UR4, R14 ;  /* 0x000000040a0c7c24 */ /* 0x040fe2000f8e020e */
[----:B------:R-:W-:Y:S01]  /*3f00*/  LEA R15, R15, R13, 0x2 ;  /* 0x0000000d0f0f7211 */ /* 0x000fe200078e10ff */
[----:B------:R-:W-:-:S03]  /*3f10*/  IMAD R14, R10, 0x10, R11 ;  /* 0x000000100a0e7824 */ /* 0x000fc600078e020b */
        /* <DEDUP_REMOVED lines=12> */
.L_x_3856:
[----:B------:R-:W-:Y:S05]  /*3fe0*/  BSYNC.RECONVERGENT B1 ;  /* 0x0000000000017941 */ /* 0x000fea0003800200 */
.L_x_3855:
        /* <DEDUP_REMOVED lines=31> */
.L_x_3858:
[----:B------:R-:W-:Y:S05]  /*41e0*/  BSYNC.RECONVERGENT B1 ;  /* 0x0000000000017941 */ /* 0x000fea0003800200 */
.L_x_3857:
        /* <DEDUP_REMOVED lines=32> */
.L_x_3860:
[----:B------:R-:W-:Y:S05]  /*43f0*/  BSYNC.RECONVERGENT B1 ;  /* 0x0000000000017941 */ /* 0x000fea0003800200 */
.L_x_3859:
        /* <DEDUP_REMOVED lines=32> */
.L_x_3862:
[----:B------:R-:W-:Y:S05]  /*4600*/  BSYNC.RECONVERGENT B1 ;  /* 0x0000000000017941 */ /* 0x000fea0003800200 */
.L_x_3861:
        /* <DEDUP_REMOVED lines=33> */
.L_x_3864:
[----:B------:R-:W-:Y:S05]  /*4820*/  BSYNC.RECONVERGENT B1 ;  /* 0x0000000000017941 */ /* 0x000fea0003800200 */
.L_x_3863:
        /* <DEDUP_REMOVED lines=33> */
.L_x_3866:
[----:B------:R-:W-:Y:S05]  /*4a40*/  BSYNC.RECONVERGENT B1 ;  /* 0x0000000000017941 */ /* 0x000fea0003800200 */
.L_x_3865:
        /* <DEDUP_REMOVED lines=34> */
.L_x_3868:
[----:B------:R-:W-:Y:S05]  /*4c70*/  BSYNC.RECONVERGENT B1 ;  /* 0x0000000000017941 */ /* 0x000fea0003800200 */
.L_x_3867:
        /* <DEDUP_REMOVED lines=34> */
.L_x_3870:
[----:B------:R-:W-:Y:S05]  /*4ea0*/  BSYNC.RECONVERGENT B1 ;  /* 0x0000000000017941 */ /* 0x000fea0003800200 */
.L_x_3869:
        /* <DEDUP_REMOVED lines=35> */
.L_x_3872:
[----:B------:R-:W-:Y:S05]  /*50e0*/  BSYNC.RECONVERGENT B1 ;  /* 0x0000000000017941 */ /* 0x000fea0003800200 */
.L_x_3871:
        /* <DEDUP_REMOVED lines=35> */
.L_x_3874:
[----:B------:R-:W-:Y:S05]  /*5320*/  BSYNC.RECONVERGENT B1 ;  /* 0x0000000000017941 */ /* 0x000fea0003800200 */
.L_x_3873:
        /* <DEDUP_REMOVED lines=36> */
.L_x_3876:
[----:B------:R-:W-:Y:S05]  /*5570*/  BSYNC.RECONVERGENT B1 ;  /* 0x0000000000017941 */ /* 0x000fea0003800200 */
.L_x_3875:
        /* <DEDUP_REMOVED lines=36> */
.L_x_3878:
[----:B------:R-:W-:Y:S05]  /*57c0*/  BSYNC.RECONVERGENT B1 ;  /* 0x0000000000017941 */ /* 0x000fea0003800200 */
.L_x_3877:
        /* <DEDUP_REMOVED lines=37> */
.L_x_3880:
[----:B------:R-:W-:Y:S05]  /*5a20*/  BSYNC.RECONVERGENT B1 ;  /* 0x0000000000017941 */ /* 0x000fea0003800200 */
.L_x_3879:
        /* <DEDUP_REMOVED lines=37> */
.L_x_3882:
[----:B------:R-:W-:Y:S05]  /*5c80*/  BSYNC.RECONVERGENT B1 ;  /* 0x0000000000017941 */ /* 0x000fea0003800200 */
.L_x_3881:
        /* <DEDUP_REMOVED lines=38> */
.L_x_3884:
[----:B------:R-:W-:Y:S05]  /*5ef0*/  BSYNC.RECONVERGENT B1 ;  /* 0x0000000000017941 */ /* 0x000fea0003800200 */
.L_x_3883:
[----:B------:R-:W-:Y:S01]  /*5f00*/  IMAD.IADD R12, R11, 0x1, R10 ;  /* 0x000000010b0c7824 */ /* 0x000fe200078e020a */
[----:B------:R-:W-:Y:S03]  /*5f10*/  BSSY.RECONVERGENT B1, `(.L_x_3885) ;  /* 0x000002c000017945 */ /* 0x000fe60003800200 */
        /* <DEDUP_REMOVED lines=13> */
[----:B------:R-:W-:Y:S01]  /*5ff0*/  LEA R12, R10, R12, 0x1 ;  /* 0x0000000c0a0c7211 */ /* 0x000fe200078e08ff */
[----:B------:R-:W-:Y:S06]  /*6000*/  @P1 BRA `(.L_x_3886) ;  /* 0x0000000000701947 */ /* 0x000fec0003800000 */
[----:B------:R-:W1:Y:S02]  /*6010*/  S2UR UR7, SR_CTAID.Y ;  /* 0x00000000000779c3 */ /* 0x000e640000002600 */
[----:B-1----:R-:W-:-:S05]  /*6020*/  IMAD R15, R10, UR7, RZ ;  /* 0x000000070a0f7c24 */ /* 0x002fca000f8e02ff */
[----:B------:R-:W-:-:S04]  /*6030*/  IADD3 R13, P3, PT, R15, R11, RZ ;  /* 0x0000000b0f0d7210 */ /* 0x000fc80007f7e0ff */
[----:B------:R-:W-:Y:S02]  /*6040*/  LEA.HI.X.SX32 R15, R15, RZ, 0x1, P3 ;  /* 0x000000ff0f0f7211 */ /* 0x000fe400018f0eff */
[----:B------:R-:W-:-:S04]  /*6050*/  LEA R14, P3, R13, UR8, 0x2 ;  /* 0x000000080d0e7c11 */ /* 0x000fc8000f8610ff */
[----:B------:R-:W-:-:S05]  /*6060*/  LEA.HI.X R15, R13, UR9, R15, 0x2, P3 ;  /* 0x000000090d0f7c11 */ /* 0x000fca00098f140f */
[----:B------:R1:W2:Y:S01]  /*6070*/  LDG.E R14, desc[UR36][R14.64] ;  /* 0x000000240e0e7981 */ /* 0x0002a2000c1e1900 */
[----:B------:R-:W-:Y:S01]  /*6080*/  IMAD R13, R10, UR10, RZ ;  /* 0x0000000a0a0d7c24 */ /* 0x000fe2000f8e02ff */
[----:B-1----:R-:W1:Y:S02]  /*6090*/  S2R R15, SR_TID.X ;  /* 0x00000000000f7919 */ /* 0x002e640000002100 */
[----:B-1----:R-:W-:-:S05]  /*60a0*/  IMAD.SHL.U32 R15, R15, 0x2, RZ ;  /* 0x000000020f0f7824 */ /* 0x002fca00078e00ff */
        /* <DEDUP_REMOVED lines=18> */
.L_x_3886:
[----:B------:R-:W-:Y:S05]  /*61d0*/  BSYNC.RECONVERGENT B1 ;  /* 0x0000000000017941 */ /* 0x000fea0003800200 */
.L_x_3885:
[----:B------:R-:W-:Y:S01]  /*61e0*/  BSSY.RECONVERGENT B1, `(.L_x_3887) ;  /* 0x0000018000017945 */ /* 0x000fe20003800200 */
[----:B------:R-:W-:-:S03]  /*61f0*/  LEA R14, R10, R12, 0x1 ;  /* 0x0000000c0a0e7211 */ /* 0x000fc600078e08ff */
        /* <DEDUP_REMOVED lines=10> */
[----:B------:R-:W1:Y:S02]  /*62a0*/  S2R R13, SR_TID.X ;  /* 0x00000000000d7919 */ /* 0x000e640000002100 */
[----:B------:R-:W-:-:S05]  /*62b0*/  IMAD R12, R12, 0x40, R14 ;  /* 0x000000400c0c7824 */ /* 0x000fca00078e020e */
        /* <DEDUP_REMOVED lines=10> */
.L_x_3888:
[----:B------:R-:W-:Y:S05]  /*6360*/  BSYNC.RECONVERGENT B1 ;  /* 0x0000000000017941 */ /* 0x000fea0003800200 */
.L_x_3887:
[----:B------:R-:W-:Y:S01]  /*6370*/  BSSY.RECONVERGENT B1, `(.L_x_3889) ;  /* 0x0000018000017945 */ /* 0x000fe20003800200 */
[----:B------:R-:W-:-:S03]  /*6380*/  IMAD.IADD R14, R14, 0x1, R10 ;  /* 0x000000010e0e7824 */ /* 0x000fc600078e020a */
        /* <DEDUP_REMOVED lines=22> */
.L_x_3890:
[----:B------:R-:W-:Y:S05]  /*64f0*/  BSYNC.RECONVERGENT B1 ;  /* 0x0000000000017941 */ /* 0x000fea0003800200 */
.L_x_3889:
        /* <DEDUP_REMOVED lines=13> */
[----:B------:R-:W-:-:S04]  /*65d0*/  IMAD R12, R12, 0x40, R14 ;  /* 0x000000400c0c7824 */ /* 0x000fc800078e020e */
        /* <DEDUP_REMOVED lines=10> */
.L_x_3892:
[----:B------:R-:W-:Y:S05]  /*6680*/  BSYNC.RECONVERGENT B1 ;  /* 0x0000000000017941 */ /* 0x000fea0003800200 */
.L_x_3891:
[----:B------:R-:W-:Y:S01]  /*6690*/  BSSY.RECONVERGENT B1, `(.L_x_3893) ;  /* 0x0000018000017945 */ /* 0x000fe20003800200 */
[----:B------:R-:W-:-:S03]  /*66a0*/  IADD3 R14, PT, PT, R14, R10, RZ ;  /* 0x0000000a0e0e7210 */ /* 0x000fc60007ffe0ff */
        /* <DEDUP_REMOVED lines=22> */
.L_x_3894:
[----:B------:R-:W-:Y:S05]  /*6810*/  BSYNC.RECONVERGENT B1 ;  /* 0x0000000000017941 */ /* 0x000fea0003800200 */
.L_x_3893:
        /* <DEDUP_REMOVED lines=24> */
.L_x_3896:
[----:B------:R-:W-:Y:S05]  /*69a0*/  BSYNC.RECONVERGENT B1 ;  /* 0x0000000000017941 */ /* 0x000fea0003800200 */
.L_x_3895:
        /* <DEDUP_REMOVED lines=24> */
.L_x_3898:
[----:B------:R-:W-:Y:S05]  /*6b30*/  BSYNC.RECONVERGENT B1 ;  /* 0x0000000000017941 */ /* 0x000fea0003800200 */
.L_x_3897:
        /* <DEDUP_REMOVED lines=24> */
.L_x_3900:
[----:B------:R-:W-:Y:S05]  /*6cc0*/  BSYNC.RECONVERGENT B1 ;  /* 0x0000000000017941 */ /* 0x000fea0003800200 */
.L_x_3899:
        /* <DEDUP_REMOVED lines=24> */
.L_x_3902:
[----:B------:R-:W-:Y:S05]  /*6e50*/  BSYNC.RECONVERGENT B1 ;  /* 0x0000000000017941 */ /* 0x000fea0003800200 */
.L_x_3901:
        /* <DEDUP_REMOVED lines=24> */
.L_x_3904:
[----:B------:R-:W-:Y:S05]  /*6fe0*/  BSYNC.RECONVERGENT B1 ;  /* 0x0000000000017941 */ /* 0x000fea0003800200 */
.L_x_3903:
        /* <DEDUP_REMOVED lines=24> */
.L_x_3906:
[----:B------:R-:W-:Y:S05]  /*7170*/  BSYNC.RECONVERGENT B1 ;  /* 0x0000000000017941 */ /* 0x000fea0003800200 */
.L_x_3905:
        /* <DEDUP_REMOVED lines=24> */
.L_x_3908:
[----:B------:R-:W-:Y:S05]  /*7300*/  BSYNC.RECONVERGENT B1 ;  /* 0x0000000000017941 */ /* 0x000fea0003800200 */
.L_x_3907:
        /* <DEDUP_REMOVED lines=24> */
.L_x_3910:
[----:B------:R-:W-:Y:S05]  /*7490*/  BSYNC.RECONVERGENT B1 ;  /* 0x0000000000017941 */ /* 0x000fea0003800200 */
.L_x_3909:
        /* <DEDUP_REMOVED lines=24> */
.L_x_3912:
[----:B------:R-:W-:Y:S05]  /*7620*/  BSYNC.RECONVERGENT B1 ;  /* 0x0000000000017941 */ /* 0x000fea0003800200 */
.L_x_3911:
        /* <DEDUP_REMOVED lines=24> */
.L_x_3914:
[----:B------:R-:W-:Y:S05]  /*77b0*/  BSYNC.RECONVERGENT B1 ;  /* 0x0000000000017941 */ /* 0x000fea0003800200 */
.L_x_3913:
        /* <DEDUP_REMOVED lines=24> */
.L_x_3916:
[----:B------:R-:W-:Y:S05]  /*7940*/  BSYNC.RECONVERGENT B1 ;  /* 0x0000000000017941 */ /* 0x000fea0003800200 */
.L_x_3915:
        /* <DEDUP_REMOVED lines=24> */
.L_x_3918:
[----:B------:R-:W-:Y:S05]  /*7ad0*/  BSYNC.RECONVERGENT B1 ;  /* 0x0000000000017941 */ /* 0x000fea0003800200 */
.L_x_3917:
        /* <DEDUP_REMOVED lines=24> */
.L_x_3920:
[----:B------:R-:W-:Y:S05]  /*7c60*/  BSYNC.RECONVERGENT B1 ;  /* 0x0000000000017941 */ /* 0x000fea0003800200 */
.L_x_3919:
        /* <DEDUP_REMOVED lines=24> */
.L_x_3922:
[----:B------:R-:W-:Y:S05]  /*7df0*/  BSYNC.RECONVERGENT B1 ;  /* 0x0000000000017941 */ /* 0x000fea0003800200 */
.L_x_3921:
        /* <DEDUP_REMOVED lines=24> */
.L_x_3924:
[----:B------:R-:W-:Y:S05]  /*7f80*/  BSYNC.RECONVERGENT B1 ;  /* 0x0000000000017941 */ /* 0x000fea0003800200 */
.L_x_3923:
        /* <DEDUP_REMOVED lines=24> */
.L_x_3926:
[----:B------:R-:W-:Y:S05]  /*8110*/  BSYNC.RECONVERGENT B1 ;  /* 0x0000000000017941 */ /* 0x000fea0003800200 */
.L_x_3925:
        /* <DEDUP_REMOVED lines=24> */
.L_x_3928:
[----:B------:R-:W-:Y:S05]  /*82a0*/  BSYNC.RECONVERGENT B1 ;  /* 0x0000000000017941 */ /* 0x000fea0003800200 */
.L_x_3927:
        /* <DEDUP_REMOVED lines=24> */
.L_x_3930:
[----:B------:R-:W-:Y:S05]  /*8430*/  BSYNC.RECONVERGENT B1 ;  /* 0x0000000000017941 */ /* 0x000fea0003800200 */
.L_x_3929:
        /* <DEDUP_REMOVED lines=24> */
.L_x_3932:
[----:B------:R-:W-:Y:S05]  /*85c0*/  BSYNC.RECONVERGENT B1 ;  /* 0x0000000000017941 */ /* 0x000fea0003800200 */
.L_x_3931:
        /* <DEDUP_REMOVED lines=24> */
.L_x_3934:
[----:B------:R-:W-:Y:S05]  /*8750*/  BSYNC.RECONVERGENT B1 ;  /* 0x0000000000017941 */ /* 0x000fea0003800200 */
.L_x_3933:
        /* <DEDUP_REMOVED lines=24> */
.L_x_3936:
[----:B------:R-:W-:Y:S05]  /*88e0*/  BSYNC.RECONVERGENT B1 ;  /* 0x0000000000017941 */ /* 0x000fea0003800200 */
.L_x_3935:
        /* <DEDUP_REMOVED lines=24> */
.L_x_3938:
[----:B------:R-:W-:Y:S05]  /*8a70*/  BSYNC.RECONVERGENT B1 ;  /* 0x0000000000017941 */ /* 0x000fea0003800200 */
.L_x_3937:
        /* <DEDUP_REMOVED lines=24> */
.L_x_3940:
[----:B------:R-:W-:Y:S05]  /*8c00*/  BSYNC.RECONVERGENT B1 ;  /* 0x0000000000017941 */ /* 0x000fea0003800200 */
.L_x_3939:
        /* <DEDUP_REMOVED lines=24> */
.L_x_3942:
[----:B------:R-:W-:Y:S05]  /*8d90*/  BSYNC.RECONVERGENT B1 ;  /* 0x0000000000017941 */ /* 0x000fea0003800200 */
.L_x_3941:
        /* <DEDUP_REMOVED lines=24> */
.L_x_3944:
[----:B------:R-:W-:Y:S05]  /*8f20*/  BSYNC.RECONVERGENT B1 ;  /* 0x0000000000017941 */ /* 0x000fea0003800200 */
.L_x_3943:
        /* <DEDUP_REMOVED lines=24> */
.L_x_3946:
[----:B------:R-:W-:Y:S05]  /*90b0*/  BSYNC.RECONVERGENT B1 ;  /* 0x0000000000017941 */ /* 0x000fea0003800200 */
.L_x_3945:
        /* <DEDUP_REMOVED lines=9> */
[----:B------:R-:W-:Y:S01]  /*9150*/  IMAD R11, R10, UR10, RZ ;  /* 0x0000000a0a0b7c24 */ /* 0x000fe2000f8e02ff */
[----:B------:R-:W-:-:S03]  /*9160*/  IADD3 R14, PT, PT, R14, R10, RZ ;  /* 0x0000000a0e0e7210 */ /* 0x000fc60007ffe0ff */
[----:B--2---:R-:W-:Y:S02]  /*9170*/  IMAD R11, R12, R11, RZ ;  /* 0x0000000b0c0b7224 */ /* 0x004fe400078e02ff */
[----:B------:R-:W1:Y:S02]  /*9180*/  S2R R12, SR_TID.X ;  /* 0x00000000000c7919 */ /* 0x000e640000002100 */
[----:B------:R-:W-:-:S05]  /*9190*/  IMAD R14, R11, 0x40, R14 ;  /* 0x000000400b0e7824 */ /* 0x000fca00078e020e */
[----:B------:R-:W-:Y:S01]  /*91a0*/  SHF.L.U32 R14, R14, 0x2, RZ ;  /* 0x000000020e0e7819 */ /* 0x000fe200000006ff */
[----:B-1----:R-:W-:-:S05]  /*91b0*/  IMAD.SHL.U32 R12, R12, 0x2, RZ ;  /* 0x000000020c0c7824 */ /* 0x002fca00078e00ff */
[----:B------:R-:W-:Y:S02]  /*91c0*/  LOP3.LUT R11, R12, 0x2, RZ, 0xc0, !PT ;  /* 0x000000020c0b7812 */ /* 0x000fe400078ec0ff */
[----:B------:R-:W-:-:S03]  /*91d0*/  SHF.R.S32.HI R12, RZ, 0x1f, R14 ;  /* 0x0000001fff0c7819 */ /* 0x000fc6000001140e */
[----:B------:R-:W-:-:S05]  /*91e0*/  IMAD R11, R10, UR4, R11 ;  /* 0x000000040a0b7c24 */ /* 0x000fca000f8e020b */
[----:B------:R-:W-:-:S04]  /*91f0*/  IADD3 R10, P3, PT, R11, R14, RZ ;  /* 0x0000000e0b0a7210 */ /* 0x000fc80007f7e0ff */
[----:B------:R-:W-:Y:S02]  /*9200*/  LEA.HI.X.SX32 R11, R11, R12, 0x1, P3 ;  /* 0x0000000c0b0b7211 */ /* 0x000fe400018f0eff */
[----:B------:R-:W-:-:S04]  /*9210*/  LEA R248, P3, R10, UR12, 0x2 ;  /* 0x0000000c0af87c11 */ /* 0x000fc8000f8610ff */
[----:B------:R-:W-:-:S06]  /*9220*/  LEA.HI.X R249, R10, UR13, R11, 0x2, P3 ;  /* 0x0000000d0af97c11 */ /* 0x000fcc00098f140b */
[----:B------:R-:W5:Y:S03]  /*9230*/  LDG.E.64 R248, desc[UR36][R248.64] ;  /* 0x00000024f8f87981 */ /* 0x000f66000c1e1b00 */
.L_x_3948:
[----:B------:R-:W-:Y:S05]  /*9240*/  BSYNC.RECONVERGENT B1 ;  /* 0x0000000000017941 */ /* 0x000fea0003800200 */
.L_x_3947:
[----:B------:R-:W2:Y:S04]  /*9250*/  LDL R11, [R1+0x30] ;  /* 0x00003000010b7983 */ /* 0x000ea80000100800 */
[----:B------:R-:W3:Y:S04]  /*9260*/  LDL R10, [R1+0x34] ;  /* 0x00003400010a7983 */ /* 0x000ee80000100800 */
[----:B0-----:R0:W-:Y:S04]  /*9270*/  STL [R1+0x6c], R4 ;  /* 0x00006c0401007387 */ /* 0x0011e80000100800 */
[----:B0-----:R-:W4:Y:S04]  /*9280*/  LDL R4, [R1+0x38] ;  /* 0x0000380001047983 */ /* 0x001f280000100800 */
        /* <DEDUP_REMOVED lines=19> */
[----:B0-----:R-:W4:Y:S04]  /*93c0*/  LDL R0, [R1+0x14] ;  /* 0x0000140001007983 */ /* 0x001f280000100800 */
[----:B------:R-:W4:Y:S04]  /*93d0*/  LDL R13, [R1] ;  /* 0x00000000010d7983 */ /* 0x000f280000100800 */
[----:B------:R-:W4:Y:S01]  /*93e0*/  LDL R12, [R1+0x4] ;  /* 0x00000400010c7983 */ /* 0x000f220000100800 */
[----:B--2---:R-:W-:Y:S01]  /*93f0*/  FMUL.FTZ R11, R11, R124 ;  /* 0x0000007c0b0b7220 */ /* 0x004fe20000410000 */
[----:B---3--:R-:W-:-:S03]  /*9400*/  FMUL.FTZ R10, R10, R125 ;  /* 0x0000007d0a0a7220 */ /* 0x008fc60000410000 */
[----:B----4-:R-:W-:Y:S02]  /*9410*/  FFMA.FTZ R11, R4, R122, R11 ;  /* 0x0000007a040b7223 */ /* 0x010fe4000001000b */
[----:B------:R-:W2:Y:S01]  /*9420*/  LDL.LU R4, [R1+0x6c] ;  /* 0x00006c0001047983 */ /* 0x000ea20000300800 */
[----:B------:R-:W-:-:S03]  /*9430*/  FFMA.FTZ R10, R248, R123, R10 ;  /* 0x0000007bf80a7223 */ /* 0x000fc6000001000a */
[----:B------:R-:W2:Y:S01]  /*9440*/  LDL.LU R248, [R1+0x68] ;  /* 0x0000680001f87983 */ /* 0x000ea20000300800 */
[----:B------:R-:W-:-:S03]  /*9450*/  FFMA.FTZ R11, R5, R126, R11 ;  /* 0x0000007e050b7223 */ /* 0x000fc6000001000b */
[----:B------:R-:W3:Y:S01]  /*9460*/  LDL.LU R5, [R1+0x64] ;  /* 0x0000640001057983 */ /* 0x000ee20000300800 */
[----:B------:R-:W-:-:S03]  /*9470*/  FFMA.FTZ R10, R249, R127, R10 ;  /* 0x0000007ff90a7223 */ /* 0x000fc6000001000a */
[----:B------:R-:W3:Y:S01]  /*9480*/  LDL.LU R249, [R1+0x60] ;  /* 0x0000600001f97983 */ /* 0x000ee20000300800 */
        /* <DEDUP_REMOVED lines=125> */
[----:B------:R-:W-:Y:S01]  /*9c60*/  FFMA.FTZ R10, R7, R247, R10 ;  /* 0x000000f7070a7223 */ /* 0x000fe2000001000a */
[----:B------:R-:W-:Y:S02]  /*9c70*/  UMOV UR7, 0xffffffff ;  /* 0xffffffff00077882 */ /* 0x000fe40000000000 */
[----:B--2---:R-:W-:Y:S01]  /*9c80*/  FFMA.FTZ R11, R4, R248, R11 ;  /* 0x000000f8040b7223 */ /* 0x004fe2000001000b */
[----:B---3--:R-:W-:-:S04]  /*9c90*/  FFMA.FTZ R10, R5, R249, R10 ;  /* 0x000000f9050a7223 */ /* 0x008fc8000001000a */
[----:B------:R-:W-:Y:S01]  /*9ca0*/  FADD.FTZ R10, R11, R10 ;  /* 0x0000000a0b0a7221 */ /* 0x000fe20000010000 */
[----:B0-----:R-:W-:Y:S06]  /*9cb0*/  BRA.DIV UR7, `(.L_x_3949) ;  /* 0x0000005a07d87947 */ /* 0x001fec000b800000 */
[----:B------:R0:W1:Y:S02]  /*9cc0*/  SHFL.BFLY PT, R14, R10, 0x1, 0x1f ;  /* 0x0c201f000a0e7f89 */ /* 0x00006400000e0000 */
.L_x_4021:
[----:B------:R-:W2:Y:S01]  /*9cd0*/  S2R R11, SR_TID.X ;  /* 0x00000000000b7919 */ /* 0x000ea20000002100 */
[----:B-1----:R-:W-:Y:S01]  /*9ce0*/  FADD.FTZ R12, R10, R14 ;  /* 0x0000000e0a0c7221 */ /* 0x002fe20000010000 */
[----:B------:R-:W-:Y:S03]  /*9cf0*/  BSSY.RECONVERGENT B1, `(.L_x_3950) ;  /* 0x000001b000017945 */ /* 0x000fe60003800200 */
[----:B------:R-:W-:Y:S01]  /*9d00*/  FMUL.FTZ R12, R12, UR18 ;  /* 0x000000120c0c7c20 */ /* 0x000fe20008410000 */
[----:B--2---:R-:W-:-:S04]  /*9d10*/  LOP3.LUT R11, R11, 0x1, RZ, 0xc0, !PT ;  /* 0x000000010b0b7812 */ /* 0x004fc800078ec0ff */
[----:B------:R-:W-:-:S13]  /*9d20*/  ISETP.EQ.U32.OR P1, PT, R11, 0x1, P1 ;  /* 0x000000010b00780c */ /* 0x000fda0000f22470 */
[----:B------:R-:W-:Y:S05]  /*9d30*/  @P1 BRA `(.L_x_3951) ;  /* 0x0000000000581947 */ /* 0x000fea0003800000 */
[----:B------:R-:W-:-:S04]  /*9d40*/  ISETP.NE.U32.AND P1, PT, RZ, UR14, PT ;  /* 0x0000000eff007c0c */ /* 0x000fc8000bf25070 */
[----:B------:R-:W-:-:S13]  /*9d50*/  ISETP.NE.AND.EX P3, PT, RZ, UR15, PT, P1 ;  /* 0x0000000fff007c0c */ /* 0x000fda000bf65310 */
[----:B0-----:R-:W0:Y:S02]  /*9d60*/  @P3 LDC.64 R10, c[0x0][0x438] ;  /* 0x00010e00ff0a3b82 */ /* 0x001e240000000a00 */
[----:B0----5:R-:W-:-:S06]  /*9d70*/  @P3 IMAD.WIDE R10, R250, 0x4, R10 ;  /* 0x00000004fa0a3825 */ /* 0x021fcc00078e020a */
[----:B------:R0:W2:Y:S01]  /*9d80*/  @P3 LDG.E R10, desc[UR36][R10.64] ;  /* 0x000000240a0a3981 */ /* 0x0000a2000c1e1900 */
[----:B------:R-:W-:-:S04]  /*9d90*/  ISETP.NE.U32.AND P1, PT, RZ, UR16, PT ;  /* 0x00000010ff007c0c */ /* 0x000fc8000bf25070 */
[----:B------:R-:W-:-:S13]  /*9da0*/  ISETP.NE.AND.EX P1, PT, RZ, UR17, PT, P1 ;  /* 0x00000011ff007c0c */ /* 0x000fda000bf25310 */
[----:B0-----:R-:W0:Y:S01]  /*9db0*/  @P1 LDC R11, c[0x0][0x430] ;  /* 0x00010c00ff0b1b82 */ /* 0x001e220000000800 */
[----:B------:R-:W1:Y:S01]  /*9dc0*/  @P1 S2R R13, SR_CTAID.X ;  /* 0x00000000000d1919 */ /* 0x000e620000002500 */
[----:B--2---:R-:W-:-:S06]  /*9dd0*/  @P3 FADD.FTZ R12, R12, R10 ;  /* 0x0000000a0c0c3221 */ /* 0x004fcc0000010000 */
[----:B------:R-:W0:Y:S02]  /*9de0*/  @P1 LDC R10, c[0x0][0x408] ;  /* 0x00010200ff0a1b82 */ /* 0x000e240000000800 */
[----:B0-----:R-:W-:-:S05]  /*9df0*/  @P1 IMAD.IADD R10, R11, 0x1, R10 ;  /* 0x000000010b0a1824 */ /* 0x001fca00078e020a */
[----:B------:R-:W-:Y:S02]  /*9e00*/  @P1 ISETP.GE.AND P3, PT, R0, R10, PT ;  /* 0x0000000a0000120c */ /* 0x000fe40003f66270 */
[----:B------:R-:W1:Y:S02]  /*9e10*/  @P1 LDC.64 R10, c[0x0][0x448] ;  /* 0x00011200ff0a1b82 */ /* 0x000e640000000a00 */
[----:B-1----:R-:W-:-:S06]  /*9e20*/  @P1 IMAD.WIDE.U32 R10, R13, 0x4, R10 ;  /* 0x000000040d0a1825 */ /* 0x002fcc00078e000a */
[----:B------:R0:W2:Y:S02]  /*9e30*/  @P1 LDG.E R10, desc[UR36][R10.64] ;  /* 0x000000240a0a1981 */ /* 0x0000a4000c1e1900 */
[----:B0-----:R-:W-:-:S04]  /*9e40*/  @P1 SEL R11, RZ, UR39, P3 ;  /* 0x00000027ff0b1c07 */ /* 0x001fc80009800000 */
[----:B------:R-:W-:-:S04]  /*9e50*/  @P1 IADD3 R11, PT, PT, R0, -UR45, R11 ;  /* 0x8000002d000b1c10 */ /* 0x000fc8000fffe00b */
[----:B------:R-:W-:-:S05]  /*9e60*/  @P1 I2FP.F32.S32 R11, R11 ;  /* 0x0000000b000b1245 */ /* 0x000fca0000201400 */
[----:B--2---:R-:W-:-:S05]  /*9e70*/  @P1 FFMA.FTZ R12, R11, R10, R12 ;  /* 0x0000000a0b0c1223 */ /* 0x004fca000001000c */
[----:B------:R1:W-:Y:S01]  /*9e80*/  STS [R251], R12 ;  /* 0x0000000cfb007388 */ /* 0x0003e20000000800 */
[----:B------:R-:W-:-:S07]  /*9e90*/  @!P2 FMNMX.FTZ R252, R252, R12, !PT ;  /* 0x0000000cfcfca209 */ /* 0x000fce0007810000 */
.L_x_3951:
[----:B------:R-:W-:Y:S05]  /*9ea0*/  BSYNC.RECONVERGENT B1 ;  /* 0x0000000000017941 */ /* 0x000fea0003800200 */
.L_x_3950:
[----:B0-----:R-:W2:Y:S01]  /*9eb0*/  LDL R10, [R1+0x44] ;  /* 0x00004400010a7983 */ /* 0x001ea20000100800 */
[----:B-----5:R-:W-:Y:S01]  /*9ec0*/  VIADD R0, R0, 0x40 ;  /* 0x0000004000007836 */ /* 0x020fe20000000000 */
[----:B------:R-:W-:Y:S01]  /*9ed0*/  IADD3 R2, P2, PT, R2, 0x40, RZ ;  /* 0x0000004002027810 */ /* 0x000fe20007f5e0ff */
[----:B------:R-:W-:Y:S01]  /*9ee0*/  VIADD R250, R250, 0x40 ;  /* 0x00000040fafa7836 */ /* 0x000fe20000000000 */
[----:B-1----:R-:W-:-:S03]  /*9ef0*/  IADD3 R251, PT, PT, R251, 0x100, RZ ;  /* 0x00000100fbfb7810 */ /* 0x002fc60007ffe0ff */
[----:B------:R-:W-:Y:S01]  /*9f00*/  IMAD.X R3, RZ, RZ, R3, P2 ;  /* 0x000000ffff037224 */ /* 0x000fe200010e0603 */
[----:B--2---:R-:W-:-:S13]  /*9f10*/  ISETP.GE.AND P1, PT, R0, R10, PT ;  /* 0x0000000a0000720c */ /* 0x004fda0003f26270 */
[----:B------:R-:W-:Y:S05]  /*9f20*/  @!P1 BRA `(.L_x_3952) ;  /* 0xffffff8400c09947 */ /* 0x000fea000383ffff */
.L_x_3830:
[----:B0---4-:R-:W-:Y:S05]  /*9f30*/  BSYNC B0 ;  /* 0x0000000000007941 */ /* 0x011fea0003800000 */
.L_x_3829:
[----:B------:R-:W0:Y:S01]  /*9f40*/  S2R R3, SR_TID.X ;  /* 0x0000000000037919 */ /* 0x000e220000002100 */
[----:B------:R-:W4:Y:S02]  /*9f50*/  LDCU UR7, c[0x0][0x3f4] ;  /* 0x00007e80ff0777ac */ /* 0x000f240008000800 */
[----:B----4-:R-:W-:-:S06]  /*9f60*/  UIADD3 UR7, UPT, UPT, UR45, 0x1, -UR7 ;  /* 0x000000012d077890 */ /* 0x010fcc000fffe807 */
[----:B------:R-:W-:Y:S01]  /*9f70*/  VIMNMX R4, PT, PT, RZ, UR7, !PT ;  /* 0x00000007ff047c48 */ /* 0x000fe2000ffe0100 */
[----:B------:R-:W-:Y:S01]  /*9f80*/  UMOV UR7, 0xffffffff ;  /* 0xffffffff00077882 */ /* 0x000fe20000000000 */
[----:B0-----:R-:W-:Y:S02]  /*9f90*/  LOP3.LUT P0, R6, R3, 0x1f, RZ, 0xc0, !PT ;  /* 0x0000001f03067812 */ /* 0x001fe4000780c0ff */
[----:B------:R-:W-:Y:S11]  /*9fa0*/  BRA.DIV UR7, `(.L_x_3953) ;  /* 0x0000005a07447947 */ /* 0x000ff6000b800000 */
[----:B------:R-:W0:Y:S02]  /*9fb0*/  SHFL.BFLY PT, R14, R252, 0x10, 0x1f ;  /* 0x0e001f00fc0e7f89 */ /* 0x000e2400000e0000 */
[----:B0-----:R-:W-:-:S05]  /*9fc0*/  FMNMX.FTZ R13, R14, R252, !PT ;  /* 0x000000fc0e0d7209 */ /* 0x001fca0007810000 */
[----:B------:R-:W0:Y:S02]  /*9fd0*/  SHFL.BFLY PT, R14, R13, 0x8, 0x1f ;  /* 0x0d001f000d0e7f89 */ /* 0x000e2400000e0000 */
[----:B0-----:R-:W-:-:S05]  /*9fe0*/  FMNMX.FTZ R0, R13, R14, !PT ;  /* 0x0000000e0d007209 */ /* 0x001fca0007810000 */
[----:B------:R-:W0:Y:S02]  /*9ff0*/  SHFL.BFLY PT, R14, R0, 0x4, 0x1f ;  /* 0x0c801f00000e7f89 */ /* 0x000e2400000e0000 */
[----:B0-----:R-:W-:-:S05]  /*a000*/  FMNMX.FTZ R2, R0, R14, !PT ;  /* 0x0000000e00027209 */ /* 0x001fca0007810000 */
[----:B------:R0:W4:Y:S02]  /*a010*/  SHFL.BFLY PT, R14, R2, 0x2, 0x1f ;  /* 0x0c401f00020e7f89 */ /* 0x00012400000e0000 */
.L_x_4027:
[----:B-1----:R-:W1:Y:S01]  /*a020*/  S2R R18, SR_CgaCtaId ;  /* 0x0000000000127919 */ /* 0x002e620000008800 */
[----:B------:R-:W-:Y:S01]  /*a030*/  MOV R13, 0x400 ;  /* 0x00000400000d7802 */ /* 0x000fe20000000f00 */
[----:B------:R-:W-:Y:S05]  /*a040*/  WARPSYNC.ALL ;  /* 0x0000000000007948 */ /* 0x000fea0003800000 */
[----:B----4-:R-:W-:Y:S02]  /*a050*/  FMNMX.FTZ R14, R2, R14, !PT ;  /* 0x0000000e020e7209 */ /* 0x010fe40007810000 */
[----:B-1----:R-:W-:-:S04]  /*a060*/  LEA R0, R18, R13, 0x18 ;  /* 0x0000000d12007211 */ /* 0x002fc800078ec0ff */
[-C--:B------:R-:W-:Y:S02]  /*a070*/  @!P0 LEA.HI R5, R3, R0.reuse, RZ, 0x1d ;  /* 0x0000000003058211 */ /* 0x080fe400078fe8ff */
[----:B0-----:R-:W-:-:S03]  /*a080*/  LEA R2, R6, R0, 0x2 ;  /* 0x0000000006027211 */ /* 0x001fc600078e10ff */
[----:B------:R0:W-:Y:S01]  /*a090*/  @!P0 STS [R5], R14 ;  /* 0x0000000e05008388 */ /* 0x0001e20000000800 */
[----:B------:R-:W-:Y:S01]  /*a0a0*/  BAR.SYNC.DEFER_BLOCKING 0x0 ;  /* 0x0000000000007b1d */ /* 0x000fe20000010000 */
[----:B------:R-:W-:Y:S01]  /*a0b0*/  ISETP.GT.U32.AND P0, PT, R6, 0x3, PT ;  /* 0x000000030600780c */ /* 0x000fe20003f04070 */
[----:B0-----:R-:W-:Y:S01]  /*a0c0*/  IMAD.MOV.U32 R5, RZ, RZ, -0x800001 ;  /* 0xff7fffffff057424 */ /* 0x001fe200078e00ff */
[----:B------:R-:W-:Y:S01]  /*a0d0*/  UIADD3 UR9, UPT, UPT, UR45, 0x1, URZ ;  /* 0x000000012d097890 */ /* 0x000fe2000fffe0ff */
[----:B------:R-:W-:-:S04]  /*a0e0*/  IMAD.MOV.U32 R10, RZ, RZ, RZ ;  /* 0x000000ffff0a7224 */ /* 0x000fc800078e00ff */
[----:B------:R-:W0:Y:S01]  /*a0f0*/  S2UR UR7, SR_CTAID.Y ;  /* 0x00000000000779c3 */ /* 0x000e220000002600 */
[----:B------:R-:W0:Y:S01]  /*a100*/  LDCU UR5, c[0x0][0x3f4] ;  /* 0x00007e80ff0577ac */ /* 0x000e220008000800 */
[----:B------:R-:W-:Y:S04]  /*a110*/  BSSY.RECONVERGENT B0, `(.L_x_3954) ;  /* 0x0000171000007945 */ /* 0x000fe80003800200 */
[----:B------:R-:W1:Y:S01]  /*a120*/  @!P0 LDS R5, [R2] ;  /* 0x0000000002058984 */ /* 0x000e620000000800 */
[----:B0-----:R-:W-:-:S04]  /*a130*/  UIMAD UR6, UR7, UR5, URZ ;  /* 0x00000005070672a4 */ /* 0x001fc8000f8e02ff */
[----:B------:R-:W-:Y:S01]  /*a140*/  USHF.R.S32.HI UR12, URZ, 0x1f, UR6 ;  /* 0x0000001fff0c7899 */ /* 0x000fe20008011406 */
[----:B-1----:R-:W0:Y:S02]  /*a150*/  SHFL.BFLY PT, R8, R5, 0x2, 0x1f ;  /* 0x0c401f0005087f89 */ /* 0x002e2400000e0000 */
[----:B0-----:R-:W-:Y:S02]  /*a160*/  FMNMX.FTZ R8, R8, R5, !PT ;  /* 0x0000000508087209 */ /* 0x001fe40007810000 */
[----:B------:R-:W-:-:S03]  /*a170*/  SHF.L.U32 R5, R3, 0x2, RZ ;  /* 0x0000000203057819 */ /* 0x000fc600000006ff */
[----:B------:R-:W3:Y:S02]  /*a180*/  SHFL.BFLY PT, R7, R8, 0x1, 0x1f ;  /* 0x0c201f0008077f89 */ /* 0x000ee400000e0000 */
[----:B---3--:R-:W-:Y:S01]  /*a190*/  FMNMX.FTZ R9, R8, R7, !PT ;  /* 0x0000000708097209 */ /* 0x008fe20007810000 */
[----:B------:R-:W-:-:S04]  /*a1a0*/  IMAD.IADD R7, R4, 0x1, R3 ;  /* 0x0000000104077824 */ /* 0x000fc800078e0203 */
[----:B------:R0:W1:Y:S01]  /*a1b0*/  SHFL.IDX PT, R28, R9, RZ, 0x1f ;  /* 0x00001fff091c7589 */ /* 0x00006200000e0000 */
[----:B------:R-:W-:-:S13]  /*a1c0*/  ISETP.GT.AND P0, PT, R7, UR45, PT ;  /* 0x0000002d07007c0c */ /* 0x000fda000bf04270 */
[----:B0-----:R-:W-:Y:S05]  /*a1d0*/  @P0 BRA `(.L_x_3955) ;  /* 0x0000001400900947 */ /* 0x001fea0003800000 */
[----:B------:R-:W0:Y:S02]  /*a1e0*/  LDC.64 R8, c[0x0][0x420] ;  /* 0x00010800ff087b82 */ /* 0x000e240000000a00 */
[----:B0-----:R-:W-:-:S04]  /*a1f0*/  ISETP.NE.U32.AND P0, PT, R8, RZ, PT ;  /* 0x000000ff0800720c */ /* 0x001fc80003f05070 */
[----:B------:R-:W-:-:S13]  /*a200*/  ISETP.NE.AND.EX P0, PT, R9, RZ, PT, P0 ;  /* 0x000000ff0900720c */ /* 0x000fda0003f05300 */
[----:B------:R-:W-:Y:S05]  /*a210*/  @P0 BRA `(.L_x_3956) ;  /* 0x0000001000040947 */ /* 0x000fea0003800000 */
[----:B------:R-:W-:Y:S01]  /*a220*/  IMAD.U32 R10, RZ, RZ, UR9 ;  /* 0x00000009ff0a7e24 */ /* 0x000fe2000f8e00ff */
[----:B------:R-:W-:Y:S01]  /*a230*/  LOP3.LUT R8, RZ, R3, RZ, 0x33, !PT ;  /* 0x00000003ff087212 */ /* 0x000fe200078e33ff */
[----:B------:R-:W-:Y:S03]  /*a240*/  BSSY.RECONVERGENT B1, `(.L_x_3957) ;  /* 0x000001c000017945 */ /* 0x000fe60003800200 */
[----:B------:R-:W-:Y:S01]  /*a250*/  VIADDMNMX R9, R7, 0x80, R10, !PT ;  /* 0x0000008007097846 */ /* 0x000fe2000780010a */
[----:B------:R-:W-:-:S03]  /*a260*/  HFMA2 R10, -RZ, RZ, 0, 0 ;  /* 0x00000000ff0a7431 */ /* 0x000fc600000001ff */
[----:B------:R-:W-:-:S04]  /*a270*/  IADD3 R9, PT, PT, -R4, R9, R8 ;  /* 0x0000000904097210 */ /* 0x000fc80007ffe108 */
        /* <DEDUP_REMOVED lines=13> */
.L_x_3959:
        /* <DEDUP_REMOVED lines=11> */
.L_x_3958:
[----:B------:R-:W-:Y:S05]  /*a400*/  BSYNC.RECONVERGENT B1 ;  /* 0x0000000000017941 */ /* 0x000fea0003800200 */
.L_x_3957:
[----:B------:R-:W-:Y:S05]  /*a410*/  @!P1 BRA `(.L_x_3955) ;  /* 0x0000001400009947 */ /* 0x000fea0003800000 */
[----:B------:R-:W-:Y:S02]  /*a420*/  VIADD R13, R13, 0x420 ;  /* 0x000004200d0d7836 */ /* 0x000fe40000000000 */
[----:B------:R-:W-:-:S03]  /*a430*/  IMAD.SHL.U32 R9, R4, 0x4, RZ ;  /* 0x0000000404097824 */ /* 0x000fc600078e00ff */
[----:B------:R-:W-:Y:S02]  /*a440*/  LEA R18, R18, R13, 0x18 ;  /* 0x0000000d12127211 */ /* 0x000fe400078ec0ff */
[C---:B------:R-:W-:Y:S01]  /*a450*/  LEA R9, R8.reuse, -R9, 0x2 ;  /* 0x8000000908097211 */ /* 0x040fe200078e10ff */
[----:B------:R-:W-:-:S04]  /*a460*/  VIADD R8, R8, 0x200 ;  /* 0x0000020008087836 */ /* 0x000fc80000000000 */
[----:B------:R-:W-:Y:S01]  /*a470*/  IMAD.IADD R9, R18, 0x1, R9 ;  /* 0x0000000112097824 */ /* 0x000fe200078e0209 */
[----:B------:R-:W-:-:S04]  /*a480*/  ISETP.GT.AND P0, PT, R8, UR45, PT ;  /* 0x0000002d08007c0c */ /* 0x000fc8000bf04270 */
[----:B------:R-:W1:Y:S04]  /*a490*/  LDS R11, [R9] ;  /* 0x00000000090b7984 */ /* 0x000e680000000800 */
[----:B------:R-:W0:Y:S04]  /*a4a0*/  LDS R12, [R9+0x200] ;  /* 0x00020000090c7984 */ /* 0x000e280000000800 */
[----:B------:R-:W3:Y:S04]  /*a4b0*/  LDS R13, [R9+0x400] ;  /* 0x00040000090d7984 */ /* 0x000ee80000000800 */
[----:B------:R-:W4:Y:S01]  /*a4c0*/  LDS R14, [R9+0x600] ;  /* 0x00060000090e7984 */ /* 0x000f220000000800 */
[C---:B-1----:R-:W-:Y:S01]  /*a4d0*/  FADD.FTZ R11, -R28.reuse, R11 ;  /* 0x0000000b1c0b7221 */ /* 0x042fe20000010100 */
[----:B0-----:R-:W-:-:S03]  /*a4e0*/  FADD.FTZ R12, -R28, R12 ;  /* 0x0000000c1c0c7221 */ /* 0x001fc60000010100 */
[----:B------:R-:W-:Y:S01]  /*a4f0*/  FMUL.FTZ R11, R11, 1.4426950216293334961 ;  /* 0x3fb8aa3b0b0b7820 */ /* 0x000fe20000410000 */
[----:B---3--:R-:W-:Y:S01]  /*a500*/  FADD.FTZ R13, -R28, R13 ;  /* 0x0000000d1c0d7221 */ /* 0x008fe20000010100 */
[----:B------:R-:W-:-:S04]  /*a510*/  FMUL.FTZ R12, R12, 1.4426950216293334961 ;  /* 0x3fb8aa3b0c0c7820 */ /* 0x000fc80000410000 */
[----:B------:R-:W0:Y:S01]  /*a520*/  MUFU.EX2 R11, R11 ;  /* 0x0000000b000b7308 */ /* 0x000e220000000800 */
[----:B----4-:R-:W-:Y:S01]  /*a530*/  FADD.FTZ R14, -R28, R14 ;  /* 0x0000000e1c0e7221 */ /* 0x010fe20000010100 */
[----:B------:R-:W-:Y:S02]  /*a540*/  FMUL.FTZ R13, R13, 1.4426950216293334961 ;  /* 0x3fb8aa3b0d0d7820 */ /* 0x000fe40000410000 */
[----:B------:R-:W1:Y:S01]  /*a550*/  MUFU.EX2 R12, R12 ;  /* 0x0000000c000c7308 */ /* 0x000e620000000800 */
[----:B------:R-:W-:-:S03]  /*a560*/  FMUL.FTZ R14, R14, 1.4426950216293334961 ;  /* 0x3fb8aa3b0e0e7820 */ /* 0x000fc60000410000 */
[----:B------:R-:W3:Y:S04]  /*a570*/  MUFU.EX2 R13, R13 ;  /* 0x0000000d000d7308 */ /* 0x000ee80000000800 */
[----:B------:R-:W4:Y:S01]  /*a580*/  MUFU.EX2 R14, R14 ;  /* 0x0000000e000e7308 */ /* 0x000f220000000800 */
[----:B0-----:R0:W-:Y:S01]  /*a590*/  STS [R9], R11 ;  /* 0x0000000b09007388 */ /* 0x0011e20000000800 */
[----:B------:R-:W-:-:S03]  /*a5a0*/  FADD.FTZ R10, R10, R11 ;  /* 0x0000000b0a0a7221 */ /* 0x000fc60000010000 */
[----:B-1----:R0:W-:Y:S01]  /*a5b0*/  STS [R9+0x200], R12 ;  /* 0x0002000c09007388 */ /* 0x0021e20000000800 */
[----:B------:R-:W-:-:S03]  /*a5c0*/  FADD.FTZ R10, R10, R12 ;  /* 0x0000000c0a0a7221 */ /* 0x000fc60000010000 */
[----:B---3--:R0:W-:Y:S01]  /*a5d0*/  STS [R9+0x400], R13 ;  /* 0x0004000d09007388 */ /* 0x0081e20000000800 */
[----:B------:R-:W-:-:S03]  /*a5e0*/  FADD.FTZ R10, R10, R13 ;  /* 0x0000000d0a0a7221 */ /* 0x000fc60000010000 */
[----:B----4-:R0:W-:Y:S01]  /*a5f0*/  STS [R9+0x600], R14 ;  /* 0x0006000e09007388 */ /* 0x0101e20000000800 */
[----:B------:R-:W-:Y:S01]  /*a600*/  FADD.FTZ R10, R10, R14 ;  /* 0x0000000e0a0a7221 */ /* 0x000fe20000010000 */
[----:B------:R-:W-:Y:S06]  /*a610*/  @P0 BRA `(.L_x_3955) ;  /* 0x0000001000800947 */ /* 0x000fec0003800000 */
[----:B0-----:R-:W-:Y:S01]  /*a620*/  IADD3 R11, PT, PT, -R8, UR45, RZ ;  /* 0x0000002d080b7c10 */ /* 0x001fe2000fffe1ff */
[----:B------:R-:W-:Y:S01]  /*a630*/  BSSY.RECONVERGENT B1, `(.L_x_3960) ;  /* 0x000006c000017945 */ /* 0x000fe20003800200 */
[----:B------:R-:W-:Y:S02]  /*a640*/  IADD3 R9, PT, PT, R9, 0xc00, RZ ;  /* 0x00000c0009097810 */ /* 0x000fe40007ffe0ff */
[----:B------:R-:W-:Y:S02]  /*a650*/  ISETP.GT.AND P1, PT, R11, 0x5ff, PT ;  /* 0x000005ff0b00780c */ /* 0x000fe40003f24270 */
[----:B------:R-:W-:-:S11]  /*a660*/  PLOP3.LUT P0, PT, PT, PT, PT, 0x80, 0x8 ;  /* 0x000000000008781c */ /* 0x000fd60003f0f070 */
[----:B------:R-:W-:Y:S05]  /*a670*/  @!P1 BRA `(.L_x_3961) ;  /* 0x00000004009c9947 */ /* 0x000fea0003800000 */
[----:B--2---:R-:W-:Y:S01]  /*a680*/  IMAD.U32 R27, RZ, RZ, UR45 ;  /* 0x0000002dff1b7e24 */ /* 0x004fe2000f8e00ff */
[----:B------:R-:W-:-:S03]  /*a690*/  PLOP3.LUT P0, PT, PT, PT, PT, 0x8, 0x80 ;  /* 0x000000000080781c */ /* 0x000fc60003f0e170 */
[----:B------:R-:W-:-:S10]  /*a6a0*/  VIADD R27, R27, 0xfffffa01 ;  /* 0xfffffa011b1b7836 */ /* 0x000fd40000000000 */
.L_x_3962:
        /* <DEDUP_REMOVED lines=18> */
[----:B--2---:R-:W-:Y:S01]  /*a7d0*/  FADD.FTZ R13, -R28, R13 ;  /* 0x0000000d1c0d7221 */ /* 0x004fe20000010100 */
[----:B------:R-:W-:Y:S02]  /*a7e0*/  FMUL.FTZ R12, R12, 1.4426950216293334961 ;  /* 0x3fb8aa3b0c0c7820 */ /* 0x000fe40000410000 */
[----:B------:R-:W2:Y:S01]  /*a7f0*/  MUFU.EX2 R11, R11 ;  /* 0x0000000b000b7308 */ /* 0x000ea20000000800 */
[----:B------:R-:W1:Y:S01]  /*a800*/  LDS R24, [R9+0x1600] ;  /* 0x0016000009187984 */ /* 0x000e620000000800 */
[C---:B---3--:R-:W-:Y:S01]  /*a810*/  FADD.FTZ R14, -R28.reuse, R14 ;  /* 0x0000000e1c0e7221 */ /* 0x048fe20000010100 */
[----:B------:R-:W-:Y:S01]  /*a820*/  FMUL.FTZ R13, R13, 1.4426950216293334961 ;  /* 0x3fb8aa3b0d0d7820 */ /* 0x000fe20000410000 */
[----:B------:R-:W3:Y:S01]  /*a830*/  MUFU.EX2 R12, R12 ;  /* 0x0000000c000c7308 */ /* 0x000ee20000000800 */
[----:B------:R-:W1:Y:S01]  /*a840*/  LDS R25, [R9+0x1800] ;  /* 0x0018000009197984 */ /* 0x000e620000000800 */
        /* <DEDUP_REMOVED lines=74> */
.L_x_3961:
[----:B------:R-:W-:Y:S05]  /*acf0*/  BSYNC.RECONVERGENT B1 ;  /* 0x0000000000017941 */ /* 0x000fea0003800200 */
.L_x_3960:
[----:B------:R-:W-:Y:S01]  /*ad00*/  IADD3 R11, PT, PT, -R8, UR45, RZ ;  /* 0x0000002d080b7c10 */ /* 0x000fe2000fffe1ff */
[----:B------:R-:W-:Y:S03]  /*ad10*/  BSSY.RECONVERGENT B1, `(.L_x_3963) ;  /* 0x0000036000017945 */ /* 0x000fe60003800200 */
[----:B------:R-:W-:-:S13]  /*ad20*/  ISETP.GT.AND P1, PT, R11, 0x1ff, PT ;  /* 0x000001ff0b00780c */ /* 0x000fda0003f24270 */
[----:B------:R-:W-:Y:S05]  /*ad30*/  @!P1 BRA `(.L_x_3964) ;  /* 0x0000000000cc9947 */ /* 0x000fea0003800000 */
[----:B------:R-:W0:Y:S01]  /*ad40*/  LDS R11, [R9+-0x400] ;  /* 0xfffc0000090b7984 */ /* 0x000e220000000800 */
[----:B------:R-:W-:Y:S01]  /*ad50*/  PLOP3.LUT P0, PT, PT, PT, PT, 0x8, 0x80 ;  /* 0x000000000080781c */ /* 0x000fe20003f0e170 */
[----:B------:R-:W-:Y:S02]  /*ad60*/  VIADD R8, R8, 0x400 ;  /* 0x0000040008087836 */ /* 0x000fe40000000000 */
[----:B------:R-:W1:Y:S04]  /*ad70*/  LDS R12, [R9+-0x200] ;  /* 0xfffe0000090c7984 */ /* 0x000e680000000800 */
[----:B------:R-:W3:Y:S04]  /*ad80*/  LDS R13, [R9] ;  /* 0x00000000090d7984 */ /* 0x000ee80000000800 */
[----:B------:R-:W4:Y:S04]  /*ad90*/  LDS R14, [R9+0x200] ;  /* 0x00020000090e7984 */ /* 0x000f280000000800 */
[----:B------:R-:W5:Y:S04]  /*ada0*/  LDS R15, [R9+0x400] ;  /* 0x00040000090f7984 */ /* 0x000f680000000800 */
[----:B------:R-:W2:Y:S04]  /*adb0*/  LDS R16, [R9+0x600] ;  /* 0x0006000009107984 */ /* 0x000ea80000000800 */
[----:B------:R-:W2:Y:S04]  /*adc0*/  LDS R17, [R9+0x800] ;  /* 0x0008000009117984 */ /* 0x000ea80000000800 */
[----:B------:R-:W2:Y:S01]  /*add0*/  LDS R18, [R9+0xa00] ;  /* 0x000a000009127984 */ /* 0x000ea20000000800 */
[C---:B0-----:R-:W-:Y:S01]  /*ade0*/  FADD.FTZ R11, -R28.reuse, R11 ;  /* 0x0000000b1c0b7221 */ /* 0x041fe20000010100 */
[----:B-1----:R-:W-:-:S03]  /*adf0*/  FADD.FTZ R12, -R28, R12 ;  /* 0x0000000c1c0c7221 */ /* 0x002fc60000010100 */
[----:B------:R-:W-:Y:S01]  /*ae00*/  FMUL.FTZ R11, R11, 1.4426950216293334961 ;  /* 0x3fb8aa3b0b0b7820 */ /* 0x000fe20000410000 */
[----:B---3--:R-:W-:Y:S01]  /*ae10*/  FADD.FTZ R13, -R28, R13 ;  /* 0x0000000d1c0d7221 */ /* 0x008fe20000010100 */
[----:B------:R-:W-:-:S04]  /*ae20*/  FMUL.FTZ R12, R12, 1.4426950216293334961 ;  /* 0x3fb8aa3b0c0c7820 */ /* 0x000fc80000410000 */
[----:B------:R-:W0:Y:S01]  /*ae30*/  MUFU.EX2 R11, R11 ;  /* 0x0000000b000b7308 */ /* 0x000e220000000800 */
[C---:B----4-:R-:W-:Y:S01]  /*ae40*/  FADD.FTZ R14, -R28.reuse, R14 ;  /* 0x0000000e1c0e7221 */ /* 0x050fe20000010100 */
[----:B------:R-:W-:Y:S02]  /*ae50*/  FMUL.FTZ R13, R13, 1.4426950216293334961 ;  /* 0x3fb8aa3b0d0d7820 */ /* 0x000fe40000410000 */
[----:B------:R-:W1:Y:S01]  /*ae60*/  MUFU.EX2 R12, R12 ;  /* 0x0000000c000c7308 */ /* 0x000e620000000800 */
[----:B-----5:R-:W-:Y:S01]  /*ae70*/  FADD.FTZ R15, -R28, R15 ;  /* 0x0000000f1c0f7221 */ /* 0x020fe20000010100 */
[----:B------:R-:W-:Y:S02]  /*ae80*/  FMUL.FTZ R14, R14, 1.4426950216293334961 ;  /* 0x3fb8aa3b0e0e7820 */ /* 0x000fe40000410000 */
[----:B------:R-:W3:Y:S01]  /*ae90*/  MUFU.EX2 R13, R13 ;  /* 0x0000000d000d7308 */ /* 0x000ee20000000800 */
[----:B--2---:R-:W-:Y:S01]  /*aea0*/  FADD.FTZ R16, -R28, R16 ;  /* 0x000000101c107221 */ /* 0x004fe20000010100 */
[----:B------:R-:W-:-:S02]  /*aeb0*/  FMUL.FTZ R15, R15, 1.4426950216293334961 ;  /* 0x3fb8aa3b0f0f7820 */ /* 0x000fc40000410000 */
[----:B------:R-:W2:Y:S01]  /*aec0*/  MUFU.EX2 R14, R14 ;  /* 0x0000000e000e7308 */ /* 0x000ea20000000800 */
        /* <DEDUP_REMOVED lines=10> */
[----:B---3--:R-:W-:Y:S01]  /*af70*/  FADD.FTZ R10, R10, R13 ;  /* 0x0000000d0a0a7221 */ /* 0x008fe20000010000 */
[----:B------:R-:W3:Y:S02]  /*af80*/  MUFU.EX2 R17, R17 ;  /* 0x0000001100117308 */ /* 0x000ee40000000800 */
[----:B------:R-:W-:Y:S01]  /*af90*/  STS [R9+-0x200], R12 ;  /* 0xfffe000c09007388 */ /* 0x000fe20000000800 */
[----:B--2---:R-:W-:Y:S01]  /*afa0*/  FADD.FTZ R10, R10, R14 ;  /* 0x0000000e0a0a7221 */ /* 0x004fe20000010000 */
[----:B------:R-:W2:Y:S02]  /*afb0*/  MUFU.EX2 R18, R18 ;  /* 0x0000001200127308 */ /* 0x000ea40000000800 */
[----:B------:R-:W-:Y:S01]  /*afc0*/  STS [R9], R13 ;  /* 0x0000000d09007388 */ /* 0x000fe20000000800 */
[----:B0-----:R-:W-:-:S03]  /*afd0*/  FADD.FTZ R10, R10, R15 ;  /* 0x0000000f0a0a7221 */ /* 0x001fc60000010000 */
[----:B------:R-:W-:Y:S01]  /*afe0*/  STS [R9+0x200], R14 ;  /* 0x0002000e09007388 */ /* 0x000fe20000000800 */
[----:B-1----:R-:W-:-:S03]  /*aff0*/  FADD.FTZ R10, R10, R16 ;  /* 0x000000100a0a7221 */ /* 0x002fc60000010000 */
[----:B------:R-:W-:Y:S01]  /*b000*/  STS [R9+0x400], R15 ;  /* 0x0004000f09007388 */ /* 0x000fe20000000800 */
[----:B---3--:R-:W-:-:S03]  /*b010*/  FADD.FTZ R10, R10, R17 ;  /* 0x000000110a0a7221 */ /* 0x008fc60000010000 */
[----:B------:R-:W-:Y:S01]  /*b020*/  STS [R9+0x600], R16 ;  /* 0x0006001009007388 */ /* 0x000fe20000000800 */
[----:B--2---:R-:W-:-:S03]  /*b030*/  FADD.FTZ R10, R10, R18 ;  /* 0x000000120a0a7221 */ /* 0x004fc60000010000 */
[----:B------:R-:W-:Y:S04]  /*b040*/  STS [R9+0x800], R17 ;  /* 0x0008001109007388 */ /* 0x000fe80000000800 */
[----:B------:R0:W-:Y:S02]  /*b050*/  STS [R9+0xa00], R18 ;  /* 0x000a001209007388 */ /* 0x0001e40000000800 */
[----:B0-----:R-:W-:-:S07]  /*b060*/  IADD3 R9, PT, PT, R9, 0x1000, RZ ;  /* 0x0000100009097810 */ /* 0x001fce0007ffe0ff */
.L_x_3964:
[----:B------:R-:W-:Y:S05]  /*b070*/  BSYNC.RECONVERGENT B1 ;  /* 0x0000000000017941 */ /* 0x000fea0003800200 */
.L_x_3963:
[----:B------:R-:W-:-:S13]  /*b080*/  ISETP.GT.AND P1, PT, R8, UR45, PT ;  /* 0x0000002d08007c0c */ /* 0x000fda000bf24270 */
[----:B------:R-:W-:Y:S05]  /*b090*/  @!P0 BRA P1, `(.L_x_3955) ;  /* 0x0000000400e08947 */ /* 0x000fea0000800000 */
[----:B------:R-:W0:Y:S04]  /*b0a0*/  LDS R8, [R9+-0x400] ;  /* 0xfffc000009087984 */ /* 0x000e280000000800 */
[----:B------:R-:W1:Y:S04]  /*b0b0*/  LDS R11, [R9+-0x200] ;  /* 0xfffe0000090b7984 */ /* 0x000e680000000800 */
[----:B------:R-:W3:Y:S04]  /*b0c0*/  LDS R12, [R9] ;  /* 0x00000000090c7984 */ /* 0x000ee80000000800 */
[----:B------:R-:W4:Y:S01]  /*b0d0*/  LDS R13, [R9+0x200] ;  /* 0x00020000090d7984 */ /* 0x000f220000000800 */
[C---:B0-----:R-:W-:Y:S01]  /*b0e0*/  FADD.FTZ R8, -R28.reuse, R8 ;  /* 0x000000081c087221 */ /* 0x041fe20000010100 */
[----:B-1----:R-:W-:-:S03]  /*b0f0*/  FADD.FTZ R11, -R28, R11 ;  /* 0x0000000b1c0b7221 */ /* 0x002fc60000010100 */
        /* <DEDUP_REMOVED lines=10> */
[----:B0-----:R0:W-:Y:S01]  /*b1a0*/  STS [R9+-0x400], R8 ;  /* 0xfffc000809007388 */ /* 0x0011e20000000800 */
[----:B------:R-:W-:-:S03]  /*b1b0*/  FADD.FTZ R10, R10, R8 ;  /* 0x000000080a0a7221 */ /* 0x000fc60000010000 */
[----:B-1----:R0:W-:Y:S01]  /*b1c0*/  STS [R9+-0x200], R11 ;  /* 0xfffe000b09007388 */ /* 0x0021e20000000800 */
[----:B------:R-:W-:-:S03]  /*b1d0*/  FADD.FTZ R10, R10, R11 ;  /* 0x0000000b0a0a7221 */ /* 0x000fc60000010000 */
[----:B---3--:R0:W-:Y:S01]  /*b1e0*/  STS [R9], R12 ;  /* 0x0000000c09007388 */ /* 0x0081e20000000800 */
[----:B------:R-:W-:-:S03]  /*b1f0*/  FADD.FTZ R10, R10, R12 ;  /* 0x0000000c0a0a7221 */ /* 0x000fc60000010000 */
[----:B----4-:R0:W-:Y:S01]  /*b200*/  STS [R9+0x200], R13 ;  /* 0x0002000d09007388 */ /* 0x0101e20000000800 */
[----:B------:R-:W-:Y:S01]  /*b210*/  FADD.FTZ R10, R10, R13 ;  /* 0x0000000d0a0a7221 */ /* 0x000fe20000010000 */
[----:B------:R-:W-:Y:S06]  /*b220*/  BRA `(.L_x_3955) ;  /* 0x00000004007c7947 */ /* 0x000fec0003800000 */
.L_x_3956:
[----:B------:R-:W-:Y:S01]  /*b230*/  IMAD.U32 R12, RZ, RZ, UR9 ;  /* 0x00000009ff0c7e24 */ /* 0x000fe2000f8e00ff */
[----:B------:R-:W-:Y:S01]  /*b240*/  LOP3.LUT R10, RZ, R3, RZ, 0x33, !PT ;  /* 0x00000003ff0a7212 */ /* 0x000fe200078e33ff */
[----:B------:R-:W-:Y:S03]  /*b250*/  BSSY.RECONVERGENT B1, `(.L_x_3965) ;  /* 0x0000024000017945 */ /* 0x000fe60003800200 */
[----:B------:R-:W-:-:S04]  /*b260*/  VIADDMNMX R11, R7, 0x80, R12, !PT ;  /* 0x00000080070b7846 */ /* 0x000fc8000780010c */
        /* <DEDUP_REMOVED lines=8> */
[----:B------:R-:W-:Y:S01]  /*b2f0*/  IADD3 R16, P0, P2, R8, UR6, R7 ;  /* 0x0000000608107c10 */ /* 0x000fe2000fa1e007 */
[----:B------:R-:W-:Y:S01]  /*b300*/  IMAD.MOV.U32 R10, RZ, RZ, RZ ;  /* 0x000000ffff0a7224 */ /* 0x000fe200078e00ff */
[----:B------:R-:W-:Y:S02]  /*b310*/  LEA.HI R8, R12, 0x1, RZ, 0x19 ;  /* 0x000000010c087811 */ /* 0x000fe400078fc8ff */
[----:B------:R-:W-:Y:S02]  /*b320*/  LEA R12, R18, R13, 0x18 ;  /* 0x0000000d120c7211 */ /* 0x000fe400078ec0ff */
[----:B------:R-:W-:Y:S02]  /*b330*/  LOP3.LUT R8, R8, 0x3, RZ, 0xc0, !PT ;  /* 0x0000000308087812 */ /* 0x000fe400078ec0ff */
[----:B------:R-:W-:Y:S01]  /*b340*/  IADD3.X R9, PT, PT, R9, UR12, RZ, P0, P2 ;  /* 0x0000000c09097c10 */ /* 0x000fe200087e44ff */
[----:B------:R-:W-:Y:S01]  /*b350*/  IMAD.IADD R12, R5, 0x1, R12 ;  /* 0x00000001050c7824 */ /* 0x000fe200078e020c */
[----:B------:R-:W-:Y:S01]  /*b360*/  MOV R11, R7 ;  /* 0x00000007000b7202 */ /* 0x000fe20000000f00 */
[----:B------:R-:W-:-:S07]  /*b370*/  IMAD.MOV R13, RZ, RZ, -R8 ;  /* 0x000000ffff0d7224 */ /* 0x000fce00078e0a08 */
.L_x_3967:
[----:B------:R-:W-:-:S06]  /*b380*/  MOV R8, R16 ;  /* 0x0000001000087202 */ /* 0x000fcc0000000f00 */
[----:B------:R0:W3:Y:S01]  /*b390*/  LDG.E.U8 R8, desc[UR36][R8.64] ;  /* 0x0000002408087981 */ /* 0x0000e2000c1e1100 */
[----:B------:R-:W-:Y:S01]  /*b3a0*/  IMAD.MOV.U32 R15, RZ, RZ, RZ ;  /* 0x000000ffff0f7224 */ /* 0x000fe200078e00ff */
[----:B------:R-:W-:Y:S01]  /*b3b0*/  IADD3 R16, P2, PT, R16, 0x80, RZ ;  /* 0x0000008010107810 */ /* 0x000fe20007f5e0ff */
[----:B------:R-:W-:Y:S01]  /*b3c0*/  VIADD R13, R13, 0x1 ;  /* 0x000000010d0d7836 */ /* 0x000fe20000000000 */
[----:B------:R-:W-:-:S03]  /*b3d0*/  IADD3 R11, PT, PT, R11, 0x80, RZ ;  /* 0x000000800b0b7810 */ /* 0x000fc60007ffe0ff */
[----:B0-----:R-:W-:Y:S01]  /*b3e0*/  IMAD.X R9, RZ, RZ, R9, P2 ;  /* 0x000000ffff097224 */ /* 0x001fe200010e0609 */
[----:B---3--:R-:W-:-:S13]  /*b3f0*/  ISETP.NE.AND P0, PT, R8, RZ, PT ;  /* 0x000000ff0800720c */ /* 0x008fda0003f05270 */
[----:B------:R-:W1:Y:S02]  /*b400*/  @!P0 LDS R14, [R12] ;  /* 0x000000000c0e8984 */ /* 0x000e640000000800 */
[----:B-1----:R-:W-:-:S04]  /*b410*/  @!P0 FADD.FTZ R14, -R28, R14 ;  /* 0x0000000e1c0e8221 */ /* 0x002fc80000010100 */
[----:B------:R-:W-:-:S04]  /*b420*/  @!P0 FMUL.FTZ R14, R14, 1.4426950216293334961 ;  /* 0x3fb8aa3b0e0e8820 */ /* 0x000fc80000410000 */
[----:B------:R-:W0:Y:S01]  /*b430*/  @!P0 MUFU.EX2 R15, R14 ;  /* 0x0000000e000f8308 */ /* 0x000e220000000800 */
[----:B------:R-:W-:Y:S01]  /*b440*/  ISETP.NE.AND P0, PT, R13, RZ, PT ;  /* 0x000000ff0d00720c */ /* 0x000fe20003f05270 */
[----:B0-----:R0:W-:Y:S01]  /*b450*/  STS [R12], R15 ;  /* 0x0000000f0c007388 */ /* 0x0011e20000000800 */
[----:B------:R-:W-:Y:S01]  /*b460*/  FADD.FTZ R10, R15, R10 ;  /* 0x0000000a0f0a7221 */ /* 0x000fe20000010000 */
[----:B0-----:R-:W-:-:S10]  /*b470*/  VIADD R12, R12, 0x200 ;  /* 0x000002000c0c7836 */ /* 0x001fd40000000000 */
[----:B------:R-:W-:Y:S05]  /*b480*/  @P0 BRA `(.L_x_3967) ;  /* 0xfffffffc00bc0947 */ /* 0x000fea000383ffff */
.L_x_3966:
[----:B------:R-:W-:Y:S05]  /*b490*/  BSYNC.RECONVERGENT B1 ;  /* 0x0000000000017941 */ /* 0x000fea0003800200 */
.L_x_3965:
[----:B------:R-:W-:Y:S05]  /*b4a0*/  @!P1 BRA `(.L_x_3955) ;  /* 0x0000000000dc9947 */ /* 0x000fea0003800000 */
[----:B------:R-:W0:Y:S01]  /*b4b0*/  S2R R12, SR_CgaCtaId ;  /* 0x00000000000c7919 */ /* 0x000e220000008800 */
[----:B------:R-:W3:Y:S01]  /*b4c0*/  LDC.64 R14, c[0x0][0x420] ;  /* 0x00010800ff0e7b82 */ /* 0x000ee20000000a00 */
[----:B------:R-:W-:Y:S02]  /*b4d0*/  MOV R9, 0x400 ;  /* 0x0000040000097802 */ /* 0x000fe40000000f00 */
[----:B------:R-:W-:-:S03]  /*b4e0*/  SHF.L.U32 R8, R4, 0x2, RZ ;  /* 0x0000000204087819 */ /* 0x000fc600000006ff */
[----:B------:R-:W-:Y:S02]  /*b4f0*/  VIADD R9, R9, 0x420 ;  /* 0x0000042009097836 */ /* 0x000fe40000000000 */
[----:B------:R-:W-:Y:S01]  /*b500*/  IMAD R8, R11, 0x4, -R8 ;  /* 0x000000040b087824 */ /* 0x000fe200078e0a08 */
[----:B---3--:R-:W-:-:S04]  /*b510*/  IADD3 R14, P0, P1, R14, UR6, R11 ;  /* 0x000000060e0e7c10 */ /* 0x008fc8000f91e00b */
[----:B------:R-:W-:Y:S02]  /*b520*/  IADD3 R14, P2, PT, R14, 0x100, RZ ;  /* 0x000001000e0e7810 */ /* 0x000fe40007f5e0ff */
[----:B0-----:R-:W-:Y:S02]  /*b530*/  LEA R13, R12, R9, 0x18 ;  /* 0x000000090c0d7211 */ /* 0x001fe400078ec0ff */
[----:B------:R-:W-:Y:S02]  /*b540*/  IADD3.X R9, PT, PT, R15, UR12, RZ, P0, P1 ;  /* 0x0000000c0f097c10 */ /* 0x000fe400087e24ff */
[----:B------:R-:W-:Y:S02]  /*b550*/  IADD3 R12, PT, PT, R8, 0x400, R13 ;  /* 0x00000400080c7810 */ /* 0x000fe40007ffe00d */
[----:B------:R-:W-:-:S07]  /*b560*/  IADD3.X R9, PT, PT, RZ, R9, RZ, P2, !PT ;  /* 0x00000009ff097210 */ /* 0x000fce00017fe4ff */
.L_x_3968:
[----:B------:R-:W-:-:S05]  /*b570*/  IMAD.MOV.U32 R8, RZ, RZ, R14 ;  /* 0x000000ffff087224 */ /* 0x000fca00078e000e */
[----:B------:R-:W3:Y:S04]  /*b580*/  LDG.E.U8 R16, desc[UR36][R8.64+-0x100] ;  /* 0xffff002408107981 */ /* 0x000ee8000c1e1100 */
[----:B------:R-:W4:Y:S04]  /*b590*/  LDG.E.U8 R13, desc[UR36][R8.64+-0x80] ;  /* 0xffff8024080d7981 */ /* 0x000f28000c1e1100 */
[----:B------:R-:W5:Y:S04]  /*b5a0*/  LDG.E.U8 R14, desc[UR36][R8.64] ;  /* 0x00000024080e7981 */ /* 0x000f68000c1e1100 */
[----:B------:R-:W2:Y:S01]  /*b5b0*/  LDG.E.U8 R15, desc[UR36][R8.64+0x80] ;  /* 0x00008024080f7981 */ /* 0x000ea2000c1e1100 */
[----:B------:R-:W-:-:S02]  /*b5c0*/  IADD3 R11, PT, PT, R11, 0x200, RZ ;  /* 0x000002000b0b7810 */ /* 0x000fc40007ffe0ff */
[----:B---3--:R-:W-:Y:S02]  /*b5d0*/  ISETP.NE.AND P0, PT, R16, RZ, PT ;  /* 0x000000ff1000720c */ /* 0x008fe40003f05270 */
[----:B----4-:R-:W-:Y:S02]  /*b5e0*/  ISETP.NE.AND P1, PT, R13, RZ, PT ;  /* 0x000000ff0d00720c */ /* 0x010fe40003f25270 */
[----:B-----5:R-:W-:Y:S02]  /*b5f0*/  ISETP.NE.AND P2, PT, R14, RZ, PT ;  /* 0x000000ff0e00720c */ /* 0x020fe40003f45270 */
[----:B--2---:R-:W-:-:S07]  /*b600*/  ISETP.NE.AND P3, PT, R15, RZ, PT ;  /* 0x000000ff0f00720c */ /* 0x004fce0003f65270 */
        /* <DEDUP_REMOVED lines=8> */
[----:B------:R-:W-:Y:S02]  /*b690*/  HFMA2 R15, -RZ, RZ, 0, 0 ;  /* 0x00000000ff0f7431 */ /* 0x000fe400000001ff */
[----:B------:R0:W1:Y:S01]  /*b6a0*/  @!P0 MUFU.EX2 R13, R14 ;  /* 0x0000000e000d8308 */ /* 0x0000620000000800 */
[----:B------:R-:W-:Y:S01]  /*b6b0*/  @!P1 FMUL.FTZ R16, R16, 1.4426950216293334961 ;  /* 0x3fb8aa3b10109820 */ /* 0x000fe20000410000 */
[C---:B--2---:R-:W-:Y:S01]  /*b6c0*/  @!P2 FADD.FTZ R18, -R28.reuse, R17 ;  /* 0x000000111c12a221 */ /* 0x044fe20000010100 */
[----:B------:R-:W-:Y:S02]  /*b6d0*/  IMAD.MOV.U32 R17, RZ, RZ, RZ ;  /* 0x000000ffff117224 */ /* 0x000fe400078e00ff */
[----:B---3--:R-:W-:Y:S01]  /*b6e0*/  @!P3 FADD.FTZ R20, -R28, R19 ;  /* 0x000000131c14b221 */ /* 0x008fe20000010100 */
[----:B------:R-:W2:Y:S01]  /*b6f0*/  @!P1 MUFU.EX2 R15, R16 ;  /* 0x00000010000f9308 */ /* 0x000ea20000000800 */
[----:B------:R-:W-:Y:S01]  /*b700*/  @!P2 FMUL.FTZ R18, R18, 1.4426950216293334961 ;  /* 0x3fb8aa3b1212a820 */ /* 0x000fe20000410000 */
[----:B------:R-:W-:-:S02]  /*b710*/  IMAD.MOV.U32 R19, RZ, RZ, RZ ;  /* 0x000000ffff137224 */ /* 0x000fc400078e00ff */
[----:B------:R-:W-:Y:S01]  /*b720*/  @!P3 FMUL.FTZ R20, R20, 1.4426950216293334961 ;  /* 0x3fb8aa3b1414b820 */ /* 0x000fe20000410000 */
[----:B------:R-:W-:Y:S01]  /*b730*/  ISETP.GT.AND P0, PT, R11, UR45, PT ;  /* 0x0000002d0b007c0c */ /* 0x000fe2000bf04270 */
        /* <DEDUP_REMOVED lines=12> */
[----:B0-----:R-:W-:Y:S01]  /*b800*/  VIADD R12, R12, 0x800 ;  /* 0x000008000c0c7836 */ /* 0x001fe20000000000 */
[----:B------:R-:W-:Y:S06]  /*b810*/  @!P0 BRA `(.L_x_3968) ;  /* 0xfffffffc00548947 */ /* 0x000fec000383ffff */
.L_x_3955:
[----:B------:R-:W-:Y:S05]  /*b820*/  BSYNC.RECONVERGENT B0 ;  /* 0x0000000000007941 */ /* 0x000fea0003800200 */
.L_x_3954:
[----:B0-----:R-:W0:Y:S01]  /*b830*/  SHFL.BFLY PT, R9, R10, 0x10, 0x1f ;  /* 0x0e001f000a097f89 */ /* 0x001e2200000e0000 */
[C---:B------:R-:W-:Y:S01]  /*b840*/  ISETP.NE.AND P0, PT, R6.reuse, RZ, PT ;  /* 0x000000ff0600720c */ /* 0x040fe20003f05270 */
[----:B------:R-:W3:Y:S01]  /*b850*/  LDCU.U8 UR8, c[0x0][0x48c] ;  /* 0x00009180ff0877ac */ /* 0x000ee20008000000 */
[----:B------:R-:W-:Y:S01]  /*b860*/  ISETP.GT.U32.AND P1, PT, R6, 0x3, PT ;  /* 0x000000030600780c */ /* 0x000fe20003f24070 */
[----:B------:R-:W4:Y:S10]  /*b870*/  LDC R17, c[0x0][0x3f8] ;  /* 0x0000fe00ff117b82 */ /* 0x000f340000000800 */
[----:B------:R-:W-:-:S04]  /*b880*/  @!P0 SHF.R.U32.HI R14, RZ, 0x3, R3 ;  /* 0x00000003ff0e8819 */ /* 0x000fc80000011603 */
[----:B------:R-:W-:Y:S01]  /*b890*/  @!P0 LOP3.LUT R15, R14, 0x7c, RZ, 0xc0, !PT ;  /* 0x0000007c0e0f8812 */ /* 0x000fe200078ec0ff */
[----:B---3--:R-:W-:-:S03]  /*b8a0*/  UISETP.NE.AND UP0, UPT, UR8, URZ, UPT ;  /* 0x000000ff0800728c */ /* 0x008fc6000bf05270 */
        /* <DEDUP_REMOVED lines=12> */
[----:B------:R-:W-:-:S05]  /*b970*/  ISETP.GT.AND P0, PT, R7, UR45, PT ;  /* 0x0000002d07007c0c */ /* 0x000fca000bf04270 */
[----:B------:R-:W0:Y:S04]  /*b980*/  @!P1 LDS R13, [R2+0x10] ;  /* 0x00001000020d9984 */ /* 0x000e280000000800 */
[----:B0-----:R-:W0:Y:S02]  /*b990*/  SHFL.BFLY PT, R0, R13, 0x2, 0x1f ;  /* 0x0c401f000d007f89 */ /* 0x001e2400000e0000 */
[----:B0-----:R-:W-:Y:S02]  /*b9a0*/  FADD.FTZ R6, R0, R13 ;  /* 0x0000000d00067221 */ /* 0x001fe40000010000 */
[----:B------:R-:W4:Y:S03]  /*b9b0*/  S2R R0, SR_CTAID.X ;  /* 0x0000000000007919 */ /* 0x000f260000002500 */
[----:B------:R-:W0:Y:S02]  /*b9c0*/  SHFL.BFLY PT, R9, R6, 0x1, 0x1f ;  /* 0x0c201f0006097f89 */ /* 0x000e2400000e0000 */
[----:B0-----:R-:W-:Y:S01]  /*b9d0*/  FADD.FTZ R10, R6, R9 ;  /* 0x00000009060a7221 */ /* 0x001fe20000010000 */
[----:B------:R-:W-:Y:S01]  /*b9e0*/  CS2R R8, SRZ ;  /* 0x0000000000087805 */ /* 0x000fe2000001ff00 */
[----:B----4-:R-:W-:-:S04]  /*b9f0*/  IMAD R37, R17, UR7, R0 ;  /* 0x0000000711257c24 */ /* 0x010fc8000f8e0200 */
[----:B------:R-:W0:Y:S02]  /*ba00*/  SHFL.IDX PT, R10, R10, RZ, 0x1f ;  /* 0x00001fff0a0a7589 */ /* 0x000e2400000e0000 */
[----:B0-----:R-:W-:-:S04]  /*ba10*/  FADD.FTZ R11, R10, 9.9999999747524270788e-07 ;  /* 0x358637bd0a0b7421 */ /* 0x001fc80000010000 */
[----:B------:R0:W3:Y:S01]  /*ba20*/  MUFU.RCP R35, R11 ;  /* 0x0000000b00237308 */ /* 0x0000e20000001000 */
[----:B------:R-:W-:Y:S05]  /*ba30*/  BRA.U !UP0, `(.L_x_3969) ;  /* 0x0000000108187547 */ /* 0x000fea000b800000 */
[----:B------:R-:W4:Y:S08]  /*ba40*/  LDC R2, c[0x0][0x488] ;  /* 0x00012200ff027b82 */ /* 0x000f300000000800 */
[----:B------:R-:W4:Y:S08]  /*ba50*/  LDC R6, c[0x0][0x40c] ;  /* 0x00010300ff067b82 */ /* 0x000f300000000800 */
[----:B------:R-:W5:Y:S01]  /*ba60*/  LDC R9, c[0x0][0x3f4] ;  /* 0x0000fd00ff097b82 */ /* 0x000f620000000800 */
[----:B----4-:R-:W-:-:S04]  /*ba70*/  IMAD R2, R37, R2, R6 ;  /* 0x0000000225027224 */ /* 0x010fc800078e0206 */
[----:B-----5:R-:W-:-:S05]  /*ba80*/  IMAD R8, R2, R9, RZ ;  /* 0x0000000902087224 */ /* 0x020fca00078e02ff */
[----:B------:R-:W-:-:S07]  /*ba90*/  SHF.R.S32.HI R9, RZ, 0x1f, R8 ;  /* 0x0000001fff097819 */ /* 0x000fce0000011408 */
.L_x_3969:
        /* <DEDUP_REMOVED lines=13> */
[----:B------:R-:W4:Y:S01]  /*bb70*/  S2UR UR7, SR_CgaCtaId ;  /* 0x00000000000779c3 */ /* 0x000f220000008800 */
        /* <DEDUP_REMOVED lines=8> */
[----:B----4-:R-:W-:-:S06]  /*bc00*/  ULEA UR5, UR7, UR5, 0x18 ;  /* 0x0000000507057291 */ /* 0x010fcc000f8ec0ff */
[----:B------:R-:W-:-:S07]  /*bc10*/  VIADD R2, R5, UR5 ;  /* 0x0000000505027c36 */ /* 0x000fce0008000000 */
.L_x_3975:
[----:B------:R-:W3:Y:S01]  /*bc20*/  LDS R6, [R2] ;  /* 0x0000000002067984 */ /* 0x000ee20000000800 */
[----:B------:R-:W-:-:S04]  /*bc30*/  IADD3 R8, PT, PT, R8, 0x1, RZ ;  /* 0x0000000108087810 */ /* 0x000fc80007ffe0ff */
[----:B------:R-:W-:Y:S01]  /*bc40*/  ISETP.NE.AND P0, PT, R8, RZ, PT ;  /* 0x000000ff0800720c */ /* 0x000fe20003f05270 */
[----:B---3--:R-:W-:-:S05]  /*bc50*/  FMUL.FTZ R9, R6, R35 ;  /* 0x0000002306097220 */ /* 0x008fca0000410000 */
[----:B------:R3:W-:Y:S02]  /*bc60*/  STS [R2], R9 ;  /* 0x0000000902007388 */ /* 0x0007e40000000800 */
[----:B---3--:R-:W-:-:S05]  /*bc70*/  VIADD R2, R2, 0x200 ;  /* 0x0000020002027836 */ /* 0x008fca0000000000 */
[----:B------:R-:W-:Y:S05]  /*bc80*/  @P0 BRA `(.L_x_3975) ;  /* 0xfffffffc00e40947 */ /* 0x000fea000383ffff */
.L_x_3974:
[----:B------:R-:W-:Y:S05]  /*bc90*/  BSYNC.RECONVERGENT B1 ;  /* 0x0000000000017941 */ /* 0x000fea0003800200 */
.L_x_3973:
[----:B------:R-:W-:Y:S05]  /*bca0*/  @!P1 BRA `(.L_x_3971) ;  /* 0x00000014001c9947 */ /* 0x000fea0003800000 */
[----:B------:R-:W4:Y:S01]  /*bcb0*/  S2UR UR7, SR_CgaCtaId ;  /* 0x00000000000779c3 */ /* 0x000f220000008800 */
[----:B------:R-:W-:Y:S01]  /*bcc0*/  UMOV UR5, 0x400 ;  /* 0x0000040000057882 */ /* 0x000fe20000000000 */
[----:B------:R-:W-:Y:S01]  /*bcd0*/  IMAD.SHL.U32 R2, R4, 0x4, RZ ;  /* 0x0000000404027824 */ /* 0x000fe200078e00ff */
[----:B------:R-:W-:-:S04]  /*bce0*/  UIADD3 UR5, UPT, UPT, UR5, 0x420, URZ ;  /* 0x0000042005057890 */ /* 0x000fc8000fffe0ff */
[C---:B------:R-:W-:Y:S01]  /*bcf0*/  LEA R2, R7.reuse, -R2, 0x2 ;  /* 0x8000000207027211 */ /* 0x040fe200078e10ff */
[----:B------:R-:W-:-:S05]  /*bd00*/  VIADD R7, R7, 0x200 ;  /* 0x0000020007077836 */ /* 0x000fca0000000000 */
[----:B------:R-:W-:Y:S01]  /*bd10*/  ISETP.GT.AND P0, PT, R7, UR45, PT ;  /* 0x0000002d07007c0c */ /* 0x000fe2000bf04270 */
[----:B----4-:R-:W-:-:S09]  /*bd20*/  ULEA UR5, UR7, UR5, 0x18 ;  /* 0x0000000507057291 */ /* 0x010fd2000f8ec0ff */
[----:B------:R-:W3:Y:S04]  /*bd30*/  LDS R6, [R2+UR5] ;  /* 0x0000000502067984 */ /* 0x000ee80008000800 */
[----:B------:R-:W0:Y:S04]  /*bd40*/  LDS R8, [R2+UR5+0x200] ;  /* 0x0002000502087984 */ /* 0x000e280008000800 */
[----:B------:R-:W4:Y:S04]  /*bd50*/  LDS R10, [R2+UR5+0x400] ;  /* 0x00040005020a7984 */ /* 0x000f280008000800 */
[----:B------:R-:W5:Y:S01]  /*bd60*/  LDS R12, [R2+UR5+0x600] ;  /* 0x00060005020c7984 */ /* 0x000f620008000800 */
[----:B---3--:R-:W-:Y:S01]  /*bd70*/  FMUL.FTZ R9, R6, R35 ;  /* 0x0000002306097220 */ /* 0x008fe20000410000 */
[----:B------:R-:W-:-:S02]  /*bd80*/  VIADD R6, R2, UR5 ;  /* 0x0000000502067c36 */ /* 0x000fc40008000000 */
[-C--:B0-----:R-:W-:Y:S02]  /*bd90*/  FMUL.FTZ R11, R8, R35.reuse ;  /* 0x00000023080b7220 */ /* 0x081fe40000410000 */
[----:B------:R0:W-:Y:S01]  /*bda0*/  STS [R2+UR5], R9 ;  /* 0x0000000902007988 */ /* 0x0001e20008000805 */
[----:B----4-:R-:W-:-:S03]  /*bdb0*/  FMUL.FTZ R13, R10, R35 ;  /* 0x000000230a0d7220 */ /* 0x010fc60000410000 */
[----:B------:R0:W-:Y:S01]  /*bdc0*/  STS [R2+UR5+0x200], R11 ;  /* 0x0002000b02007988 */ /* 0x0001e20008000805 */
[----:B-----5:R-:W-:-:S03]  /*bdd0*/  FMUL.FTZ R15, R12, R35 ;  /* 0x000000230c0f7220 */ /* 0x020fc60000410000 */
        /* <DEDUP_REMOVED lines=10> */
[----:B------:R-:W-:-:S03]  /*be80*/  PLOP3.LUT P0, PT, PT, PT, PT, 0x8, 0x80 ;  /* 0x000000000080781c */ /* 0x000fc60003f0e170 */
[----:B------:R-:W-:-:S10]  /*be90*/  VIADD R34, R34, 0xfffffa01 ;  /* 0xfffffa0122227836 */ /* 0x000fd40000000000 */
.L_x_3978:
[----:B------:R-:W0:Y:S01]  /*bea0*/  LDS R2, [R6+-0x400] ;  /* 0xfffc000006027984 */ /* 0x000e220000000800 */
[----:B------:R-:W-:-:S03]  /*beb0*/  IADD3 R7, PT, PT, R7, 0x800, RZ ;  /* 0x0000080007077810 */ /* 0x000fc60007ffe0ff */
[----:B------:R-:W3:Y:S01]  /*bec0*/  LDS R8, [R6+-0x200] ;  /* 0xfffe000006087984 */ /* 0x000ee20000000800 */
[----:B------:R-:W-:-:S03]  /*bed0*/  ISETP.GE.AND P1, PT, R7, R34, PT ;  /* 0x000000220700720c */ /* 0x000fc60003f26270 */
[----:B------:R-:W4:Y:S04]  /*bee0*/  LDS R10, [R6] ;  /* 0x00000000060a7984 */ /* 0x000f280000000800 */
[----:B------:R-:W5:Y:S04]  /*bef0*/  LDS R12, [R6+0x200] ;  /* 0x00020000060c7984 */ /* 0x000f680000000800 */
[----:B------:R-:W5:Y:S04]  /*bf00*/  LDS R14, [R6+0x400] ;  /* 0x00040000060e7984 */ /* 0x000f680000000800 */
[----:B------:R-:W5:Y:S04]  /*bf10*/  LDS R16, [R6+0x600] ;  /* 0x0006000006107984 */ /* 0x000f680000000800 */
[----:B------:R-:W-:Y:S04]  /*bf20*/  LDS R18, [R6+0x800] ;  /* 0x0008000006127984 */ /* 0x000fe80000000800 */
[----:B------:R-:W5:Y:S04]  /*bf30*/  LDS R20, [R6+0xa00] ;  /* 0x000a000006147984 */ /* 0x000f680000000800 */
[----:B------:R-:W5:Y:S04]  /*bf40*/  LDS R22, [R6+0xc00] ;  /* 0x000c000006167984 */ /* 0x000f680000000800 */
[----:B--2---:R-:W2:Y:S04]  /*bf50*/  LDS R24, [R6+0xe00] ;  /* 0x000e000006187984 */ /* 0x004ea80000000800 */
        /* <DEDUP_REMOVED lines=17> */
[C---:B--2---:R-:W-:Y:S02]  /*c070*/  FMUL.FTZ R9, R35.reuse, R18 ;  /* 0x0000001223097220 */ /* 0x044fe40000410000 */
        /* <DEDUP_REMOVED lines=22> */
.L_x_3977:
[----:B------:R-:W-:Y:S05]  /*c1e0*/  BSYNC.RECONVERGENT B1 ;  /* 0x0000000000017941 */ /* 0x000fea0003800200 */
.L_x_3976:
[----:B------:R-:W-:Y:S01]  /*c1f0*/  IADD3 R2, PT, PT, -R7, UR45, RZ ;  /* 0x0000002d07027c10 */ /* 0x000fe2000fffe1ff */
[----:B------:R-:W-:Y:S03]  /*c200*/  BSSY.RECONVERGENT B1, `(.L_x_3979) ;  /* 0x000001e000017945 */ /* 0x000fe60003800200 */
[----:B------:R-:W-:-:S13]  /*c210*/  ISETP.GT.AND P1, PT, R2, 0x1ff, PT ;  /* 0x000001ff0200780c */ /* 0x000fda0003f24270 */
[----:B------:R-:W-:Y:S05]  /*c220*/  @!P1 BRA `(.L_x_3980) ;  /* 0x00000000006c9947 */ /* 0x000fea0003800000 */
[----:B------:R-:W0:Y:S01]  /*c230*/  LDS R2, [R6+-0x400] ;  /* 0xfffc000006027984 */ /* 0x000e220000000800 */
[----:B------:R-:W-:Y:S01]  /*c240*/  PLOP3.LUT P0, PT, PT, PT, PT, 0x8, 0x80 ;  /* 0x000000000080781c */ /* 0x000fe20003f0e170 */
[----:B------:R-:W-:Y:S02]  /*c250*/  VIADD R7, R7, 0x400 ;  /* 0x0000040007077836 */ /* 0x000fe40000000000 */
[----:B------:R-:W3:Y:S04]  /*c260*/  LDS R8, [R6+-0x200] ;  /* 0xfffe000006087984 */ /* 0x000ee80000000800 */
[----:B------:R-:W4:Y:S04]  /*c270*/  LDS R10, [R6] ;  /* 0x00000000060a7984 */ /* 0x000f280000000800 */
[----:B------:R-:W5:Y:S04]  /*c280*/  LDS R12, [R6+0x200] ;  /* 0x00020000060c7984 */ /* 0x000f680000000800 */
[----:B------:R-:W1:Y:S04]  /*c290*/  LDS R14, [R6+0x400] ;  /* 0x00040000060e7984 */ /* 0x000e680000000800 */
[----:B------:R-:W2:Y:S04]  /*c2a0*/  LDS R16, [R6+0x600] ;  /* 0x0006000006107984 */ /* 0x000ea80000000800 */
[----:B------:R-:W2:Y:S04]  /*c2b0*/  LDS R18, [R6+0x800] ;  /* 0x0008000006127984 */ /* 0x000ea80000000800 */
[----:B------:R-:W2:Y:S01]  /*c2c0*/  LDS R20, [R6+0xa00] ;  /* 0x000a000006147984 */ /* 0x000ea20000000800 */
[C---:B0-----:R-:W-:Y:S01]  /*c2d0*/  FMUL.FTZ R9, R35.reuse, R2 ;  /* 0x0000000223097220 */ /* 0x041fe20000410000 */
[----:B---3--:R-:W-:-:S04]  /*c2e0*/  FMUL.FTZ R11, R35, R8 ;  /* 0x00000008230b7220 */ /* 0x008fc80000410000 */
[----:B------:R-:W-:Y:S01]  /*c2f0*/  STS [R6+-0x400], R9 ;  /* 0xfffc000906007388 */ /* 0x000fe20000000800 */
[----:B----4-:R-:W-:-:S03]  /*c300*/  FMUL.FTZ R13, R35, R10 ;  /* 0x0000000a230d7220 */ /* 0x010fc60000410000 */
[----:B------:R-:W-:Y:S01]  /*c310*/  STS [R6+-0x200], R11 ;  /* 0xfffe000b06007388 */ /* 0x000fe20000000800 */
[----:B-----5:R-:W-:-:S03]  /*c320*/  FMUL.FTZ R15, R35, R12 ;  /* 0x0000000c230f7220 */ /* 0x020fc60000410000 */
[----:B------:R-:W-:Y:S01]  /*c330*/  STS [R6], R13 ;  /* 0x0000000d06007388 */ /* 0x000fe20000000800 */
[----:B-1----:R-:W-:-:S03]  /*c340*/  FMUL.FTZ R19, R35, R14 ;  /* 0x0000000e23137220 */ /* 0x002fc60000410000 */
[----:B------:R-:W-:Y:S01]  /*c350*/  STS [R6+0x200], R15 ;  /* 0x0002000f06007388 */ /* 0x000fe20000000800 */
[----:B--2---:R-:W-:-:S03]  /*c360*/  FMUL.FTZ R21, R35, R16 ;  /* 0x0000001023157220 */ /* 0x004fc60000410000 */
[----:B------:R-:W-:Y:S01]  /*c370*/  STS [R6+0x400], R19 ;  /* 0x0004001306007388 */ /* 0x000fe20000000800 */
[----:B------:R-:W-:-:S03]  /*c380*/  FMUL.FTZ R23, R35, R18 ;  /* 0x0000001223177220 */ /* 0x000fc60000410000 */
[----:B------:R-:W-:Y:S01]  /*c390*/  STS [R6+0x600], R21 ;  /* 0x0006001506007388 */ /* 0x000fe20000000800 */
[----:B------:R-:W-:-:S03]  /*c3a0*/  FMUL.FTZ R25, R35, R20 ;  /* 0x0000001423197220 */ /* 0x000fc60000410000 */
[----:B------:R-:W-:Y:S04]  /*c3b0*/  STS [R6+0x800], R23 ;  /* 0x0008001706007388 */ /* 0x000fe80000000800 */
[----:B------:R0:W-:Y:S02]  /*c3c0*/  STS [R6+0xa00], R25 ;  /* 0x000a001906007388 */ /* 0x0001e40000000800 */
[----:B0-----:R-:W-:-:S07]  /*c3d0*/  IADD3 R6, PT, PT, R6, 0x1000, RZ ;  /* 0x0000100006067810 */ /* 0x001fce0007ffe0ff */
.L_x_3980:
[----:B------:R-:W-:Y:S05]  /*c3e0*/  BSYNC.RECONVERGENT B1 ;  /* 0x0000000000017941 */ /* 0x000fea0003800200 */
.L_x_3979:
[----:B------:R-:W-:-:S13]  /*c3f0*/  ISETP.GT.AND P1, PT, R7, UR45, PT ;  /* 0x0000002d07007c0c */ /* 0x000fda000bf24270 */
[----:B------:R-:W-:Y:S05]  /*c400*/  @!P0 BRA P1, `(.L_x_3971) ;  /* 0x0000000c00448947 */ /* 0x000fea0000800000 */
[----:B------:R-:W0:Y:S04]  /*c410*/  LDS R2, [R6+-0x400] ;  /* 0xfffc000006027984 */ /* 0x000e280000000800 */
[----:B------:R-:W3:Y:S04]  /*c420*/  LDS R8, [R6+-0x200] ;  /* 0xfffe000006087984 */ /* 0x000ee80000000800 */
[----:B------:R-:W4:Y:S04]  /*c430*/  LDS R10, [R6] ;  /* 0x00000000060a7984 */ /* 0x000f280000000800 */
[----:B------:R-:W5:Y:S01]  /*c440*/  LDS R12, [R6+0x200] ;  /* 0x00020000060c7984 */ /* 0x000f620000000800 */
[C---:B0-----:R-:W-:Y:S01]  /*c450*/  FMUL.FTZ R7, R35.reuse, R2 ;  /* 0x0000000223077220 */ /* 0x041fe20000410000 */
[----:B---3--:R-:W-:-:S04]  /*c460*/  FMUL.FTZ R9, R35, R8 ;  /* 0x0000000823097220 */ /* 0x008fc80000410000 */
[----:B------:R0:W-:Y:S01]  /*c470*/  STS [R6+-0x400], R7 ;  /* 0xfffc000706007388 */ /* 0x0001e20000000800 */
[----:B----4-:R-:W-:-:S03]  /*c480*/  FMUL.FTZ R11, R35, R10 ;  /* 0x0000000a230b7220 */ /* 0x010fc60000410000 */
[----:B------:R0:W-:Y:S01]  /*c490*/  STS [R6+-0x200], R9 ;  /* 0xfffe000906007388 */ /* 0x0001e20000000800 */
[----:B-----5:R-:W-:-:S03]  /*c4a0*/  FMUL.FTZ R13, R35, R12 ;  /* 0x0000000c230d7220 */ /* 0x020fc60000410000 */
[----:B------:R0:W-:Y:S04]  /*c4b0*/  STS [R6], R11 ;  /* 0x0000000b06007388 */ /* 0x0001e80000000800 */
[----:B------:R0:W-:Y:S01]  /*c4c0*/  STS [R6+0x200], R13 ;  /* 0x0002000d06007388 */ /* 0x0001e20000000800 */
[----:B------:R-:W-:Y:S05]  /*c4d0*/  BRA `(.L_x_3971) ;  /* 0x0000000c00107947 */ /* 0x000fea0003800000 */
.L_x_3972:
[----:B------:R-:W-:Y:S01]  /*c4e0*/  IMAD.U32 R6, RZ, RZ, UR9 ;  /* 0x00000009ff067e24 */ /* 0x000fe2000f8e00ff */
[----:B------:R-:W-:Y:S01]  /*c4f0*/  LOP3.LUT R2, RZ, R3, RZ, 0x33, !PT ;  /* 0x00000003ff027212 */ /* 0x000fe200078e33ff */
[----:B------:R-:W-:Y:S03]  /*c500*/  BSSY.RECONVERGENT B1, `(.L_x_3981) ;  /* 0x0000023000017945 */ /* 0x000fe60003800200 */
[----:B0-----:R-:W-:-:S04]  /*c510*/  VIADDMNMX R11, R7, 0x80, R6, !PT ;  /* 0x00000080070b7846 */ /* 0x001fc80007800106 */
        /* <DEDUP_REMOVED lines=9> */
[----:B------:R-:W-:Y:S02]  /*c5b0*/  UMOV UR5, 0x400 ;  /* 0x0000040000057882 */ /* 0x000fe40000000000 */
[C---:B------:R-:W-:Y:S01]  /*c5c0*/  IMAD.SHL.U32 R6, R2.reuse, 0x80, RZ ;  /* 0x0000008002067824 */ /* 0x040fe200078e00ff */
[----:B------:R-:W-:Y:S01]  /*c5d0*/  UIADD3 UR5, UPT, UPT, UR5, 0x420, URZ ;  /* 0x0000042005057890 */ /* 0x000fe2000fffe0ff */
[----:B------:R-:W-:Y:S02]  /*c5e0*/  LOP3.LUT R2, R2, 0x3, RZ, 0xc0, !PT ;  /* 0x0000000302027812 */ /* 0x000fe400078ec0ff */
[----:B------:R-:W-:-:S02]  /*c5f0*/  IADD3.X R10, PT, PT, RZ, R9, RZ, P0, !PT ;  /* 0x00000009ff0a7210 */ /* 0x000fc400007fe4ff */
[----:B------:R-:W-:-:S05]  /*c600*/  LOP3.LUT R6, R6, 0x180, RZ, 0xc0, !PT ;  /* 0x0000018006067812 */ /* 0x000fca00078ec0ff */
[----:B------:R-:W-:Y:S01]  /*c610*/  IMAD.IADD R7, R7, 0x1, R6 ;  /* 0x0000000107077824 */ /* 0x000fe200078e0206 */
[----:B----4-:R-:W-:Y:S01]  /*c620*/  LEA R12, P0, R15, UR10, 0x2 ;  /* 0x0000000a0f0c7c11 */ /* 0x010fe2000f8010ff */
[----:B------:R-:W-:-:S03]  /*c630*/  IMAD.MOV R6, RZ, RZ, -R2 ;  /* 0x000000ffff067224 */ /* 0x000fc600078e0a02 */
[----:B------:R-:W-:Y:S01]  /*c640*/  LEA.HI.X R15, R15, UR11, R10, 0x2, P0 ;  /* 0x0000000b0f0f7c11 */ /* 0x000fe200080f140a */
[----:B0-----:R-:W-:-:S06]  /*c650*/  ULEA UR5, UR7, UR5, 0x18 ;  /* 0x0000000507057291 */ /* 0x001fcc000f8ec0ff */
[----:B------:R-:W-:-:S07]  /*c660*/  IADD3 R2, PT, PT, R5, UR5, RZ ;  /* 0x0000000505027c10 */ /* 0x000fce000fffe0ff */
.L_x_3983:
[----:B----4-:R-:W3:Y:S01]  /*c670*/  LDS R10, [R2] ;  /* 0x00000000020a7984 */ /* 0x010ee20000000800 */
[----:B------:R-:W-:Y:S01]  /*c680*/  IMAD.MOV.U32 R11, RZ, RZ, R15 ;  /* 0x000000ffff0b7224 */ /* 0x000fe200078e000f */
[----:B------:R-:W-:-:S04]  /*c690*/  IADD3 R6, PT, PT, R6, 0x1, RZ ;  /* 0x0000000106067810 */ /* 0x000fc80007ffe0ff */
[----:B------:R-:W-:Y:S01]  /*c6a0*/  ISETP.NE.AND P0, PT, R6, RZ, PT ;  /* 0x000000ff0600720c */ /* 0x000fe20003f05270 */
[----:B---3--:R-:W-:Y:S01]  /*c6b0*/  FMUL.FTZ R13, R10, R35 ;  /* 0x000000230a0d7220 */ /* 0x008fe20000410000 */
[----:B------:R-:W-:Y:S01]  /*c6c0*/  IMAD.MOV.U32 R10, RZ, RZ, R12 ;  /* 0x000000ffff0a7224 */ /* 0x000fe200078e000c */
[----:B------:R-:W-:-:S03]  /*c6d0*/  IADD3 R12, P2, PT, R12, 0x200, RZ ;  /* 0x000002000c0c7810 */ /* 0x000fc60007f5e0ff */
[----:B------:R0:W-:Y:S02]  /*c6e0*/  STS [R2], R13 ;  /* 0x0000000d02007388 */ /* 0x0001e40000000800 */
[----:B------:R-:W-:Y:S02]  /*c6f0*/  IMAD.X R15, RZ, RZ, R15, P2 ;  /* 0x000000ffff0f7224 */ /* 0x000fe400010e060f */
[----:B------:R4:W-:Y:S01]  /*c700*/  STG.E desc[UR36][R10.64], R13 ;  /* 0x0000000d0a007986 */ /* 0x0009e2000c101924 */
[----:B0-----:R-:W-:Y:S02]  /*c710*/  VIADD R2, R2, 0x200 ;  /* 0x0000020002027836 */ /* 0x001fe40000000000 */
[----:B------:R-:W-:Y:S05]  /*c720*/  @P0 BRA `(.L_x_3983) ;  /* 0xfffffffc00d00947 */ /* 0x000fea000383ffff */
.L_x_3982:
[----:B------:R-:W-:Y:S05]  /*c730*/  BSYNC.RECONVERGENT B1 ;  /* 0x0000000000017941 */ /* 0x000fea0003800200 */
.L_x_3981:
[----:B------:R-:W-:Y:S05]  /*c740*/  @!P1 BRA `(.L_x_3971) ;  /* 0x0000000800749947 */ /* 0x000fea0003800000 */
[----:B----4-:R-:W0:Y:S01]  /*c750*/  S2R R11, SR_CgaCtaId ;  /* 0x00000000000b7919 */ /* 0x010e220000008800 */
[----:B------:R-:W4:Y:S01]  /*c760*/  LDCU.64 UR10, c[0x0][0x480] ;  /* 0x00009000ff0a77ac */ /* 0x000f220008000a00 */
[C---:B------:R-:W-:Y:S01]  /*c770*/  IADD3 R6, P0, PT, R7.reuse, R8, RZ ;  /* 0x0000000807067210 */ /* 0x040fe20007f1e0ff */
[----:B------:R-:W-:Y:S01]  /*c780*/  BSSY.RECONVERGENT B1, `(.L_x_3984) ;  /* 0x000005b000017945 */ /* 0x000fe20003800200 */
[----:B------:R-:W-:Y:S02]  /*c790*/  IADD3 R10, PT, PT, -R7, UR45, RZ ;  /* 0x0000002d070a7c10 */ /* 0x000fe4000fffe1ff */
[----:B------:R-:W-:Y:S02]  /*c7a0*/  IADD3.X R9, PT, PT, RZ, R9, RZ, P0, !PT ;  /* 0x00000009ff097210 */ /* 0x000fe400007fe4ff */
[----:B------:R-:W-:Y:S02]  /*c7b0*/  MOV R2, 0x400 ;  /* 0x0000040000027802 */ /* 0x000fe40000000f00 */
[----:B------:R-:W-:-:S02]  /*c7c0*/  ISETP.GT.AND P1, PT, R10, 0x5ff, PT ;  /* 0x000005ff0a00780c */ /* 0x000fc40003f24270 */
[----:B----4-:R-:W-:-:S04]  /*c7d0*/  LEA R8, P0, R6, UR10, 0x2 ;  /* 0x0000000a06087c11 */ /* 0x010fc8000f8010ff */
[----:B------:R-:W-:Y:S01]  /*c7e0*/  LEA.HI.X R9, R6, UR11, R9, 0x2, P0 ;  /* 0x0000000b06097c11 */ /* 0x000fe200080f1409 */
[----:B------:R-:W-:Y:S01]  /*c7f0*/  VIADD R6, R2, 0x420 ;  /* 0x0000042002067836 */ /* 0x000fe20000000000 */
[----:B------:R-:W-:Y:S01]  /*c800*/  IADD3 R8, P0, PT, R8, 0x400, RZ ;  /* 0x0000040008087810 */ /* 0x000fe20007f1e0ff */
[----:B------:R-:W-:-:S04]  /*c810*/  IMAD.SHL.U32 R2, R4, 0x4, RZ ;  /* 0x0000000404027824 */ /* 0x000fc800078e00ff */
[----:B------:R-:W-:Y:S01]  /*c820*/  IMAD.X R9, RZ, RZ, R9, P0 ;  /* 0x000000ffff097224 */ /* 0x000fe200000e0609 */
[----:B------:R-:W-:Y:S02]  /*c830*/  LEA R2, R7, -R2, 0x2 ;  /* 0x8000000207027211 */ /* 0x000fe400078e10ff */
[----:B0-----:R-:W-:Y:S02]  /*c840*/  LEA R11, R11, R6, 0x18 ;  /* 0x000000060b0b7211 */ /* 0x001fe400078ec0ff */
[----:B------:R-:W-:Y:S02]  /*c850*/  PLOP3.LUT P0, PT, PT, PT, PT, 0x80, 0x8 ;  /* 0x000000000008781c */ /* 0x000fe40003f0f070 */
[----:B------:R-:W-:Y:S01]  /*c860*/  IADD3 R2, PT, PT, R2, 0x400, R11 ;  /* 0x0000040002027810 */ /* 0x000fe20007ffe00b */
[----:B------:R-:W-:Y:S10]  /*c870*/  @!P1 BRA `(.L_x_3985) ;  /* 0x00000004002c9947 */ /* 0x000ff40003800000 */
[----:B------:R-:W-:Y:S01]  /*c880*/  IMAD.U32 R32, RZ, RZ, UR45 ;  /* 0x0000002dff207e24 */ /* 0x000fe2000f8e00ff */
[----:B------:R-:W-:-:S04]  /*c890*/  PLOP3.LUT P0, PT, PT, PT, PT, 0x8, 0x80 ;  /* 0x000000000080781c */ /* 0x000fc80003f0e170 */
[----:B------:R-:W-:-:S09]  /*c8a0*/  IADD3 R32, PT, PT, R32, -0x5ff, RZ ;  /* 0xfffffa0120207810 */ /* 0x000fd20007ffe0ff */
.L_x_3986:
[----:B------:R-:W3:Y:S01]  /*c8b0*/  LDS R6, [R2+-0x400] ;  /* 0xfffc000002067984 */ /* 0x000ee20000000800 */
[----:B------:R-:W-:-:S03]  /*c8c0*/  VIADD R7, R7, 0x800 ;  /* 0x0000080007077836 */ /* 0x000fc60000000000 */
[----:B------:R-:W0:Y:S02]  /*c8d0*/  LDS R10, [R2+-0x200] ;  /* 0xfffe0000020a7984 */ /* 0x000e240000000800 */
[----:B------:R-:W-:Y:S02]  /*c8e0*/  ISETP.GE.AND P1, PT, R7, R32, PT ;  /* 0x000000200700720c */ /* 0x000fe40003f26270 */
[----:B------:R-:W4:Y:S04]  /*c8f0*/  LDS R12, [R2] ;  /* 0x00000000020c7984 */ /* 0x000f280000000800 */
[----:B--2---:R-:W-:Y:S04]  /*c900*/  LDS R24, [R2+0xc00] ;  /* 0x000c000002187984 */ /* 0x004fe80000000800 */
[----:B------:R-:W2:Y:S04]  /*c910*/  LDS R14, [R2+0x200] ;  /* 0x00020000020e7984 */ /* 0x000ea80000000800 */
[----:B------:R-:W-:Y:S04]  /*c920*/  LDS R22, [R2+0xa00] ;  /* 0x000a000002167984 */ /* 0x000fe80000000800 */
[----:B------:R-:W-:Y:S04]  /*c930*/  LDS R26, [R2+0xe00] ;  /* 0x000e0000021a7984 */ /* 0x000fe80000000800 */
[----:B------:R-:W5:Y:S04]  /*c940*/  LDS R16, [R2+0x400] ;  /* 0x0004000002107984 */ /* 0x000f680000000800 */
[----:B------:R-:W5:Y:S04]  /*c950*/  LDS R18, [R2+0x600] ;  /* 0x0006000002127984 */ /* 0x000f680000000800 */
[----:B------:R-:W5:Y:S01]  /*c960*/  LDS R20, [R2+0x800] ;  /* 0x0008000002147984 */ /* 0x000f620000000800 */
[----:B---3--:R-:W-:-:S03]  /*c970*/  FMUL.FTZ R11, R35, R6 ;  /* 0x00000006230b7220 */ /* 0x008fc60000410000 */
[----:B------:R-:W3:Y:S01]  /*c980*/  LDS R27, [R2+0x1000] ;  /* 0x00100000021b7984 */ /* 0x000ee20000000800 */
[----:B0-----:R-:W-:-:S03]  /*c990*/  FMUL.FTZ R13, R35, R10 ;  /* 0x0000000a230d7220 */ /* 0x001fc60000410000 */
[----:B------:R-:W-:Y:S01]  /*c9a0*/  LDS R6, [R2+0x1a00] ;  /* 0x001a000002067984 */ /* 0x000fe20000000800 */
[----:B----4-:R-:W-:-:S03]  /*c9b0*/  FMUL.FTZ R15, R35, R12 ;  /* 0x0000000c230f7220 */ /* 0x010fc60000410000 */
[----:B-1----:R-:W-:Y:S04]  /*c9c0*/  LDS R28, [R2+0x1200] ;  /* 0x00120000021c7984 */ /* 0x002fe80000000800 */
[----:B------:R-:W0:Y:S01]  /*c9d0*/  LDS R29, [R2+0x1400] ;  /* 0x00140000021d7984 */ /* 0x000e220000000800 */
[----:B--2---:R-:W-:-:S03]  /*c9e0*/  FMUL.FTZ R19, R35, R14 ;  /* 0x0000000e23137220 */ /* 0x004fc60000410000 */
[----:B------:R-:W-:Y:S04]  /*c9f0*/  LDS R30, [R2+0x1600] ;  /* 0x00160000021e7984 */ /* 0x000fe80000000800 */
[----:B------:R-:W1:Y:S04]  /*ca00*/  LDS R31, [R2+0x1800] ;  /* 0x00180000021f7984 */ /* 0x000e680000000800 */
[----:B------:R-:W-:Y:S01]  /*ca10*/  STG.E desc[UR36][R8.64+-0x200], R13 ;  /* 0xfffe000d08007986 */ /* 0x000fe2000c101924 */
[----:B-----5:R-:W-:-:S03]  /*ca20*/  FMUL.FTZ R21, R35, R16 ;  /* 0x0000001023157220 */ /* 0x020fc60000410000 */
[----:B------:R2:W-:Y:S01]  /*ca30*/  STS [R2+-0x200], R13 ;  /* 0xfffe000d02007388 */ /* 0x0005e20000000800 */
[----:B------:R-:W-:-:S03]  /*ca40*/  FMUL.FTZ R23, R35, R18 ;  /* 0x0000001223177220 */ /* 0x000fc60000410000 */
[----:B------:R-:W-:Y:S01]  /*ca50*/  STG.E desc[UR36][R8.64+-0x400], R11 ;  /* 0xfffc000b08007986 */ /* 0x000fe2000c101924 */
[----:B------:R-:W-:-:S03]  /*ca60*/  FMUL.FTZ R25, R35, R20 ;  /* 0x0000001423197220 */ /* 0x000fc60000410000 */
[----:B------:R4:W-:Y:S01]  /*ca70*/  STS [R2+-0x400], R11 ;  /* 0xfffc000b02007388 */ /* 0x0009e20000000800 */
[----:B--2---:R-:W-:-:S03]  /*ca80*/  FMUL.FTZ R13, R35, R24 ;  /* 0x00000018230d7220 */ /* 0x004fc60000410000 */
[----:B------:R-:W-:Y:S01]  /*ca90*/  STG.E desc[UR36][R8.64], R15 ;  /* 0x0000000f08007986 */ /* 0x000fe2000c101924 */
[----:B---3--:R-:W-:-:S03]  /*caa0*/  FMUL.FTZ R27, R35, R27 ;  /* 0x0000001b231b7220 */ /* 0x008fc60000410000 */
[----:B------:R2:W-:Y:S01]  /*cab0*/  STS [R2], R15 ;  /* 0x0000000f02007388 */ /* 0x0005e20000000800 */
[----:B----4-:R-:W-:-:S03]  /*cac0*/  FMUL.FTZ R11, R35, R22 ;  /* 0x00000016230b7220 */ /* 0x010fc60000410000 */
[----:B------:R-:W-:Y:S04]  /*cad0*/  STG.E desc[UR36][R8.64+0xc00], R13 ;  /* 0x000c000d08007986 */ /* 0x000fe8000c101924 */
[----:B------:R3:W-:Y:S01]  /*cae0*/  STS [R2+0xc00], R13 ;  /* 0x000c000d02007388 */ /* 0x0007e20000000800 */
[C---:B0-----:R-:W-:Y:S01]  /*caf0*/  FMUL.FTZ R29, R35.reuse, R29 ;  /* 0x0000001d231d7220 */ /* 0x041fe20000410000 */
[C---:B--2---:R-:W-:Y:S02]  /*cb00*/  FMUL.FTZ R15, R35.reuse, R26 ;  /* 0x0000001a230f7220 */ /* 0x044fe40000410000 */
[----:B------:R-:W-:Y:S04]  /*cb10*/  STG.E desc[UR36][R8.64+0x200], R19 ;  /* 0x0002001308007986 */ /* 0x000fe8000c101924 */
[----:B------:R0:W-:Y:S01]  /*cb20*/  STS [R2+0x200], R19 ;  /* 0x0002001302007388 */ /* 0x0001e20000000800 */
[C---:B-1----:R-:W-:Y:S01]  /*cb30*/  FMUL.FTZ R31, R35.reuse, R31 ;  /* 0x0000001f231f7220 */ /* 0x042fe20000410000 */
[C---:B---3--:R-:W-:Y:S01]  /*cb40*/  FMUL.FTZ R13, R35.reuse, R6 ;  /* 0x00000006230d7220 */ /* 0x048fe20000410000 */
[----:B------:R-:W-:Y:S01]  /*cb50*/  IADD3 R6, P2, PT, R8, 0x2000, RZ ;  /* 0x0000200008067810 */ /* 0x000fe20007f5e0ff */
[----:B------:R-:W-:Y:S04]  /*cb60*/  STG.E desc[UR36][R8.64+0xa00], R11 ;  /* 0x000a000b08007986 */ /* 0x000fe8000c101924 */
[----:B------:R1:W-:Y:S01]  /*cb70*/  STS [R2+0xa00], R11 ;  /* 0x000a000b02007388 */ /* 0x0003e20000000800 */
[----:B0-----:R-:W-:-:S03]  /*cb80*/  FMUL.FTZ R19, R35, R28 ;  /* 0x0000001c23137220 */ /* 0x001fc60000410000 */
[----:B------:R-:W-:Y:S04]  /*cb90*/  STG.E desc[UR36][R8.64+0xe00], R15 ;  /* 0x000e000f08007986 */ /* 0x000fe8000c101924 */
[----:B------:R0:W-:Y:S01]  /*cba0*/  STS [R2+0xe00], R15 ;  /* 0x000e000f02007388 */ /* 0x0001e20000000800 */
[----:B-1----:R-:W-:-:S03]  /*cbb0*/  FMUL.FTZ R11, R35, R30 ;  /* 0x0000001e230b7220 */ /* 0x002fc60000410000 */
        /* <DEDUP_REMOVED lines=23> */
.L_x_3985:
[----:B------:R-:W-:Y:S05]  /*cd30*/  BSYNC.RECONVERGENT B1 ;  /* 0x0000000000017941 */ /* 0x000fea0003800200 */
.L_x_3984:
[----:B------:R-:W-:Y:S01]  /*cd40*/  IADD3 R6, PT, PT, -R7, UR45, RZ ;  /* 0x0000002d07067c10 */ /* 0x000fe2000fffe1ff */
[----:B------:R-:W-:Y:S03]  /*cd50*/  BSSY.RECONVERGENT B1, `(.L_x_3987) ;  /* 0x000002a000017945 */ /* 0x000fe60003800200 */
[----:B------:R-:W-:-:S13]  /*cd60*/  ISETP.GT.AND P1, PT, R6, 0x1ff, PT ;  /* 0x000001ff0600780c */ /* 0x000fda0003f24270 */
[----:B------:R-:W-:Y:S05]  /*cd70*/  @!P1 BRA `(.L_x_3988) ;  /* 0x00000000009c9947 */ /* 0x000fea0003800000 */
[----:B------:R-:W3:Y:S01]  /*cd80*/  LDS R6, [R2+-0x400] ;  /* 0xfffc000002067984 */ /* 0x000ee20000000800 */
[----:B------:R-:W-:Y:S01]  /*cd90*/  PLOP3.LUT P0, PT, PT, PT, PT, 0x8, 0x80 ;  /* 0x000000000080781c */ /* 0x000fe20003f0e170 */
[----:B------:R-:W-:Y:S02]  /*cda0*/  VIADD R7, R7, 0x400 ;  /* 0x0000040007077836 */ /* 0x000fe40000000000 */
[----:B------:R-:W0:Y:S04]  /*cdb0*/  LDS R10, [R2+-0x200] ;  /* 0xfffe0000020a7984 */ /* 0x000e280000000800 */
[----:B------:R-:W4:Y:S04]  /*cdc0*/  LDS R12, [R2] ;  /* 0x00000000020c7984 */ /* 0x000f280000000800 */
[----:B------:R-:W5:Y:S04]  /*cdd0*/  LDS R14, [R2+0x200] ;  /* 0x00020000020e7984 */ /* 0x000f680000000800 */
[----:B------:R-:W1:Y:S04]  /*cde0*/  LDS R16, [R2+0x400] ;  /* 0x0004000002107984 */ /* 0x000e680000000800 */
[----:B------:R-:W2:Y:S04]  /*cdf0*/  LDS R18, [R2+0x600] ;  /* 0x0006000002127984 */ /* 0x000ea80000000800 */
[----:B------:R-:W2:Y:S04]  /*ce00*/  LDS R20, [R2+0x800] ;  /* 0x0008000002147984 */ /* 0x000ea80000000800 */
[----:B------:R-:W2:Y:S01]  /*ce10*/  LDS R22, [R2+0xa00] ;  /* 0x000a000002167984 */ /* 0x000ea20000000800 */
[C---:B---3--:R-:W-:Y:S01]  /*ce20*/  FMUL.FTZ R11, R35.reuse, R6 ;  /* 0x00000006230b7220 */ /* 0x048fe20000410000 */
[----:B------:R-:W-:Y:S01]  /*ce30*/  IADD3 R6, P1, PT, R8, 0x1000, RZ ;  /* 0x0000100008067810 */ /* 0x000fe20007f3e0ff */
[----:B0-----:R-:W-:-:S03]  /*ce40*/  FMUL.FTZ R13, R35, R10 ;  /* 0x0000000a230d7220 */ /* 0x001fc60000410000 */
[----:B------:R-:W-:Y:S01]  /*ce50*/  STG.E desc[UR36][R8.64+-0x400], R11 ;  /* 0xfffc000b08007986 */ /* 0x000fe2000c101924 */
[----:B----4-:R-:W-:-:S03]  /*ce60*/  FMUL.FTZ R15, R35, R12 ;  /* 0x0000000c230f7220 */ /* 0x010fc60000410000 */
[----:B------:R-:W-:Y:S01]  /*ce70*/  STS [R2+-0x400], R11 ;  /* 0xfffc000b02007388 */ /* 0x000fe20000000800 */
[----:B-----5:R-:W-:-:S03]  /*ce80*/  FMUL.FTZ R19, R35, R14 ;  /* 0x0000000e23137220 */ /* 0x020fc60000410000 */
[----:B------:R-:W-:Y:S01]  /*ce90*/  STG.E desc[UR36][R8.64+-0x200], R13 ;  /* 0xfffe000d08007986 */ /* 0x000fe2000c101924 */
[----:B-1----:R-:W-:-:S03]  /*cea0*/  FMUL.FTZ R21, R35, R16 ;  /* 0x0000001023157220 */ /* 0x002fc60000410000 */
[----:B------:R0:W-:Y:S01]  /*ceb0*/  STS [R2+-0x200], R13 ;  /* 0xfffe000d02007388 */ /* 0x0001e20000000800 */
[----:B--2---:R-:W-:-:S03]  /*cec0*/  FMUL.FTZ R23, R35, R18 ;  /* 0x0000001223177220 */ /* 0x004fc60000410000 */
        /* <DEDUP_REMOVED lines=18> */
.L_x_3988:
[----:B------:R-:W-:Y:S05]  /*cff0*/  BSYNC.RECONVERGENT B1 ;  /* 0x0000000000017941 */ /* 0x000fea0003800200 */
.L_x_3987:
[----:B------:R-:W-:-:S13]  /*d000*/  ISETP.LE.OR P0, PT, R7, UR45, P0 ;  /* 0x0000002d07007c0c */ /* 0x000fda0008703670 */
[----:B------:R-:W-:Y:S05]  /*d010*/  @!P0 BRA `(.L_x_3971) ;  /* 0x0000000000408947 */ /* 0x000fea0003800000 */
[----:B------:R-:W3:Y:S04]  /*d020*/  LDS R6, [R2+-0x400] ;  /* 0xfffc000002067984 */ /* 0x000ee80000000800 */
[----:B------:R-:W0:Y:S04]  /*d030*/  LDS R10, [R2+-0x200] ;  /* 0xfffe0000020a7984 */ /* 0x000e280000000800 */
[----:B------:R-:W4:Y:S04]  /*d040*/  LDS R12, [R2] ;  /* 0x00000000020c7984 */ /* 0x000f280000000800 */
[----:B------:R-:W5:Y:S01]  /*d050*/  LDS R14, [R2+0x200] ;  /* 0x00020000020e7984 */ /* 0x000f620000000800 */
[-C--:B---3--:R-:W-:Y:S01]  /*d060*/  FMUL.FTZ R7, R6, R35.reuse ;  /* 0x0000002306077220 */ /* 0x088fe20000410000 */
[----:B0-----:R-:W-:-:S04]  /*d070*/  FMUL.FTZ R11, R10, R35 ;  /* 0x000000230a0b7220 */ /* 0x001fc80000410000 */
[----:B------:R0:W-:Y:S01]  /*d080*/  STG.E desc[UR36][R8.64+-0x400], R7 ;  /* 0xfffc000708007986 */ /* 0x0001e2000c101924 */
[----:B----4-:R-:W-:-:S03]  /*d090*/  FMUL.FTZ R13, R12, R35 ;  /* 0x000000230c0d7220 */ /* 0x010fc60000410000 */
        /* <DEDUP_REMOVED lines=8> */
.L_x_3971:
[----:B------:R-:W-:Y:S05]  /*d120*/  BSYNC.RECONVERGENT B0 ;  /* 0x0000000000007941 */ /* 0x000fea0003800200 */
.L_x_3970:
[----:B------:R-:W1:Y:S01]  /*d130*/  LDCU.64 UR8, c[0x0][0x3b0] ;  /* 0x00007600ff0877ac */ /* 0x000e620008000a00 */
[----:B------:R-:W-:Y:S02]  /*d140*/  SHF.R.U32.HI R19, RZ, 0x6, R3 ;  /* 0x00000006ff137819 */ /* 0x000fe40000011603 */
[----:B0---4-:R-:W-:Y:S02]  /*d150*/  CS2R R10, SRZ ;  /* 0x00000000000a7805 */ /* 0x011fe4000001ff00 */
[----:B------:R-:W-:Y:S01]  /*d160*/  LOP3.LUT R5, R5, 0xfc, RZ, 0xc0, !PT ;  /* 0x000000fc05057812 */ /* 0x000fe200078ec0ff */
[----:B------:R-:W-:Y:S01]  /*d170*/  ULEA.HI UR5, UR45, UR45, URZ, 0x1 ;  /* 0x0000002d2d057291 */ /* 0x000fe2000f8f08ff */
[----:B------:R-:W-:Y:S01]  /*d180*/  CS2R R8, SRZ ;  /* 0x0000000000087805 */ /* 0x000fe2000001ff00 */
[----:B------:R-:W0:Y:S02]  /*d190*/  LDCU UR7, c[0x0][0x3f4] ;  /* 0x00007e80ff0777ac */ /* 0x000e240008000800 */
[----:B------:R-:W-:-:S04]  /*d1a0*/  ULOP3.LUT UR5, UR5, 0xfffffffe, URZ, 0xc0, !UPT ;  /* 0xfffffffe05057892 */ /* 0x000fc8000f8ec0ff */
[----:B------:R-:W-:Y:S01]  /*d1b0*/  UIADD3 UR5, UPT, UPT, -UR5, UR45, URZ ;  /* 0x0000002d05057290 */ /* 0x000fe2000fffe1ff */
[----:B-1----:R-:W-:-:S04]  /*d1c0*/  ISETP.NE.U32.AND P0, PT, RZ, UR8, PT ;  /* 0x00000008ff007c0c */ /* 0x002fc8000bf05070 */
[----:B------:R-:W-:Y:S01]  /*d1d0*/  ISETP.NE.AND.EX P0, PT, RZ, UR9, PT, P0 ;  /* 0x00000009ff007c0c */ /* 0x000fe2000bf05300 */
[----:B------:R-:W1:Y:S03]  /*d1e0*/  LDCU.64 UR8, c[0x0][0x3c8] ;  /* 0x00007900ff0877ac */ /* 0x000e660008000a00 */
[----:B------:R-:W-:-:S13]  /*d1f0*/  ISETP.NE.OR P0, PT, R19, UR5, !P0 ;  /* 0x0000000513007c0c */ /* 0x000fda000c705670 */
[----:B------:R-:W4:Y:S01]  /*d200*/  @!P0 LDC.64 R12, c[0x0][0x3b0] ;  /* 0x0000ec00ff0c8b82 */ /* 0x000f220000000a00 */
[----:B------:R-:W-:Y:S01]  /*d210*/  @!P0 LEA R7, R0, R5, 0x8 ;  /* 0x0000000500078211 */ /* 0x000fe200078e40ff */
[----:B0-----:R-:W-:Y:S01]  /*d220*/  IMAD.U32 R16, RZ, RZ, UR7 ;  /* 0x00000007ff107e24 */ /* 0x001fe2000f8e00ff */
[----:B------:R-:W-:-:S04]  /*d230*/  IADD3 R29, PT, PT, R4, R19, RZ ;  /* 0x00000013041d7210 */ /* 0x000fc80007ffe0ff */
[C---:B------:R-:W-:Y:S01]  /*d240*/  VIMNMX R18, PT, PT, R16.reuse, UR45, PT ;  /* 0x0000002d10127c48 */ /* 0x040fe2000bfe0100 */
[----:B----4-:R-:W-:Y:S02]  /*d250*/  @!P0 IMAD.WIDE.U32 R12, R7, 0x4, R12 ;  /* 0x00000004070c8825 */ /* 0x010fe400078e000c */
[----:B------:R-:W0:Y:S03]  /*d260*/  LDC.64 R6, c[0x0][0x3c0] ;  /* 0x0000f000ff067b82 */ /* 0x000e260000000a00 */
[----:B------:R4:W5:Y:S05]  /*d270*/  @!P0 LDG.E.128 R8, desc[UR36][R12.64] ;  /* 0x000000240c088981 */ /* 0x00096a000c1e1d00 */
[----:B------:R-:W-:Y:S01]  /*d280*/  BAR.SYNC.DEFER_BLOCKING 0x0 ;  /* 0x0000000000007b1d */ /* 0x000fe20000010000 */
[----:B------:R-:W-:Y:S01]  /*d290*/  ISETP.GE.AND P0, PT, R29, R18, PT ;  /* 0x000000121d00720c */ /* 0x000fe20003f06270 */
[----:B------:R-:W-:-:S02]  /*d2a0*/  IMAD R15, R16, UR4, R5 ;  /* 0x00000004100f7c24 */ /* 0x000fc4000f8e0205 */
[----:B------:R-:W-:Y:S02]  /*d2b0*/  IMAD.SHL.U32 R2, R37, 0x100, RZ ;  /* 0x0000010025027824 */ /* 0x000fe400078e00ff */
[----:B------:R-:W-:Y:S01]  /*d2c0*/  BSSY.RECONVERGENT B0, `(.L_x_3989) ;  /* 0x000008e000007945 */ /* 0x000fe20003800200 */
[----:B----4-:R-:W-:Y:S01]  /*d2d0*/  CS2R R12, SRZ ;  /* 0x00000000000c7805 */ /* 0x010fe2000001ff00 */
[----:B0-----:R-:W-:Y:S01]  /*d2e0*/  IMAD.WIDE R6, R15, 0x4, R6 ;  /* 0x000000040f067825 */ /* 0x001fe200078e0206 */
[----:B------:R-:W-:-:S05]  /*d2f0*/  CS2R R14, SRZ ;  /* 0x00000000000e7805 */ /* 0x000fca000001ff00 */
[----:B-1----:R-:W-:Y:S05]  /*d300*/  @P0 BRA `(.L_x_3990) ;  /* 0x0000000800240947 */ /* 0x002fea0003800000 */
[----:B------:R-:W-:Y:S01]  /*d310*/  VIADDMNMX R12, R29, 0x2, R18, !PT ;  /* 0x000000021d0c7846 */ /* 0x000fe20007800112 */
[----:B------:R-:W-:Y:S01]  /*d320*/  BSSY.RECONVERGENT B1, `(.L_x_3991) ;  /* 0x000004a000017945 */ /* 0x000fe20003800200 */
[----:B------:R-:W-:Y:S01]  /*d330*/  LOP3.LUT R13, RZ, R4, RZ, 0x33, !PT ;  /* 0x00000004ff0d7212 */ /* 0x000fe200078e33ff */
[----:B------:R-:W-:Y:S01]  /*d340*/  IMAD R53, R17, R16, RZ ;  /* 0x0000001011357224 */ /* 0x000fe200078e02ff */
[----:B------:R-:W-:Y:S02]  /*d350*/  MOV R31, R29 ;  /* 0x0000001d001f7202 */ /* 0x000fe40000000f00 */
[----:B------:R-:W-:Y:S02]  /*d360*/  CS2R R14, SRZ ;  /* 0x00000000000e7805 */ /* 0x000fe4000001ff00 */
[----:B------:R-:W-:Y:S02]  /*d370*/  IADD3 R52, PT, PT, -R19, R12, R13 ;  /* 0x0000000c13347210 */ /* 0x000fe40007ffe10d */
[----:B------:R-:W-:-:S02]  /*d380*/  CS2R R12, SRZ ;  /* 0x00000000000c7805 */ /* 0x000fc4000001ff00 */
[C---:B------:R-:W-:Y:S02]  /*d390*/  ISETP.GE.U32.AND P0, PT, R52.reuse, 0x6, PT ;  /* 0x000000063400780c */ /* 0x040fe40003f06070 */
[----:B------:R-:W-:-:S04]  /*d3a0*/  LEA.HI R18, R52, 0x1, RZ, 0x1f ;  /* 0x0000000134127811 */ /* 0x000fc800078ff8ff */
[----:B------:R-:W-:-:S07]  /*d3b0*/  LOP3.LUT P1, R54, R18, 0x3, RZ, 0xc0, !PT ;  /* 0x0000000312367812 */ /* 0x000fce000782c0ff */
[----:B------:R-:W-:Y:S06]  /*d3c0*/  @!P0 BRA `(.L_x_3992) ;  /* 0x0000000000fc8947 */ /* 0x000fec0003800000 */
[----:B------:R-:W0:Y:S01]  /*d3d0*/  S2UR UR7, SR_CgaCtaId ;  /* 0x00000000000779c3 */ /* 0x000e220000008800 */
[----:B------:R-:W-:Y:S01]  /*d3e0*/  UMOV UR4, 0x400 ;  /* 0x0000040000047882 */ /* 0x000fe20000000000 */
[----:B------:R-:W-:Y:S01]  /*d3f0*/  LOP3.LUT R18, R18, 0xfffffffc, RZ, 0xc0, !PT ;  /* 0xfffffffc12127812 */ /* 0x000fe200078ec0ff */
[----:B------:R-:W-:Y:S01]  /*d400*/  UIADD3 UR4, UPT, UPT, UR4, 0x420, URZ ;  /* 0x0000042004047890 */ /* 0x000fe2000fffe0ff */
[----:B------:R-:W-:Y:S01]  /*d410*/  IMAD.SHL.U32 R28, R4, 0x100, RZ ;  /* 0x00000100041c7824 */ /* 0x000fe200078e00ff */
[----:B------:R-:W-:Y:S01]  /*d420*/  MOV R31, R29 ;  /* 0x0000001d001f7202 */ /* 0x000fe20000000f00 */
[----:B------:R-:W-:Y:S01]  /*d430*/  IMAD.MOV.U32 R12, RZ, RZ, RZ ;  /* 0x000000ffff0c7224 */ /* 0x000fe200078e00ff */
[----:B------:R-:W-:Y:S01]  /*d440*/  IADD3 R18, PT, PT, -R18, RZ, RZ ;  /* 0x000000ff12127210 */ /* 0x000fe20007ffe1ff */
[----:B0-----:R-:W-:-:S06]  /*d450*/  ULEA UR4, UR7, UR4, 0x18 ;  /* 0x0000000407047291 */ /* 0x001fcc000f8ec0ff */
[----:B------:R-:W-:-:S05]  /*d460*/  LEA R20, R19, UR4, 0x2 ;  /* 0x0000000413147c11 */ /* 0x000fca000f8e10ff */
[----:B------:R-:W-:-:S07]  /*d470*/  VIADD R30, R20, 0x10 ;  /* 0x00000010141e7836 */ /* 0x000fce0000000000 */
.L_x_3993:
[----:B------:R-:W-:Y:S01]  /*d480*/  IADD3 R21, P0, PT, R31, UR6, RZ ;  /* 0x000000061f157c10 */ /* 0x000fe2000ff1e0ff */
[----:B--2---:R-:W-:Y:S01]  /*d490*/  IMAD R25, R19, 0x100, R28 ;  /* 0x0000010013197824 */ /* 0x004fe200078e021c */
[C---:B------:R-:W-:Y:S01]  /*d4a0*/  SHF.L.U32 R23, R53.reuse, 0x8, RZ ;  /* 0x0000000835177819 */ /* 0x040fe200000006ff */
[----:B------:R-:W-:Y:S01]  /*d4b0*/  IMAD.SHL.U32 R33, R53, 0x100, RZ ;  /* 0x0000010035217824 */ /* 0x000fe200078e00ff */
[----:B------:R-:W-:Y:S01]  /*d4c0*/  IADD3.X R22, PT, PT, RZ, UR12, RZ, P0, !PT ;  /* 0x0000000cff167c10 */ /* 0x000fe200087fe4ff */
[----:B------:R-:W0:Y:S01]  /*d4d0*/  LDS R36, [R30+-0x10] ;  /* 0xfffff0001e247984 */ /* 0x000e220000000800 */
[----:B------:R-:W-:-:S03]  /*d4e0*/  LEA R20, P0, R21, UR8, 0x2 ;  /* 0x0000000815147c11 */ /* 0x000fc6000f8010ff */
[----:B------:R-:W1:Y:S01]  /*d4f0*/  LDS R37, [R30+-0x8] ;  /* 0xfffff8001e257984 */ /* 0x000e620000000800 */
[----:B------:R-:W-:-:S03]  /*d500*/  LEA.HI.X R21, R21, UR9, R22, 0x2, P0 ;  /* 0x0000000915157c11 */ /* 0x000fc600080f1416 */
[----:B------:R-:W2:Y:S04]  /*d510*/  LDS R38, [R30] ;  /* 0x000000001e267984 */ /* 0x000ea80000000800 */
[----:B------:R-:W4:Y:S04]  /*d520*/  LDG.E R24, desc[UR36][R20.64+0x8] ;  /* 0x0000082414187981 */ /* 0x000f28000c1e1900 */
[----:B------:R-:W3:Y:S04]  /*d530*/  LDG.E R22, desc[UR36][R20.64] ;  /* 0x0000002414167981 */ /* 0x000ee8000c1e1900 */
[----:B------:R-:W2:Y:S04]  /*d540*/  LDG.E R26, desc[UR36][R20.64+0x10] ;  /* 0x00001024141a7981 */ /* 0x000ea8000c1e1900 */
[----:B------:R-:W2:Y:S04]  /*d550*/  LDG.E R32, desc[UR36][R20.64+0x18] ;  /* 0x0000182414207981 */ /* 0x000ea8000c1e1900 */
[----:B------:R0:W1:Y:S01]  /*d560*/  LDS R39, [R30+0x8] ;  /* 0x000008001e277984 */ /* 0x0000620000000800 */
[----:B----4-:R-:W-:-:S02]  /*d570*/  IMAD R24, R24, R23, R25 ;  /* 0x0000001718187224 */ /* 0x010fc400078e0219 */
[----:B---3--:R-:W-:-:S03]  /*d580*/  IMAD R23, R22, R23, R25 ;  /* 0x0000001716177224 */ /* 0x008fc600078e0219 */
[----:B------:R-:W-:Y:S01]  /*d590*/  IADD3 R27, PT, PT, R24, 0x200, RZ ;  /* 0x00000200181b7810 */ /* 0x000fe20007ffe0ff */
[----:B------:R-:W-:-:S04]  /*d5a0*/  IMAD.WIDE R22, R23, 0x4, R6 ;  /* 0x0000000417167825 */ /* 0x000fc800078e0206 */
[-CC-:B--2---:R-:W-:Y:S02]  /*d5b0*/  IMAD R26, R26, R33.reuse, R25.reuse ;  /* 0x000000211a1a7224 */ /* 0x184fe400078e0219 */
[----:B------:R-:W-:Y:S02]  /*d5c0*/  IMAD R24, R32, R33, R25 ;  /* 0x0000002120187224 */ /* 0x000fe400078e0219 */
[----:B------:R-:W-:Y:S01]  /*d5d0*/  VIADD R25, R26, 0x400 ;  /* 0x000004001a197836 */ /* 0x000fe20000000000 */
[----:B------:R-:W2:Y:S01]  /*d5e0*/  LDG.E.128 R32, desc[UR36][R22.64] ;  /* 0x0000002416207981 */ /* 0x000ea2000c1e1d00 */
[----:B------:R-:W-:Y:S01]  /*d5f0*/  IMAD.WIDE R20, R27, 0x4, R6 ;  /* 0x000000041b147825 */ /* 0x000fe200078e0206 */
[----:B------:R-:W-:-:S03]  /*d600*/  IADD3 R27, PT, PT, R24, 0x600, RZ ;  /* 0x00000600181b7810 */ /* 0x000fc60007ffe0ff */
[--C-:B------:R-:W-:Y:S01]  /*d610*/  IMAD.WIDE R24, R25, 0x4, R6.reuse ;  /* 0x0000000419187825 */ /* 0x100fe200078e0206 */
[----:B------:R-:W1:Y:S03]  /*d620*/  LDG.E.128 R40, desc[UR36][R20.64] ;  /* 0x0000002414287981 */ /* 0x000e66000c1e1d00 */
[----:B------:R-:W-:Y:S01]  /*d630*/  IMAD.WIDE R26, R27, 0x4, R6 ;  /* 0x000000041b1a7825 */ /* 0x000fe200078e0206 */
[----:B------:R-:W3:Y:S04]  /*d640*/  LDG.E.128 R44, desc[UR36][R24.64] ;  /* 0x00000024182c7981 */ /* 0x000ee8000c1e1d00 */
[----:B------:R-:W4:Y:S01]  /*d650*/  LDG.E.128 R48, desc[UR36][R26.64] ;  /* 0x000000241a307981 */ /* 0x000f22000c1e1d00 */
[----:B------:R-:W-:-:S05]  /*d660*/  VIADD R18, R18, 0x4 ;  /* 0x0000000412127836 */ /* 0x000fca0000000000 */
[----:B------:R-:W-:Y:S01]  /*d670*/  ISETP.NE.AND P0, PT, R18, RZ, PT ;  /* 0x000000ff1200720c */ /* 0x000fe20003f05270 */
[----:B------:R-:W-:Y:S01]  /*d680*/  VIADD R28, R28, 0x800 ;  /* 0x000008001c1c7836 */ /* 0x000fe20000000000 */
[----:B------:R-:W-:Y:S02]  /*d690*/  IADD3 R31, PT, PT, R31, 0x8, RZ ;  /* 0x000000081f1f7810 */ /* 0x000fe40007ffe0ff */
[----:B0-----:R-:W-:Y:S01]  /*d6a0*/  IADD3 R30, PT, PT, R30, 0x20, RZ ;  /* 0x000000201e1e7810 */ /* 0x001fe20007ffe0ff */
[-C--:B--2---:R-:W-:Y:S01]  /*d6b0*/  FFMA.FTZ R23, R32, R36.reuse, R12 ;  /* 0x0000002420177223 */ /* 0x084fe2000001000c */
[-C--:B------:R-:W-:Y:S01]  /*d6c0*/  FFMA.FTZ R12, R33, R36.reuse, R13 ;  /* 0x00000024210c7223 */ /* 0x080fe2000001000d */
[-C--:B------:R-:W-:Y:S01]  /*d6d0*/  FFMA.FTZ R13, R34, R36.reuse, R14 ;  /* 0x00000024220d7223 */ /* 0x080fe2000001000e */
[----:B------:R-:W-:Y:S02]  /*d6e0*/  FFMA.FTZ R36, R35, R36, R15 ;  /* 0x0000002423247223 */ /* 0x000fe4000001000f */
[-C--:B-1----:R-:W-:Y:S01]  /*d6f0*/  FFMA.FTZ R12, R41, R37.reuse, R12 ;  /* 0x00000025290c7223 */ /* 0x082fe2000001000c */
[-C--:B------:R-:W-:Y:S01]  /*d700*/  FFMA.FTZ R13, R42, R37.reuse, R13 ;  /* 0x000000252a0d7223 */ /* 0x080fe2000001000d */
[-C--:B------:R-:W-:Y:S01]  /*d710*/  FFMA.FTZ R23, R40, R37.reuse, R23 ;  /* 0x0000002528177223 */ /* 0x080fe20000010017 */
[----:B------:R-:W-:Y:S01]  /*d720*/  FFMA.FTZ R36, R43, R37, R36 ;  /* 0x000000252b247223 */ /* 0x000fe20000010024 */
        /* <DEDUP_REMOVED lines=8> */
[----:B------:R-:W-:Y:S06]  /*d7b0*/  @P0 BRA `(.L_x_3993) ;  /* 0xfffffffc00300947 */ /* 0x000fec000383ffff */
.L_x_3992:
[----:B------:R-:W-:Y:S05]  /*d7c0*/  BSYNC.RECONVERGENT B1 ;  /* 0x0000000000017941 */ /* 0x000fea0003800200 */
.L_x_3991:
        /* <DEDUP_REMOVED lines=10> */
[----:B------:R-:W4:Y:S04]  /*d870*/  LDG.E R22, desc[UR36][R20.64+0x8] ;  /* 0x0000082414167981 */ /* 0x000f28000c1e1900 */
[----:B------:R-:W3:Y:S01]  /*d880*/  LDG.E R18, desc[UR36][R20.64] ;  /* 0x0000002414127981 */ /* 0x000ee2000c1e1900 */
[----:B------:R-:W-:Y:S01]  /*d890*/  SHF.L.U32 R23, R31, 0x8, RZ ;  /* 0x000000081f177819 */ /* 0x000fe200000006ff */
[----:B--2---:R-:W-:Y:S01]  /*d8a0*/  IMAD.SHL.U32 R24, R53, 0x100, RZ ;  /* 0x0000010035187824 */ /* 0x004fe200078e00ff */
[----:B------:R-:W0:Y:S01]  /*d8b0*/  S2UR UR7, SR_CgaCtaId ;  /* 0x00000000000779c3 */ /* 0x000e220000008800 */
[----:B------:R-:W-:Y:S02]  /*d8c0*/  UMOV UR4, 0x400 ;  /* 0x0000040000047882 */ /* 0x000fe40000000000 */
[----:B------:R-:W-:-:S04]  /*d8d0*/  UIADD3 UR4, UPT, UPT, UR4, 0x420, URZ ;  /* 0x0000042004047890 */ /* 0x000fc8000fffe0ff */
[----:B0-----:R-:W-:Y:S01]  /*d8e0*/  ULEA UR4, UR7, UR4, 0x18 ;  /* 0x0000000407047291 */ /* 0x001fe2000f8ec0ff */
[-CC-:B----4-:R-:W-:Y:S02]  /*d8f0*/  IMAD R22, R22, R24.reuse, R23.reuse ;  /* 0x0000001816167224 */ /* 0x190fe400078e0217 */
[----:B---3--:R-:W-:-:S03]  /*d900*/  IMAD R23, R18, R24, R23 ;  /* 0x0000001812177224 */ /* 0x008fc600078e0217 */
[----:B------:R-:W-:Y:S01]  /*d910*/  IADD3 R25, PT, PT, R22, 0x200, RZ ;  /* 0x0000020016197810 */ /* 0x000fe20007ffe0ff */
[----:B------:R-:W-:-:S04]  /*d920*/  IMAD.WIDE R22, R23, 0x4, R6 ;  /* 0x0000000417167825 */ /* 0x000fc800078e0206 */
[----:B------:R-:W-:Y:S01]  /*d930*/  IMAD.WIDE R24, R25, 0x4, R6 ;  /* 0x0000000419187825 */ /* 0x000fe200078e0206 */
[----:B------:R-:W2:Y:S05]  /*d940*/  LDG.E.128 R32, desc[UR36][R22.64] ;  /* 0x0000002416207981 */ /* 0x000eaa000c1e1d00 */
[----:B------:R-:W3:Y:S01]  /*d950*/  LDG.E.128 R24, desc[UR36][R24.64] ;  /* 0x0000002418187981 */ /* 0x000ee2000c1e1d00 */
[C---:B------:R-:W-:Y:S01]  /*d960*/  IMAD.IADD R18, R31.reuse, 0x1, -R4 ;  /* 0x000000011f127824 */ /* 0x040fe200078e0a04 */
[----:B------:R-:W-:-:S04]  /*d970*/  IADD3 R31, PT, PT, R31, 0x4, RZ ;  /* 0x000000041f1f7810 */ /* 0x000fc80007ffe0ff */
[----:B------:R-:W-:-:S05]  /*d980*/  LEA R18, R18, UR4, 0x2 ;  /* 0x0000000412127c11 */ /* 0x000fca000f8e10ff */
[----:B------:R-:W2:Y:S04]  /*d990*/  LDS R20, [R18] ;  /* 0x0000000012147984 */ /* 0x000ea80000000800 */
[----:B------:R-:W3:Y:S01]  /*d9a0*/  LDS R28, [R18+0x8] ;  /* 0x00000800121c7984 */ /* 0x000ee20000000800 */
[-C--:B--2---:R-:W-:Y:S01]  /*d9b0*/  FFMA.FTZ R21, R32, R20.reuse, R12 ;  /* 0x0000001420157223 */ /* 0x084fe2000001000c */
[-C--:B------:R-:W-:Y:S01]  /*d9c0*/  FFMA.FTZ R22, R33, R20.reuse, R13 ;  /* 0x0000001421167223 */ /* 0x080fe2000001000d */
[-C--:B------:R-:W-:Y:S01]  /*d9d0*/  FFMA.FTZ R23, R34, R20.reuse, R14 ;  /* 0x0000001422177223 */ /* 0x080fe2000001000e */
[----:B------:R-:W-:Y:S01]  /*d9e0*/  FFMA.FTZ R20, R35, R20, R15 ;  /* 0x0000001423147223 */ /* 0x000fe2000001000f */
[-C--:B---3--:R-:W-:Y:S01]  /*d9f0*/  FFMA.FTZ R12, R24, R28.reuse, R21 ;  /* 0x0000001c180c7223 */ /* 0x088fe20000010015 */
[-C--:B------:R-:W-:Y:S01]  /*da00*/  FFMA.FTZ R13, R25, R28.reuse, R22 ;  /* 0x0000001c190d7223 */ /* 0x080fe20000010016 */
[-C--:B------:R-:W-:Y:S01]  /*da10*/  FFMA.FTZ R14, R26, R28.reuse, R23 ;  /* 0x0000001c1a0e7223 */ /* 0x080fe20000010017 */
[----:B------:R-:W-:-:S07]  /*da20*/  FFMA.FTZ R15, R27, R28, R20 ;  /* 0x0000001c1b0f7223 */ /* 0x000fce0000010014 */
.L_x_3995:
[----:B------:R-:W-:Y:S05]  /*da30*/  BSYNC.RECONVERGENT B1 ;  /* 0x0000000000017941 */ /* 0x000fea0003800200 */
.L_x_3994:
[----:B------:R-:W-:Y:S05]  /*da40*/  @P0 BRA `(.L_x_3990) ;  /* 0x0000000000540947 */ /* 0x000fea0003800000 */
[----:B------:R-:W0:Y:S01]  /*da50*/  LDCU.64 UR10, c[0x0][0x3c8] ;  /* 0x00007900ff0a77ac */ /* 0x000e220008000a00 */
[----:B------:R-:W-:-:S05]  /*da60*/  IADD3 R18, P0, PT, R31, UR6, RZ ;  /* 0x000000061f127c10 */ /* 0x000fca000ff1e0ff */
[----:B------:R-:W-:Y:S01]  /*da70*/  IMAD.X R21, RZ, RZ, UR12, P0 ;  /* 0x0000000cff157e24 */ /* 0x000fe200080e06ff */
[----:B0-----:R-:W-:-:S04]  /*da80*/  LEA R22, P0, R18, UR10, 0x2 ;  /* 0x0000000a12167c11 */ /* 0x001fc8000f8010ff */
[----:B------:R-:W-:-:S05]  /*da90*/  LEA.HI.X R23, R18, UR11, R21, 0x2, P0 ;  /* 0x0000000b12177c11 */ /* 0x000fca00080f1415 */
[----:B------:R-:W4:Y:S01]  /*daa0*/  LDG.E R22, desc[UR36][R22.64] ;  /* 0x0000002416167981 */ /* 0x000f22000c1e1900 */
[----:B------:R-:W0:Y:S01]  /*dab0*/  S2UR UR7, SR_CgaCtaId ;  /* 0x00000000000779c3 */ /* 0x000e220000008800 */
[----:B------:R-:W-:Y:S02]  /*dac0*/  UMOV UR4, 0x400 ;  /* 0x0000040000047882 */ /* 0x000fe40000000000 */
[----:B------:R-:W-:Y:S01]  /*dad0*/  UIADD3 UR4, UPT, UPT, UR4, 0x420, URZ ;  /* 0x0000042004047890 */ /* 0x000fe2000fffe0ff */
[----:B------:R-:W-:-:S03]  /*dae0*/  IMAD.IADD R18, R31, 0x1, -R4 ;  /* 0x000000011f127824 */ /* 0x000fc600078e0a04 */
[----:B0-----:R-:W-:-:S06]  /*daf0*/  ULEA UR4, UR7, UR4, 0x18 ;  /* 0x0000000407047291 */ /* 0x001fcc000f8ec0ff */
[----:B------:R-:W-:-:S06]  /*db00*/  LEA R18, R18, UR4, 0x2 ;  /* 0x0000000412127c11 */ /* 0x000fcc000f8e10ff */
[----:B------:R-:W0:Y:S01]  /*db10*/  LDS R18, [R18] ;  /* 0x0000000012127984 */ /* 0x000e220000000800 */
[----:B----4-:R-:W-:-:S05]  /*db20*/  IMAD R21, R53, R22, R31 ;  /* 0x0000001635157224 */ /* 0x010fca00078e021f */
[----:B------:R-:W-:-:S05]  /*db30*/  SHF.L.U32 R21, R21, 0x8, RZ ;  /* 0x0000000815157819 */ /* 0x000fca00000006ff */
[----:B------:R-:W-:-:S05]  /*db40*/  IMAD.WIDE R20, R21, 0x4, R6 ;  /* 0x0000000415147825 */ /* 0x000fca00078e0206 */
[----:B--2---:R-:W0:Y:S02]  /*db50*/  LDG.E.128 R24, desc[UR36][R20.64] ;  /* 0x0000002414187981 */ /* 0x004e24000c1e1d00 */
[-C--:B0-----:R-:W-:Y:S01]  /*db60*/  FFMA.FTZ R12, R24, R18.reuse, R12 ;  /* 0x00000012180c7223 */ /* 0x081fe2000001000c */
[-C--:B------:R-:W-:Y:S01]  /*db70*/  FFMA.FTZ R13, R25, R18.reuse, R13 ;  /* 0x00000012190d7223 */ /* 0x080fe2000001000d */
[-C--:B------:R-:W-:Y:S01]  /*db80*/  FFMA.FTZ R14, R26, R18.reuse, R14 ;  /* 0x000000121a0e7223 */ /* 0x080fe2000001000e */
[----:B------:R-:W-:-:S07]  /*db90*/  FFMA.FTZ R15, R27, R18, R15 ;  /* 0x000000121b0f7223 */ /* 0x000fce000001000f */
.L_x_3990:
[----:B------:R-:W-:Y:S05]  /*dba0*/  BSYNC.RECONVERGENT B0 ;  /* 0x0000000000007941 */ /* 0x000fea0003800200 */
.L_x_3989:
[----:B------:R-:W-:Y:S01]  /*dbb0*/  ISETP.GE.AND P0, PT, R29, UR45, PT ;  /* 0x0000002d1d007c0c */ /* 0x000fe2000bf06270 */
[----:B------:R-:W0:Y:S01]  /*dbc0*/  LDCU.64 UR8, c[0x0][0x3c8] ;  /* 0x00007900ff0877ac */ /* 0x000e220008000a00 */
[----:B------:R-:W-:Y:S11]  /*dbd0*/  BSSY.RECONVERGENT B2, `(.L_x_3996) ;  /* 0x000014d000027945 */ /* 0x000ff60003800200 */
[----:B------:R-:W-:Y:S05]  /*dbe0*/  @P0 BRA `(.L_x_3997) ;  /* 0x00000014002c0947 */ /* 0x000fea0003800000 */
[----:B------:R-:W-:Y:S01]  /*dbf0*/  HFMA2 R18, -RZ, RZ, 0, 1.1920928955078125e-07 ;  /* 0x00000002ff127431 */ /* 0x000fe200000001ff */
[----:B------:R-:W-:Y:S01]  /*dc00*/  LOP3.LUT R30, RZ, R4, RZ, 0x33, !PT ;  /* 0x00000004ff1e7212 */ /* 0x000fe200078e33ff */
[----:B------:R-:W-:Y:S01]  /*dc10*/  BSSY.RECONVERGENT B1, `(.L_x_3998) ;  /* 0x00000bd000017945 */ /* 0x000fe20003800200 */
[----:B------:R-:W-:Y:S02]  /*dc20*/  IMAD R32, R17, R16, RZ ;  /* 0x0000001011207224 */ /* 0x000fe400078e02ff */
[----:B------:R-:W-:-:S04]  /*dc30*/  VIADDMNMX R18, R29, R18, UR45, !PT ;  /* 0x0000002d1d127e46 */ /* 0x000fc8000f800112 */
[----:B------:R-:W-:-:S04]  /*dc40*/  IADD3 R30, PT, PT, -R19, R18, R30 ;  /* 0x00000012131e7210 */ /* 0x000fc80007ffe11e */
[C---:B------:R-:W-:Y:S02]  /*dc50*/  ISETP.GE.U32.AND P0, PT, R30.reuse, 0x6, PT ;  /* 0x000000061e00780c */ /* 0x040fe40003f06070 */
[----:B------:R-:W-:-:S11]  /*dc60*/  LEA.HI R31, R30, 0x1, RZ, 0x1f ;  /* 0x000000011e1f7811 */ /* 0x000fd600078ff8ff */
[----:B------:R-:W-:Y:S05]  /*dc70*/  @!P0 BRA `(.L_x_3999) ;  /* 0x0000000800d88947 */ /* 0x000fea0003800000 */
[----:B------:R-:W1:Y:S01]  /*dc80*/  S2UR UR7, SR_CgaCtaId ;  /* 0x00000000000779c3 */ /* 0x000e620000008800 */
[----:B------:R-:W-:Y:S01]  /*dc90*/  UMOV UR4, 0x400 ;  /* 0x0000040000047882 */ /* 0x000fe20000000000 */
[----:B------:R-:W-:Y:S01]  /*dca0*/  LOP3.LUT R16, R31, 0xfffffffc, RZ, 0xc0, !PT ;  /* 0xfffffffc1f107812 */ /* 0x000fe200078ec0ff */
[----:B------:R-:W-:Y:S01]  /*dcb0*/  UIADD3 UR4, UPT, UPT, UR4, 0x420, URZ ;  /* 0x0000042004047890 */ /* 0x000fe2000fffe0ff */
[----:B------:R-:W-:Y:S01]  /*dcc0*/  BSSY.RECONVERGENT B0, `(.L_x_4000) ;  /* 0x00000b0000007945 */ /* 0x000fe20003800200 */
[----:B------:R-:W-:Y:S01]  /*dcd0*/  VIADD R29, R29, 0x4 ;  /* 0x000000041d1d7836 */ /* 0x000fe20000000000 */
[----:B------:R-:W-:Y:S02]  /*dce0*/  IADD3 R18, PT, PT, -R16, RZ, RZ ;  /* 0x000000ff10127210 */ /* 0x000fe40007ffe1ff */
[----:B------:R-:W4:Y:S01]  /*dcf0*/  LDC R34, c[0x0][0x3f4] ;  /* 0x0000fd00ff227b82 */ /* 0x000f220000000800 */
[----:B-1----:R-:W-:-:S06]  /*dd00*/  ULEA UR4, UR7, UR4, 0x18 ;  /* 0x0000000407047291 */ /* 0x002fcc000f8ec0ff */
[----:B------:R-:W-:-:S05]  /*dd10*/  LEA R17, R19, UR4, 0x2 ;  /* 0x0000000413117c11 */ /* 0x000fca000f8e10ff */
[----:B------:R-:W-:-:S07]  /*dd20*/  VIADD R17, R17, 0x10 ;  /* 0x0000001011117836 */ /* 0x000fce0000000000 */
.L_x_4009:
[C---:B------:R-:W-:Y:S01]  /*dd30*/  VIADD R23, R29.reuse, 0xfffffffc ;  /* 0xfffffffc1d177836 */ /* 0x040fe20000000000 */
[----:B----4-:R-:W-:Y:S01]  /*dd40*/  MOV R16, R34 ;  /* 0x0000002200107202 */ /* 0x010fe20000000f00 */
[----:B------:R-:W-:Y:S01]  /*dd50*/  VIADD R33, R29, 0xfffffffe ;  /* 0xfffffffe1d217836 */ /* 0x000fe20000000000 */
[----:B------:R-:W-:Y:S01]  /*dd60*/  IADD3 R18, PT, PT, R18, 0x4, RZ ;  /* 0x0000000412127810 */ /* 0x000fe20007ffe0ff */
[----:B------:R-:W-:Y:S01]  /*dd70*/  BSSY.RECONVERGENT B3, `(.L_x_4001) ;  /* 0x000002c000037945 */ /* 0x000fe20003800200 */
[-C--:B------:R-:W-:Y:S02]  /*dd80*/  ISETP.GE.AND P4, PT, R23, R16.reuse, PT ;  /* 0x000000101700720c */ /* 0x080fe40003f86270 */
[----:B---3--:R-:W-:Y:S02]  /*dd90*/  IADD3 R35, PT, PT, R29, 0x2, RZ ;  /* 0x000000021d237810 */ /* 0x008fe40007ffe0ff */
[----:B------:R-:W-:Y:S02]  /*dda0*/  ISETP.NE.AND P0, PT, R18, RZ, PT ;  /* 0x000000ff1200720c */ /* 0x000fe40003f05270 */
[----:B------:R-:W-:-:S02]  /*ddb0*/  ISETP.GE.AND P1, PT, R33, R16, PT ;  /* 0x000000102100720c */ /* 0x000fc40003f26270 */
[-C--:B------:R-:W-:Y:S02]  /*ddc0*/  ISETP.GE.AND P2, PT, R29, R16.reuse, PT ;  /* 0x000000101d00720c */ /* 0x080fe40003f46270 */
[----:B------:R-:W-:-:S03]  /*ddd0*/  ISETP.GE.AND P3, PT, R35, R16, PT ;  /* 0x000000102300720c */ /* 0x000fc60003f66270 */
[----:B------:R-:W-:Y:S10]  /*dde0*/  @!P4 BRA `(.L_x_4002) ;  /* 0x000000000090c947 */ /* 0x000ff40003800000 */
[----:B--2---:R-:W-:Y:S01]  /*ddf0*/  IABS R25, R16 ;  /* 0x0000001000197213 */ /* 0x004fe20000000000 */
[----:B------:R-:W1:Y:S01]  /*de00*/  LDS R28, [R17+-0x10] ;  /* 0xfffff000111c7984 */ /* 0x000e620000000800 */
[----:B------:R-:W-:Y:S02]  /*de10*/  IABS R26, R23 ;  /* 0x00000017001a7213 */ /* 0x000fe40000000000 */
[----:B------:R-:W2:Y:S01]  /*de20*/  I2F.RP R22, R25 ;  /* 0x0000001900167306 */ /* 0x000ea20000209400 */
[----:B------:R-:W-:Y:S02]  /*de30*/  ISETP.GE.AND P5, PT, R23, RZ, PT ;  /* 0x000000ff1700720c */ /* 0x000fe40003fa6270 */
[----:B------:R-:W-:-:S05]  /*de40*/  ISETP.NE.AND P6, PT, R16, RZ, PT ;  /* 0x000000ff1000720c */ /* 0x000fca0003fc5270 */
[----:B--2---:R-:W2:Y:S02]  /*de50*/  MUFU.RCP R22, R22 ;  /* 0x0000001600167308 */ /* 0x004ea40000001000 */
[----:B--2---:R-:W-:-:S06]  /*de60*/  VIADD R24, R22, 0xffffffe ;  /* 0x0ffffffe16187836 */ /* 0x004fcc0000000000 */
[----:B------:R-:W2:Y:S02]  /*de70*/  F2I.FTZ.U32.TRUNC.NTZ R21, R24 ;  /* 0x0000001800157305 */ /* 0x000ea4000021f000 */
[----:B--2---:R-:W-:-:S05]  /*de80*/  IADD3 R20, PT, PT, RZ, -R21, RZ ;  /* 0x80000015ff147210 */ /* 0x004fca0007ffe0ff */
        /* <DEDUP_REMOVED lines=17> */
[----:B------:R-:W2:Y:S02]  /*dfa0*/  LDG.E R23, desc[UR36][R22.64] ;  /* 0x0000002416177981 */ /* 0x000ea4000c1e1900 */
[----:B--2---:R-:W-:-:S05]  /*dfb0*/  IMAD R21, R32, R23, R20 ;  /* 0x0000001720157224 */ /* 0x004fca00078e0214 */
[----:B------:R-:W-:-:S05]  /*dfc0*/  SHF.L.U32 R21, R21, 0x8, RZ ;  /* 0x0000000815157819 */ /* 0x000fca00000006ff */
[----:B------:R-:W-:-:S05]  /*dfd0*/  IMAD.WIDE R20, R21, 0x4, R6 ;  /* 0x0000000415147825 */ /* 0x000fca00078e0206 */
[----:B------:R-:W1:Y:S02]  /*dfe0*/  LDG.E.128 R24, desc[UR36][R20.64] ;  /* 0x0000002414187981 */ /* 0x000e64000c1e1d00 */
[-C--:B-1----:R-:W-:Y:S01]  /*dff0*/  FFMA.FTZ R12, R24, R28.reuse, R12 ;  /* 0x0000001c180c7223 */ /* 0x082fe2000001000c */
[-C--:B------:R-:W-:Y:S01]  /*e000*/  FFMA.FTZ R13, R25, R28.reuse, R13 ;  /* 0x0000001c190d7223 */ /* 0x080fe2000001000d */
[-C--:B------:R-:W-:Y:S01]  /*e010*/  FFMA.FTZ R14, R26, R28.reuse, R14 ;  /* 0x0000001c1a0e7223 */ /* 0x080fe2000001000e */
[----:B------:R-:W-:-:S07]  /*e020*/  FFMA.FTZ R15, R27, R28, R15 ;  /* 0x0000001c1b0f7223 */ /* 0x000fce000001000f */
.L_x_4002:
[----:B0-----:R-:W-:Y:S05]  /*e030*/  BSYNC.RECONVERGENT B3 ;  /* 0x0000000000037941 */ /* 0x001fea0003800200 */
.L_x_4001:
[----:B------:R-:W-:Y:S04]  /*e040*/  BSSY.RECONVERGENT B3, `(.L_x_4003) ;  /* 0x0000026000037945 */ /* 0x000fe80003800200 */
[----:B------:R-:W-:Y:S05]  /*e050*/  @!P1 BRA `(.L_x_4004) ;  /* 0x0000000000909947 */ /* 0x000fea0003800000 */
[----:B------:R-:W-:Y:S01]  /*e060*/  IABS R23, R16 ;  /* 0x0000001000177213 */ /* 0x000fe20000000000 */
[----:B------:R-:W0:Y:S01]  /*e070*/  LDS R28, [R17+-0x8] ;  /* 0xfffff800111c7984 */ /* 0x000e220000000800 */
[----:B--2---:R-:W-:Y:S02]  /*e080*/  IABS R26, R33 ;  /* 0x00000021001a7213 */ /* 0x004fe40000000000 */
        /* <DEDUP_REMOVED lines=28> */
[----:B------:R-:W0:Y:S02]  /*e250*/  LDG.E.128 R24, desc[UR36][R20.64] ;  /* 0x0000002414187981 */ /* 0x000e24000c1e1d00 */
[-C--:B0-----:R-:W-:Y:S01]  /*e260*/  FFMA.FTZ R12, R24, R28.reuse, R12 ;  /* 0x0000001c180c7223 */ /* 0x081fe2000001000c */
[-C--:B------:R-:W-:Y:S01]  /*e270*/  FFMA.FTZ R13, R25, R28.reuse, R13 ;  /* 0x0000001c190d7223 */ /* 0x080fe2000001000d */
[-C--:B------:R-:W-:Y:S01]  /*e280*/  FFMA.FTZ R14, R26, R28.reuse, R14 ;  /* 0x0000001c1a0e7223 */ /* 0x080fe2000001000e */
[----:B------:R-:W-:-:S07]  /*e290*/  FFMA.FTZ R15, R27, R28, R15 ;  /* 0x0000001c1b0f7223 */ /* 0x000fce000001000f */
.L_x_4004:
[----:B------:R-:W-:Y:S05]  /*e2a0*/  BSYNC.RECONVERGENT B3 ;  /* 0x0000000000037941 */ /* 0x000fea0003800200 */
.L_x_4003:
[----:B------:R-:W-:Y:S04]  /*e2b0*/  BSSY.RECONVERGENT B3, `(.L_x_4005) ;  /* 0x0000026000037945 */ /* 0x000fe80003800200 */
[----:B------:R-:W-:Y:S05]  /*e2c0*/  @!P2 BRA `(.L_x_4006) ;  /* 0x000000000090a947 */ /* 0x000fea0003800000 */
[----:B------:R-:W-:Y:S01]  /*e2d0*/  IABS R23, R16 ;  /* 0x0000001000177213 */ /* 0x000fe20000000000 */
[----:B------:R-:W0:Y:S01]  /*e2e0*/  LDS R28, [R17] ;  /* 0x00000000111c7984 */ /* 0x000e220000000800 */
        /* <DEDUP_REMOVED lines=34> */
.L_x_4006:
[----:B------:R-:W-:Y:S05]  /*e510*/  BSYNC.RECONVERGENT B3 ;  /* 0x0000000000037941 */ /* 0x000fea0003800200 */
.L_x_4005:
[----:B------:R-:W-:Y:S04]  /*e520*/  BSSY.RECONVERGENT B3, `(.L_x_4007) ;  /* 0x0000026000037945 */ /* 0x000fe80003800200 */
[----:B------:R-:W-:Y:S05]  /*e530*/  @!P3 BRA `(.L_x_4008) ;  /* 0x000000000090b947 */ /* 0x000fea0003800000 */
[----:B------:R-:W-:Y:S01]  /*e540*/  IABS R23, R16 ;  /* 0x0000001000177213 */ /* 0x000fe20000000000 */
[----:B------:R-:W0:Y:S01]  /*e550*/  LDS R28, [R17+0x8] ;  /* 0x00000800111c7984 */ /* 0x000e220000000800 */
        /* <DEDUP_REMOVED lines=34> */
.L_x_4008:
[----:B------:R-:W-:Y:S05]  /*e780*/  BSYNC.RECONVERGENT B3 ;  /* 0x0000000000037941 */ /* 0x000fea0003800200 */
.L_x_4007:
[----:B------:R-:W-:Y:S01]  /*e790*/  VIADD R29, R29, 0x8 ;  /* 0x000000081d1d7836 */ /* 0x000fe20000000000 */
[----:B------:R-:W-:Y:S01]  /*e7a0*/  IADD3 R17, PT, PT, R17, 0x20, RZ ;  /* 0x0000002011117810 */ /* 0x000fe20007ffe0ff */
[----:B------:R-:W-:Y:S06]  /*e7b0*/  @P0 BRA `(.L_x_4009) ;  /* 0xfffffff4005c0947 */ /* 0x000fec000383ffff */
[----:B------:R-:W-:Y:S05]  /*e7c0*/  BSYNC.RECONVERGENT B0 ;  /* 0x0000000000007941 */ /* 0x000fea0003800200 */
.L_x_4000:
[----:B------:R-:W-:-:S07]  /*e7d0*/  VIADD R29, R29, 0xfffffffc ;  /* 0xfffffffc1d1d7836 */ /* 0x000fce0000000000 */
.L_x_3999:
[----:B0-----:R-:W-:Y:S05]  /*e7e0*/  BSYNC.RECONVERGENT B1 ;  /* 0x0000000000017941 */ /* 0x001fea0003800200 */
.L_x_3998:
        /* <DEDUP_REMOVED lines=9> */
[C---:B------:R-:W-:Y:S01]  /*e880*/  IMAD.IADD R17, R29.reuse, 0x1, -R4 ;  /* 0x000000011d117824 */ /* 0x040fe200078e0a04 */
[----:B------:R-:W-:Y:S01]  /*e890*/  IADD3 R31, PT, PT, R29, 0x2, RZ ;  /* 0x000000021d1f7810 */ /* 0x000fe20007ffe0ff */
[----:B------:R-:W-:Y:S03]  /*e8a0*/  BSSY.RECONVERGENT B1, `(.L_x_4012) ;  /* 0x0000029000017945 */ /* 0x000fe60003800200 */
[----:B------:R-:W-:Y:S01]  /*e8b0*/  ISETP.GE.AND P0, PT, R31, R16, PT ;  /* 0x000000101f00720c */ /* 0x000fe20003f06270 */
[----:B0-----:R-:W-:-:S06]  /*e8c0*/  ULEA UR4, UR7, UR4, 0x18 ;  /* 0x0000000407047291 */ /* 0x001fcc000f8ec0ff */
[----:B------:R-:W-:Y:S01]  /*e8d0*/  LEA R28, R17, UR4, 0x2 ;  /* 0x00000004111c7c11 */ /* 0x000fe2000f8e10ff */
[----:B------:R-:W-:Y:S06]  /*e8e0*/  @!P1 BRA `(.L_x_4013) ;  /* 0x0000000000909947 */ /* 0x000fec0003800000 */
[----:B------:R-:W-:Y:S01]  /*e8f0*/  IABS R22, R16 ;  /* 0x0000001000167213 */ /* 0x000fe20000000000 */
[----:B------:R-:W0:Y:S01]  /*e900*/  LDCU.64 UR10, c[0x0][0x3c8] ;  /* 0x00007900ff0a77ac */ /* 0x000e220008000a00 */
[----:B------:R-:W-:Y:S02]  /*e910*/  IABS R18, R29 ;  /* 0x0000001d00127213 */ /* 0x000fe40000000000 */
[----:B------:R-:W1:Y:S01]  /*e920*/  I2F.RP R23, R22 ;  /* 0x0000001600177306 */ /* 0x000e620000209400 */
[----:B------:R-:W-:Y:S02]  /*e930*/  ISETP.GE.AND P2, PT, R29, RZ, PT ;  /* 0x000000ff1d00720c */ /* 0x000fe40003f46270 */
[----:B------:R-:W-:-:S05]  /*e940*/  ISETP.NE.AND P3, PT, R16, RZ, PT ;  /* 0x000000ff1000720c */ /* 0x000fca0003f65270 */
[----:B-1----:R-:W1:Y:S02]  /*e950*/  MUFU.RCP R23, R23 ;  /* 0x0000001700177308 */ /* 0x002e640000001000 */
[----:B-1----:R-:W-:-:S06]  /*e960*/  IADD3 R20, PT, PT, R23, 0xffffffe, RZ ;  /* 0x0ffffffe17147810 */ /* 0x002fcc0007ffe0ff */
[----:B------:R1:W4:Y:S02]  /*e970*/  F2I.FTZ.U32.TRUNC.NTZ R21, R20 ;  /* 0x0000001400157305 */ /* 0x000324000021f000 */
[----:B-1----:R-:W-:Y:S02]  /*e980*/  HFMA2 R20, -RZ, RZ, 0, 0 ;  /* 0x00000000ff147431 */ /* 0x002fe400000001ff */
[----:B----4-:R-:W-:-:S04]  /*e990*/  IMAD.MOV R17, RZ, RZ, -R21 ;  /* 0x000000ffff117224 */ /* 0x010fc800078e0a15 */
        /* <DEDUP_REMOVED lines=15> */
[----:B------:R-:W4:Y:S02]  /*ea90*/  LDG.E R22, desc[UR36][R22.64] ;  /* 0x0000002416167981 */ /* 0x000f24000c1e1900 */
[----:B----4-:R-:W-:Y:S02]  /*eaa0*/  IMAD R21, R32, R22, R17 ;  /* 0x0000001620157224 */ /* 0x010fe400078e0211 */
[----:B------:R-:W0:Y:S03]  /*eab0*/  LDS R17, [R28] ;  /* 0x000000001c117984 */ /* 0x000e260000000800 */
[----:B------:R-:W-:-:S05]  /*eac0*/  SHF.L.U32 R21, R21, 0x8, RZ ;  /* 0x0000000815157819 */ /* 0x000fca00000006ff */
[----:B------:R-:W-:-:S05]  /*ead0*/  IMAD.WIDE R20, R21, 0x4, R6 ;  /* 0x0000000415147825 */ /* 0x000fca00078e0206 */
[----:B--2---:R-:W0:Y:S02]  /*eae0*/  LDG.E.128 R24, desc[UR36][R20.64] ;  /* 0x0000002414187981 */ /* 0x004e24000c1e1d00 */
[-C--:B0-----:R-:W-:Y:S01]  /*eaf0*/  FFMA.FTZ R12, R24, R17.reuse, R12 ;  /* 0x00000011180c7223 */ /* 0x081fe2000001000c */
[-C--:B------:R-:W-:Y:S01]  /*eb00*/  FFMA.FTZ R13, R25, R17.reuse, R13 ;  /* 0x00000011190d7223 */ /* 0x080fe2000001000d */
[-C--:B------:R-:W-:Y:S01]  /*eb10*/  FFMA.FTZ R14, R26, R17.reuse, R14 ;  /* 0x000000111a0e7223 */ /* 0x080fe2000001000e */
[----:B------:R-:W-:-:S07]  /*eb20*/  FFMA.FTZ R15, R27, R17, R15 ;  /* 0x000000111b0f7223 */ /* 0x000fce000001000f */
.L_x_4013:
[----:B------:R-:W-:Y:S05]  /*eb30*/  BSYNC.RECONVERGENT B1 ;  /* 0x0000000000017941 */ /* 0x000fea0003800200 */
.L_x_4012:
[----:B------:R-:W-:Y:S04]  /*eb40*/  BSSY.RECONVERGENT B1, `(.L_x_4014) ;  /* 0x0000026000017945 */ /* 0x000fe80003800200 */
[----:B------:R-:W-:Y:S05]  /*eb50*/  @!P0 BRA `(.L_x_4015) ;  /* 0x0000000000908947 */ /* 0x000fea0003800000 */
[----:B------:R-:W-:Y:S01]  /*eb60*/  IABS R22, R16 ;  /* 0x0000001000167213 */ /* 0x000fe20000000000 */
[----:B------:R-:W0:Y:S01]  /*eb70*/  LDCU.64 UR10, c[0x0][0x3c8] ;  /* 0x00007900ff0a77ac */ /* 0x000e220008000a00 */
[----:B------:R-:W-:Y:S02]  /*eb80*/  IABS R18, R31 ;  /* 0x0000001f00127213 */ /* 0x000fe40000000000 */
[----:B------:R-:W1:Y:S01]  /*eb90*/  I2F.RP R23, R22 ;  /* 0x0000001600177306 */ /* 0x000e620000209400 */
[----:B------:R-:W-:Y:S02]  /*eba0*/  ISETP.GE.AND P1, PT, R31, RZ, PT ;  /* 0x000000ff1f00720c */ /* 0x000fe40003f26270 */
[----:B------:R-:W-:-:S05]  /*ebb0*/  ISETP.NE.AND P2, PT, R16, RZ, PT ;  /* 0x000000ff1000720c */ /* 0x000fca0003f45270 */
[----:B-1----:R-:W1:Y:S02]  /*ebc0*/  MUFU.RCP R23, R23 ;  /* 0x0000001700177308 */ /* 0x002e640000001000 */
[----:B-1----:R-:W-:-:S06]  /*ebd0*/  VIADD R20, R23, 0xffffffe ;  /* 0x0ffffffe17147836 */ /* 0x002fcc0000000000 */
[----:B------:R1:W4:Y:S02]  /*ebe0*/  F2I.FTZ.U32.TRUNC.NTZ R21, R20 ;  /* 0x0000001400157305 */ /* 0x000324000021f000 */
[----:B-1----:R-:W-:Y:S01]  /*ebf0*/  IMAD.MOV.U32 R20, RZ, RZ, RZ ;  /* 0x000000ffff147224 */ /* 0x002fe200078e00ff */
        /* <DEDUP_REMOVED lines=16> */
[----:B------:R-:W4:Y:S02]  /*ed00*/  LDG.E R22, desc[UR36][R22.64] ;  /* 0x0000002416167981 */ /* 0x000f24000c1e1900 */
[----:B----4-:R-:W-:Y:S02]  /*ed10*/  IMAD R21, R32, R22, R17 ;  /* 0x0000001620157224 */ /* 0x010fe400078e0211 */
[----:B------:R-:W0:Y:S02]  /*ed20*/  LDS R17, [R28+0x8] ;  /* 0x000008001c117984 */ /* 0x000e240000000800 */
[----:B------:R-:W-:-:S04]  /*ed30*/  IMAD.SHL.U32 R21, R21, 0x100, RZ ;  /* 0x0000010015157824 */ /* 0x000fc800078e00ff */
[----:B------:R-:W-:-:S05]  /*ed40*/  IMAD.WIDE R20, R21, 0x4, R6 ;  /* 0x0000000415147825 */ /* 0x000fca00078e0206 */
[----:B--2---:R-:W0:Y:S02]  /*ed50*/  LDG.E.128 R24, desc[UR36][R20.64] ;  /* 0x0000002414187981 */ /* 0x004e24000c1e1d00 */
[-C--:B0-----:R-:W-:Y:S01]  /*ed60*/  FFMA.FTZ R12, R24, R17.reuse, R12 ;  /* 0x00000011180c7223 */ /* 0x081fe2000001000c */
[-C--:B------:R-:W-:Y:S01]  /*ed70*/  FFMA.FTZ R13, R25, R17.reuse, R13 ;  /* 0x00000011190d7223 */ /* 0x080fe2000001000d */
[-C--:B------:R-:W-:Y:S01]  /*ed80*/  FFMA.FTZ R14, R26, R17.reuse, R14 ;  /* 0x000000111a0e7223 */ /* 0x080fe2000001000e */
[----:B------:R-:W-:-:S07]  /*ed90*/  FFMA.FTZ R15, R27, R17, R15 ;  /* 0x000000111b0f7223 */ /* 0x000fce000001000f */
.L_x_4015:
[----:B------:R-:W-:Y:S05]  /*eda0*/  BSYNC.RECONVERGENT B1 ;  /* 0x0000000000017941 */ /* 0x000fea0003800200 */
.L_x_4014:
[----:B------:R-:W-:-:S07]  /*edb0*/  IADD3 R29, PT, PT, R29, 0x4, RZ ;  /* 0x000000041d1d7810 */ /* 0x000fce0007ffe0ff */
.L_x_4011:
[----:B------:R-:W-:Y:S05]  /*edc0*/  BSYNC.RECONVERGENT B0 ;  /* 0x0000000000007941 */ /* 0x000fea0003800200 */
.L_x_4010:
[----:B------:R-:W-:-:S04]  /*edd0*/  LOP3.LUT P0, RZ, R30, 0x2, RZ, 0xc0, !PT ;  /* 0x000000021eff7812 */ /* 0x000fc8000780c0ff */
[----:B------:R-:W-:-:S13]  /*ede0*/  ISETP.LT.OR P0, PT, R29, R16, P0 ;  /* 0x000000101d00720c */ /* 0x000fda0000701670 */
[----:B------:R-:W-:Y:S05]  /*edf0*/  @P0 BRA `(.L_x_3997) ;  /* 0x0000000000a80947 */ /* 0x000fea0003800000 */
        /* <DEDUP_REMOVED lines=26> */
[----:B------:R-:W4:Y:S01]  /*efa0*/  LDG.E R20, desc[UR36][R20.64] ;  /* 0x0000002414147981 */ /* 0x000f22000c1e1900 */
[----:B------:R-:W0:Y:S01]  /*efb0*/  S2UR UR7, SR_CgaCtaId ;  /* 0x00000000000779c3 */ /* 0x000e220000008800 */
[----:B------:R-:W-:Y:S02]  /*efc0*/  UMOV UR4, 0x400 ;  /* 0x0000040000047882 */ /* 0x000fe40000000000 */
[----:B------:R-:W-:Y:S01]  /*efd0*/  UIADD3 UR4, UPT, UPT, UR4, 0x420, URZ ;  /* 0x0000042004047890 */ /* 0x000fe2000fffe0ff */
[----:B------:R-:W-:-:S03]  /*efe0*/  IADD3 R29, PT, PT, -R4, R29, RZ ;  /* 0x0000001d041d7210 */ /* 0x000fc60007ffe1ff */
[----:B0-----:R-:W-:-:S06]  /*eff0*/  ULEA UR4, UR7, UR4, 0x18 ;  /* 0x0000000407047291 */ /* 0x001fcc000f8ec0ff */
[----:B------:R-:W-:-:S06]  /*f000*/  LEA R29, R29, UR4, 0x2 ;  /* 0x000000041d1d7c11 */ /* 0x000fcc000f8e10ff */
[----:B------:R-:W0:Y:S01]  /*f010*/  LDS R29, [R29] ;  /* 0x000000001d1d7984 */ /* 0x000e220000000800 */
[----:B----4-:R-:W-:-:S04]  /*f020*/  IMAD R17, R32, R20, R17 ;  /* 0x0000001420117224 */ /* 0x010fc800078e0211 */
[----:B------:R-:W-:-:S04]  /*f030*/  IMAD.SHL.U32 R17, R17, 0x100, RZ ;  /* 0x0000010011117824 */ /* 0x000fc800078e00ff */
[----:B------:R-:W-:-:S05]  /*f040*/  IMAD.WIDE R6, R17, 0x4, R6 ;  /* 0x0000000411067825 */ /* 0x000fca00078e0206 */
[----:B--2---:R-:W0:Y:S02]  /*f050*/  LDG.E.128 R24, desc[UR36][R6.64] ;  /* 0x0000002406187981 */ /* 0x004e24000c1e1d00 */
[-C--:B0-----:R-:W-:Y:S01]  /*f060*/  FFMA.FTZ R12, R24, R29.reuse, R12 ;  /* 0x0000001d180c7223 */ /* 0x081fe2000001000c */
[-C--:B------:R-:W-:Y:S01]  /*f070*/  FFMA.FTZ R13, R25, R29.reuse, R13 ;  /* 0x0000001d190d7223 */ /* 0x080fe2000001000d */
[-C--:B------:R-:W-:Y:S01]  /*f080*/  FFMA.FTZ R14, R26, R29.reuse, R14 ;  /* 0x0000001d1a0e7223 */ /* 0x080fe2000001000e */
[----:B------:R-:W-:-:S07]  /*f090*/  FFMA.FTZ R15, R27, R29, R15 ;  /* 0x0000001d1b0f7223 */ /* 0x000fce000001000f */
.L_x_3997:
[----:B0-----:R-:W-:Y:S05]  /*f0a0*/  BSYNC.RECONVERGENT B2 ;  /* 0x0000000000027941 */ /* 0x001fea0003800200 */
.L_x_3996:
[----:B------:R-:W-:Y:S01]  /*f0b0*/  ISETP.NE.AND P0, PT, R19, UR5, PT ;  /* 0x0000000513007c0c */ /* 0x000fe2000bf05270 */
[----:B------:R-:W-:-:S12]  /*f0c0*/  BSSY.RECONVERGENT B0, `(.L_x_4016) ;  /* 0x000003c000007945 */ /* 0x000fd80003800200 */
[----:B------:R-:W-:Y:S05]  /*f0d0*/  @P0 BRA `(.L_x_4017) ;  /* 0x0000000000e80947 */ /* 0x000fea0003800000 */
[----:B------:R-:W0:Y:S01]  /*f0e0*/  LDC R6, c[0x0][0x478] ;  /* 0x00011e00ff067b82 */ /* 0x000e220000000800 */
[----:B------:R-:W-:Y:S01]  /*f0f0*/  VIADD R33, R5, UR43 ;  /* 0x0000002b05217c36 */ /* 0x000fe20008000000 */
[----:B------:R-:W1:Y:S01]  /*f100*/  LDCU.64 UR4, c[0x0][0x460] ;  /* 0x00008c00ff0477ac */ /* 0x000e620008000a00 */
[----:B------:R-:W-:Y:S01]  /*f110*/  IADD3 R4, PT, PT, -R4, UR45, RZ ;  /* 0x0000002d04047c10 */ /* 0x000fe2000fffe1ff */
[----:B------:R-:W4:Y:S01]  /*f120*/  LDCU.64 UR6, c[0x0][0x3c0] ;  /* 0x00007800ff0677ac */ /* 0x000f220008000a00 */
[----:B0-----:R-:W-:-:S13]  /*f130*/  ISETP.NE.AND P1, PT, R6, 0x2, PT ;  /* 0x000000020600780c */ /* 0x001fda0003f25270 */
[----:B------:R-:W0:Y:S08]  /*f140*/  @!P1 LDC.64 R6, c[0x0][0x3a8] ;  /* 0x0000ea00ff069b82 */ /* 0x000e300000000a00 */
[----:B------:R-:W2:Y:S08]  /*f150*/  @!P1 LDC.64 R22, c[0x0][0x468] ;  /* 0x00011a00ff169b82 */ /* 0x000eb00000000a00 */
[----:B------:R-:W4:Y:S01]  /*f160*/  @P1 LDC.64 R18, c[0x0][0x3a8] ;  /* 0x0000ea00ff121b82 */ /* 0x000f220000000a00 */
[----:B0-----:R-:W-:-:S04]  /*f170*/  @!P1 IADD3 R6, P0, PT, R33, R6, RZ ;  /* 0x0000000621069210 */ /* 0x001fc80007f1e0ff */
[----:B------:R-:W-:Y:S01]  /*f180*/  @!P1 LEA.HI.X.SX32 R7, R33, R7, 0x1, P0 ;  /* 0x0000000721079211 */ /* 0x000fe200000f0eff */
[----:B--2---:R-:W2:Y:S04]  /*f190*/  @!P1 LDG.E R22, desc[UR36][R22.64+0x8] ;  /* 0x0000082416169981 */ /* 0x004ea8000c1e1900 */
[----:B------:R-:W2:Y:S01]  /*f1a0*/  @!P1 LDG.E R17, desc[UR36][R6.64] ;  /* 0x0000002406119981 */ /* 0x000ea2000c1e1900 */
[----:B-1----:R-:W-:-:S04]  /*f1b0*/  ISETP.NE.U32.AND P0, PT, RZ, UR4, PT ;  /* 0x00000004ff007c0c */ /* 0x002fc8000bf05070 */
[----:B------:R-:W-:-:S13]  /*f1c0*/  ISETP.NE.AND.EX P0, PT, RZ, UR5, PT, P0 ;  /* 0x00000005ff007c0c */ /* 0x000fda000bf05300 */
[----:B---3--:R-:W0:Y:S08]  /*f1d0*/  @P0 LDC R35, c[0x0][0x3f8] ;  /* 0x0000fe00ff230b82 */ /* 0x008e300000000800 */
[----:B------:R-:W1:Y:S01]  /*f1e0*/  @P0 LDC.64 R20, c[0x0][0x458] ;  /* 0x00011600ff140b82 */ /* 0x000e620000000a00 */
[----:B----4-:R-:W-:-:S04]  /*f1f0*/  @P1 IMAD.WIDE R6, R33, 0x4, R18 ;  /* 0x0000000421061825 */ /* 0x010fc800078e0212 */
[----:B0-----:R-:W-:-:S05]  /*f200*/  @P0 IMAD R0, R35, UR38, R0 ;  /* 0x0000002623000c24 */ /* 0x001fca000f8e0200 */
[----:B------:R-:W-:-:S05]  /*f210*/  @P0 LEA R19, R0, R5, 0x8 ;  /* 0x0000000500130211 */ /* 0x000fca00078e40ff */
[----:B-1----:R-:W-:Y:S01]  /*f220*/  @P0 IMAD.WIDE R18, R19, 0x4, R20 ;  /* 0x0000000413120825 */ /* 0x002fe200078e0214 */
[----:B--2---:R-:W0:Y:S08]  /*f230*/  @!P1 I2F.S8 R25, R17 ;  /* 0x0000001100199306 */ /* 0x004e300000001400 */
[----:B------:R-:W1:Y:S08]  /*f240*/  @!P1 I2F.S8 R27, R17.B1 ;  /* 0x10000011001b9306 */ /* 0x000e700000001400 */
[----:B------:R-:W2:Y:S08]  /*f250*/  @!P1 I2F.S8 R29, R17.B2 ;  /* 0x20000011001d9306 */ /* 0x000eb00000001400 */
[----:B------:R-:W3:Y:S01]  /*f260*/  @!P1 I2F.S8 R31, R17.B3 ;  /* 0x30000011001f9306 */ /* 0x000ee20000001400 */
[C---:B0-----:R-:W-:Y:S01]  /*f270*/  @!P1 FMUL.FTZ R24, R22.reuse, R25 ;  /* 0x0000001916189220 */ /* 0x041fe20000410000 */
[C---:B-1----:R-:W-:Y:S01]  /*f280*/  @!P1 FMUL.FTZ R25, R22.reuse, R27 ;  /* 0x0000001b16199220 */ /* 0x042fe20000410000 */
[C---:B--2---:R-:W-:Y:S01]  /*f290*/  @!P1 FMUL.FTZ R26, R22.reuse, R29 ;  /* 0x0000001d161a9220 */ /* 0x044fe20000410000 */
[----:B---3--:R-:W-:-:S02]  /*f2a0*/  @!P1 FMUL.FTZ R27, R22, R31 ;  /* 0x0000001f161b9220 */ /* 0x008fc40000410000 */
[----:B------:R-:W2:Y:S04]  /*f2b0*/  @P0 LDG.E.128 R20, desc[UR36][R18.64] ;  /* 0x0000002412140981 */ /* 0x000ea8000c1e1d00 */
[----:B------:R0:W3:Y:S01]  /*f2c0*/  @P1 LDG.E.128 R24, desc[UR36][R6.64] ;  /* 0x0000002406181981 */ /* 0x0000e2000c1e1d00 */
[----:B------:R-:W1:Y:S01]  /*f2d0*/  S2UR UR5, SR_CgaCtaId ;  /* 0x00000000000579c3 */ /* 0x000e620000008800 */
[----:B------:R-:W-:Y:S02]  /*f2e0*/  UMOV UR4, 0x400 ;  /* 0x0000040000047882 */ /* 0x000fe40000000000 */
[----:B------:R-:W-:Y:S01]  /*f2f0*/  UIADD3 UR4, UPT, UPT, UR4, 0x420, URZ ;  /* 0x0000042004047890 */ /* 0x000fe2000fffe0ff */
[----:B------:R-:W-:-:S03]  /*f300*/  IMAD R16, R2, R16, R5 ;  /* 0x0000001002107224 */ /* 0x000fc600078e0205 */
[----:B-1----:R-:W-:-:S06]  /*f310*/  ULEA UR4, UR5, UR4, 0x18 ;  /* 0x0000000405047291 */ /* 0x002fcc000f8ec0ff */
[----:B------:R-:W-:Y:S01]  /*f320*/  LEA R4, R4, UR4, 0x2 ;  /* 0x0000000404047c11 */ /* 0x000fe2000f8e10ff */
[----:B------:R-:W-:-:S04]  /*f330*/  USHF.L.U32 UR4, UR40, 0x8, URZ ;  /* 0x0000000828047899 */ /* 0x000fc800080006ff */
[----:B------:R-:W1:Y:S01]  /*f340*/  LDS R17, [R4] ;  /* 0x0000000004117984 */ /* 0x000e620000000800 */
[----:B------:R-:W-:Y:S01]  /*f350*/  SHF.R.S32.HI R0, RZ, 0x1f, R16 ;  /* 0x0000001fff007819 */ /* 0x000fe20000011410 */
[----:B0-----:R-:W-:Y:S01]  /*f360*/  IMAD.U32 R7, RZ, RZ, UR4 ;  /* 0x00000004ff077e24 */ /* 0x001fe2000f8e00ff */
[----:B------:R-:W-:-:S04]  /*f370*/  IADD3 R16, P1, PT, R16, UR4, RZ ;  /* 0x0000000410107c10 */ /* 0x000fc8000ff3e0ff */
        /* <DEDUP_REMOVED lines=12> */
[C---:B-1----:R-:W-:Y:S01]  /*f440*/  FFMA.FTZ R12, R17.reuse, R8, R12 ;  /* 0x00000008110c7223 */ /* 0x042fe2000001000c */
[C---:B------:R-:W-:Y:S01]  /*f450*/  FFMA.FTZ R13, R17.reuse, R9, R13 ;  /* 0x00000009110d7223 */ /* 0x040fe2000001000d */
[C---:B------:R-:W-:Y:S01]  /*f460*/  FFMA.FTZ R14, R17.reuse, R10, R14 ;  /* 0x0000000a110e7223 */ /* 0x040fe2000001000e */
[----:B------:R-:W-:-:S07]  /*f470*/  FFMA.FTZ R15, R17, R11, R15 ;  /* 0x0000000b110f7223 */ /* 0x000fce000001000f */
.L_x_4017:
[----:B------:R-:W-:Y:S05]  /*f480*/  BSYNC.RECONVERGENT B0 ;  /* 0x0000000000007941 */ /* 0x000fea0003800200 */
.L_x_4016:
[----:B------:R-:W1:Y:S08]  /*f490*/  S2UR UR5, SR_CgaCtaId ;  /* 0x00000000000579c3 */ /* 0x000e700000008800 */
[----:B------:R-:W-:Y:S01]  /*f4a0*/  BAR.SYNC.DEFER_BLOCKING 0x0 ;  /* 0x0000000000007b1d */ /* 0x000fe20000010000 */
[C---:B------:R-:W-:Y:S02]  /*f4b0*/  LOP3.LUT R0, R3.reuse, 0x3c0, RZ, 0xc0, !PT ;  /* 0x000003c003007812 */ /* 0x040fe400078ec0ff */
[----:B------:R-:W-:-:S02]  /*f4c0*/  ISETP.GT.U32.AND P1, PT, R3, 0x3f, PT ;  /* 0x0000003f0300780c */ /* 0x000fc40003f24070 */
[----:B------:R-:W-:Y:S01]  /*f4d0*/  ISETP.NE.AND P0, PT, R0, 0x40, PT ;  /* 0x000000400000780c */ /* 0x000fe20003f05270 */
[----:B------:R-:W-:Y:S02]  /*f4e0*/  UMOV UR4, 0x400 ;  /* 0x0000040000047882 */ /* 0x000fe40000000000 */
[----:B------:R-:W-:-:S04]  /*f4f0*/  UIADD3 UR4, UPT, UPT, UR4, 0x420, URZ ;  /* 0x0000042004047890 */ /* 0x000fc8000fffe0ff */
[----:B-1----:R-:W-:-:S06]  /*f500*/  ULEA UR4, UR5, UR4, 0x18 ;  /* 0x0000000405047291 */ /* 0x002fcc000f8ec0ff */
[----:B------:R-:W-:-:S05]  /*f510*/  LEA R0, R5, UR4, 0x2 ;  /* 0x0000000405007c11 */ /* 0x000fca000f8e10ff */
[----:B------:R1:W-:Y:S01]  /*f520*/  @!P0 STS.128 [R0], R12 ;  /* 0x0000000c00008388 */ /* 0x0003e20000000c00 */
[----:B------:R-:W-:Y:S06]  /*f530*/  BAR.SYNC.DEFER_BLOCKING 0x0 ;  /* 0x0000000000007b1d */ /* 0x000fec0000010000 */
[----:B0----5:R1:W0:Y:S02]  /*f540*/  @!P1 LDS.128 R8, [R0] ;  /* 0x0000000000089984 */ /* 0x0212240000000c00 */
[----:B------:R-:W-:Y:S06]  /*f550*/  BAR.SYNC.DEFER_BLOCKING 0x0 ;  /* 0x0000000000007b1d */ /* 0x000fec0000010000 */
[----:B------:R-:W-:Y:S05]  /*f560*/  @P1 EXIT ;  /* 0x000000000000194d */ /* 0x000fea0003800000 */
[----:B------:R-:W4:Y:S01]  /*f570*/  LDCU UR4, c[0x0][0x478] ;  /* 0x00008f00ff0477ac */ /* 0x000f220008000800 */
[----:B01----:R-:W-:Y:S01]  /*f580*/  @!P1 FADD.FTZ R12, R12, R8 ;  /* 0x000000080c0c9221 */ /* 0x003fe20000010000 */
[----:B------:R-:W-:Y:S01]  /*f590*/  @!P1 FADD.FTZ R13, R13, R9 ;  /* 0x000000090d0d9221 */ /* 0x000fe20000010000 */
[----:B------:R-:W-:Y:S01]  /*f5a0*/  @!P1 FADD.FTZ R14, R14, R10 ;  /* 0x0000000a0e0e9221 */ /* 0x000fe20000010000 */
[----:B------:R-:W-:Y:S01]  /*f5b0*/  @!P1 FADD.FTZ R15, R15, R11 ;  /* 0x0000000b0f0f9221 */ /* 0x000fe20000010000 */
[----:B----4-:R-:W-:-:S09]  /*f5c0*/  UISETP.NE.AND UP0, UPT, UR4, 0x2, UPT ;  /* 0x000000020400788c */ /* 0x010fd2000bf05270 */
[----:B------:R-:W-:Y:S05]  /*f5d0*/  BRA.U UP0, `(.L_x_4018) ;  /* 0x00000001007c7547 */ /* 0x000fea000b800000 */
[----:B------:R-:W0:Y:S01]  /*f5e0*/  LDC.64 R6, c[0x0][0x470] ;  /* 0x00011c00ff067b82 */ /* 0x000e220000000a00 */
[----:B------:R-:W1:Y:S01]  /*f5f0*/  LDCU.64 UR4, c[0x0][0x380] ;  /* 0x00007000ff0477ac */ /* 0x000e620008000a00 */
[----:B0-----:R-:W4:Y:S02]  /*f600*/  LDG.E R6, desc[UR36][R6.64] ;  /* 0x0000002406067981 */ /* 0x001f24000c1e1900 */
[C---:B----4-:R-:W-:Y:S01]  /*f610*/  FMUL.FTZ R14, R6.reuse, R14 ;  /* 0x0000000e060e7220 */ /* 0x050fe20000410000 */
[C---:B------:R-:W-:Y:S01]  /*f620*/  FMUL.FTZ R15, R6.reuse, R15 ;  /* 0x0000000f060f7220 */ /* 0x040fe20000410000 */
[C---:B------:R-:W-:Y:S01]  /*f630*/  FMUL.FTZ R13, R6.reuse, R13 ;  /* 0x0000000d060d7220 */ /* 0x040fe20000410000 */
[----:B------:R-:W-:Y:S01]  /*f640*/  FMUL.FTZ R12, R6, R12 ;  /* 0x0000000c060c7220 */ /* 0x000fe20000410000 */
[----:B------:R-:W-:Y:S02]  /*f650*/  IMAD.IADD R6, R2, 0x1, R5 ;  /* 0x0000000102067824 */ /* 0x000fe400078e0205 */
[----:B------:R-:W0:Y:S03]  /*f660*/  F2I.S8.NTZ R14, R14 ;  /* 0x0000000e000e7305 */ /* 0x000e260000202100 */
[----:B-1----:R-:W-:-:S05]  /*f670*/  IADD3 R2, P0, PT, R6, UR4, RZ ;  /* 0x0000000406027c10 */ /* 0x002fca000ff1e0ff */
        /* <DEDUP_REMOVED lines=9> */
[----:B0-----:R-:W-:Y:S02]  /*f710*/  PRMT R13, R13, 0x8880, RZ ;  /* 0x000088800d0d7816 */ /* 0x001fe400000000ff */
[----:B------:R-:W-:Y:S02]  /*f720*/  LEA R7, R0, R7, 0x18 ;  /* 0x0000000700077211 */ /* 0x000fe400078ec0ff */
[----:B------:R-:W-:-:S02]  /*f730*/  PRMT R3, R13, 0x7710, RZ ;  /* 0x000077100d037816 */ /* 0x000fc400000000ff */
[----:B-1----:R-:W-:-:S04]  /*f740*/  PRMT R4, R12, 0x8880, RZ ;  /* 0x000088800c047816 */ /* 0x002fc800000000ff */
[----:B------:R-:W-:Y:S02]  /*f750*/  PRMT R0, R4, 0x7710, RZ ;  /* 0x0000771004007816 */ /* 0x000fe400000000ff */
[----:B------:R-:W-:Y:S02]  /*f760*/  LOP3.LUT R4, R3, 0xff, RZ, 0xc0, !PT ;  /* 0x000000ff03047812 */ /* 0x000fe400078ec0ff */
[----:B------:R-:W-:Y:S02]  /*f770*/  LOP3.LUT R5, R0, 0xff, RZ, 0xc0, !PT ;  /* 0x000000ff00057812 */ /* 0x000fe400078ec0ff */
[----:B------:R-:W-:Y:S01]  /*f780*/  LEA.HI.X.SX32 R3, R6, UR5, 0x1, P0 ;  /* 0x0000000506037c11 */ /* 0x000fe200080f0eff */
[----:B------:R-:W-:-:S05]  /*f790*/  IMAD R4, R4, 0x100, R7 ;  /* 0x0000010004047824 */ /* 0x000fca00078e0207 */
[----:B------:R-:W-:-:S05]  /*f7a0*/  IADD3 R5, PT, PT, R4, R5, RZ ;  /* 0x0000000504057210 */ /* 0x000fca0007ffe0ff */
[----:B------:R-:W-:Y:S01]  /*f7b0*/  STG.E desc[UR36][R2.64], R5 ;  /* 0x0000000502007986 */ /* 0x000fe2000c101924 */
[----:B------:R-:W-:Y:S05]  /*f7c0*/  EXIT ;  /* 0x000000000000794d */ /* 0x000fea0003800000 */
.L_x_4018:
[----:B------:R-:W0:Y:S01]  /*f7d0*/  LDC.64 R6, c[0x0][0x380] ;  /* 0x0000e000ff067b82 */ /* 0x000e220000000a00 */
[----:B------:R-:W-:-:S04]  /*f7e0*/  IMAD.IADD R3, R2, 0x1, R5 ;  /* 0x0000000102037824 */ /* 0x000fc800078e0205 */
[----:B0-----:R-:W-:-:S05]  /*f7f0*/  IMAD.WIDE R2, R3, 0x4, R6 ;  /* 0x0000000403027825 */ /* 0x001fca00078e0206 */
[----:B------:R-:W-:Y:S01]  /*f800*/  STG.E.128 desc[UR36][R2.64], R12 ;  /* 0x0000000c02007986 */ /* 0x000fe2000c101d24 */
[----:B------:R-:W-:Y:S05]  /*f810*/  EXIT ;  /* 0x000000000000794d */ /* 0x000fea0003800000 */
.L_x_3949:
[----:B------:R-:W-:Y:S01]  /*f820*/  HFMA2 R11, -RZ, RZ, 0, 1.847743988037109375e-06 ;  /* 0x0000001fff0b7431 */ /* 0x000fe200000001ff */
[----:B------:R-:W-:Y:S01]  /*f830*/  BSSY B1, `(.L_x_4019) ;  /* 0x0000007000017945 */ /* 0x000fe20003800000 */
[----:B------:R-:W-:Y:S01]  /*f840*/  MOV R13, R10 ;  /* 0x0000000a000d7202 */ /* 0x000fe20000000f00 */
[----:B------:R-:W-:Y:S02]  /*f850*/  IMAD.MOV.U32 R12, RZ, RZ, 0x1 ;  /* 0x00000001ff0c7424 */ /* 0x000fe400078e00ff */
[----:B------:R-:W-:-:S07]  /*f860*/  IMAD.MOV.U32 R15, RZ, RZ, -0x1 ;  /* 0xffffffffff0f7424 */ /* 0x000fce00078e00ff */
[----:B-----5:R-:W-:Y:S05]  /*f870*/  WARPSYNC.COLLECTIVE R15, `(.L_x_4020) ;  /* 0x000000000f087348 */ /* 0x020fea0003c00000 */
[----:B------:R0:W1:Y:S02]  /*f880*/  SHFL.BFLY P6, R14, R13, R12, R11 ;  /* 0x0c00000c0d0e7389 */ /* 0x00006400000c000b */
[----:B01---5:R-:W-:Y:S05]  /*f890*/  ENDCOLLECTIVE ;  /* 0x000000000000791b */ /* 0x023fea0003800000 */
.L_x_4020:
[----:B------:R-:W-:Y:S05]  /*f8a0*/  BSYNC B1 ;  /* 0x0000000000017941 */ /* 0x000fea0003800000 */
.L_x_4019:
[----:B------:R-:W-:Y:S05]  /*f8b0*/  BRA `(.L_x_4021) ;  /* 0xffffffa400047947 */ /* 0x000fea000383ffff */
.L_x_3953:
[----:B------:R-:W-:Y:S01]  /*f8c0*/  HFMA2 R11, -RZ, RZ, 0, 1.847743988037109375e-06 ;  /* 0x0000001fff0b7431 */ /* 0x000fe200000001ff */
[----:B------:R-:W-:Y:S01]  /*f8d0*/  BSSY B0, `(.L_x_4022) ;  /* 0x0000007000007945 */ /* 0x000fe20003800000 */
[----:B------:R-:W-:Y:S01]  /*f8e0*/  MOV R13, R252 ;  /* 0x000000fc000d7202 */ /* 0x000fe20000000f00 */
[----:B------:R-:W-:Y:S02]  /*f8f0*/  IMAD.MOV.U32 R12, RZ, RZ, 0x10 ;  /* 0x00000010ff0c7424 */ /* 0x000fe400078e00ff */
[----:B------:R-:W-:-:S07]  /*f900*/  IMAD.MOV.U32 R15, RZ, RZ, -0x1 ;  /* 0xffffffffff0f7424 */ /* 0x000fce00078e00ff */
[----:B-123--:R-:W-:Y:S05]  /*f910*/  WARPSYNC.COLLECTIVE R15, `(.L_x_4023) ;  /* 0x000000000f087348 */ /* 0x00efea0003c00000 */
[----:B------:R0:W4:Y:S02]  /*f920*/  SHFL.BFLY P6, R14, R13, R12, R11 ;  /* 0x0c00000c0d0e7389 */ /* 0x00012400000c000b */
[----:B01234-:R-:W-:Y:S05]  /*f930*/  ENDCOLLECTIVE ;  /* 0x000000000000791b */ /* 0x01ffea0003800000 */
.L_x_4023:
[----:B------:R-:W-:Y:S05]  /*f940*/  BSYNC B0 ;  /* 0x0000000000007941 */ /* 0x000fea0003800000 */
.L_x_4022:
[----:B------:R-:W-:Y:S01]  /*f950*/  FMNMX.FTZ R13, R14, R252, !PT ;  /* 0x000000fc0e0d7209 */ /* 0x000fe20007810000 */
[----:B------:R-:W-:Y:S01]  /*f960*/  IMAD.MOV.U32 R11, RZ, RZ, 0x1f ;  /* 0x0000001fff0b7424 */ /* 0x000fe200078e00ff */
[----:B------:R-:W-:Y:S02]  /*f970*/  MOV R12, 0x8 ;  /* 0x00000008000c7802 */ /* 0x000fe40000000f00 */
[----:B------:R-:W-:-:S07]  /*f980*/  MOV R15, 0xffffffff ;  /* 0xffffffff000f7802 */ /* 0x000fce0000000f00 */
[----:B------:R-:W-:Y:S05]  /*f990*/  WARPSYNC.COLLECTIVE R15, `(.L_x_4024) ;  /* 0x000000000f087348 */ /* 0x000fea0003c00000 */
[----:B------:R0:W1:Y:S02]  /*f9a0*/  SHFL.BFLY P6, R14, R13, R12, R11 ;  /* 0x0c00000c0d0e7389 */ /* 0x00006400000c000b */
[----:B01----:R-:W-:Y:S05]  /*f9b0*/  ENDCOLLECTIVE ;  /* 0x000000000000791b */ /* 0x003fea0003800000 */
.L_x_4024:
[----:B------:R-:W-:Y:S01]  /*f9c0*/  HFMA2 R12, -RZ, RZ, 0, 2.384185791015625e-07 ;  /* 0x00000004ff0c7431 */ /* 0x000fe200000001ff */
[----:B------:R-:W-:-:S05]  /*f9d0*/  FMNMX.FTZ R0, R13, R14, !PT ;  /* 0x0000000e0d007209 */ /* 0x000fca0007810000 */
[----:B------:R-:W-:-:S07]  /*f9e0*/  IMAD.MOV.U32 R13, RZ, RZ, R0 ;  /* 0x000000ffff0d7224 */ /* 0x000fce00078e0000 */
[----:B------:R-:W-:Y:S05]  /*f9f0*/  WARPSYNC.COLLECTIVE R15, `(.L_x_4025) ;  /* 0x000000000f087348 */ /* 0x000fea0003c00000 */
[----:B------:R0:W1:Y:S02]  /*fa00*/  SHFL.BFLY P6, R14, R13, R12, R11 ;  /* 0x0c00000c0d0e7389 */ /* 0x00006400000c000b */
[----:B01----:R-:W-:Y:S05]  /*fa10*/  ENDCOLLECTIVE ;  /* 0x000000000000791b */ /* 0x003fea0003800000 */
.L_x_4025:
[----:B------:R-:W-:Y:S02]  /*fa20*/  MOV R12, 0x2 ;  /* 0x00000002000c7802 */ /* 0x000fe40000000f00 */
[----:B------:R-:W-:-:S05]  /*fa30*/  FMNMX.FTZ R2, R0, R14, !PT ;  /* 0x0000000e00027209 */ /* 0x000fca0007810000 */
[----:B------:R-:W-:-:S07]  /*fa40*/  IMAD.MOV.U32 R13, RZ, RZ, R2 ;  /* 0x000000ffff0d7224 */ /* 0x000fce00078e0002 */
[----:B------:R-:W-:Y:S05]  /*fa50*/  WARPSYNC.COLLECTIVE R15, `(.L_x_4026) ;  /* 0x000000000f087348 */ /* 0x000fea0003c00000 */
[----:B------:R0:W1:Y:S02]  /*fa60*/  SHFL.BFLY P6, R14, R13, R12, R11 ;  /* 0x0c00000c0d0e7389 */ /* 0x00006400000c000b */
[----:B01----:R-:W-:Y:S05]  /*fa70*/  ENDCOLLECTIVE ;  /* 0x000000000000791b */ /* 0x003fea0003800000 */
.L_x_4026:
[----:B------:R-:W-:Y:S05]  /*fa80*/  BRA `(.L_x_4027) ;  /* 0xffffffa400647947 */ /* 0x000fea000383ffff */
.L_x_4028:
        /* <DEDUP_REMOVED lines=15> */
.L_x_4657:


//--------------------- .text._ZN4mmha33masked_multihead_attention_kernelIfLi256ELi256ELi4ELi64ELi64ELb0ELb1EEEv26Multihead_attention_paramsIT_XT5_EE --------------------------
	.section	.text._ZN4mmha33masked_multihead_attention_kernelIfLi256ELi256ELi4ELi64ELi64ELb0ELb1EEEv26Multihead_attention_paramsIT_XT5_EE,"ax",@progbits
	.align	128
        .global         _ZN4mmha33masked_multihead_attention_kernelIfLi256ELi256ELi4ELi64ELi64ELb0ELb1EEEv26Multihead_attention_paramsIT_XT5_EE
        .type           _ZN4mmha33masked_multihead_attention_kernelIfLi256ELi256ELi4ELi64ELi64ELb0ELb1EEEv26Multihead_attention_paramsIT_XT5_EE,@function
        .size           _ZN4mmha33masked_multihead_attention_kernelIfLi256ELi256ELi4ELi64ELi64ELb0ELb1EEEv26Multihead_attention_paramsIT_XT5_EE,(.L_x_4658 - _ZN4mmha33masked_multihead_attention_kernelIfLi256ELi256ELi4ELi64ELi64ELb0ELb1EEEv26Multihead_attention_paramsIT_XT5_EE)
        .other          _ZN4mmha33masked_multihead_attention_kernelIfLi256ELi256ELi4ELi64ELi64ELb0ELb1EEEv26Multihead_attention_paramsIT_XT5_EE,@"STO_CUDA_ENTRY STV_DEFAULT"
_ZN4mmha33masked_multihead_attention_kernelIfLi256ELi256ELi4ELi64ELi64ELb0ELb1EEEv26Multihead_attention_paramsIT_XT5_EE:
.text._ZN4mmha33masked_multihead_attention_kernelIfLi256ELi256ELi4ELi64ELi64ELb0ELb1EEEv26Multihead_attention_paramsIT_XT5_EE:
        /* <DEDUP_REMOVED lines=12> */
.L_x_4029:
[----:B------:R-:W1:Y:S01]  /*00c0*/  LDC R8, c[0x0][0x3f0] ;  /* 0x0000fc00ff087b82 */ /* 0x000e620000000800 */
[----:B------:R-:W3:Y:S01]  /*00d0*/  S2R R24, SR_CTAID.X ;  /* 0x0000000000187919 */ /* 0x000ee20000002500 */
[----:B------:R-:W4:Y:S06]  /*00e0*/  S2R R23, SR_TID.X ;  /* 0x0000000000177919 */ /* 0x000f2c0000002100 */
[----:B------:R-:W0:Y:S08]  /*00f0*/  LDC R6, c[0x0][0x478] ;  /* 0x00011e00ff067b82 */ /* 0x000e300000000800 */
[----:B------:R-:W3:Y:S01]  /*0100*/  LDC R4, c[0x0][0x3e8] ;  /* 0x0000fa00ff047b82 */ /* 0x000ee20000000800 */
[----:B-1----:R-:W-:-:S07]  /*0110*/  IABS R5, R8 ;  /* 0x0000000800057213 */ /* 0x002fce0000000000 */
[----:B------:R-:W1:Y:S01]  /*0120*/  LDC R38, c[0x0][0x3f8] ;  /* 0x0000fe00ff267b82 */ /* 0x000e620000000800 */
[----:B--2---:R-:W-:Y:S01]  /*0130*/  LOP3.LUT R9, R39, R8, RZ, 0x3c, !PT ;  /* 0x0000000827097212 */ /* 0x004fe200078e3cff */
[----:B------:R-:W2:Y:S01]  /*0140*/  I2F.RP R0, R5 ;  /* 0x0000000500007306 */ /* 0x000ea20000209400 */
[----:B0-----:R-:W-:-:S05]  /*0150*/  ISETP.NE.AND P2, PT, R6, 0x2, PT ;  /* 0x000000020600780c */ /* 0x001fca0003f45270 */
[----:B------:R-:W0:Y:S01]  /*0160*/  LDC.64 R30, c[0x0][0x460] ;  /* 0x00011800ff1e7b82 */ /* 0x000e220000000a00 */
[----:B----4-:R-:W-:Y:S01]  /*0170*/  IMAD.SHL.U32 R25, R23, 0x4, RZ ;  /* 0x0000000417197824 */ /* 0x010fe200078e00ff */
[----:B---3--:R-:W-:Y:S01]  /*0180*/  ISETP.NE.AND P0, PT, R4, RZ, PT ;  /* 0x000000ff0400720c */ /* 0x008fe20003f05270 */
[----:B--2---:R-:W2:Y:S01]  /*0190*/  MUFU.RCP R0, R0 ;  /* 0x0000000000007308 */ /* 0x004ea20000001000 */
[----:B-1----:R-:W-:-:S11]  /*01a0*/  IMAD R26, R39, R38, R24 ;  /* 0x00000026271a7224 */ /* 0x002fd600078e0218 */
[----:B------:R-:W-:Y:S02]  /*01b0*/  @!P0 IMAD.SHL.U32 R22, R26, 0x100, RZ ;  /* 0x000001001a168824 */ /* 0x000fe400078e00ff */
[----:B--2---:R-:W-:Y:S01]  /*01c0*/  VIADD R2, R0, 0xffffffe ;  /* 0x0ffffffe00027836 */ /* 0x004fe20000000000 */
[----:B------:R-:W-:-:S03]  /*01d0*/  IABS R0, R39 ;  /* 0x0000002700007213 */ /* 0x000fc60000000000 */
[----:B------:R1:W2:Y:S02]  /*01e0*/  F2I.FTZ.U32.TRUNC.NTZ R3, R2 ;  /* 0x0000000200037305 */ /* 0x0002a4000021f000 */
[----:B-1----:R-:W-:Y:S02]  /*01f0*/  HFMA2 R2, -RZ, RZ, 0, 0 ;  /* 0x00000000ff027431 */ /* 0x002fe400000001ff */
[----:B--2---:R-:W-:-:S04]  /*0200*/  IMAD.MOV R10, RZ, RZ, -R3 ;  /* 0x000000ffff0a7224 */ /* 0x004fc800078e0a03 */
[----:B------:R-:W-:Y:S02]  /*0210*/  IMAD R7, R10, R5, RZ ;  /* 0x000000050a077224 */ /* 0x000fe400078e02ff */
[----:B------:R-:W1:Y:S02]  /*0220*/  @!P2 LDC.64 R10, c[0x0][0x398] ;  /* 0x0000e600ff0aab82 */ /* 0x000e640000000a00 */
[----:B------:R-:W-:-:S04]  /*0230*/  IMAD.HI.U32 R2, R3, R7, R2 ;  /* 0x0000000703027227 */ /* 0x000fc800078e0002 */
[----:B------:R-:W-:Y:S02]  /*0240*/  IMAD.MOV.U32 R3, RZ, RZ, R0 ;  /* 0x000000ffff037224 */ /* 0x000fe400078e0000 */
[----:B------:R-:W2:Y:S02]  /*0250*/  @!P2 LDC.64 R6, c[0x0][0x468] ;  /* 0x00011a00ff06ab82 */ /* 0x000ea40000000a00 */
[----:B------:R-:W-:-:S04]  /*0260*/  IMAD.HI.U32 R0, R2, R3, RZ ;  /* 0x0000000302007227 */ /* 0x000fc800078e00ff */
[----:B------:R-:W-:-:S04]  /*0270*/  IMAD.MOV R2, RZ, RZ, -R0 ;  /* 0x000000ffff027224 */ /* 0x000fc800078e0a00 */
[----:B------:R-:W-:Y:S01]  /*0280*/  IMAD R2, R5, R2, R3 ;  /* 0x0000000205027224 */ /* 0x000fe200078e0203 */
[----:B------:R-:W-:-:S04]  /*0290*/  @P0 SHF.L.U32 R3, R24, 0x8, RZ ;  /* 0x0000000818030819 */ /* 0x000fc800000006ff */
[----:B------:R-:W-:Y:S01]  /*02a0*/  ISETP.GT.U32.AND P1, PT, R5, R2, PT ;  /* 0x000000020500720c */ /* 0x000fe20003f24070 */
[----:B------:R-:W-:Y:S01]  /*02b0*/  @P0 IMAD R22, R39, R4, R3 ;  /* 0x0000000427160224 */ /* 0x000fe200078e0203 */
[----:B0-----:R-:W-:-:S03]  /*02c0*/  ISETP.NE.U32.AND P0, PT, R30, RZ, PT ;  /* 0x000000ff1e00720c */ /* 0x001fc60003f05070 */
[----:B------:R-:W-:Y:S01]  /*02d0*/  IMAD.IADD R29, R25, 0x1, R22 ;  /* 0x00000001191d7824 */ /* 0x000fe200078e0216 */
[----:B------:R-:W-:Y:S01]  /*02e0*/  ISETP.NE.AND.EX P0, PT, R31, RZ, PT, P0 ;  /* 0x000000ff1f00720c */ /* 0x000fe20003f05300 */
[----:B--2---:R-:W2:Y:S03]  /*02f0*/  @!P2 LDG.E R7, desc[UR36][R6.64+0x4] ;  /* 0x000004240607a981 */ /* 0x004ea6000c1e1900 */
[----:B-1----:R-:W-:-:S03]  /*0300*/  @!P2 IADD3 R4, P4, PT, R29, R10, RZ ;  /* 0x0000000a1d04a210 */ /* 0x002fc60007f9e0ff */
[----:B------:R-:W-:-:S05]  /*0310*/  @!P1 IMAD.IADD R2, R2, 0x1, -R5 ;  /* 0x0000000102029824 */ /* 0x000fca00078e0a05 */
[----:B------:R-:W-:Y:S02]  /*0320*/  ISETP.GE.U32.AND P3, PT, R2, R5, PT ;  /* 0x000000050200720c */ /* 0x000fe40003f66070 */
[----:B------:R-:W-:Y:S01]  /*0330*/  @!P2 LEA.HI.X.SX32 R5, R29, R11, 0x1, P4 ;  /* 0x0000000b1d05a211 */ /* 0x000fe200020f0eff */
[----:B------:R-:W0:Y:S04]  /*0340*/  @P0 LDC.64 R2, c[0x0][0x460] ;  /* 0x00011800ff020b82 */ /* 0x000e280000000a00 */
[----:B------:R1:W3:Y:S01]  /*0350*/  @!P2 LDG.E R12, desc[UR36][R4.64] ;  /* 0x00000024040ca981 */ /* 0x0002e2000c1e1900 */
[----:B------:R-:W-:Y:S02]  /*0360*/  ISETP.GE.AND P4, PT, R9, RZ, PT ;  /* 0x000000ff0900720c */ /* 0x000fe40003f86270 */
[----:B------:R-:W-:-:S02]  /*0370*/  @!P1 IADD3 R0, PT, PT, R0, 0x1, RZ ;  /* 0x0000000100009810 */ /* 0x000fc40007ffe0ff */
[----:B------:R-:W-:-:S03]  /*0380*/  ISETP.NE.AND P1, PT, R8, RZ, PT ;  /* 0x000000ff0800720c */ /* 0x000fc60003f25270 */
[----:B------:R-:W-:Y:S01]  /*0390*/  @P3 VIADD R0, R0, 0x1 ;  /* 0x0000000100003836 */ /* 0x000fe20000000000 */
[----:B-1----:R-:W1:Y:S03]  /*03a0*/  LDC.64 R4, c[0x0][0x4a0] ;  /* 0x00012800ff047b82 */ /* 0x002e660000000a00 */
[----:B------:R-:W-:-:S04]  /*03b0*/  IMAD.MOV.U32 R41, RZ, RZ, R0 ;  /* 0x000000ffff297224 */ /* 0x000fc800078e0000 */
[----:B------:R-:W-:Y:S02]  /*03c0*/  @!P4 IMAD.MOV R41, RZ, RZ, -R41 ;  /* 0x000000ffff29c224 */ /* 0x000fe400078e0a29 */
[----:B------:R-:W-:Y:S01]  /*03d0*/  @!P1 LOP3.LUT R41, RZ, R8, RZ, 0x33, !PT ;  /* 0x00000008ff299212 */ /* 0x000fe200078e33ff */
[----:B------:R-:W-:-:S04]  /*03e0*/  HFMA2 R19, -RZ, RZ, 0, 0 ;  /* 0x00000000ff137431 */ /* 0x000fc800000001ff */
[----:B0-----:R-:W-:-:S05]  /*03f0*/  @P0 IMAD.WIDE R2, R41, 0x4, R2 ;  /* 0x0000000429020825 */ /* 0x001fca00078e0202 */
[----:B------:R0:W5:Y:S01]  /*0400*/  @P0 LDG.E R19, desc[UR36][R2.64] ;  /* 0x0000002402130981 */ /* 0x000162000c1e1900 */
[----:B-1----:R-:W-:-:S04]  /*0410*/  ISETP.NE.U32.AND P0, PT, R4, RZ, PT ;  /* 0x000000ff0400720c */ /* 0x002fc80003f05070 */
[----:B------:R-:W-:Y:S02]  /*0420*/  ISETP.NE.AND.EX P0, PT, R5, RZ, PT, P0 ;  /* 0x000000ff0500720c */ /* 0x000fe40003f05300 */
[----:B------:R-:W-:-:S11]  /*0430*/  ISETP.GT.U32.AND P1, PT, R23, 0x3f, PT ;  /* 0x0000003f1700780c */ /* 0x000fd60003f24070 */
[----:B------:R-:W1:Y:S01]  /*0440*/  @P0 LDC.64 R14, c[0x0][0x4a0] ;  /* 0x00012800ff0e0b82 */ /* 0x000e620000000a00 */
[----:B------:R-:W-:Y:S01]  /*0450*/  BSSY.RECONVERGENT B0, `(.L_x_4030) ;  /* 0x000001f000007945 */ /* 0x000fe20003800200 */
[----:B---3--:R-:W2:Y:S08]  /*0460*/  @!P2 I2F.S8 R4, R12 ;  /* 0x0000000c0004a306 */ /* 0x008eb00000001400 */
[----:B------:R-:W3:Y:S08]  /*0470*/  @!P2 I2F.S8 R0, R12.B1 ;  /* 0x1000000c0000a306 */ /* 0x000ef00000001400 */
[----:B------:R-:W4:Y:S08]  /*0480*/  @!P2 I2F.S8 R8, R12.B2 ;  /* 0x2000000c0008a306 */ /* 0x000f300000001400 */
[----:B------:R-:W0:Y:S01]  /*0490*/  @!P2 I2F.S8 R10, R12.B3 ;  /* 0x3000000c000aa306 */ /* 0x000e220000001400 */
[C---:B--2---:R-:W-:Y:S01]  /*04a0*/  @!P2 FMUL.FTZ R4, R7.reuse, R4 ;  /* 0x000000040704a220 */ /* 0x044fe20000410000 */
[C---:B---3--:R-:W-:Y:S01]  /*04b0*/  @!P2 FMUL.FTZ R5, R7.reuse, R0 ;  /* 0x000000000705a220 */ /* 0x048fe20000410000 */
[C---:B----4-:R-:W-:Y:S01]  /*04c0*/  @!P2 FMUL.FTZ R6, R7.reuse, R8 ;  /* 0x000000080706a220 */ /* 0x050fe20000410000 */
[----:B------:R-:W-:Y:S01]  /*04d0*/  CS2R R8, SRZ ;  /* 0x0000000000087805 */ /* 0x000fe2000001ff00 */
[----:B0-----:R-:W-:Y:S01]  /*04e0*/  @!P2 FMUL.FTZ R7, R7, R10 ;  /* 0x0000000a0707a220 */ /* 0x001fe20000410000 */
[----:B------:R-:W-:Y:S01]  /*04f0*/  CS2R R10, SRZ ;  /* 0x00000000000a7805 */ /* 0x000fe2000001ff00 */
[----:B-1----:R-:W-:Y:S06]  /*0500*/  @P1 BRA `(.L_x_4031) ;  /* 0x00000000004c1947 */ /* 0x002fec0003800000 */
        /* <DEDUP_REMOVED lines=19> */
.L_x_4031:
[----:B------:R-:W-:Y:S05]  /*0640*/  BSYNC.RECONVERGENT B0 ;  /* 0x0000000000007941 */ /* 0x000fea0003800200 */
.L_x_4030:
[----:B------:R-:W-:Y:S05]  /*0650*/  @!P2 BRA `(.L_x_4032) ;  /* 0x000000000020a947 */ /* 0x000fea0003800000 */
[----:B------:R-:W-:Y:S01]  /*0660*/  BSSY.RECONVERGENT B0, `(.L_x_4032) ;  /* 0x0000007000007945 */ /* 0x000fe20003800200 */
[----:B------:R-:W-:Y:S02]  /*0670*/  CS2R R6, SRZ ;  /* 0x0000000000067805 */ /* 0x000fe4000001ff00 */
[----:B------:R-:W-:Y:S01]  /*0680*/  CS2R R4, SRZ ;  /* 0x0000000000047805 */ /* 0x000fe2000001ff00 */
[----:B------:R-:W-:Y:S06]  /*0690*/  @P1 BRA `(.L_x_4033) ;  /* 0x00000000000c1947 */ /* 0x000fec0003800000 */
[----:B------:R-:W1:Y:S02]  /*06a0*/  LDC.64 R4, c[0x0][0x398] ;  /* 0x0000e600ff047b82 */ /* 0x000e640000000a00 */
[----:B-1----:R-:W-:-:S06]  /*06b0*/  IMAD.WIDE R4, R29, 0x4, R4 ;  /* 0x000000041d047825 */ /* 0x002fcc00078e0204 */
[----:B------:R-:W5:Y:S02]  /*06c0*/  LDG.E.128 R4, desc[UR36][R4.64] ;  /* 0x0000002404047981 */ /* 0x000f64000c1e1d00 */
.L_x_4033:
[----:B------:R-:W-:Y:S05]  /*06d0*/  BSYNC.RECONVERGENT B0 ;  /* 0x0000000000007941 */ /* 0x000fea0003800200 */
.L_x_4032:
[----:B------:R-:W-:Y:S01]  /*06e0*/  @P0 IMAD.WIDE.U32 R2, R39, 0x4, R14 ;  /* 0x0000000427020825 */ /* 0x000fe200078e000e */
[----:B------:R-:W1:Y:S01]  /*06f0*/  LDCU.64 UR4, c[0x0][0x390] ;  /* 0x00007200ff0477ac */ /* 0x000e620008000a00 */
[----:B------:R-:W2:Y:S03]  /*0700*/  LDCU.64 UR6, c[0x0][0x3a0] ;  /* 0x00007400ff0677ac */ /* 0x000ea60008000a00 */
[----:B------:R3:W4:Y:S01]  /*0710*/  @P0 LDG.E R0, desc[UR36][R2.64] ;  /* 0x0000002402000981 */ /* 0x000722000c1e1900 */
[----:B------:R-:W-:Y:S01]  /*0720*/  ISETP.EQ.U32.AND P4, PT, R30, RZ, PT ;  /* 0x000000ff1e00720c */ /* 0x000fe20003f82070 */
[----:B------:R-:W0:Y:S01]  /*0730*/  LDC.64 R16, c[0x0][0x418] ;  /* 0x00010600ff107b82 */ /* 0x000e220000000a00 */
[----:B------:R-:W-:Y:S02]  /*0740*/  CS2R R28, SRZ ;  /* 0x00000000001c7805 */ /* 0x000fe4000001ff00 */
[----:B------:R-:W-:-:S02]  /*0750*/  ISETP.EQ.OR.EX P1, PT, R31, RZ, P1, P4 ;  /* 0x000000ff1f00720c */ /* 0x000fc40000f22740 */
[----:B------:R-:W-:Y:S02]  /*0760*/  CS2R R34, SRZ ;  /* 0x0000000000227805 */ /* 0x000fe4000001ff00 */
[----:B------:R-:W-:Y:S02]  /*0770*/  CS2R R32, SRZ ;  /* 0x0000000000207805 */ /* 0x000fe4000001ff00 */
[----:B------:R-:W-:Y:S01]  /*0780*/  CS2R R30, SRZ ;  /* 0x00000000001e7805 */ /* 0x000fe2000001ff00 */
[----:B------:R-:W3:Y:S01]  /*0790*/  LDC R40, c[0x0][0x3f4] ;  /* 0x0000fd00ff287b82 */ /* 0x000ee20000000800 */
[----:B-1----:R-:W-:Y:S01]  /*07a0*/  ISETP.NE.U32.AND P2, PT, RZ, UR4, PT ;  /* 0x00000004ff007c0c */ /* 0x002fe2000bf45070 */
[----:B------:R-:W1:Y:S01]  /*07b0*/  LDCU.U8 UR4, c[0x0][0x404] ;  /* 0x00008080ff0477ac */ /* 0x000e620008000000 */
[----:B--2---:R-:W-:-:S05]  /*07c0*/  ISETP.NE.U32.AND P3, PT, RZ, UR6, PT ;  /* 0x00000006ff007c0c */ /* 0x004fca000bf65070 */
[----:B------:R-:W2:Y:S01]  /*07d0*/  @!P1 LDC.64 R14, c[0x0][0x450] ;  /* 0x00011400ff0e9b82 */ /* 0x000ea20000000a00 */
[----:B------:R-:W-:Y:S02]  /*07e0*/  ISETP.NE.AND.EX P2, PT, RZ, UR5, PT, P2 ;  /* 0x00000005ff007c0c */ /* 0x000fe4000bf45320 */
[----:B------:R-:W-:Y:S02]  /*07f0*/  ISETP.NE.AND.EX P3, PT, RZ, UR7, PT, P3 ;  /* 0x00000007ff007c0c */ /* 0x000fe4000bf65330 */
[C---:B------:R-:W-:Y:S02]  /*0800*/  ISETP.GT.U32.OR P2, PT, R23.reuse, 0x3f, !P2 ;  /* 0x0000003f1700780c */ /* 0x040fe40005744470 */
[----:B------:R-:W-:Y:S02]  /*0810*/  ISETP.GT.U32.OR P3, PT, R23, 0x3f, !P3 ;  /* 0x0000003f1700780c */ /* 0x000fe40005f64470 */
[----:B0-----:R-:W-:Y:S01]  /*0820*/  ISETP.NE.U32.AND P4, PT, R16, RZ, PT ;  /* 0x000000ff1000720c */ /* 0x001fe20003f85070 */
[----:B-----5:R-:W-:-:S03]  /*0830*/  @!P1 IMAD R16, R19, R38, RZ ;  /* 0x0000002613109224 */ /* 0x020fc600078e02ff */
[----:B------:R-:W-:Y:S01]  /*0840*/  ISETP.NE.AND.EX P4, PT, R17, RZ, PT, P4 ;  /* 0x000000ff1100720c */ /* 0x000fe20003f85340 */
[----:B------:R-:W-:-:S04]  /*0850*/  IMAD R17, R24, 0x100, R25 ;  /* 0x0000010018117824 */ /* 0x000fc800078e0219 */
[----:B------:R-:W0:Y:S08]  /*0860*/  @!P2 LDC.64 R12, c[0x0][0x390] ;  /* 0x0000e400ff0cab82 */ /* 0x000e300000000a00 */
[----:B------:R-:W1:Y:S01]  /*0870*/  @!P3 LDC.64 R20, c[0x0][0x3a0] ;  /* 0x0000e800ff14bb82 */ /* 0x000e620000000a00 */
[----:B---3--:R-:W-:-:S07]  /*0880*/  IABS R27, R40 ;  /* 0x00000028001b7213 */ /* 0x008fce0000000000 */
[----:B------:R-:W3:Y:S01]  /*0890*/  @P4 LDC.64 R36, c[0x0][0x418] ;  /* 0x00010600ff244b82 */ /* 0x000ee20000000a00 */
[----:B0-----:R-:W-:-:S04]  /*08a0*/  @!P2 IMAD.WIDE.U32 R2, R17, 0x4, R12 ;  /* 0x000000041102a825 */ /* 0x001fc800078e000c */
[----:B------:R-:W-:Y:S01]  /*08b0*/  @!P1 IMAD R13, R16, 0x100, R17 ;  /* 0x00000100100d9824 */ /* 0x000fe200078e0211 */
[----:B------:R-:W4:Y:S01]  /*08c0*/  @!P2 LDG.E.128 R28, desc[UR36][R2.64] ;  /* 0x00000024021ca981 */ /* 0x000f22000c1e1d00 */
[----:B-1----:R-:W-:-:S04]  /*08d0*/  @!P3 IMAD.WIDE.U32 R20, R17, 0x4, R20 ;  /* 0x000000041114b825 */ /* 0x002fc800078e0014 */
[----:B--2---:R-:W-:Y:S01]  /*08e0*/  @!P1 IMAD.WIDE R12, R13, 0x4, R14 ;  /* 0x000000040d0c9825 */ /* 0x004fe200078e020e */
[----:B------:R0:W2:Y:S05]  /*08f0*/  @!P3 LDG.E.128 R32, desc[UR36][R20.64] ;  /* 0x000000241420b981 */ /* 0x0000aa000c1e1d00 */
[----:B------:R-:W2:Y:S01]  /*0900*/  @!P1 LDG.E.128 R12, desc[UR36][R12.64] ;  /* 0x000000240c0c9981 */ /* 0x000ea2000c1e1d00 */
[----:B------:R-:W1:Y:S01]  /*0910*/  I2F.RP R16, R27 ;  /* 0x0000001b00107306 */ /* 0x000e620000209400 */
[----:B------:R-:W4:Y:S08]  /*0920*/  @!P0 LDC R17, c[0x0][0x40c] ;  /* 0x00010300ff118b82 */ /* 0x000f300000000800 */
[----:B0-----:R-:W4:Y:S01]  /*0930*/  @P0 LDC R21, c[0x0][0x430] ;  /* 0x00010c00ff150b82 */ /* 0x001f220000000800 */
[----:B-1----:R-:W0:Y:S02]  /*0940*/  MUFU.RCP R16, R16 ;  /* 0x0000001000107308 */ /* 0x002e240000001000 */
[----:B0-----:R-:W-:-:S06]  /*0950*/  IADD3 R2, PT, PT, R16, 0xffffffe, RZ ;  /* 0x0ffffffe10027810 */ /* 0x001fcc0007ffe0ff */
[----:B------:R0:W1:Y:S02]  /*0960*/  F2I.FTZ.U32.TRUNC.NTZ R3, R2 ;  /* 0x0000000200037305 */ /* 0x000064000021f000 */
[----:B0-----:R-:W-:Y:S02]  /*0970*/  IMAD.MOV.U32 R2, RZ, RZ, RZ ;  /* 0x000000ffff027224 */ /* 0x001fe400078e00ff */
[----:B-1----:R-:W-:Y:S01]  /*0980*/  IMAD.MOV R20, RZ, RZ, -R3 ;  /* 0x000000ffff147224 */ /* 0x002fe200078e0a03 */
[----:B------:R-:W-:Y:S01]  /*0990*/  ISETP.NE.AND P2, PT, R40, RZ, PT ;  /* 0x000000ff2800720c */ /* 0x000fe20003f45270 */
[----:B------:R-:W-:Y:S02]  /*09a0*/  IMAD.MOV.U32 R18, RZ, RZ, RZ ;  /* 0x000000ffff127224 */ /* 0x000fe400078e00ff */
[----:B---3--:R-:W-:Y:S01]  /*09b0*/  @P4 IMAD.WIDE.U32 R36, R39, 0x4, R36 ;  /* 0x0000000427244825 */ /* 0x008fe200078e0024 */
[----:B------:R-:W-:Y:S04]  /*09c0*/  BSSY.RECONVERGENT B6, `(.L_x_4034) ;  /* 0x00000e6000067945 */ /* 0x000fe80003800200 */
[----:B------:R0:W5:Y:S02]  /*09d0*/  @P4 LDG.E R18, desc[UR36][R36.64] ;  /* 0x0000002424124981 */ /* 0x000164000c1e1900 */
[----:B0-----:R-:W-:-:S02]  /*09e0*/  IMAD R37, R41, R38, RZ ;  /* 0x0000002629257224 */ /* 0x001fc400078e02ff */
[----:B----4-:R-:W-:Y:S02]  /*09f0*/  @P0 IMAD.IADD R17, R0, 0x1, R21 ;  /* 0x0000000100110824 */ /* 0x010fe400078e0215 */
[----:B------:R-:W-:Y:S02]  /*0a00*/  IMAD R21, R20, R27, RZ ;  /* 0x0000001b14157224 */ /* 0x000fe400078e02ff */
[----:B------:R-:W0:Y:S01]  /*0a10*/  LDC R20, c[0x0][0x400] ;  /* 0x00010000ff147b82 */ /* 0x000e220000000800 */
[----:B------:R-:W-:Y:S01]  /*0a20*/  IABS R16, R17 ;  /* 0x0000001100107213 */ /* 0x000fe20000000000 */
[----:B------:R-:W-:-:S06]  /*0a30*/  IMAD.HI.U32 R3, R3, R21, R2 ;  /* 0x0000001503037227 */ /* 0x000fcc00078e0002 */
[----:B------:R-:W-:-:S05]  /*0a40*/  IMAD.HI.U32 R3, R3, R16, RZ ;  /* 0x0000001003037227 */ /* 0x000fca00078e00ff */
[----:B------:R-:W-:-:S05]  /*0a50*/  IADD3 R3, PT, PT, -R3, RZ, RZ ;  /* 0x000000ff03037210 */ /* 0x000fca0007ffe1ff */
[----:B------:R-:W-:-:S05]  /*0a60*/  IMAD R16, R27, R3, R16 ;  /* 0x000000031b107224 */ /* 0x000fca00078e0210 */
[----:B------:R-:W-:-:S13]  /*0a70*/  ISETP.GT.U32.AND P0, PT, R27, R16, PT ;  /* 0x000000101b00720c */ /* 0x000fda0003f04070 */
[----:B------:R-:W-:-:S05]  /*0a80*/  @!P0 IMAD.IADD R16, R16, 0x1, -R27 ;  /* 0x0000000110108824 */ /* 0x000fca00078e0a1b */
[----:B------:R-:W-:Y:S02]  /*0a90*/  ISETP.GT.U32.AND P0, PT, R27, R16, PT ;  /* 0x000000101b00720c */ /* 0x000fe40003f04070 */
[----:B------:R-:W-:-:S11]  /*0aa0*/  ISETP.GE.AND P3, PT, R17, RZ, PT ;  /* 0x000000ff1100720c */ /* 0x000fd60003f66270 */
[----:B------:R-:W-:Y:S01]  /*0ab0*/  @!P0 IMAD.IADD R16, R16, 0x1, -R27 ;  /* 0x0000000110108824 */ /* 0x000fe200078e0a1b */
[----:B------:R-:W-:-:S04]  /*0ac0*/  ISETP.NE.AND P0, PT, RZ, UR4, PT ;  /* 0x00000004ff007c0c */ /* 0x000fc8000bf05270 */
[----:B0-----:R-:W-:Y:S01]  /*0ad0*/  ISETP.LT.OR P0, PT, R20, 0x1, P0 ;  /* 0x000000011400780c */ /* 0x001fe20000701670 */
[----:B------:R-:W-:Y:S01]  /*0ae0*/  IMAD R27, R39, R40, RZ ;  /* 0x00000028271b7224 */ /* 0x000fe200078e02ff */
[----:B------:R-:W-:Y:S01]  /*0af0*/  IADD3 R2, PT, PT, R17, 0x1, -R40 ;  /* 0x0000000111027810 */ /* 0x000fe20007ffe828 */
[----:B------:R-:W-:Y:S02]  /*0b00*/  @!P3 IMAD.MOV R16, RZ, RZ, -R16 ;  /* 0x000000ffff10b224 */ /* 0x000fe400078e0a10 */
[----:B------:R-:W-:Y:S01]  /*0b10*/  FADD.FTZ R28, R28, R8 ;  /* 0x000000081c1c7221 */ /* 0x000fe20000010000 */
[----:B------:R-:W-:Y:S01]  /*0b20*/  FADD.FTZ R29, R29, R9 ;  /* 0x000000091d1d7221 */ /* 0x000fe20000010000 */
[----:B------:R-:W-:Y:S01]  /*0b30*/  FADD.FTZ R30, R30, R10 ;  /* 0x0000000a1e1e7221 */ /* 0x000fe20000010000 */
[----:B--2---:R-:W-:Y:S01]  /*0b40*/  FADD.FTZ R32, R32, R4 ;  /* 0x0000000420207221 */ /* 0x004fe20000010000 */
[----:B------:R-:W-:Y:S01]  /*0b50*/  FADD.FTZ R33, R33, R5 ;  /* 0x0000000521217221 */ /* 0x000fe20000010000 */
[----:B------:R-:W-:Y:S01]  /*0b60*/  FADD.FTZ R34, R34, R6 ;  /* 0x0000000622227221 */ /* 0x000fe20000010000 */
[----:B------:R-:W-:Y:S01]  /*0b70*/  FADD.FTZ R35, R35, R7 ;  /* 0x0000000723237221 */ /* 0x000fe20000010000 */
[----:B------:R-:W-:Y:S01]  /*0b80*/  FADD.FTZ R31, R31, R11 ;  /* 0x0000000b1f1f7221 */ /* 0x000fe20000010000 */
[----:B------:R-:W-:Y:S01]  /*0b90*/  @!P1 FMUL.FTZ R32, R32, R12 ;  /* 0x0000000c20209220 */ /* 0x000fe20000410000 */
[----:B------:R-:W-:Y:S01]  /*0ba0*/  @!P1 FMUL.FTZ R33, R33, R13 ;  /* 0x0000000d21219220 */ /* 0x000fe20000410000 */
[----:B------:R-:W-:Y:S01]  /*0bb0*/  @!P2 LOP3.LUT R16, RZ, R40, RZ, 0x33, !PT ;  /* 0x00000028ff10a212 */ /* 0x000fe200078e33ff */
[----:B------:R-:W-:Y:S01]  /*0bc0*/  @!P1 FMUL.FTZ R34, R34, R14 ;  /* 0x0000000e22229220 */ /* 0x000fe20000410000 */
[----:B------:R-:W-:Y:S01]  /*0bd0*/  @!P1 FMUL.FTZ R35, R35, R15 ;  /* 0x0000000f23239220 */ /* 0x000fe20000410000 */
[----:B------:R-:W-:-:S02]  /*0be0*/  SHF.R.S32.HI R39, RZ, 0x1f, R27 ;  /* 0x0000001fff277819 */ /* 0x000fc4000001141b */
[----:B------:R-:W-:Y:S01]  /*0bf0*/  VIMNMX R2, PT, PT, RZ, R2, !PT ;  /* 0x00000002ff027248 */ /* 0x000fe20007fe0100 */
[----:B------:R-:W-:Y:S06]  /*0c00*/  @P0 BRA `(.L_x_4035) ;  /* 0x0000000000ac0947 */ /* 0x000fec0003800000 */
[----:B------:R-:W-:-:S13]  /*0c10*/  ISETP.GE.AND P0, PT, R25, R20, PT ;  /* 0x000000141900720c */ /* 0x000fda0003f06270 */
[----:B------:R-:W-:Y:S05]  /*0c20*/  @P0 BRA `(.L_x_4036) ;  /* 0x0000000800fc0947 */ /* 0x000fea0003800000 */
[----:B------:R-:W-:Y:S01]  /*0c30*/  I2FP.F32.U32 R3, R20 ;  /* 0x0000001400037245 */ /* 0x000fe20000201000 */
[----:B------:R-:W0:Y:S01]  /*0c40*/  LDCU UR4, c[0x0][0x40c] ;  /* 0x00008180ff0477ac */ /* 0x000e220008000800 */
[----:B------:R-:W-:-:S04]  /*0c50*/  IADD3 R0, PT, PT, R25, 0x2, RZ ;  /* 0x0000000219007810 */ /* 0x000fc80007ffe0ff */
[----:B------:R-:W1:Y:S01]  /*0c60*/  MUFU.RCP R3, R3 ;  /* 0x0000000300037308 */ /* 0x000e620000001000 */
[----:B------:R-:W-:-:S05]  /*0c70*/  I2FP.F32.U32 R0, R0 ;  /* 0x0000000000007245 */ /* 0x000fca0000201000 */
[----:B-1----:R-:W-:Y:S01]  /*0c80*/  FMUL.FTZ R4, R0, R3 ;  /* 0x0000000300047220 */ /* 0x002fe20000410000 */
[----:B------:R-:W-:-:S03]  /*0c90*/  I2FP.F32.U32 R0, R25 ;  /* 0x0000001900007245 */ /* 0x000fc60000201000 */
[----:B------:R-:W-:Y:S02]  /*0ca0*/  FMUL.FTZ R5, R4, 13.28771209716796875 ;  /* 0x41549a7804057820 */ /* 0x000fe40000410000 */
[----:B------:R-:W-:Y:S01]  /*0cb0*/  FMUL.FTZ R4, R0, R3 ;  /* 0x0000000300047220 */ /* 0x000fe20000410000 */
[----:B0----5:R-:W-:-:S03]  /*0cc0*/  IADD3 R0, PT, PT, -R18, UR4, RZ ;  /* 0x0000000412007c10 */ /* 0x021fc6000fffe1ff */
        /* <DEDUP_REMOVED lines=31> */
.L_x_4035:
        /* <DEDUP_REMOVED lines=49> */
[----:B------:R-:W-:Y:S01]  /*11d0*/  IMAD.U32 R7, RZ, RZ, UR7 ;  /* 0x00000007ff077e24 */ /* 0x000fe2000f8e00ff */
[----:B----4-:R-:W-:Y:S01]  /*11e0*/  MOV R10, UR8 ;  /* 0x00000008000a7c02 */ /* 0x010fe20008000f00 */
[----:B-1----:R-:W-:-:S07]  /*11f0*/  IMAD.U32 R11, RZ, RZ, UR9 ;  /* 0x00000009ff0b7e24 */ /* 0x002fce000f8e00ff */
[----:B------:R-:W-:-:S07]  /*1200*/  LEPC R20, `(.L_x_4037) ;  /* 0x000000001014794e */ /* 0x000fce0000000000 */
[----:B--2--5:R-:W-:Y:S05]  /*1210*/  CALL.ABS.NOINC R14 ;  /* 0x000000000e007343 */ /* 0x024fea0003c00000 */
.L_x_4037:
[----:B------:R-:W0:Y:S01]  /*1220*/  S2R R3, SR_CgaCtaId ;  /* 0x0000000000037919 */ /* 0x000e220000008800 */
[----:B------:R-:W1:Y:S01]  /*1230*/  LDC R9, c[0x0][0x400] ;  /* 0x00010000ff097b82 */ /* 0x000e620000000800 */
[----:B------:R-:W-:Y:S01]  /*1240*/  MOV R0, 0x400 ;  /* 0x0000040000007802 */ /* 0x000fe20000000f00 */
[----:B------:R-:W-:Y:S05]  /*1250*/  WARPSYNC.ALL ;  /* 0x0000000000007948 */ /* 0x000fea0003800000 */
[----:B------:R-:W-:Y:S01]  /*1260*/  ISETP.NE.AND P6, PT, R40, RZ, PT ;  /* 0x000000ff2800720c */ /* 0x000fe20003fc5270 */
[----:B------:R-:W-:-:S12]  /*1270*/  VIADD R0, R0, 0x410 ;  /* 0x0000041000007836 */ /* 0x000fd80000000000 */
[----:B------:R-:W-:Y:S01]  /*1280*/  @!P6 IMAD R4, R36, R41, R38 ;  /* 0x000000292404e224 */ /* 0x000fe200078e0226 */
[----:B0-----:R-:W-:-:S04]  /*1290*/  LEA R0, R3, R0, 0x18 ;  /* 0x0000000003007211 */ /* 0x001fc800078ec0ff */
[----:B-1----:R-:W-:Y:S01]  /*12a0*/  LEA R3, R9, R0, 0x2 ;  /* 0x0000000009037211 */ /* 0x002fe200078e10ff */
[----:B------:R-:W-:-:S04]  /*12b0*/  @!P6 IMAD R5, R4, 0x4, R0 ;  /* 0x000000040405e824 */ /* 0x000fc800078e0200 */
        /* <DEDUP_REMOVED lines=14> */
[----:B------:R-:W-:Y:S02]  /*13a0*/  LEA.HI R5, R4, R4, RZ, 0x1 ;  /* 0x0000000404057211 */ /* 0x000fe400078f08ff */
[C---:B------:R-:W-:Y:S01]  /*13b0*/  LEA R20, R36.reuse, R21, 0x2 ;  /* 0x0000001524147211 */ /* 0x040fe200078e10ff */
[----:B------:R-:W-:Y:S01]  /*13c0*/  IMAD R40, R36, 0x4, R43 ;  /* 0x0000000424287824 */ /* 0x000fe200078e022b */
[----:B------:R0:W1:Y:S01]  /*13d0*/  LDS R28, [R21] ;  /* 0x00000000151c7984 */ /* 0x0000620000000800 */
[----:B------:R-:W-:-:S03]  /*13e0*/  IMAD.SHL.U32 R5, R5, 0x2, RZ ;  /* 0x0000000205057824 */ /* 0x000fc600078e00ff */
[----:B------:R0:W2:Y:S02]  /*13f0*/  LDS R30, [R21+0x4] ;  /* 0x00000400151e7984 */ /* 0x0000a40000000800 */
[----:B------:R-:W-:Y:S02]  /*1400*/  LOP3.LUT R7, R5, 0xfffffffc, RZ, 0xc0, !PT ;  /* 0xfffffffc05077812 */ /* 0x000fe400078ec0ff */
[----:B------:R0:W3:Y:S02]  /*1410*/  LDS R32, [R43] ;  /* 0x000000002b207984 */ /* 0x0000e40000000800 */
[----:B------:R-:W-:Y:S02]  /*1420*/  ISETP.GE.AND P0, PT, R7, R9, PT ;  /* 0x000000090700720c */ /* 0x000fe40003f06270 */
[----:B------:R0:W4:Y:S04]  /*1430*/  LDS R34, [R43+0x4] ;  /* 0x000004002b227984 */ /* 0x0001280000000800 */
[----:B------:R0:W0:Y:S04]  /*1440*/  LDS R29, [R20] ;  /* 0x00000000141d7984 */ /* 0x0000280000000800 */
[----:B------:R0:W0:Y:S04]  /*1450*/  LDS R31, [R20+0x4] ;  /* 0x00000400141f7984 */ /* 0x0000280000000800 */
[----:B------:R0:W0:Y:S04]  /*1460*/  LDS R33, [R40] ;  /* 0x0000000028217984 */ /* 0x0000280000000800 */
[----:B------:R0:W0:Y:S01]  /*1470*/  LDS R35, [R40+0x4] ;  /* 0x0000040028237984 */ /* 0x0000220000000800 */
[----:B------:R-:W-:Y:S05]  /*1480*/  @P0 BRA `(.L_x_4041) ;  /* 0x0000000000a00947 */ /* 0x000fea0003800000 */
[----:B------:R-:W-:Y:S01]  /*1490*/  I2FP.F32.S32 R5, R9 ;  /* 0x0000000900057245 */ /* 0x000fe20000201400 */
[----:B------:R-:W-:Y:S01]  /*14a0*/  VIADD R4, R7, 0x2 ;  /* 0x0000000207047836 */ /* 0x000fe20000000000 */
[----:B------:R-:W1:Y:S04]  /*14b0*/  LDCU UR4, c[0x0][0x40c] ;  /* 0x00008180ff0477ac */ /* 0x000e680008000800 */
[----:B------:R-:W2:Y:S01]  /*14c0*/  MUFU.RCP R5, R5 ;  /* 0x0000000500057308 */ /* 0x000ea20000001000 */
[----:B------:R-:W-:-:S05]  /*14d0*/  I2FP.F32.S32 R4, R4 ;  /* 0x0000000400047245 */ /* 0x000fca0000201400 */
[----:B--2---:R-:W-:Y:S01]  /*14e0*/  FMUL.FTZ R6, R4, R5 ;  /* 0x0000000504067220 */ /* 0x004fe20000410000 */
[----:B------:R-:W-:Y:S02]  /*14f0*/  I2FP.F32.S32 R4, R7 ;  /* 0x0000000700047245 */ /* 0x000fe40000201400 */
[----:B-1---5:R-:W-:Y:S01]  /*1500*/  IADD3 R7, PT, PT, -R18, UR4, RZ ;  /* 0x0000000412077c10 */ /* 0x022fe2000fffe1ff */
[----:B------:R-:W-:Y:S02]  /*1510*/  FMUL.FTZ R6, R6, 13.28771209716796875 ;  /* 0x41549a7806067820 */ /* 0x000fe40000410000 */
[----:B------:R-:W-:Y:S01]  /*1520*/  FMUL.FTZ R4, R4, R5 ;  /* 0x0000000504047220 */ /* 0x000fe20000410000 */
[----:B------:R-:W-:-:S03]  /*1530*/  I2FP.F32.S32 R7, R7 ;  /* 0x0000000700077245 */ /* 0x000fc60000201400 */
[----:B------:R-:W-:Y:S01]  /*1540*/  FMUL.FTZ R4, R4, 13.28771209716796875 ;  /* 0x41549a7804047820 */ /* 0x000fe20000410000 */
[----:B------:R-:W1:Y:S05]  /*1550*/  MUFU.EX2 R6, -R6 ;  /* 0x8000000600067308 */ /* 0x000e6a0000000800 */
[----:B------:R-:W2:Y:S01]  /*1560*/  MUFU.EX2 R4, -R4 ;  /* 0x8000000400047308 */ /* 0x000ea20000000800 */
[----:B-1----:R-:W-:-:S04]  /*1570*/  FMUL.FTZ R5, R7, R6 ;  /* 0x0000000607057220 */ /* 0x002fc80000410000 */
[----:B------:R-:W-:Y:S01]  /*1580*/  FMUL.RZ R15, R5, 0.15915493667125701904 ;  /* 0x3e22f983050f7820 */ /* 0x000fe2000040c000 */
[----:B--2---:R-:W-:-:S03]  /*1590*/  FMUL.FTZ R5, R7, R4 ;  /* 0x0000000407057220 */ /* 0x004fc60000410000 */
[----:B------:R-:W0:Y:S01]  /*15a0*/  MUFU.SIN R9, R15 ;  /* 0x0000000f00097308 */ /* 0x000e220000000400 */
[----:B------:R-:W-:-:S07]  /*15b0*/  FMUL.RZ R13, R5, 0.15915493667125701904 ;  /* 0x3e22f983050d7820 */ /* 0x000fce000040c000 */
[----:B------:R-:W1:Y:S08]  /*15c0*/  MUFU.COS R8, R15 ;  /* 0x0000000f00087308 */ /* 0x000e700000000000 */
[----:B------:R-:W2:Y:S01]  /*15d0*/  MUFU.SIN R6, R13 ;  /* 0x0000000d00067308 */ /* 0x000ea20000000400 */
[-C--:B0-----:R-:W-:Y:S01]  /*15e0*/  FMUL.FTZ R7, R31, R9.reuse ;  /* 0x000000091f077220 */ /* 0x081fe20000410000 */
[-C--:B------:R-:W-:Y:S01]  /*15f0*/  FMUL.FTZ R11, R35, R9.reuse ;  /* 0x00000009230b7220 */ /* 0x080fe20000410000 */
[-C--:B------:R-:W-:Y:S01]  /*1600*/  FMUL.FTZ R12, R30, R9.reuse ;  /* 0x000000091e0c7220 */ /* 0x080fe20000410000 */
[----:B----4-:R-:W-:-:S04]  /*1610*/  FMUL.FTZ R14, R34, R9 ;  /* 0x00000009220e7220 */ /* 0x010fc80000410000 */
[----:B------:R-:W0:Y:S01]  /*1620*/  MUFU.COS R5, R13 ;  /* 0x0000000d00057308 */ /* 0x000e220000000000 */
[-C--:B-1----:R-:W-:Y:S01]  /*1630*/  FFMA.FTZ R10, R30, R8.reuse, -R7 ;  /* 0x000000081e0a7223 */ /* 0x082fe20000010807 */
[-C--:B------:R-:W-:Y:S01]  /*1640*/  FFMA.FTZ R34, R34, R8.reuse, -R11 ;  /* 0x0000000822227223 */ /* 0x080fe2000001080b */
[-C--:B------:R-:W-:Y:S01]  /*1650*/  FFMA.FTZ R31, R31, R8.reuse, R12 ;  /* 0x000000081f1f7223 */ /* 0x080fe2000001000c */
[----:B------:R-:W-:Y:S02]  /*1660*/  FFMA.FTZ R35, R35, R8, R14 ;  /* 0x0000000823237223 */ /* 0x000fe4000001000e */
[----:B------:R-:W-:Y:S01]  /*1670*/  MOV R30, R10 ;  /* 0x0000000a001e7202 */ /* 0x000fe20000000f00 */
[-C--:B--2---:R-:W-:Y:S01]  /*1680*/  FMUL.FTZ R7, R29, R6.reuse ;  /* 0x000000061d077220 */ /* 0x084fe20000410000 */
[-C--:B------:R-:W-:Y:S01]  /*1690*/  FMUL.FTZ R9, R33, R6.reuse ;  /* 0x0000000621097220 */ /* 0x080fe20000410000 */
[-C--:B------:R-:W-:Y:S01]  /*16a0*/  FMUL.FTZ R4, R28, R6.reuse ;  /* 0x000000061c047220 */ /* 0x080fe20000410000 */
[----:B---3--:R-:W-:Y:S01]  /*16b0*/  FMUL.FTZ R6, R32, R6 ;  /* 0x0000000620067220 */ /* 0x008fe20000410000 */
[-C--:B0-----:R-:W-:Y:S01]  /*16c0*/  FFMA.FTZ R7, R28, R5.reuse, -R7 ;  /* 0x000000051c077223 */ /* 0x081fe20000010807 */
[-C--:B------:R-:W-:Y:S01]  /*16d0*/  FFMA.FTZ R32, R32, R5.reuse, -R9 ;  /* 0x0000000520207223 */ /* 0x080fe20000010809 */
[-C--:B------:R-:W-:Y:S01]  /*16e0*/  FFMA.FTZ R29, R29, R5.reuse, R4 ;  /* 0x000000051d1d7223 */ /* 0x080fe20000010004 */
[----:B------:R-:W-:Y:S01]  /*16f0*/  FFMA.FTZ R33, R33, R5, R6 ;  /* 0x0000000521217223 */ /* 0x000fe20000010006 */
[----:B------:R-:W-:-:S07]  /*1700*/  IMAD.MOV.U32 R28, RZ, RZ, R7 ;  /* 0x000000ffff1c7224 */ /* 0x000fce00078e0007 */
.L_x_4041:
[----:B------:R-:W-:Y:S05]  /*1710*/  BSYNC.RECONVERGENT B1 ;  /* 0x0000000000017941 */ /* 0x000fea0003800200 */
.L_x_4040:
        /* <DEDUP_REMOVED lines=8> */
.L_x_4039:
[----:B------:R-:W-:Y:S05]  /*17a0*/  BSYNC.RECONVERGENT B0 ;  /* 0x0000000000007941 */ /* 0x000fea0003800200 */
.L_x_4038:
[----:B------:R-:W-:Y:S01]  /*17b0*/  BAR.SYNC.DEFER_BLOCKING 0x0 ;  /* 0x0000000000007b1d */ /* 0x000fe20000010000 */
[----:B------:R-:W-:-:S04]  /*17c0*/  @!P6 IMAD R36, R36, R41, R38 ;  /* 0x000000292424e224 */ /* 0x000fc800078e0226 */
[C---:B------:R-:W-:Y:S01]  /*17d0*/  @!P6 IMAD R0, R36.reuse, 0x4, R0 ;  /* 0x000000042400e824 */ /* 0x040fe200078e0200 */
[----:B------:R-:W-:-:S04]  /*17e0*/  @!P6 LEA R3, R36, R3, 0x2 ;  /* 0x000000032403e211 */ /* 0x000fc800078e10ff */
[----:B---3--:R0:W1:Y:S04]  /*17f0*/  @!P6 LDS.128 R28, [R0] ;  /* 0x00000000001ce984 */ /* 0x0080680000000c00 */
[----:B------:R0:W2:Y:S01]  /*1800*/  @!P6 LDS.128 R32, [R3] ;  /* 0x000000000320e984 */ /* 0x0000a20000000c00 */
[----:B------:R-:W-:Y:S06]  /*1810*/  BAR.SYNC.DEFER_BLOCKING 0x0 ;  /* 0x0000000000007b1d */ /* 0x000fec0000010000 */
.L_x_4036:
[----:B------:R-:W-:Y:S05]  /*1820*/  BSYNC.RECONVERGENT B6 ;  /* 0x0000000000067941 */ /* 0x000fea0003800200 */
.L_x_4034:
[----:B------:R-:W-:Y:S01]  /*1830*/  ISETP.GT.U32.AND P0, PT, R23, 0x3f, PT ;  /* 0x0000003f1700780c */ /* 0x000fe20003f04070 */
[----:B------:R-:W-:Y:S01]  /*1840*/  BSSY.RECONVERGENT B0, `(.L_x_4042) ;  /* 0x0000015000007945 */ /* 0x000fe20003800200 */
[----:B0-----:R-:W-:-:S11]  /*1850*/  IMAD.MOV.U32 R0, RZ, RZ, RZ ;  /* 0x000000ffff007224 */ /* 0x001fd600078e00ff */
[----:B------:R-:W-:Y:S05]  /*1860*/  @P0 BRA `(.L_x_4043) ;  /* 0x0000000000480947 */ /* 0x000fea0003800000 */
[----:B------:R-:W0:Y:S01]  /*1870*/  LDCU UR4, c[0x0][0x3f4] ;  /* 0x00007e80ff0477ac */ /* 0x000e220008000800 */
[----:B------:R-:W3:Y:S08]  /*1880*/  S2UR UR5, SR_CgaCtaId ;  /* 0x00000000000579c3 */ /* 0x000ef00000008800 */
[----:B------:R-:W4:Y:S01]  /*1890*/  LDC.64 R4, c[0x0][0x3b8] ;  /* 0x0000ee00ff047b82 */ /* 0x000f220000000a00 */
[----:B0-----:R-:W-:-:S02]  /*18a0*/  IMAD R26, R26, UR4, RZ ;  /* 0x000000041a1a7c24 */ /* 0x001fc4000f8e02ff */
[----:B------:R-:W-:Y:S01]  /*18b0*/  IMAD R3, R23, UR4, R16 ;  /* 0x0000000417037c24 */ /* 0x000fe2000f8e0210 */
[----:B------:R-:W-:Y:S02]  /*18c0*/  UMOV UR4, 0x400 ;  /* 0x0000040000047882 */ /* 0x000fe40000000000 */
[----:B------:R-:W-:Y:S01]  /*18d0*/  UIADD3 UR4, UPT, UPT, UR4, 0x10, URZ ;  /* 0x0000001004047890 */ /* 0x000fe2000fffe0ff */
[----:B------:R-:W-:-:S03]  /*18e0*/  IMAD R3, R26, 0x40, R3 ;  /* 0x000000401a037824 */ /* 0x000fc600078e0203 */
[----:B---3--:R-:W-:Y:S02]  /*18f0*/  ULEA UR4, UR5, UR4, 0x18 ;  /* 0x0000000405047291 */ /* 0x008fe4000f8ec0ff */
[----:B------:R-:W-:-:S04]  /*1900*/  SHF.L.U32 R7, R3, 0x2, RZ ;  /* 0x0000000203077819 */ /* 0x000fc800000006ff */
[----:B------:R-:W-:Y:S01]  /*1910*/  LEA R3, R23, UR4, 0x4 ;  /* 0x0000000417037c11 */ /* 0x000fe2000f8e20ff */
[----:B----4-:R-:W-:-:S04]  /*1920*/  IMAD.WIDE R4, R7, 0x4, R4 ;  /* 0x0000000407047825 */ /* 0x010fc800078e0204 */
[----:B-12---:R-:W-:Y:S01]  /*1930*/  FMUL.FTZ R7, R33, R29 ;  /* 0x0000001d21077220 */ /* 0x006fe20000410000 */
[----:B------:R0:W-:Y:S03]  /*1940*/  STS.128 [R3], R28 ;  /* 0x0000001c03007388 */ /* 0x0001e60000000c00 */
[----:B------:R-:W-:Y:S01]  /*1950*/  FFMA.FTZ R7, R32, R28, R7 ;  /* 0x0000001c20077223 */ /* 0x000fe20000010007 */
[----:B------:R0:W-:Y:S03]  /*1960*/  STG.E.128 desc[UR36][R4.64], R32 ;  /* 0x0000002004007986 */ /* 0x0001e6000c101d24 */
[----:B------:R-:W-:-:S04]  /*1970*/  FFMA.FTZ R0, R34, R30, R7 ;  /* 0x0000001e22007223 */ /* 0x000fc80000010007 */
[----:B------:R-:W-:-:S07]  /*1980*/  FFMA.FTZ R0, R35, R31, R0 ;  /* 0x0000001f23007223 */ /* 0x000fce0000010000 */
.L_x_4043:
[----:B------:R-:W-:Y:S05]  /*1990*/  BSYNC.RECONVERGENT B0 ;  /* 0x0000000000007941 */ /* 0x000fea0003800200 */
.L_x_4042:
[----:B0-----:R-:W0:Y:S01]  /*19a0*/  SHFL.BFLY PT, R3, R0, 0x10, 0x1f ;  /* 0x0e001f0000037f89 */ /* 0x001e2200000e0000 */
[----:B------:R-:W3:Y:S01]  /*19b0*/  S2UR UR14, SR_CgaCtaId ;  /* 0x00000000000e79c3 */ /* 0x000ee20000008800 */
[----:B------:R-:W-:Y:S01]  /*19c0*/  UMOV UR15, 0x400 ;  /* 0x00000400000f7882 */ /* 0x000fe20000000000 */
[----:B------:R-:W-:Y:S01]  /*19d0*/  BSSY.RECONVERGENT B0, `(.L_x_4044) ;  /* 0x000002c000007945 */ /* 0x000fe20003800200 */
[----:B0-----:R-:W-:Y:S01]  /*19e0*/  FADD.FTZ R4, R3, R0 ;  /* 0x0000000003047221 */ /* 0x001fe20000010000 */
[----:B------:R-:W-:Y:S01]  /*19f0*/  SHF.R.U32.HI R0, RZ, 0x3, R23 ;  /* 0x00000003ff007819 */ /* 0x000fe20000011617 */
[----:B---3--:R-:W-:-:S03]  /*1a00*/  ULEA UR4, UR14, UR15, 0x18 ;  /* 0x0000000f0e047291 */ /* 0x008fc6000f8ec0ff */
[----:B------:R-:W0:Y:S02]  /*1a10*/  SHFL.BFLY PT, R3, R4, 0x8, 0x1f ;  /* 0x0d001f0004037f89 */ /* 0x000e2400000e0000 */
[----:B0-----:R-:W-:Y:S01]  /*1a20*/  FADD.FTZ R5, R4, R3 ;  /* 0x0000000304057221 */ /* 0x001fe20000010000 */
[----:B------:R-:W-:-:S04]  /*1a30*/  LOP3.LUT R4, R0, 0x7c, RZ, 0xc0, !PT ;  /* 0x0000007c00047812 */ /* 0x000fc800078ec0ff */
        /* <DEDUP_REMOVED lines=8> */
[----:B0-----:R-:W-:Y:S01]  /*1ac0*/  FADD.FTZ R5, R7, R8 ;  /* 0x0000000807057221 */ /* 0x001fe20000010000 */
[----:B------:R-:W-:-:S04]  /*1ad0*/  IMAD.IADD R7, R17, 0x1, -R2 ;  /* 0x0000000111077824 */ /* 0x000fc800078e0a02 */
[----:B------:R-:W-:Y:S01]  /*1ae0*/  @!P0 STS [R4+UR4+0x8], R5 ;  /* 0x0000080504008988 */ /* 0x000fe20008000804 */
[----:B------:R-:W-:Y:S01]  /*1af0*/  BAR.SYNC.DEFER_BLOCKING 0x0 ;  /* 0x0000000000007b1d */ /* 0x000fe20000010000 */
[----:B------:R-:W-:Y:S01]  /*1b00*/  ISETP.NE.AND P0, PT, R23, RZ, PT ;  /* 0x000000ff1700720c */ /* 0x000fe20003f05270 */
[----:B------:R-:W-:-:S04]  /*1b10*/  UIADD3 UR4, UPT, UPT, UR15, 0x410, URZ ;  /* 0x000004100f047890 */ /* 0x000fc8000fffe0ff */
[----:B------:R-:W-:-:S06]  /*1b20*/  ULEA UR4, UR14, UR4, 0x18 ;  /* 0x000000040e047291 */ /* 0x000fcc000f8ec0ff */
[----:B------:R-:W-:Y:S01]  /*1b30*/  LEA R109, R7, UR4, 0x2 ;  /* 0x00000004076d7c11 */ /* 0x000fe2000f8e10ff */
[----:B------:R-:W0:Y:S04]  /*1b40*/  @!P1 LDS R5, [R3+0x8] ;  /* 0x0000080003059984 */ /* 0x000e280000000800 */
[----:B0-----:R-:W0:Y:S02]  /*1b50*/  SHFL.BFLY PT, R0, R5, 0x1, 0x1f ;  /* 0x0c201f0005007f89 */ /* 0x001e2400000e0000 */
[----:B0-----:R-:W-:Y:S01]  /*1b60*/  FADD.FTZ R6, R0, R5 ;  /* 0x0000000500067221 */ /* 0x001fe20000010000 */
[----:B------:R-:W-:-:S05]  /*1b70*/  IMAD.MOV.U32 R0, RZ, RZ, -0x800001 ;  /* 0xff7fffffff007424 */ /* 0x000fca00078e00ff */
        /* <DEDUP_REMOVED lines=9> */
[----:B------:R-:W3:Y:S01]  /*1c10*/  LDC.64 R4, c[0x0][0x438] ;  /* 0x00010e00ff047b82 */ /* 0x000ee20000000a00 */
[----:B-----5:R-:W-:-:S05]  /*1c20*/  IADD3 R3, PT, PT, -R18, R17, RZ ;  /* 0x0000001112037210 */ /* 0x020fca0007ffe1ff */
[----:B0-----:R-:W-:-:S04]  /*1c30*/  IMAD R6, R24, UR5, R3 ;  /* 0x0000000518067c24 */ /* 0x001fc8000f8e0203 */
[----:B------:R-:W-:-:S04]  /*1c40*/  IMAD R3, R6, UR5, R3 ;  /* 0x0000000506037c24 */ /* 0x000fc8000f8e0203 */
[----:B---3--:R-:W-:-:S06]  /*1c50*/  IMAD.WIDE R4, R3, 0x4, R4 ;  /* 0x0000000403047825 */ /* 0x008fcc00078e0204 */
[----:B------:R-:W3:Y:S02]  /*1c60*/  LDG.E R5, desc[UR36][R4.64] ;  /* 0x0000002404057981 */ /* 0x000ee4000c1e1900 */
[----:B---3--:R-:W-:-:S07]  /*1c70*/  FADD.FTZ R0, R0, R5 ;  /* 0x0000000500007221 */ /* 0x008fce0000010000 */
.L_x_4046:
[----:B------:R3:W-:Y:S02]  /*1c80*/  STS [R109], R0 ;  /* 0x000000006d007388 */ /* 0x0007e40000000800 */
.L_x_4045:
[----:B------:R-:W-:Y:S05]  /*1c90*/  BSYNC.RECONVERGENT B0 ;  /* 0x0000000000007941 */ /* 0x000fea0003800200 */
.L_x_4044:
[----:B------:R-:W-:Y:S01]  /*1ca0*/  VIADD R3, R7, 0x7 ;  /* 0x0000000707037836 */ /* 0x000fe20000000000 */
[----:B------:R-:W4:Y:S01]  /*1cb0*/  LDCU UR5, c[0x0][0x3f0] ;  /* 0x00007e00ff0577ac */ /* 0x000f220008000800 */
[----:B------:R-:W-:Y:S01]  /*1cc0*/  SHF.R.U32.HI R23, RZ, 0x2, R23 ;  /* 0x00000002ff177819 */ /* 0x000fe20000011617 */
[----:B------:R-:W-:Y:S02]  /*1cd0*/  BSSY B0, `(.L_x_4047) ;  /* 0x0000757000007945 */ /* 0x000fe40003800000 */
[----:B------:R-:W-:Y:S01]  /*1ce0*/  SHF.R.S32.HI R4, RZ, 0x1f, R3 ;  /* 0x0000001fff047819 */ /* 0x000fe20000011403 */
[----:B------:R-:W0:Y:S03]  /*1cf0*/  LDCU UR16, c[0x0][0x3f8] ;  /* 0x00007f00ff1077ac */ /* 0x000e260008000800 */
[----:B------:R-:W-:Y:S01]  /*1d00*/  LEA.HI R4, R4, R3, RZ, 0x3 ;  /* 0x0000000304047211 */ /* 0x000fe200078f18ff */
[----:B------:R-:W0:Y:S03]  /*1d10*/  LDCU UR17, c[0x0][0x410] ;  /* 0x00008200ff1177ac */ /* 0x000e260008000800 */
[----:B------:R-:W-:Y:S01]  /*1d20*/  LOP3.LUT R38, R4, 0xfffffff8, RZ, 0xc0, !PT ;  /* 0xfffffff804267812 */ /* 0x000fe200078ec0ff */
[----:B------:R-:W0:Y:S01]  /*1d30*/  LDCU.64 UR6, c[0x0][0x3c8] ;  /* 0x00007900ff0677ac */ /* 0x000e220008000a00 */
[----:B------:R-:W-:Y:S02]  /*1d40*/  BAR.SYNC.DEFER_BLOCKING 0x0 ;  /* 0x0000000000007b1d */ /* 0x000fe40000010000 */
[----:B------:R-:W-:Y:S01]  /*1d50*/  ISETP.GE.AND P0, PT, R23, R38, PT ;  /* 0x000000261700720c */ /* 0x000fe20003f06270 */
[----:B----4-:R-:W-:-:S03]  /*1d60*/  IMAD R37, R37, UR5, R24 ;  /* 0x0000000525257c24 */ /* 0x010fc6000f8e0218 */
[----:B------:R-:W4:Y:S01]  /*1d70*/  LDCU.64 UR8, c[0x0][0x3b8] ;  /* 0x00007700ff0877ac */ /* 0x000f220008000a00 */
[----:B------:R-:W-:Y:S01]  /*1d80*/  IMAD.SHL.U32 R107, R37, 0x100, RZ ;  /* 0x00000100256b7824 */ /* 0x000fe200078e00ff */
[----:B------:R-:W0:Y:S01]  /*1d90*/  LDCU.64 UR10, c[0x0][0x438] ;  /* 0x00008700ff0a77ac */ /* 0x000e220008000a00 */
[----:B------:R-:W0:Y:S06]  /*1da0*/  LDCU.64 UR12, c[0x0][0x448] ;  /* 0x00008900ff0c77ac */ /* 0x000e2c0008000a00 */
[----:B------:R-:W-:Y:S05]  /*1db0*/  @P0 BRA `(.L_x_4048) ;  /* 0x0000007400200947 */ /* 0x000fea0003800000 */
[----:B------:R-:W1:Y:S01]  /*1dc0*/  LDC R3, c[0x0][0x3f4] ;  /* 0x0000fd00ff037b82 */ /* 0x000e620000000800 */
[----:B------:R-:W-:Y:S01]  /*1dd0*/  UIADD3 UR5, UPT, UPT, UR15, 0x10, URZ ;  /* 0x000000100f057890 */ /* 0x000fe2000fffe0ff */
[----:B------:R-:W-:Y:S01]  /*1de0*/  LOP3.LUT R25, R25, 0xc, RZ, 0xc0, !PT ;  /* 0x0000000c19197812 */ /* 0x000fe200078ec0ff */
[----:B------:R-:W2:Y:S01]  /*1df0*/  LDCU.64 UR18, c[0x0][0x420] ;  /* 0x00008400ff1277ac */ /* 0x000ea20008000a00 */
[C---:B------:R-:W-:Y:S02]  /*1e00*/  IMAD.IADD R44, R2.reuse, 0x1, R23 ;  /* 0x00000001022c7824 */ /* 0x040fe400078e0217 */
[----:B------:R-:W-:Y:S02]  /*1e10*/  HFMA2 R4, -RZ, RZ, 0, 0 ;  /* 0x00000000ff047431 */ /* 0x000fe400000001ff */
[----:B------:R-:W-:Y:S01]  /*1e20*/  IMAD.IADD R38, R2, 0x1, R38 ;  /* 0x0000000102267824 */ /* 0x000fe200078e0226 */
[----:B------:R-:W-:Y:S01]  /*1e30*/  ULEA UR5, UR14, UR5, 0x18 ;  /* 0x000000050e057291 */ /* 0x000fe2000f8ec0ff */
[----:B------:R-:W-:-:S08]  /*1e40*/  LEA R37, R23, UR4, 0x2 ;  /* 0x0000000417257c11 */ /* 0x000fd0000f8e10ff */
[----:B------:R0:W0:Y:S04]  /*1e50*/  LDS R108, [R25+UR5] ;  /* 0x00000005196c7984 */ /* 0x0000280008000800 */
[----:B------:R0:W0:Y:S01]  /*1e60*/  LDS R105, [R25+UR5+0x10] ;  /* 0x0000100519697984 */ /* 0x0000220008000800 */
[----:B--2---:R-:W-:Y:S02]  /*1e70*/  ISETP.NE.U32.AND P0, PT, RZ, UR18, PT ;  /* 0x00000012ff007c0c */ /* 0x004fe4000bf05070 */
[----:B------:R-:W-:Y:S01]  /*1e80*/  IADD3 R42, P1, P2, R27, UR18, R44 ;  /* 0x000000121b2a7c10 */ /* 0x000fe2000fa3e02c */
[----:B------:R2:W0:Y:S01]  /*1e90*/  LDS R106, [R25+UR5+0x20] ;  /* 0x00002005196a7984 */ /* 0x0004220008000800 */
[----:B-1----:R-:W-:Y:S02]  /*1ea0*/  IABS R80, R3 ;  /* 0x0000000300507213 */ /* 0x002fe40000000000 */
[----:B------:R-:W-:Y:S01]  /*1eb0*/  ISETP.NE.AND.EX P0, PT, RZ, UR19, PT, P0 ;  /* 0x00000013ff007c0c */ /* 0x000fe2000bf05300 */
[----:B------:R2:W1:Y:S01]  /*1ec0*/  LDS R103, [R25+UR5+0x30] ;  /* 0x0000300519677984 */ /* 0x0004620008000800 */
[----:B------:R-:W3:Y:S01]  /*1ed0*/  I2F.RP R3, R80 ;  /* 0x0000005000037306 */ /* 0x000ee20000209400 */
[----:B------:R-:W-:-:S02]  /*1ee0*/  IADD3.X R39, PT, PT, R39, UR19, RZ, P1, P2 ;  /* 0x0000001327277c10 */ /* 0x000fc40008fe44ff */
[----:B------:R2:W0:Y:S04]  /*1ef0*/  LDS R104, [R25+UR5+0x40] ;  /* 0x0000400519687984 */ /* 0x0004280008000800 */
[----:B------:R2:W0:Y:S04]  /*1f00*/  LDS R101, [R25+UR5+0x50] ;  /* 0x0000500519657984 */ /* 0x0004280008000800 */
[----:B------:R2:W0:Y:S01]  /*1f10*/  LDS R102, [R25+UR5+0x60] ;  /* 0x0000600519667984 */ /* 0x0004220008000800 */
[----:B---3--:R-:W3:Y:S03]  /*1f20*/  MUFU.RCP R3, R3 ;  /* 0x0000000300037308 */ /* 0x008ee60000001000 */
[----:B------:R2:W0:Y:S04]  /*1f30*/  LDS R99, [R25+UR5+0x70] ;  /* 0x0000700519637984 */ /* 0x0004280008000800 */
[----:B------:R2:W0:Y:S04]  /*1f40*/  LDS R100, [R25+UR5+0x80] ;  /* 0x0000800519647984 */ /* 0x0004280008000800 */
[----:B------:R2:W0:Y:S04]  /*1f50*/  LDS R97, [R25+UR5+0x90] ;  /* 0x0000900519617984 */ /* 0x0004280008000800 */
[----:B------:R2:W0:Y:S04]  /*1f60*/  LDS R98, [R25+UR5+0xa0] ;  /* 0x0000a00519627984 */ /* 0x0004280008000800 */
[----:B------:R2:W0:Y:S01]  /*1f70*/  LDS R95, [R25+UR5+0xb0] ;  /* 0x0000b005195f7984 */ /* 0x0004220008000800 */
[----:B---3--:R-:W-:-:S03]  /*1f80*/  IADD3 R3, PT, PT, R3, 0xffffffe, RZ ;  /* 0x0ffffffe03037810 */ /* 0x008fc60007ffe0ff */
[----:B------:R2:W3:Y:S01]  /*1f90*/  LDS R96, [R25+UR5+0xc0] ;  /* 0x0000c00519607984 */ /* 0x0004e20008000800 */
[----:B------:R-:W4:Y:S03]  /*1fa0*/  F2I.FTZ.U32.TRUNC.NTZ R5, R3 ;  /* 0x0000000300057305 */ /* 0x000f26000021f000 */
[----:B------:R2:W0:Y:S04]  /*1fb0*/  LDS R94, [R25+UR5+0xd0] ;  /* 0x0000d005195e7984 */ /* 0x0004280008000800 */
[----:B------:R2:W0:Y:S04]  /*1fc0*/  LDS R93, [R25+UR5+0xe0] ;  /* 0x0000e005195d7984 */ /* 0x0004280008000800 */
[----:B------:R2:W0:Y:S04]  /*1fd0*/  LDS R91, [R25+UR5+0xf0] ;  /* 0x0000f005195b7984 */ /* 0x0004280008000800 */
[----:B------:R2:W0:Y:S01]  /*1fe0*/  LDS R92, [R25+UR5+0x100] ;  /* 0x00010005195c7984 */ /* 0x0004220008000800 */
[----:B----4-:R-:W-:-:S03]  /*1ff0*/  IMAD.MOV R7, RZ, RZ, -R5 ;  /* 0x000000ffff077224 */ /* 0x010fc600078e0a05 */
[----:B------:R2:W4:Y:S01]  /*2000*/  LDS R89, [R25+UR5+0x110] ;  /* 0x0001100519597984 */ /* 0x0005220008000800 */
[----:B------:R-:W-:-:S03]  /*2010*/  IMAD R7, R7, R80, RZ ;  /* 0x0000005007077224 */ /* 0x000fc600078e02ff */
[----:B------:R2:W0:Y:S01]  /*2020*/  LDS R90, [R25+UR5+0x120] ;  /* 0x00012005195a7984 */ /* 0x0004220008000800 */
[----:B------:R-:W-:-:S03]  /*2030*/  IMAD.HI.U32 R40, R5, R7, R4 ;  /* 0x0000000705287227 */ /* 0x000fc600078e0004 */
        /* <DEDUP_REMOVED lines=45> */
[----:B------:R-:W1:Y:S02]  /*2310*/  LDCU UR5, c[0x0][0x440] ;  /* 0x00008800ff0577ac */ /* 0x000e640008000800 */
[----:B-1----:R-:W-:-:S04]  /*2320*/  IMAD R3, R24, UR5, R17 ;  /* 0x0000000518037c24 */ /* 0x002fc8000f8e0211 */
[----:B--234-:R-:W-:-:S07]  /*2330*/  IMAD R36, R3, UR5, R44 ;  /* 0x0000000503247c24 */ /* 0x01cfce000f8e022c */
.L_x_4170:
[----:B------:R-:W1:Y:S01]  /*2340*/  LDC R14, c[0x0][0x3f4] ;  /* 0x0000fd00ff0e7b82 */ /* 0x000e620000000800 */
[----:B------:R-:W-:Y:S01]  /*2350*/  IABS R149, R44 ;  /* 0x0000002c00957213 */ /* 0x000fe20000000000 */
[----:B------:R-:W-:Y:S01]  /*2360*/  @P0 IMAD.MOV.U32 R12, RZ, RZ, R42 ;  /* 0x000000ffff0c0224 */ /* 0x000fe200078e002a */
[----:B0-----:R-:W-:-:S03]  /*2370*/  @P0 MOV R13, R39 ;  /* 0x00000027000d0202 */ /* 0x001fc60000000f00 */
[----:B------:R-:W-:Y:S01]  /*2380*/  IMAD.HI.U32 R15, R40, R149, RZ ;  /* 0x00000095280f7227 */ /* 0x000fe200078e00ff */
[----:B------:R-:W-:Y:S01]  /*2390*/  ISETP.GE.AND P2, PT, R44, RZ, PT ;  /* 0x000000ff2c00720c */ /* 0x000fe20003f46270 */
[----:B-----5:R2:W5:Y:S01]  /*23a0*/  @P0 LDG.E.U8 R11, desc[UR36][R12.64] ;  /* 0x000000240c0b0981 */ /* 0x020562000c1e1100 */
[----:B------:R-:W-:Y:S01]  /*23b0*/  BSSY.RECONVERGENT B1, `(.L_x_4049) ;  /* 0x0000030000017945 */ /* 0x000fe20003800200 */
[----:B------:R-:W-:Y:S01]  /*23c0*/  IMAD.MOV R154, RZ, RZ, -R15 ;  /* 0x000000ffff9a7224 */ /* 0x000fe200078e0a0f */
        /* <DEDUP_REMOVED lines=9> */
[----:B------:R-:W-:-:S05]  /*2460*/  @!P3 LOP3.LUT R15, RZ, R14, RZ, 0x33, !PT ;  /* 0x0000000eff0fb212 */ /* 0x000fca00078e33ff */
[----:B--2---:R-:W-:-:S05]  /*2470*/  IMAD.IADD R13, R15, 0x1, R14 ;  /* 0x000000010f0d7824 */ /* 0x004fca00078e020e */
        /* <DEDUP_REMOVED lines=13> */
[----:B------:R-:W-:Y:S01]  /*2550*/  IMAD R149, R14, 0x2, R13 ;  /* 0x000000020e957824 */ /* 0x000fe200078e020d */
        /* <DEDUP_REMOVED lines=9> */
[----:B------:R-:W0:Y:S03]  /*25f0*/  S2R R151, SR_TID.X ;  /* 0x0000000000977919 */ /* 0x000e260000002100 */
[----:B--2---:R-:W-:Y:S01]  /*2600*/  IMAD R154, R12, R35, RZ ;  /* 0x000000230c9a7224 */ /* 0x004fe200078e02ff */
[----:B0-----:R-:W-:-:S03]  /*2610*/  LOP3.LUT R35, R151, 0x3, RZ, 0xc0, !PT ;  /* 0x0000000397237812 */ /* 0x001fc600078ec0ff */
        /* <DEDUP_REMOVED lines=8> */
[----:B------:R1:W5:Y:S04]  /*26a0*/  LDG.E R35, desc[UR36][R12.64] ;  /* 0x000000240c237981 */ /* 0x000368000c1e1900 */
.L_x_4050:
[----:B0-----:R-:W-:Y:S05]  /*26b0*/  BSYNC.RECONVERGENT B1 ;  /* 0x0000000000017941 */ /* 0x001fea0003800200 */
.L_x_4049:
        /* <DEDUP_REMOVED lines=12> */
[----:B0-----:R-:W-:-:S05]  /*2780*/  LOP3.LUT R34, R34, 0x3, RZ, 0xc0, !PT ;  /* 0x0000000322227812 */ /* 0x001fca00078ec0ff */
[----:B------:R-:W-:Y:S02]  /*2790*/  IMAD R151, R107, R14, R34 ;  /* 0x0000000e6b977224 */ /* 0x000fe400078e0222 */
[----:B------:R-:W-:-:S03]  /*27a0*/  IMAD.IADD R34, R15, 0x1, R14 ;  /* 0x000000010f227824 */ /* 0x000fc600078e020e */
[----:B------:R-:W-:Y:S01]  /*27b0*/  SHF.R.S32.HI R153, RZ, 0x1f, R151 ;  /* 0x0000001fff997819 */ /* 0x000fe20000011497 */
[----:B--2---:R-:W-:-:S04]  /*27c0*/  IMAD R33, R12, R33, RZ ;  /* 0x000000210c217224 */ /* 0x004fc800078e02ff */
[----:B------:R-:W-:-:S04]  /*27d0*/  IMAD.SHL.U32 R33, R33, 0x100, RZ ;  /* 0x0000010021217824 */ /* 0x000fc800078e00ff */
[--C-:B------:R-:W-:Y:S02]  /*27e0*/  IMAD R34, R34, 0x4, R33.reuse ;  /* 0x0000000422227824 */ /* 0x100fe400078e0221 */
        /* <DEDUP_REMOVED lines=8> */
[----:B------:R-:W-:Y:S02]  /*2870*/  LEA.HI.X R13, R13, UR9, R34, 0x2, P2 ;  /* 0x000000090d0d7c11 */ /* 0x000fe400090f1422 */
[----:B------:R0:W5:Y:S04]  /*2880*/  LDG.E R34, desc[UR36][R154.64] ;  /* 0x000000249a227981 */ /* 0x000168000c1e1900 */
[----:B------:R0:W5:Y:S03]  /*2890*/  LDG.E R33, desc[UR36][R12.64] ;  /* 0x000000240c217981 */ /* 0x000166000c1e1900 */
.L_x_4052:
[----:B------:R-:W-:Y:S05]  /*28a0*/  BSYNC.RECONVERGENT B1 ;  /* 0x0000000000017941 */ /* 0x000fea0003800200 */
.L_x_4051:
        /* <DEDUP_REMOVED lines=12> */
[----:B--2---:R-:W-:Y:S02]  /*2970*/  IMAD R151, R12, R31, RZ ;  /* 0x0000001f0c977224 */ /* 0x004fe400078e02ff */
[----:B------:R-:W-:Y:S01]  /*2980*/  IMAD R31, R14, 0x2, R153 ;  /* 0x000000020e1f7824 */ /* 0x000fe200078e0299 */
[----:B0-----:R-:W-:Y:S01]  /*2990*/  LOP3.LUT R153, R32, 0x3, RZ, 0xc0, !PT ;  /* 0x0000000320997812 */ /* 0x001fe200078ec0ff */
[----:B------:R-:W-:-:S03]  /*29a0*/  IMAD R32, R14, 0x4, R15 ;  /* 0x000000040e207824 */ /* 0x000fc600078e020f */
[C---:B------:R-:W-:Y:S01]  /*29b0*/  LEA R31, R151.reuse, R31, 0x6 ;  /* 0x0000001f971f7211 */ /* 0x040fe200078e30ff */
[----:B------:R-:W-:Y:S02]  /*29c0*/  IMAD R32, R151, 0x40, R32 ;  /* 0x0000004097207824 */ /* 0x000fe400078e0220 */
[----:B------:R-:W-:Y:S02]  /*29d0*/  IMAD R153, R107, R14, R153 ;  /* 0x0000000e6b997224 */ /* 0x000fe400078e0299 */
[----:B------:R-:W-:Y:S01]  /*29e0*/  IMAD.SHL.U32 R12, R31, 0x4, RZ ;  /* 0x000000041f0c7824 */ /* 0x000fe200078e00ff */
[----:B------:R-:W-:Y:S02]  /*29f0*/  SHF.L.U32 R13, R32, 0x2, RZ ;  /* 0x00000002200d7819 */ /* 0x000fe400000006ff */
[----:B------:R-:W-:Y:S02]  /*2a00*/  SHF.R.S32.HI R32, RZ, 0x1f, R153 ;  /* 0x0000001fff207819 */ /* 0x000fe40000011499 */
[----:B------:R-:W-:-:S02]  /*2a10*/  IADD3 R151, P2, PT, R153, R12, RZ ;  /* 0x0000000c99977210 */ /* 0x000fc40007f5e0ff */
[----:B------:R-:W-:Y:S02]  /*2a20*/  IADD3 R31, P3, PT, R153, R13, RZ ;  /* 0x0000000d991f7210 */ /* 0x000fe40007f7e0ff */
[-C--:B------:R-:W-:Y:S02]  /*2a30*/  LEA.HI.X.SX32 R12, R12, R32.reuse, 0x1, P2 ;  /* 0x000000200c0c7211 */ /* 0x080fe400010f0eff */
[----:B------:R-:W-:Y:S02]  /*2a40*/  LEA R154, P2, R151, UR8, 0x2 ;  /* 0x00000008979a7c11 */ /* 0x000fe4000f8410ff */
[----:B------:R-:W-:Y:S02]  /*2a50*/  LEA.HI.X.SX32 R32, R13, R32, 0x1, P3 ;  /* 0x000000200d207211 */ /* 0x000fe400018f0eff */
[----:B------:R-:W-:Y:S02]  /*2a60*/  LEA.HI.X R155, R151, UR9, R12, 0x2, P2 ;  /* 0x00000009979b7c11 */ /* 0x000fe400090f140c */
[----:B------:R-:W-:-:S04]  /*2a70*/  LEA R12, P2, R31, UR8, 0x2 ;  /* 0x000000081f0c7c11 */ /* 0x000fc8000f8410ff */
[----:B------:R-:W-:Y:S02]  /*2a80*/  LEA.HI.X R13, R31, UR9, R32, 0x2, P2 ;  /* 0x000000091f0d7c11 */ /* 0x000fe400090f1420 */
[----:B------:R2:W5:Y:S04]  /*2a90*/  LDG.E R32, desc[UR36][R154.64] ;  /* 0x000000249a207981 */ /* 0x000568000c1e1900 */
[----:B------:R2:W5:Y:S03]  /*2aa0*/  LDG.E R31, desc[UR36][R12.64] ;  /* 0x000000240c1f7981 */ /* 0x000566000c1e1900 */
.L_x_4054:
[----:B------:R-:W-:Y:S05]  /*2ab0*/  BSYNC.RECONVERGENT B1 ;  /* 0x0000000000017941 */ /* 0x000fea0003800200 */
.L_x_4053:
        /* <DEDUP_REMOVED lines=13> */
[----:B0-----:R-:W-:-:S05]  /*2b90*/  LOP3.LUT R154, R154, 0x3, RZ, 0xc0, !PT ;  /* 0x000000039a9a7812 */ /* 0x001fca00078ec0ff */
        /* <DEDUP_REMOVED lines=10> */
.L_x_4056:
[----:B------:R-:W-:Y:S05]  /*2c40*/  BSYNC.RECONVERGENT B1 ;  /* 0x0000000000017941 */ /* 0x000fea0003800200 */
.L_x_4055:
        /* <DEDUP_REMOVED lines=9> */
[----:B------:R-:W-:Y:S01]  /*2ce0*/  IMAD.IADD R29, R15, 0x1, R14 ;  /* 0x000000010f1d7824 */ /* 0x000fe200078e020e */
[----:B------:R-:W0:Y:S04]  /*2cf0*/  S2R R153, SR_TID.X ;  /* 0x0000000000997919 */ /* 0x000e280000002100 */
[C---:B------:R-:W-:Y:S01]  /*2d00*/  LEA R151, R14.reuse, R29, 0x2 ;  /* 0x0000001d0e977211 */ /* 0x040fe200078e10ff */
[----:B------:R-:W-:Y:S01]  /*2d10*/  IMAD R29, R14, UR16, RZ ;  /* 0x000000100e1d7c24 */ /* 0x000fe2000f8e02ff */
[----:B0-----:R-:W-:-:S05]  /*2d20*/  LOP3.LUT R153, R153, 0x3, RZ, 0xc0, !PT ;  /* 0x0000000399997812 */ /* 0x001fca00078ec0ff */
        /* <DEDUP_REMOVED lines=11> */
.L_x_4058:
[----:B------:R-:W-:Y:S05]  /*2de0*/  BSYNC.RECONVERGENT B1 ;  /* 0x0000000000017941 */ /* 0x000fea0003800200 */
.L_x_4057:
[----:B------:R-:W-:Y:S04]  /*2df0*/  BSSY.RECONVERGENT B1, `(.L_x_4059) ;  /* 0x0000020000017945 */ /* 0x000fe80003800200 */
[----:B------:R-:W-:Y:S05]  /*2e00*/  @P1 BRA `(.L_x_4060) ;  /* 0x0000000000781947 */ /* 0x000fea0003800000 */
[----:B------:R-:W0:Y:S02]  /*2e10*/  S2UR UR5, SR_CTAID.Y ;  /* 0x00000000000579c3 */ /* 0x000e240000002600 */
[----:B01234-:R-:W-:-:S05]  /*2e20*/  IMAD R12, R14, UR5, RZ ;  /* 0x000000050e0c7c24 */ /* 0x01ffca000f8e02ff */
[----:B------:R-:W-:-:S04]  /*2e30*/  IADD3 R13, P2, PT, R12, R15, RZ ;  /* 0x0000000f0c0d7210 */ /* 0x000fc80007f5e0ff */
[----:B------:R-:W-:Y:S02]  /*2e40*/  LEA.HI.X.SX32 R28, R12, RZ, 0x1, P2 ;  /* 0x000000ff0c1c7211 */ /* 0x000fe400010f0eff */
[----:B------:R-:W-:-:S04]  /*2e50*/  LEA R12, P2, R13, UR6, 0x2 ;  /* 0x000000060d0c7c11 */ /* 0x000fc8000f8410ff */
[----:B------:R-:W-:-:S05]  /*2e60*/  LEA.HI.X R13, R13, UR7, R28, 0x2, P2 ;  /* 0x000000070d0d7c11 */ /* 0x000fca00090f141c */
[----:B------:R-:W2:Y:S01]  /*2e70*/  LDG.E R12, desc[UR36][R12.64] ;  /* 0x000000240c0c7981 */ /* 0x000ea2000c1e1900 */
[----:B------:R-:W-:Y:S02]  /*2e80*/  IMAD R27, R14, UR16, RZ ;  /* 0x000000100e1b7c24 */ /* 0x000fe4000f8e02ff */
[----:B------:R-:W-:Y:S01]  /*2e90*/  IMAD.IADD R151, R15, 0x1, R14 ;  /* 0x000000010f977824 */ /* 0x000fe200078e020e */
[----:B------:R-:W0:Y:S02]  /*2ea0*/  S2R R153, SR_TID.X ;  /* 0x0000000000997919 */ /* 0x000e240000002100 */
[----:B0-----:R-:W-:-:S05]  /*2eb0*/  LOP3.LUT R153, R153, 0x3, RZ, 0xc0, !PT ;  /* 0x0000000399997812 */ /* 0x001fca00078ec0ff */
[----:B------:R-:W-:Y:S02]  /*2ec0*/  IMAD R153, R107, R14, R153 ;  /* 0x0000000e6b997224 */ /* 0x000fe400078e0299 */
[----:B--2---:R-:W-:Y:S02]  /*2ed0*/  IMAD R28, R12, R27, RZ ;  /* 0x0000001b0c1c7224 */ /* 0x004fe400078e02ff */
[----:B------:R-:W-:Y:S02]  /*2ee0*/  IMAD R27, R14, 0x4, R151 ;  /* 0x000000040e1b7824 */ /* 0x000fe400078e0297 */
[----:B------:R-:W-:Y:S02]  /*2ef0*/  IMAD.SHL.U32 R151, R28, 0x100, RZ ;  /* 0x000001001c977824 */ /* 0x000fe400078e00ff */
[C---:B------:R-:W-:Y:S01]  /*2f00*/  IMAD R28, R14.reuse, 0x8, R15 ;  /* 0x000000080e1c7824 */ /* 0x040fe200078e020f */
[----:B------:R-:W-:-:S03]  /*2f10*/  LEA R27, R14, R27, 0x1 ;  /* 0x0000001b0e1b7211 */ /* 0x000fc600078e08ff */
[----:B------:R-:W-:Y:S01]  /*2f20*/  IMAD.U32 R12, R28, 0x4, R151 ;  /* 0x000000041c0c7824 */ /* 0x000fe200078e0097 */
[----:B------:R-:W-:Y:S02]  /*2f30*/  LEA R27, R27, R151, 0x2 ;  /* 0x000000971b1b7211 */ /* 0x000fe400078e10ff */
        /* <DEDUP_REMOVED lines=11> */
.L_x_4060:
[----:B------:R-:W-:Y:S05]  /*2ff0*/  BSYNC.RECONVERGENT B1 ;  /* 0x0000000000017941 */ /* 0x000fea0003800200 */
.L_x_4059:
        /* <DEDUP_REMOVED lines=9> */
[----:B------:R-:W-:Y:S01]  /*3090*/  IMAD.IADD R151, R15, 0x1, R14 ;  /* 0x000000010f977824 */ /* 0x000fe200078e020e */
[----:B------:R-:W0:Y:S04]  /*30a0*/  S2R R154, SR_TID.X ;  /* 0x00000000009a7919 */ /* 0x000e280000002100 */
[----:B------:R-:W-:-:S05]  /*30b0*/  LEA R151, R14, R151, 0x2 ;  /* 0x000000970e977211 */ /* 0x000fca00078e10ff */
[C---:B------:R-:W-:Y:S02]  /*30c0*/  IMAD R153, R14.reuse, 0x2, R151 ;  /* 0x000000020e997824 */ /* 0x040fe400078e0297 */
[C---:B------:R-:W-:Y:S02]  /*30d0*/  IMAD R151, R14.reuse, UR16, RZ ;  /* 0x000000100e977c24 */ /* 0x040fe4000f8e02ff */
        /* <DEDUP_REMOVED lines=12> */
.L_x_4062:
[----:B------:R-:W-:Y:S05]  /*31a0*/  BSYNC.RECONVERGENT B1 ;  /* 0x0000000000017941 */ /* 0x000fea0003800200 */
.L_x_4061:
        /* <DEDUP_REMOVED lines=12> */
[----:B------:R-:W-:-:S04]  /*3270*/  IMAD R25, R14, 0x2, R25 ;  /* 0x000000020e197824 */ /* 0x000fc800078e0219 */
[C---:B------:R-:W-:Y:S02]  /*3280*/  IMAD R151, R14.reuse, 0x2, R25 ;  /* 0x000000020e977824 */ /* 0x040fe400078e0219 */
[----:B------:R-:W-:Y:S01]  /*3290*/  IMAD R25, R14, UR16, RZ ;  /* 0x000000100e197c24 */ /* 0x000fe2000f8e02ff */
[----:B0-----:R-:W-:-:S05]  /*32a0*/  LOP3.LUT R153, R153, 0x3, RZ, 0xc0, !PT ;  /* 0x0000000399997812 */ /* 0x001fca00078ec0ff */
[-C--:B------:R-:W-:Y:S02]  /*32b0*/  IMAD R153, R107, R14.reuse, R153 ;  /* 0x0000000e6b997224 */ /* 0x080fe400078e0299 */
[----:B--2---:R-:W-:Y:S01]  /*32c0*/  IMAD R154, R12, R25, RZ ;  /* 0x000000190c9a7224 */ /* 0x004fe200078e02ff */
[----:B------:R-:W-:-:S05]  /*32d0*/  IADD3 R25, PT, PT, R151, R14, RZ ;  /* 0x0000000e97197210 */ /* 0x000fca0007ffe0ff */
[----:B------:R-:W-:-:S04]  /*32e0*/  IMAD R25, R154, 0x40, R25 ;  /* 0x000000409a197824 */ /* 0x000fc800078e0219 */
[----:B------:R-:W-:-:S05]  /*32f0*/  IMAD.SHL.U32 R12, R25, 0x4, RZ ;  /* 0x00000004190c7824 */ /* 0x000fca00078e00ff */
[----:B------:R-:W-:Y:S02]  /*3300*/  SHF.R.S32.HI R13, RZ, 0x1f, R12 ;  /* 0x0000001fff0d7819 */ /* 0x000fe4000001140c */
[----:B------:R-:W-:-:S04]  /*3310*/  IADD3 R25, P2, PT, R153, R12, RZ ;  /* 0x0000000c99197210 */ /* 0x000fc80007f5e0ff */
[----:B------:R-:W-:Y:S02]  /*3320*/  LEA.HI.X.SX32 R154, R153, R13, 0x1, P2 ;  /* 0x0000000d999a7211 */ /* 0x000fe400010f0eff */
[----:B------:R-:W-:-:S04]  /*3330*/  LEA R12, P2, R25, UR8, 0x2 ;  /* 0x00000008190c7c11 */ /* 0x000fc8000f8410ff */
[----:B------:R-:W-:-:S05]  /*3340*/  LEA.HI.X R13, R25, UR9, R154, 0x2, P2 ;  /* 0x00000009190d7c11 */ /* 0x000fca00090f149a */
[----:B------:R0:W5:Y:S04]  /*3350*/  LDG.E R25, desc[UR36][R12.64] ;  /* 0x000000240c197981 */ /* 0x000168000c1e1900 */
.L_x_4064:
[----:B------:R-:W-:Y:S05]  /*3360*/  BSYNC.RECONVERGENT B1 ;  /* 0x0000000000017941 */ /* 0x000fea0003800200 */
.L_x_4063:
        /* <DEDUP_REMOVED lines=9> */
[----:B------:R-:W-:Y:S01]  /*3400*/  IADD3 R151, PT, PT, R15, R14, RZ ;  /* 0x0000000e0f977210 */ /* 0x000fe20007ffe0ff */
[----:B------:R-:W0:Y:S04]  /*3410*/  S2R R154, SR_TID.X ;  /* 0x00000000009a7919 */ /* 0x000e280000002100 */
[----:B------:R-:W-:-:S04]  /*3420*/  IMAD R151, R14, 0x4, R151 ;  /* 0x000000040e977824 */ /* 0x000fc800078e0297 */
[----:B------:R-:W-:-:S05]  /*3430*/  IMAD R151, R14, 0x2, R151 ;  /* 0x000000020e977824 */ /* 0x000fca00078e0297 */
[C---:B------:R-:W-:Y:S01]  /*3440*/  LEA R153, R14.reuse, R151, 0x1 ;  /* 0x000000970e997211 */ /* 0x040fe200078e08ff */
[----:B------:R-:W-:-:S04]  /*3450*/  IMAD R151, R14, UR16, RZ ;  /* 0x000000100e977c24 */ /* 0x000fc8000f8e02ff */
[----:B------:R-:W-:Y:S01]  /*3460*/  IMAD R24, R14, 0x2, R153 ;  /* 0x000000020e187824 */ /* 0x000fe200078e0299 */
[----:B0-----:R-:W-:-:S05]  /*3470*/  LOP3.LUT R154, R154, 0x3, RZ, 0xc0, !PT ;  /* 0x000000039a9a7812 */ /* 0x001fca00078ec0ff */
        /* <DEDUP_REMOVED lines=10> */
.L_x_4066:
[----:B------:R-:W-:Y:S05]  /*3520*/  BSYNC.RECONVERGENT B1 ;  /* 0x0000000000017941 */ /* 0x000fea0003800200 */
.L_x_4065:
        /* <DEDUP_REMOVED lines=10> */
[----:B------:R-:W0:Y:S03]  /*35d0*/  S2R R153, SR_TID.X ;  /* 0x0000000000997919 */ /* 0x000e260000002100 */
[----:B------:R-:W-:-:S05]  /*35e0*/  IMAD R23, R14, 0x4, R23 ;  /* 0x000000040e177824 */ /* 0x000fca00078e0217 */
        /* <DEDUP_REMOVED lines=16> */
.L_x_4068:
[----:B------:R-:W-:Y:S05]  /*36f0*/  BSYNC.RECONVERGENT B1 ;  /* 0x0000000000017941 */ /* 0x000fea0003800200 */
.L_x_4067:
        /* <DEDUP_REMOVED lines=13> */
[----:B------:R-:W-:-:S05]  /*37d0*/  LEA R21, R14, R21, 0x1 ;  /* 0x000000150e157211 */ /* 0x000fca00078e08ff */
[C---:B------:R-:W-:Y:S02]  /*37e0*/  IMAD R151, R14.reuse, 0x2, R21 ;  /* 0x000000020e977824 */ /* 0x040fe400078e0215 */
[----:B------:R-:W-:Y:S01]  /*37f0*/  IMAD R21, R14, UR16, RZ ;  /* 0x000000100e157c24 */ /* 0x000fe2000f8e02ff */
[----:B0-----:R-:W-:-:S05]  /*3800*/  LOP3.LUT R153, R153, 0x3, RZ, 0xc0, !PT ;  /* 0x0000000399997812 */ /* 0x001fca00078ec0ff */
        /* <DEDUP_REMOVED lines=11> */
.L_x_4070:
[----:B------:R-:W-:Y:S05]  /*38c0*/  BSYNC.RECONVERGENT B1 ;  /* 0x0000000000017941 */ /* 0x000fea0003800200 */
.L_x_4069:
        /* <DEDUP_REMOVED lines=13> */
[----:B------:R-:W-:-:S05]  /*39a0*/  IMAD R151, R14, 0x2, R151 ;  /* 0x000000020e977824 */ /* 0x000fca00078e0297 */
[----:B------:R-:W-:-:S05]  /*39b0*/  LEA R151, R14, R151, 0x1 ;  /* 0x000000970e977211 */ /* 0x000fca00078e08ff */
[C---:B------:R-:W-:Y:S02]  /*39c0*/  IMAD R153, R14.reuse, 0x2, R151 ;  /* 0x000000020e997824 */ /* 0x040fe400078e0297 */
[----:B------:R-:W-:Y:S02]  /*39d0*/  IMAD R151, R14, UR16, RZ ;  /* 0x000000100e977c24 */ /* 0x000fe4000f8e02ff */
[----:B------:R-:W-:Y:S01]  /*39e0*/  IMAD.IADD R20, R153, 0x1, R14 ;  /* 0x0000000199147824 */ /* 0x000fe200078e020e */
        /* <DEDUP_REMOVED lines=11> */
.L_x_4072:
[----:B------:R-:W-:Y:S05]  /*3aa0*/  BSYNC.RECONVERGENT B1 ;  /* 0x0000000000017941 */ /* 0x000fea0003800200 */
.L_x_4071:
[----:B------:R-:W-:Y:S04]  /*3ab0*/  BSSY.RECONVERGENT B1, `(.L_x_4073) ;  /* 0x0000024000017945 */ /* 0x000fe80003800200 */
[----:B------:R-:W-:Y:S05]  /*3ac0*/  @P1 BRA `(.L_x_4074) ;  /* 0x0000000000881947 */ /* 0x000fea0003800000 */
[----:B------:R-:W0:Y:S02]  /*3ad0*/  S2UR UR5, SR_CTAID.Y ;  /* 0x00000000000579c3 */ /* 0x000e240000002600 */
[----:B0-----:R-:W-:-:S05]  /*3ae0*/  IMAD R10, R14, UR5, RZ ;  /* 0x000000050e0a7c24 */ /* 0x001fca000f8e02ff */
[----:B------:R-:W-:-:S04]  /*3af0*/  IADD3 R9, P2, PT, R10, R15, RZ ;  /* 0x0000000f0a097210 */ /* 0x000fc80007f5e0ff */
[----:B------:R-:W-:Y:S02]  /*3b00*/  LEA.HI.X.SX32 R10, R10, RZ, 0x1, P2 ;  /* 0x000000ff0a0a7211 */ /* 0x000fe400010f0eff */
[----:B-1234-:R-:W-:-:S04]  /*3b10*/  LEA R12, P2, R9, UR6, 0x2 ;  /* 0x00000006090c7c11 */ /* 0x01efc8000f8410ff */
[----:B------:R-:W-:-:S05]  /*3b20*/  LEA.HI.X R13, R9, UR7, R10, 0x2, P2 ;  /* 0x00000007090d7c11 */ /* 0x000fca00090f140a */
[----:B------:R-:W2:Y:S01]  /*3b30*/  LDG.E R12, desc[UR36][R12.64] ;  /* 0x000000240c0c7981 */ /* 0x000ea2000c1e1900 */
[----:B------:R-:W-:Y:S01]  /*3b40*/  IMAD.IADD R9, R15, 0x1, R14 ;  /* 0x000000010f097824 */ /* 0x000fe200078e020e */
[----:B------:R-:W0:Y:S04]  /*3b50*/  S2R R153, SR_TID.X ;  /* 0x0000000000997919 */ /* 0x000e280000002100 */
[----:B------:R-:W-:-:S05]  /*3b60*/  LEA R9, R14, R9, 0x2 ;  /* 0x000000090e097211 */ /* 0x000fca00078e10ff */
[----:B------:R-:W-:-:S04]  /*3b70*/  IMAD R9, R14, 0x2, R9 ;  /* 0x000000020e097824 */ /* 0x000fc800078e0209 */
[C---:B------:R-:W-:Y:S02]  /*3b80*/  IMAD R151, R14.reuse, 0x2, R9 ;  /* 0x000000020e977824 */ /* 0x040fe400078e0209 */
[----:B------:R-:W-:-:S03]  /*3b90*/  IMAD R9, R14, UR16, RZ ;  /* 0x000000100e097c24 */ /* 0x000fc6000f8e02ff */
[----:B------:R-:W-:Y:S02]  /*3ba0*/  LEA R151, R14, R151, 0x1 ;  /* 0x000000970e977211 */ /* 0x000fe400078e08ff */
[----:B0-----:R-:W-:-:S05]  /*3bb0*/  LOP3.LUT R153, R153, 0x3, RZ, 0xc0, !PT ;  /* 0x0000000399997812 */ /* 0x001fca00078ec0ff */
[----:B------:R-:W-:Y:S02]  /*3bc0*/  IMAD R153, R107, R14, R153 ;  /* 0x0000000e6b997224 */ /* 0x000fe400078e0299 */
[----:B--2---:R-:W-:Y:S02]  /*3bd0*/  IMAD R10, R12, R9, RZ ;  /* 0x000000090c0a7224 */ /* 0x004fe400078e02ff */
[----:B------:R-:W-:Y:S01]  /*3be0*/  IMAD R9, R14, 0x2, R151 ;  /* 0x000000020e097824 */ /* 0x000fe200078e0297 */
[----:B------:R-:W-:Y:S02]  /*3bf0*/  SHF.R.S32.HI R151, RZ, 0x1f, R153 ;  /* 0x0000001fff977819 */ /* 0x000fe40000011499 */
[----:B------:R-:W-:Y:S01]  /*3c00*/  SHF.L.U32 R12, R10, 0x8, RZ ;  /* 0x000000080a0c7819 */ /* 0x000fe200000006ff */
[C---:B------:R-:W-:Y:S02]  /*3c10*/  IMAD R9, R14.reuse, 0x2, R9 ;  /* 0x000000020e097824 */ /* 0x040fe400078e0209 */
[----:B------:R-:W-:-:S02]  /*3c20*/  IMAD R10, R14, 0x10, R15 ;  /* 0x000000100e0a7824 */ /* 0x000fc400078e020f */
[----:B------:R-:W-:-:S03]  /*3c30*/  IMAD R9, R9, 0x4, R12 ;  /* 0x0000000409097824 */ /* 0x000fc600078e020c */
[----:B------:R-:W-:Y:S02]  /*3c40*/  LEA R10, R10, R12, 0x2 ;  /* 0x0000000c0a0a7211 */ /* 0x000fe400078e10ff */
        /* <DEDUP_REMOVED lines=10> */
.L_x_4074:
[----:B------:R-:W-:Y:S05]  /*3cf0*/  BSYNC.RECONVERGENT B1 ;  /* 0x0000000000017941 */ /* 0x000fea0003800200 */
.L_x_4073:
        /* <DEDUP_REMOVED lines=9> */
[----:B------:R-:W-:Y:S01]  /*3d90*/  IMAD.IADD R151, R15, 0x1, R14 ;  /* 0x000000010f977824 */ /* 0x000fe200078e020e */
[----:B------:R-:W1:Y:S03]  /*3da0*/  S2R R154, SR_TID.X ;  /* 0x00000000009a7919 */ /* 0x000e660000002100 */
[----:B------:R-:W-:-:S05]  /*3db0*/  IMAD R151, R14, 0x4, R151 ;  /* 0x000000040e977824 */ /* 0x000fca00078e0297 */
[----:B------:R-:W-:-:S05]  /*3dc0*/  LEA R151, R14, R151, 0x1 ;  /* 0x000000970e977211 */ /* 0x000fca00078e08ff */
[----:B------:R-:W-:-:S04]  /*3dd0*/  IMAD R151, R14, 0x2, R151 ;  /* 0x000000020e977824 */ /* 0x000fc800078e0297 */
[----:B------:R-:W-:-:S05]  /*3de0*/  IMAD R151, R14, 0x2, R151 ;  /* 0x000000020e977824 */ /* 0x000fca00078e0297 */
[----:B------:R-:W-:-:S05]  /*3df0*/  LEA R151, R14, R151, 0x1 ;  /* 0x000000970e977211 */ /* 0x000fca00078e08ff */
[C---:B------:R-:W-:Y:S02]  /*3e00*/  IMAD R153, R14.reuse, 0x2, R151 ;  /* 0x000000020e997824 */ /* 0x040fe400078e0297 */
[C---:B------:R-:W-:Y:S02]  /*3e10*/  IMAD R151, R14.reuse, UR16, RZ ;  /* 0x000000100e977c24 */ /* 0x040fe4000f8e02ff */
[----:B------:R-:W-:Y:S01]  /*3e20*/  IMAD R8, R14, 0x2, R153 ;  /* 0x000000020e087824 */ /* 0x000fe200078e0299 */
[----:B-1----:R-:W-:-:S05]  /*3e30*/  LOP3.LUT R154, R154, 0x3, RZ, 0xc0, !PT ;  /* 0x000000039a9a7812 */ /* 0x002fca00078ec0ff */
[----:B0-----:R-:W-:Y:S02]  /*3e40*/  IMAD R13, R107, R14, R154 ;  /* 0x0000000e6b0d7224 */ /* 0x001fe400078e029a */
        /* <DEDUP_REMOVED lines=9> */
.L_x_4076:
[----:B------:R-:W-:Y:S05]  /*3ee0*/  BSYNC.RECONVERGENT B1 ;  /* 0x0000000000017941 */ /* 0x000fea0003800200 */
.L_x_4075:
        /* <DEDUP_REMOVED lines=15> */
[----:B------:R-:W-:-:S04]  /*3fe0*/  IMAD R7, R14, 0x2, R7 ;  /* 0x000000020e077824 */ /* 0x000fc800078e0207 */
[----:B------:R-:W-:-:S05]  /*3ff0*/  IMAD R7, R14, 0x2, R7 ;  /* 0x000000020e077824 */ /* 0x000fca00078e0207 */
        /* <DEDUP_REMOVED lines=14> */
.L_x_4078:
[----:B------:R-:W-:Y:S05]  /*40e0*/  BSYNC.RECONVERGENT B1 ;  /* 0x0000000000017941 */ /* 0x000fea0003800200 */
.L_x_4077:
        /* <DEDUP_REMOVED lines=16> */
[----:B------:R-:W-:-:S04]  /*41f0*/  IMAD R151, R14, 0x2, R151 ;  /* 0x000000020e977824 */ /* 0x000fc800078e0297 */
[C---:B------:R-:W-:Y:S02]  /*4200*/  IMAD R153, R14.reuse, 0x2, R151 ;  /* 0x000000020e997824 */ /* 0x040fe400078e0297 */
[----:B------:R-:W-:Y:S01]  /*4210*/  IMAD R151, R14, UR16, RZ ;  /* 0x000000100e977c24 */ /* 0x000fe2000f8e02ff */
[----:B-1----:R-:W-:Y:S02]  /*4220*/  LOP3.LUT R154, R154, 0x3, RZ, 0xc0, !PT ;  /* 0x000000039a9a7812 */ /* 0x002fe400078ec0ff */
[----:B------:R-:W-:-:S03]  /*4230*/  LEA R6, R14, R153, 0x1 ;  /* 0x000000990e067211 */ /* 0x000fc600078e08ff */
[----:B0-----:R-:W-:Y:S02]  /*4240*/  IMAD R13, R107, R14, R154 ;  /* 0x0000000e6b0d7224 */ /* 0x001fe400078e029a */
[----:B--2---:R-:W-:-:S04]  /*4250*/  IMAD R151, R12, R151, RZ ;  /* 0x000000970c977224 */ /* 0x004fc800078e02ff */
        /* <DEDUP_REMOVED lines=8> */
.L_x_4080:
[----:B------:R-:W-:Y:S05]  /*42e0*/  BSYNC.RECONVERGENT B1 ;  /* 0x0000000000017941 */ /* 0x000fea0003800200 */
.L_x_4079:
        /* <DEDUP_REMOVED lines=14> */
[----:B------:R-:W-:-:S04]  /*43d0*/  IMAD R5, R14, 0x2, R5 ;  /* 0x000000020e057824 */ /* 0x000fc800078e0205 */
[----:B------:R-:W-:-:S05]  /*43e0*/  IMAD R5, R14, 0x2, R5 ;  /* 0x000000020e057824 */ /* 0x000fca00078e0205 */
[----:B------:R-:W-:-:S05]  /*43f0*/  LEA R5, R14, R5, 0x1 ;  /* 0x000000050e057211 */ /* 0x000fca00078e08ff */
[----:B------:R-:W-:Y:S01]  /*4400*/  IMAD R5, R14, 0x2, R5 ;  /* 0x000000020e057824 */ /* 0x000fe200078e0205 */
[----:B0-----:R-:W-:-:S03]  /*4410*/  LOP3.LUT R153, R153, 0x3, RZ, 0xc0, !PT ;  /* 0x0000000399997812 */ /* 0x001fc600078ec0ff */
[C---:B------:R-:W-:Y:S02]  /*4420*/  IMAD R151, R14.reuse, 0x2, R5 ;  /* 0x000000020e977824 */ /* 0x040fe400078e0205 */
[----:B------:R-:W-:Y:S02]  /*4430*/  IMAD R5, R14, UR16, RZ ;  /* 0x000000100e057c24 */ /* 0x000fe4000f8e02ff */
        /* <DEDUP_REMOVED lines=11> */
.L_x_4082:
[----:B------:R-:W-:Y:S05]  /*44f0*/  BSYNC.RECONVERGENT B1 ;  /* 0x0000000000017941 */ /* 0x000fea0003800200 */
.L_x_4081:
        /* <DEDUP_REMOVED lines=10> */
[----:B------:R-:W1:Y:S04]  /*45a0*/  S2R R153, SR_TID.X ;  /* 0x0000000000997919 */ /* 0x000e680000002100 */
[----:B------:R-:W-:-:S04]  /*45b0*/  IMAD R151, R14, 0x4, R151 ;  /* 0x000000040e977824 */ /* 0x000fc800078e0297 */
[C---:B------:R-:W-:Y:S02]  /*45c0*/  IMAD R151, R14.reuse, 0x2, R151 ;  /* 0x000000020e977824 */ /* 0x040fe400078e0297 */
[----:B0-----:R-:W-:-:S03]  /*45d0*/  IMAD R13, R14, UR16, RZ ;  /* 0x000000100e0d7c24 */ /* 0x001fc6000f8e02ff */
[----:B------:R-:W-:-:S05]  /*45e0*/  LEA R151, R14, R151, 0x1 ;  /* 0x000000970e977211 */ /* 0x000fca00078e08ff */
[----:B------:R-:W-:-:S04]  /*45f0*/  IMAD R151, R14, 0x2, R151 ;  /* 0x000000020e977824 */ /* 0x000fc800078e0297 */
[----:B------:R-:W-:-:S05]  /*4600*/  IMAD R151, R14, 0x2, R151 ;  /* 0x000000020e977824 */ /* 0x000fca00078e0297 */
[----:B------:R-:W-:-:S05]  /*4610*/  LEA R151, R14, R151, 0x1 ;  /* 0x000000970e977211 */ /* 0x000fca00078e08ff */
[----:B------:R-:W-:Y:S01]  /*4620*/  IMAD R151, R14, 0x2, R151 ;  /* 0x000000020e977824 */ /* 0x000fe200078e0297 */
[----:B-1----:R-:W-:-:S03]  /*4630*/  LOP3.LUT R153, R153, 0x3, RZ, 0xc0, !PT ;  /* 0x0000000399997812 */ /* 0x002fc600078ec0ff */
[----:B------:R-:W-:Y:S02]  /*4640*/  IMAD R151, R14, 0x2, R151 ;  /* 0x000000020e977824 */ /* 0x000fe400078e0297 */
[----:B------:R-:W-:-:S03]  /*4650*/  IMAD R153, R107, R14, R153 ;  /* 0x0000000e6b997224 */ /* 0x000fc600078e0299 */
[----:B------:R-:W-:Y:S01]  /*4660*/  LEA R4, R14, R151, 0x1 ;  /* 0x000000970e047211 */ /* 0x000fe200078e08ff */
        /* <DEDUP_REMOVED lines=9> */
.L_x_4084:
[----:B------:R-:W-:Y:S05]  /*4700*/  BSYNC.RECONVERGENT B1 ;  /* 0x0000000000017941 */ /* 0x000fea0003800200 */
.L_x_4083:
        /* <DEDUP_REMOVED lines=9> */
[----:B------:R-:W-:Y:S01]  /*47a0*/  IADD3 R3, PT, PT, R15, R14, RZ ;  /* 0x0000000e0f037210 */ /* 0x000fe20007ffe0ff */
[----:B------:R-:W1:Y:S04]  /*47b0*/  S2R R151, SR_TID.X ;  /* 0x0000000000977919 */ /* 0x000e680000002100 */
[----:B------:R-:W-:-:S04]  /*47c0*/  IMAD R3, R14, 0x4, R3 ;  /* 0x000000040e037824 */ /* 0x000fc800078e0203 */
[----:B------:R-:W-:-:S05]  /*47d0*/  IMAD R3, R14, 0x2, R3 ;  /* 0x000000020e037824 */ /* 0x000fca00078e0203 */
        /* <DEDUP_REMOVED lines=8> */
[C---:B0-----:R-:W-:Y:S01]  /*4860*/  LEA R13, R14.reuse, R3, 0x1 ;  /* 0x000000030e0d7211 */ /* 0x041fe200078e08ff */
[----:B------:R-:W-:-:S04]  /*4870*/  IMAD R3, R14, UR16, RZ ;  /* 0x000000100e037c24 */ /* 0x000fc8000f8e02ff */
        /* <DEDUP_REMOVED lines=10> */
.L_x_4086:
[----:B------:R-:W-:Y:S05]  /*4920*/  BSYNC.RECONVERGENT B1 ;  /* 0x0000000000017941 */ /* 0x000fea0003800200 */
.L_x_4085:
        /* <DEDUP_REMOVED lines=9> */
[----:B------:R-:W-:Y:S01]  /*49c0*/  IMAD.IADD R141, R15, 0x1, R14 ;  /* 0x000000010f8d7824 */ /* 0x000fe200078e020e */
[----:B------:R-:W1:Y:S03]  /*49d0*/  S2R R151, SR_TID.X ;  /* 0x0000000000977919 */ /* 0x000e660000002100 */
[----:B------:R-:W-:-:S05]  /*49e0*/  IMAD R141, R14, 0x4, R141 ;  /* 0x000000040e8d7824 */ /* 0x000fca00078e028d */
[C---:B------:R-:W-:Y:S01]  /*49f0*/  LEA R141, R14.reuse, R141, 0x1 ;  /* 0x0000008d0e8d7211 */ /* 0x040fe200078e08ff */
[----:B0-----:R-:W-:-:S04]  /*4a00*/  IMAD R13, R14, UR16, RZ ;  /* 0x000000100e0d7c24 */ /* 0x001fc8000f8e02ff */
[----:B------:R-:W-:-:S04]  /*4a10*/  IMAD R141, R14, 0x2, R141 ;  /* 0x000000020e8d7824 */ /* 0x000fc800078e028d */
[----:B------:R-:W-:-:S05]  /*4a20*/  IMAD R141, R14, 0x2, R141 ;  /* 0x000000020e8d7824 */ /* 0x000fca00078e028d */
[----:B------:R-:W-:-:S05]  /*4a30*/  LEA R141, R14, R141, 0x1 ;  /* 0x0000008d0e8d7211 */ /* 0x000fca00078e08ff */
[----:B------:R-:W-:-:S04]  /*4a40*/  IMAD R141, R14, 0x2, R141 ;  /* 0x000000020e8d7824 */ /* 0x000fc800078e028d */
[----:B------:R-:W-:Y:S01]  /*4a50*/  IMAD R141, R14, 0x2, R141 ;  /* 0x000000020e8d7824 */ /* 0x000fe200078e028d */
[----:B-1----:R-:W-:-:S04]  /*4a60*/  LOP3.LUT R151, R151, 0x3, RZ, 0xc0, !PT ;  /* 0x0000000397977812 */ /* 0x002fc800078ec0ff */
[----:B------:R-:W-:Y:S01]  /*4a70*/  LEA R141, R14, R141, 0x1 ;  /* 0x0000008d0e8d7211 */ /* 0x000fe200078e08ff */
[----:B------:R-:W-:-:S04]  /*4a80*/  IMAD R151, R107, R14, R151 ;  /* 0x0000000e6b977224 */ /* 0x000fc800078e0297 */
[----:B------:R-:W-:Y:S02]  /*4a90*/  IMAD R141, R14, 0x2, R141 ;  /* 0x000000020e8d7824 */ /* 0x000fe400078e028d */
        /* <DEDUP_REMOVED lines=10> */
.L_x_4088:
[----:B------:R-:W-:Y:S05]  /*4b40*/  BSYNC.RECONVERGENT B1 ;  /* 0x0000000000017941 */ /* 0x000fea0003800200 */
.L_x_4087:
        /* <DEDUP_REMOVED lines=10> */
[----:B------:R-:W1:Y:S04]  /*4bf0*/  S2R R146, SR_TID.X ;  /* 0x0000000000927919 */ /* 0x000e680000002100 */
[C---:B------:R-:W-:Y:S01]  /*4c00*/  LEA R151, R14.reuse, R151, 0x2 ;  /* 0x000000970e977211 */ /* 0x040fe200078e10ff */
[----:B0-----:R-:W-:-:S04]  /*4c10*/  IMAD R13, R14, UR16, RZ ;  /* 0x000000100e0d7c24 */ /* 0x001fc8000f8e02ff */
[----:B------:R-:W-:-:S04]  /*4c20*/  IMAD R151, R14, 0x2, R151 ;  /* 0x000000020e977824 */ /* 0x000fc800078e0297 */
[----:B------:R-:W-:-:S05]  /*4c30*/  IMAD R151, R14, 0x2, R151 ;  /* 0x000000020e977824 */ /* 0x000fca00078e0297 */
[----:B------:R-:W-:-:S05]  /*4c40*/  LEA R151, R14, R151, 0x1 ;  /* 0x000000970e977211 */ /* 0x000fca00078e08ff */
[----:B------:R-:W-:-:S04]  /*4c50*/  IMAD R151, R14, 0x2, R151 ;  /* 0x000000020e977824 */ /* 0x000fc800078e0297 */
[----:B------:R-:W-:-:S05]  /*4c60*/  IMAD R151, R14, 0x2, R151 ;  /* 0x000000020e977824 */ /* 0x000fca00078e0297 */
[----:B------:R-:W-:Y:S02]  /*4c70*/  LEA R151, R14, R151, 0x1 ;  /* 0x000000970e977211 */ /* 0x000fe400078e08ff */
[----:B-1----:R-:W-:-:S03]  /*4c80*/  LOP3.LUT R146, R146, 0x3, RZ, 0xc0, !PT ;  /* 0x0000000392927812 */ /* 0x002fc600078ec0ff */
[----:B------:R-:W-:-:S04]  /*4c90*/  IMAD R151, R14, 0x2, R151 ;  /* 0x000000020e977824 */ /* 0x000fc800078e0297 */
[----:B------:R-:W-:-:S05]  /*4ca0*/  IMAD R151, R14, 0x2, R151 ;  /* 0x000000020e977824 */ /* 0x000fca00078e0297 */
[----:B------:R-:W-:Y:S01]  /*4cb0*/  LEA R151, R14, R151, 0x1 ;  /* 0x000000970e977211 */ /* 0x000fe200078e08ff */
[----:B--2---:R-:W-:-:S04]  /*4cc0*/  IMAD R13, R12, R13, RZ ;  /* 0x0000000d0c0d7224 */ /* 0x004fc800078e02ff */
[----:B------:R-:W-:Y:S02]  /*4cd0*/  IMAD.IADD R12, R151, 0x1, R14 ;  /* 0x00000001970c7824 */ /* 0x000fe400078e020e */
[----:B------:R-:W-:Y:S02]  /*4ce0*/  IMAD R151, R107, R14, R146 ;  /* 0x0000000e6b977224 */ /* 0x000fe400078e0292 */
        /* <DEDUP_REMOVED lines=8> */
.L_x_4090:
[----:B------:R-:W-:Y:S05]  /*4d70*/  BSYNC.RECONVERGENT B1 ;  /* 0x0000000000017941 */ /* 0x000fea0003800200 */
.L_x_4089:
        /* <DEDUP_REMOVED lines=22> */
[----:B------:R-:W-:-:S04]  /*4ee0*/  IMAD R143, R14, 0x2, R143 ;  /* 0x000000020e8f7824 */ /* 0x000fc800078e028f */
[----:B------:R-:W-:Y:S02]  /*4ef0*/  IMAD R143, R14, 0x2, R143 ;  /* 0x000000020e8f7824 */ /* 0x000fe400078e028f */
[----:B--2---:R-:W-:-:S03]  /*4f00*/  IMAD R13, R12, R13, RZ ;  /* 0x0000000d0c0d7224 */ /* 0x004fc600078e02ff */
[----:B------:R-:W-:-:S05]  /*4f10*/  LEA R12, R14, R143, 0x1 ;  /* 0x0000008f0e0c7211 */ /* 0x000fca00078e08ff */
        /* <DEDUP_REMOVED lines=8> */
.L_x_4092:
[----:B------:R-:W-:Y:S05]  /*4fa0*/  BSYNC.RECONVERGENT B1 ;  /* 0x0000000000017941 */ /* 0x000fea0003800200 */
.L_x_4091:
        /* <DEDUP_REMOVED lines=20> */
[----:B------:R-:W-:-:S05]  /*50f0*/  IMAD R151, R14, 0x2, R151 ;  /* 0x000000020e977824 */ /* 0x000fca00078e0297 */
[----:B------:R-:W-:-:S05]  /*5100*/  LEA R151, R14, R151, 0x1 ;  /* 0x000000970e977211 */ /* 0x000fca00078e08ff */
[----:B------:R-:W-:-:S04]  /*5110*/  IMAD R151, R14, 0x2, R151 ;  /* 0x000000020e977824 */ /* 0x000fc800078e0297 */
[----:B------:R-:W-:Y:S02]  /*5120*/  IMAD R151, R14, 0x2, R151 ;  /* 0x000000020e977824 */ /* 0x000fe400078e0297 */
[----:B--2---:R-:W-:-:S03]  /*5130*/  IMAD R13, R12, R13, RZ ;  /* 0x0000000d0c0d7224 */ /* 0x004fc600078e02ff */
[-C--:B------:R-:W-:Y:S01]  /*5140*/  IADD3 R12, PT, PT, R151, R14.reuse, RZ ;  /* 0x0000000e970c7210 */ /* 0x080fe20007ffe0ff */
[----:B------:R-:W-:-:S04]  /*5150*/  IMAD R151, R107, R14, R148 ;  /* 0x0000000e6b977224 */ /* 0x000fc800078e0294 */
        /* <DEDUP_REMOVED lines=8> */
.L_x_4094:
[----:B------:R-:W-:Y:S05]  /*51e0*/  BSYNC.RECONVERGENT B1 ;  /* 0x0000000000017941 */ /* 0x000fea0003800200 */
.L_x_4093:
        /* <DEDUP_REMOVED lines=22> */
[----:B------:R-:W-:-:S05]  /*5350*/  LEA R151, R14, R151, 0x1 ;  /* 0x000000970e977211 */ /* 0x000fca00078e08ff */
        /* <DEDUP_REMOVED lines=12> */
.L_x_4096:
[----:B------:R-:W-:Y:S05]  /*5420*/  BSYNC.RECONVERGENT B1 ;  /* 0x0000000000017941 */ /* 0x000fea0003800200 */
.L_x_4095:
        /* <DEDUP_REMOVED lines=24> */
[----:B------:R-:W-:-:S05]  /*55b0*/  IMAD R145, R14, 0x2, R145 ;  /* 0x000000020e917824 */ /* 0x000fca00078e0291 */
[----:B------:R-:W-:Y:S01]  /*55c0*/  LEA R145, R14, R145, 0x1 ;  /* 0x000000910e917211 */ /* 0x000fe200078e08ff */
[----:B--2---:R-:W-:-:S04]  /*55d0*/  IMAD R13, R12, R13, RZ ;  /* 0x0000000d0c0d7224 */ /* 0x004fc800078e02ff */
        /* <DEDUP_REMOVED lines=9> */
.L_x_4098:
[----:B------:R-:W-:Y:S05]  /*5670*/  BSYNC.RECONVERGENT B1 ;  /* 0x0000000000017941 */ /* 0x000fea0003800200 */
.L_x_4097:
        /* <DEDUP_REMOVED lines=23> */
[----:B------:R-:W-:-:S05]  /*57f0*/  IMAD R151, R14, 0x2, R151 ;  /* 0x000000020e977824 */ /* 0x000fca00078e0297 */
[----:B------:R-:W-:-:S05]  /*5800*/  LEA R151, R14, R151, 0x1 ;  /* 0x000000970e977211 */ /* 0x000fca00078e08ff */
        /* <DEDUP_REMOVED lines=11> */
.L_x_4100:
[----:B------:R-:W-:Y:S05]  /*58c0*/  BSYNC.RECONVERGENT B1 ;  /* 0x0000000000017941 */ /* 0x000fea0003800200 */
.L_x_4099:
        /* <DEDUP_REMOVED lines=20> */
[C---:B------:R-:W-:Y:S02]  /*5a10*/  IMAD R147, R14.reuse, 0x2, R147 ;  /* 0x000000020e937824 */ /* 0x040fe400078e0293 */
[----:B------:R-:W-:Y:S02]  /*5a20*/  IMAD R151, R107, R14, R151 ;  /* 0x0000000e6b977224 */ /* 0x000fe400078e0297 */
[----:B------:R-:W-:-:S05]  /*5a30*/  IMAD R147, R14, 0x2, R147 ;  /* 0x000000020e937824 */ /* 0x000fca00078e0293 */
        /* <DEDUP_REMOVED lines=14> */
.L_x_4102:
[----:B------:R-:W-:Y:S05]  /*5b20*/  BSYNC.RECONVERGENT B1 ;  /* 0x0000000000017941 */ /* 0x000fea0003800200 */
.L_x_4101:
        /* <DEDUP_REMOVED lines=9> */
[----:B------:R-:W-:Y:S01]  /*5bc0*/  IMAD R111, R14, UR16, RZ ;  /* 0x000000100e6f7c24 */ /* 0x000fe2000f8e02ff */
[----:B------:R-:W0:Y:S02]  /*5bd0*/  S2R R110, SR_TID.X ;  /* 0x00000000006e7919 */ /* 0x000e240000002100 */
[----:B0-----:R-:W-:-:S05]  /*5be0*/  LOP3.LUT R151, R110, 0x3, RZ, 0xc0, !PT ;  /* 0x000000036e977812 */ /* 0x001fca00078ec0ff */
[----:B------:R-:W-:-:S05]  /*5bf0*/  IMAD R151, R107, R14, R151 ;  /* 0x0000000e6b977224 */ /* 0x000fca00078e0297 */
[----:B------:R-:W-:Y:S01]  /*5c00*/  SHF.R.S32.HI R153, RZ, 0x1f, R151 ;  /* 0x0000001fff997819 */ /* 0x000fe20000011497 */
[----:B--2---:R-:W-:-:S04]  /*5c10*/  IMAD R111, R12, R111, RZ ;  /* 0x0000006f0c6f7224 */ /* 0x004fc800078e02ff */
[----:B------:R-:W-:Y:S02]  /*5c20*/  IMAD.SHL.U32 R110, R111, 0x100, RZ ;  /* 0x000001006f6e7824 */ /* 0x000fe400078e00ff */
[----:B------:R-:W-:-:S05]  /*5c30*/  IMAD R111, R14, 0x20, R15 ;  /* 0x000000200e6f7824 */ /* 0x000fca00078e020f */
[----:B------:R-:W-:Y:S01]  /*5c40*/  LEA R111, R111, R110, 0x2 ;  /* 0x0000006e6f6f7211 */ /* 0x000fe200078e10ff */
[----:B------:R-:W-:-:S03]  /*5c50*/  IMAD R110, R149, 0x4, R110 ;  /* 0x00000004956e7824 */ /* 0x000fc600078e026e */
[C---:B------:R-:W-:Y:S02]  /*5c60*/  IADD3 R13, P3, PT, R151.reuse, R111, RZ ;  /* 0x0000006f970d7210 */ /* 0x040fe40007f7e0ff */
[----:B------:R-:W-:-:S04]  /*5c70*/  IADD3 R12, P2, PT, R151, R110, RZ ;  /* 0x0000006e970c7210 */ /* 0x000fc80007f5e0ff */
[-C--:B------:R-:W-:Y:S02]  /*5c80*/  LEA.HI.X.SX32 R151, R110, R153.reuse, 0x1, P2 ;  /* 0x000000996e977211 */ /* 0x080fe400010f0eff */
[C---:B------:R-:W-:Y:S02]  /*5c90*/  LEA R154, P2, R12.reuse, UR8, 0x2 ;  /* 0x000000080c9a7c11 */ /* 0x040fe4000f8410ff */
[----:B------:R-:W-:Y:S02]  /*5ca0*/  LEA.HI.X.SX32 R110, R111, R153, 0x1, P3 ;  /* 0x000000996f6e7211 */ /* 0x000fe400018f0eff */
[----:B------:R-:W-:Y:S02]  /*5cb0*/  LEA.HI.X R155, R12, UR9, R151, 0x2, P2 ;  /* 0x000000090c9b7c11 */ /* 0x000fe400090f1497 */
[----:B------:R-:W-:-:S04]  /*5cc0*/  LEA R12, P2, R13, UR8, 0x2 ;  /* 0x000000080d0c7c11 */ /* 0x000fc8000f8410ff */
[----:B------:R-:W-:Y:S02]  /*5cd0*/  LEA.HI.X R13, R13, UR9, R110, 0x2, P2 ;  /* 0x000000090d0d7c11 */ /* 0x000fe400090f146e */
[----:B------:R0:W5:Y:S04]  /*5ce0*/  LDG.E R110, desc[UR36][R154.64] ;  /* 0x000000249a6e7981 */ /* 0x000168000c1e1900 */
[----:B------:R0:W5:Y:S03]  /*5cf0*/  LDG.E R111, desc[UR36][R12.64] ;  /* 0x000000240c6f7981 */ /* 0x000166000c1e1900 */
.L_x_4104:
[----:B------:R-:W-:Y:S05]  /*5d00*/  BSYNC.RECONVERGENT B1 ;  /* 0x0000000000017941 */ /* 0x000fea0003800200 */
.L_x_4103:
[----:B------:R-:W-:Y:S01]  /*5d10*/  BSSY.RECONVERGENT B1, `(.L_x_4105) ;  /* 0x0000017000017945 */ /* 0x000fe20003800200 */
[----:B------:R-:W-:-:S03]  /*5d20*/  IMAD R149, R14, 0x2, R149 ;  /* 0x000000020e957824 */ /* 0x000fc600078e0295 */
        /* <DEDUP_REMOVED lines=21> */
.L_x_4106:
[----:B------:R-:W-:Y:S05]  /*5e80*/  BSYNC.RECONVERGENT B1 ;  /* 0x0000000000017941 */ /* 0x000fea0003800200 */
.L_x_4105:
[----:B------:R-:W-:Y:S01]  /*5e90*/  BSSY.RECONVERGENT B1, `(.L_x_4107) ;  /* 0x0000017000017945 */ /* 0x000fe20003800200 */
[----:B------:R-:W-:-:S03]  /*5ea0*/  IMAD.IADD R149, R149, 0x1, R14 ;  /* 0x0000000195957824 */ /* 0x000fc600078e020e */
        /* <DEDUP_REMOVED lines=10> */
[----:B0-----:R-:W-:Y:S01]  /*5f50*/  LOP3.LUT R151, R151, 0x3, RZ, 0xc0, !PT ;  /* 0x0000000397977812 */ /* 0x001fe200078ec0ff */
        /* <DEDUP_REMOVED lines=10> */
.L_x_4108:
[----:B------:R-:W-:Y:S05]  /*6000*/  BSYNC.RECONVERGENT B1 ;  /* 0x0000000000017941 */ /* 0x000fea0003800200 */
.L_x_4107:
        /* <DEDUP_REMOVED lines=23> */
.L_x_4110:
[----:B------:R-:W-:Y:S05]  /*6180*/  BSYNC.RECONVERGENT B1 ;  /* 0x0000000000017941 */ /* 0x000fea0003800200 */
.L_x_4109:
        /* <DEDUP_REMOVED lines=23> */
.L_x_4112:
[----:B------:R-:W-:Y:S05]  /*6300*/  BSYNC.RECONVERGENT B1 ;  /* 0x0000000000017941 */ /* 0x000fea0003800200 */
.L_x_4111:
        /* <DEDUP_REMOVED lines=23> */
.L_x_4114:
[----:B------:R-:W-:Y:S05]  /*6480*/  BSYNC.RECONVERGENT B1 ;  /* 0x0000000000017941 */ /* 0x000fea0003800200 */
.L_x_4113:
        /* <DEDUP_REMOVED lines=23> */
.L_x_4116:
[----:B------:R-:W-:Y:S05]  /*6600*/  BSYNC.RECONVERGENT B1 ;  /* 0x0000000000017941 */ /* 0x000fea0003800200 */
.L_x_4115:
        /* <DEDUP_REMOVED lines=23> */
.L_x_4118:
[----:B------:R-:W-:Y:S05]  /*6780*/  BSYNC.RECONVERGENT B1 ;  /* 0x0000000000017941 */ /* 0x000fea0003800200 */
.L_x_4117:
        /* <DEDUP_REMOVED lines=23> */
.L_x_4120:
[----:B------:R-:W-:Y:S05]  /*6900*/  BSYNC.RECONVERGENT B1 ;  /* 0x0000000000017941 */ /* 0x000fea0003800200 */
.L_x_4119:
        /* <DEDUP_REMOVED lines=23> */
.L_x_4122:
[----:B------:R-:W-:Y:S05]  /*6a80*/  BSYNC.RECONVERGENT B1 ;  /* 0x0000000000017941 */ /* 0x000fea0003800200 */
.L_x_4121:
        /* <DEDUP_REMOVED lines=23> */
.L_x_4124:
[----:B------:R-:W-:Y:S05]  /*6c00*/  BSYNC.RECONVERGENT B1 ;  /* 0x0000000000017941 */ /* 0x000fea0003800200 */
.L_x_4123:
        /* <DEDUP_REMOVED lines=23> */
.L_x_4126:
[----:B------:R-:W-:Y:S05]  /*6d80*/  BSYNC.RECONVERGENT B1 ;  /* 0x0000000000017941 */ /* 0x000fea0003800200 */
.L_x_4125:
        /* <DEDUP_REMOVED lines=23> */
.L_x_4128:
[----:B------:R-:W-:Y:S05]  /*6f00*/  BSYNC.RECONVERGENT B1 ;  /* 0x0000000000017941 */ /* 0x000fea0003800200 */
.L_x_4127:
        /* <DEDUP_REMOVED lines=23> */
.L_x_4130:
[----:B------:R-:W-:Y:S05]  /*7080*/  BSYNC.RECONVERGENT B1 ;  /* 0x0000000000017941 */ /* 0x000fea0003800200 */
.L_x_4129:
        /* <DEDUP_REMOVED lines=23> */
.L_x_4132:
[----:B------:R-:W-:Y:S05]  /*7200*/  BSYNC.RECONVERGENT B1 ;  /* 0x0000000000017941 */ /* 0x000fea0003800200 */
.L_x_4131:
        /* <DEDUP_REMOVED lines=23> */
.L_x_4134:
[----:B------:R-:W-:Y:S05]  /*7380*/  BSYNC.RECONVERGENT B1 ;  /* 0x0000000000017941 */ /* 0x000fea0003800200 */
.L_x_4133:
        /* <DEDUP_REMOVED lines=23> */
.L_x_4136:
[----:B------:R-:W-:Y:S05]  /*7500*/  BSYNC.RECONVERGENT B1 ;  /* 0x0000000000017941 */ /* 0x000fea0003800200 */
.L_x_4135:
        /* <DEDUP_REMOVED lines=23> */
.L_x_4138:
[----:B------:R-:W-:Y:S05]  /*7680*/  BSYNC.RECONVERGENT B1 ;  /* 0x0000000000017941 */ /* 0x000fea0003800200 */
.L_x_4137:
        /* <DEDUP_REMOVED lines=23> */
.L_x_4140:
[----:B------:R-:W-:Y:S05]  /*7800*/  BSYNC.RECONVERGENT B1 ;  /* 0x0000000000017941 */ /* 0x000fea0003800200 */
.L_x_4139:
        /* <DEDUP_REMOVED lines=23> */
.L_x_4142:
[----:B------:R-:W-:Y:S05]  /*7980*/  BSYNC.RECONVERGENT B1 ;  /* 0x0000000000017941 */ /* 0x000fea0003800200 */
.L_x_4141:
        /* <DEDUP_REMOVED lines=23> */
.L_x_4144:
[----:B------:R-:W-:Y:S05]  /*7b00*/  BSYNC.RECONVERGENT B1 ;  /* 0x0000000000017941 */ /* 0x000fea0003800200 */
.L_x_4143:
        /* <DEDUP_REMOVED lines=23> */
.L_x_4146:
[----:B------:R-:W-:Y:S05]  /*7c80*/  BSYNC.RECONVERGENT B1 ;  /* 0x0000000000017941 */ /* 0x000fea0003800200 */
.L_x_4145:
        /* <DEDUP_REMOVED lines=23> */
.L_x_4148:
[----:B------:R-:W-:Y:S05]  /*7e00*/  BSYNC.RECONVERGENT B1 ;  /* 0x0000000000017941 */ /* 0x000fea0003800200 */
.L_x_4147:
        /* <DEDUP_REMOVED lines=23> */
.L_x_4150:
[----:B------:R-:W-:Y:S05]  /*7f80*/  BSYNC.RECONVERGENT B1 ;  /* 0x0000000000017941 */ /* 0x000fea0003800200 */
.L_x_4149:
        /* <DEDUP_REMOVED lines=23> */
.L_x_4152:
[----:B------:R-:W-:Y:S05]  /*8100*/  BSYNC.RECONVERGENT B1 ;  /* 0x0000000000017941 */ /* 0x000fea0003800200 */
.L_x_4151:
        /* <DEDUP_REMOVED lines=23> */
.L_x_4154:
[----:B------:R-:W-:Y:S05]  /*8280*/  BSYNC.RECONVERGENT B1 ;  /* 0x0000000000017941 */ /* 0x000fea0003800200 */
.L_x_4153:
        /* <DEDUP_REMOVED lines=23> */
.L_x_4156:
[----:B------:R-:W-:Y:S05]  /*8400*/  BSYNC.RECONVERGENT B1 ;  /* 0x0000000000017941 */ /* 0x000fea0003800200 */
.L_x_4155:
        /* <DEDUP_REMOVED lines=23> */
.L_x_4158:
[----:B------:R-:W-:Y:S05]  /*8580*/  BSYNC.RECONVERGENT B1 ;  /* 0x0000000000017941 */ /* 0x000fea0003800200 */
.L_x_4157:
        /* <DEDUP_REMOVED lines=23> */
.L_x_4160:
[----:B------:R-:W-:Y:S05]  /*8700*/  BSYNC.RECONVERGENT B1 ;  /* 0x0000000000017941 */ /* 0x000fea0003800200 */
.L_x_4159:
        /* <DEDUP_REMOVED lines=23> */
.L_x_4162:
[----:B------:R-:W-:Y:S05]  /*8880*/  BSYNC.RECONVERGENT B1 ;  /* 0x0000000000017941 */ /* 0x000fea0003800200 */
.L_x_4161:
        /* <DEDUP_REMOVED lines=23> */
.L_x_4164:
[----:B------:R-:W-:Y:S05]  /*8a00*/  BSYNC.RECONVERGENT B1 ;  /* 0x0000000000017941 */ /* 0x000fea0003800200 */
.L_x_4163:
        /* <DEDUP_REMOVED lines=23> */
.L_x_4166:
[----:B------:R-:W-:Y:S05]  /*8b80*/  BSYNC.RECONVERGENT B1 ;  /* 0x0000000000017941 */ /* 0x000fea0003800200 */
.L_x_4165:
[----:B012345:R-:W-:Y:S01]  /*8b90*/  FMUL.FTZ R13, R105, R34 ;  /* 0x00000022690d7220 */ /* 0x03ffe20000410000 */
[----:B------:R-:W0:Y:S01]  /*8ba0*/  S2R R14, SR_TID.X ;  /* 0x00000000000e7919 */ /* 0x000e220000002100 */
[----:B------:R-:W-:Y:S01]  /*8bb0*/  UMOV UR5, 0xffffffff ;  /* 0xffffffff00057882 */ /* 0x000fe20000000000 */
[----:B------:R-:W-:Y:S01]  /*8bc0*/  ISETP.NE.AND P2, PT, R11, RZ, P0 ;  /* 0x000000ff0b00720c */ /* 0x000fe20000745270 */
        /* <DEDUP_REMOVED lines=8> */
[----:B0-----:R-:W-:-:S03]  /*8c50*/  LOP3.LUT P1, RZ, R14, 0x3, RZ, 0xc0, !PT ;  /* 0x000000030eff7812 */ /* 0x001fc6000782c0ff */
        /* <DEDUP_REMOVED lines=59> */
.L_x_4240:
        /* <DEDUP_REMOVED lines=16> */
[----:B------:R-:W3:Y:S05]  /*9110*/  @P1 LDG.E R14, desc[UR36][R14.64] ;  /* 0x000000240e0e1981 */ /* 0x000eea000c1e1900 */
[----:B------:R-:W4:Y:S01]  /*9120*/  @P3 LDG.E R12, desc[UR36][R12.64] ;  /* 0x000000240c0c3981 */ /* 0x000f22000c1e1900 */
[----:B--2---:R-:W-:-:S05]  /*9130*/  @P1 IMAD.IADD R149, R154, 0x1, R149 ;  /* 0x000000019a951824 */ /* 0x004fca00078e0295 */
[----:B------:R-:W-:-:S04]  /*9140*/  @P1 ISETP.GE.AND P4, PT, R44, R149, PT ;  /* 0x000000952c00120c */ /* 0x000fc80003f86270 */
[----:B------:R-:W-:-:S04]  /*9150*/  @P1 SEL R149, R18, RZ, !P4 ;  /* 0x000000ff12951207 */ /* 0x000fc80006000000 */
[----:B------:R-:W-:-:S04]  /*9160*/  @P1 IADD3 R149, PT, PT, R44, R149, -R17 ;  /* 0x000000952c951210 */ /* 0x000fc80007ffe811 */
[----:B------:R-:W-:Y:S01]  /*9170*/  @P1 I2FP.F32.S32 R154, R149 ;  /* 0x00000095009a1245 */ /* 0x000fe20000201400 */
[----:B----4-:R-:W-:-:S04]  /*9180*/  @P3 FADD.FTZ R11, R11, R12 ;  /* 0x0000000c0b0b3221 */ /* 0x010fc80000010000 */
[----:B---3--:R-:W-:-:S05]  /*9190*/  @P1 FFMA.FTZ R11, R154, R14, R11 ;  /* 0x0000000e9a0b1223 */ /* 0x008fca000001000b */
[----:B------:R1:W-:Y:S01]  /*91a0*/  STS [R37], R11 ;  /* 0x0000000b25007388 */ /* 0x0003e20000000800 */
[----:B------:R-:W-:-:S07]  /*91b0*/  @!P2 FMNMX.FTZ R0, R0, R11, !PT ;  /* 0x0000000b0000a209 */ /* 0x000fce0007810000 */
.L_x_4169:
[----:B------:R-:W-:Y:S05]  /*91c0*/  BSYNC.RECONVERGENT B1 ;  /* 0x0000000000017941 */ /* 0x000fea0003800200 */
.L_x_4168:
[----:B------:R-:W-:Y:S01]  /*91d0*/  IADD3 R44, PT, PT, R44, 0x10, RZ ;  /* 0x000000102c2c7810 */ /* 0x000fe20007ffe0ff */
[----:B-1----:R-:W-:Y:S01]  /*91e0*/  VIADD R37, R37, 0x40 ;  /* 0x0000004025257836 */ /* 0x002fe20000000000 */
[----:B------:R-:W-:Y:S01]  /*91f0*/  IADD3 R42, P2, PT, R42, 0x10, RZ ;  /* 0x000000102a2a7810 */ /* 0x000fe20007f5e0ff */
[----:B------:R-:W-:Y:S01]  /*9200*/  VIADD R36, R36, 0x10 ;  /* 0x0000001024247836 */ /* 0x000fe20000000000 */
[----:B------:R-:W-:Y:S02]  /*9210*/  ISETP.GE.AND P1, PT, R44, R38, PT ;  /* 0x000000262c00720c */ /* 0x000fe40003f26270 */
[----:B------:R-:W-:-:S11]  /*9220*/  IADD3.X R39, PT, PT, RZ, R39, RZ, P2, !PT ;  /* 0x00000027ff277210 */ /* 0x000fd600017fe4ff */
[----:B------:R-:W-:Y:S05]  /*9230*/  @!P1 BRA `(.L_x_4170) ;  /* 0xffffff9000409947 */ /* 0x000fea000383ffff */
.L_x_4048:
[----:B0---4-:R-:W-:Y:S05]  /*9240*/  BSYNC B0 ;  /* 0x0000000000007941 */ /* 0x011fea0003800000 */
.L_x_4047:
[----:B------:R-:W0:Y:S01]  /*9250*/  S2R R21, SR_TID.X ;  /* 0x0000000000157919 */ /* 0x000e220000002100 */
[----:B------:R-:W-:Y:S01]  /*9260*/  UMOV UR5, 0xffffffff ;  /* 0xffffffff00057882 */ /* 0x000fe20000000000 */
[----:B0-----:R-:W-:Y:S02]  /*9270*/  LOP3.LUT P0, R5, R21, 0x1f, RZ, 0xc0, !PT ;  /* 0x0000001f15057812 */ /* 0x001fe4000780c0ff */
[----:B------:R-:W-:Y:S11]  /*9280*/  BRA.DIV UR5, `(.L_x_4171) ;  /* 0x0000005605c47947 */ /* 0x000ff6000b800000 */
[----:B------:R-:W0:Y:S02]  /*9290*/  SHFL.BFLY PT, R14, R0, 0x10, 0x1f ;  /* 0x0e001f00000e7f89 */ /* 0x000e2400000e0000 */
[----:B0-----:R-:W-:-:S05]  /*92a0*/  FMNMX.FTZ R13, R14, R0, !PT ;  /* 0x000000000e0d7209 */ /* 0x001fca0007810000 */
[----:B------:R-:W0:Y:S02]  /*92b0*/  SHFL.BFLY PT, R14, R13, 0x8, 0x1f ;  /* 0x0d001f000d0e7f89 */ /* 0x000e2400000e0000 */
[----:B0-----:R-:W-:-:S05]  /*92c0*/  FMNMX.FTZ R3, R13, R14, !PT ;  /* 0x0000000e0d037209 */ /* 0x001fca0007810000 */
[----:B------:R0:W4:Y:S02]  /*92d0*/  SHFL.BFLY PT, R14, R3, 0x4, 0x1f ;  /* 0x0c801f00030e7f89 */ /* 0x00012400000e0000 */
.L_x_4245:
[----:B-----5:R-:W3:Y:S01]  /*92e0*/  S2R R18, SR_CgaCtaId ;  /* 0x0000000000127919 */ /* 0x020ee20000008800 */
[----:B------:R-:W-:Y:S01]  /*92f0*/  MOV R15, 0x400 ;  /* 0x00000400000f7802 */ /* 0x000fe20000000f00 */
[----:B------:R-:W-:Y:S05]  /*9300*/  WARPSYNC.ALL ;  /* 0x0000000000007948 */ /* 0x000fea0003800000 */
[----:B----4-:R-:W-:Y:S02]  /*9310*/  FMNMX.FTZ R14, R3, R14, !PT ;  /* 0x0000000e030e7209 */ /* 0x010fe40007810000 */
[----:B---3--:R-:W-:-:S04]  /*9320*/  LEA R0, R18, R15, 0x18 ;  /* 0x0000000f12007211 */ /* 0x008fc800078ec0ff */
[----:B0-----:R-:W-:Y:S01]  /*9330*/  @!P0 LEA.HI R3, R21, R0, RZ, 0x1d ;  /* 0x0000000015038211 */ /* 0x001fe200078fe8ff */
[----:B------:R-:W-:-:S04]  /*9340*/  IMAD R6, R5, 0x4, R0 ;  /* 0x0000000405067824 */ /* 0x000fc800078e0200 */
[----:B------:R0:W-:Y:S01]  /*9350*/  @!P0 STS [R3], R14 ;  /* 0x0000000e03008388 */ /* 0x0001e20000000800 */
[----:B------:R-:W-:Y:S01]  /*9360*/  ISETP.GT.U32.AND P0, PT, R5, 0x1, PT ;  /* 0x000000010500780c */ /* 0x000fe20003f04070 */
[----:B------:R-:W-:Y:S01]  /*9370*/  BAR.SYNC.DEFER_BLOCKING 0x0 ;  /* 0x0000000000007b1d */ /* 0x000fe20000010000 */
[----:B------:R-:W-:Y:S02]  /*9380*/  IMAD.MOV.U32 R9, RZ, RZ, -0x800001 ;  /* 0xff7fffffff097424 */ /* 0x000fe400078e00ff */
[----:B0-----:R-:W-:Y:S02]  /*9390*/  IMAD.SHL.U32 R3, R21, 0x4, RZ ;  /* 0x0000000415037824 */ /* 0x001fe400078e00ff */
[----:B------:R-:W-:-:S03]  /*93a0*/  VIADD R7, R17, 0x1 ;  /* 0x0000000111077836 */ /* 0x000fc60000000000 */
[----:B------:R-:W0:Y:S01]  /*93b0*/  S2UR UR5, SR_CTAID.Y ;  /* 0x00000000000579c3 */ /* 0x000e220000002600 */
[----:B------:R-:W0:Y:S01]  /*93c0*/  LDCU UR4, c[0x0][0x3f4] ;  /* 0x00007e80ff0477ac */ /* 0x000e220008000800 */
[----:B------:R-:W-:Y:S02]  /*93d0*/  BSSY.RECONVERGENT B0, `(.L_x_4172) ;  /* 0x000016c000007945 */ /* 0x000fe40003800200 */
[----:B------:R-:W3:Y:S01]  /*93e0*/  @!P0 LDS R9, [R6] ;  /* 0x0000000006098984 */ /* 0x000ee20000000800 */
[----:B0-----:R-:W-:-:S04]  /*93f0*/  UIMAD UR4, UR5, UR4, URZ ;  /* 0x00000004050472a4 */ /* 0x001fc8000f8e02ff */
[----:B------:R-:W-:Y:S01]  /*9400*/  USHF.R.S32.HI UR10, URZ, 0x1f, UR4 ;  /* 0x0000001fff0a7899 */ /* 0x000fe20008011404 */
[----:B---3--:R-:W0:Y:S02]  /*9410*/  SHFL.BFLY PT, R4, R9, 0x1, 0x1f ;  /* 0x0c201f0009047f89 */ /* 0x008e2400000e0000 */
[----:B0-----:R-:W-:Y:S01]  /*9420*/  FMNMX.FTZ R8, R4, R9, !PT ;  /* 0x0000000904087209 */ /* 0x001fe20007810000 */
[----:B------:R-:W-:Y:S01]  /*9430*/  HFMA2 R9, -RZ, RZ, 0, 0 ;  /* 0x00000000ff097431 */ /* 0x000fe200000001ff */
[----:B------:R-:W-:-:S04]  /*9440*/  IADD3 R4, PT, PT, R2, R21, RZ ;  /* 0x0000001502047210 */ /* 0x000fc80007ffe0ff */
[----:B------:R-:W-:Y:S01]  /*9450*/  ISETP.GT.AND P0, PT, R4, R17, PT ;  /* 0x000000110400720c */ /* 0x000fe20003f04270 */
[----:B------:R-:W0:-:S12]  /*9460*/  SHFL.IDX PT, R8, R8, RZ, 0x1f ;  /* 0x00001fff08087589 */ /* 0x000e1800000e0000 */
[----:B------:R-:W-:Y:S05]  /*9470*/  @P0 BRA `(.L_x_4173) ;  /* 0x0000001400840947 */ /* 0x000fea0003800000 */
[----:B------:R-:W3:Y:S02]  /*9480*/  LDC.64 R10, c[0x0][0x420] ;  /* 0x00010800ff0a7b82 */ /* 0x000ee40000000a00 */
[----:B---3--:R-:W-:-:S04]  /*9490*/  ISETP.NE.U32.AND P0, PT, R10, RZ, PT ;  /* 0x000000ff0a00720c */ /* 0x008fc80003f05070 */
        /* <DEDUP_REMOVED lines=10> */
[----:B------:R-:W-:-:S12]  /*9540*/  IMAD.MOV.U32 R9, RZ, RZ, RZ ;  /* 0x000000ffff097224 */ /* 0x000fd800078e00ff */
[----:B------:R-:W-:Y:S05]  /*9550*/  @!P0 BRA `(.L_x_4176) ;  /* 0x00000000004c8947 */ /* 0x000fea0003800000 */
[----:B------:R-:W-:Y:S01]  /*9560*/  LEA.HI R9, R11, 0x1, RZ, 0x1a ;  /* 0x000000010b097811 */ /* 0x000fe200078fd0ff */
[----:B------:R-:W-:Y:S01]  /*9570*/  IMAD.MOV.U32 R10, RZ, RZ, R4 ;  /* 0x000000ffff0a7224 */ /* 0x000fe200078e0004 */
[----:B------:R-:W-:Y:S02]  /*9580*/  IADD3 R13, PT, PT, R15, 0x410, RZ ;  /* 0x000004100f0d7810 */ /* 0x000fe40007ffe0ff */
[----:B------:R-:W-:Y:S01]  /*9590*/  LOP3.LUT R11, R9, 0x3, RZ, 0xc0, !PT ;  /* 0x00000003090b7812 */ /* 0x000fe200078ec0ff */
[----:B------:R-:W-:Y:S01]  /*95a0*/  IMAD.MOV.U32 R9, RZ, RZ, RZ ;  /* 0x000000ffff097224 */ /* 0x000fe200078e00ff */
[----:B------:R-:W-:-:S03]  /*95b0*/  LEA R12, R18, R13, 0x18 ;  /* 0x0000000d120c7211 */ /* 0x000fc600078ec0ff */
[----:B------:R-:W-:Y:S01]  /*95c0*/  IMAD.MOV R11, RZ, RZ, -R11 ;  /* 0x000000ffff0b7224 */ /* 0x000fe200078e0a0b */
[----:B------:R-:W-:-:S07]  /*95d0*/  IADD3 R12, PT, PT, R3, R12, RZ ;  /* 0x0000000c030c7210 */ /* 0x000fce0007ffe0ff */
.L_x_4177:
        /* <DEDUP_REMOVED lines=11> */
.L_x_4176:
[----:B------:R-:W-:Y:S05]  /*9690*/  BSYNC.RECONVERGENT B1 ;  /* 0x0000000000017941 */ /* 0x000fea0003800200 */
.L_x_4175:
[----:B------:R-:W-:Y:S05]  /*96a0*/  @!P1 BRA `(.L_x_4173) ;  /* 0x0000001000f89947 */ /* 0x000fea0003800000 */
[----:B------:R-:W-:Y:S01]  /*96b0*/  VIADD R15, R15, 0x410 ;  /* 0x000004100f0f7836 */ /* 0x000fe20000000000 */
[----:B------:R-:W-:-:S04]  /*96c0*/  SHF.L.U32 R11, R2, 0x2, RZ ;  /* 0x00000002020b7819 */ /* 0x000fc800000006ff */
[----:B------:R-:W-:Y:S01]  /*96d0*/  LEA R18, R18, R15, 0x18 ;  /* 0x0000000f12127211 */ /* 0x000fe200078ec0ff */
[C---:B------:R-:W-:Y:S01]  /*96e0*/  IMAD R11, R10.reuse, 0x4, -R11 ;  /* 0x000000040a0b7824 */ /* 0x040fe200078e0a0b */
[----:B------:R-:W-:-:S03]  /*96f0*/  IADD3 R10, PT, PT, R10, 0x100, RZ ;  /* 0x000001000a0a7810 */ /* 0x000fc60007ffe0ff */
[----:B------:R-:W-:Y:S01]  /*9700*/  IMAD.IADD R11, R18, 0x1, R11 ;  /* 0x00000001120b7824 */ /* 0x000fe200078e020b */
[----:B------:R-:W-:-:S04]  /*9710*/  ISETP.GT.AND P0, PT, R10, R17, PT ;  /* 0x000000110a00720c */ /* 0x000fc80003f04270 */
[----:B------:R-:W0:Y:S04]  /*9720*/  LDS R13, [R11] ;  /* 0x000000000b0d7984 */ /* 0x000e280000000800 */
[----:B------:R-:W3:Y:S04]  /*9730*/  LDS R15, [R11+0x100] ;  /* 0x000100000b0f7984 */ /* 0x000ee80000000800 */
[----:B------:R-:W4:Y:S04]  /*9740*/  LDS R23, [R11+0x200] ;  /* 0x000200000b177984 */ /* 0x000f280000000800 */
[----:B------:R-:W5:Y:S01]  /*9750*/  LDS R25, [R11+0x300] ;  /* 0x000300000b197984 */ /* 0x000f620000000800 */
[C---:B0-----:R-:W-:Y:S01]  /*9760*/  FADD.FTZ R13, -R8.reuse, R13 ;  /* 0x0000000d080d7221 */ /* 0x041fe20000010100 */
[----:B---3--:R-:W-:-:S03]  /*9770*/  FADD.FTZ R15, -R8, R15 ;  /* 0x0000000f080f7221 */ /* 0x008fc60000010100 */
[----:B------:R-:W-:Y:S01]  /*9780*/  FMUL.FTZ R13, R13, 1.4426950216293334961 ;  /* 0x3fb8aa3b0d0d7820 */ /* 0x000fe20000410000 */
[C---:B----4-:R-:W-:Y:S01]  /*9790*/  FADD.FTZ R23, -R8.reuse, R23 ;  /* 0x0000001708177221 */ /* 0x050fe20000010100 */
[----:B------:R-:W-:Y:S02]  /*97a0*/  FMUL.FTZ R15, R15, 1.4426950216293334961 ;  /* 0x3fb8aa3b0f0f7820 */ /* 0x000fe40000410000 */
[----:B------:R-:W0:Y:S01]  /*97b0*/  MUFU.EX2 R12, R13 ;  /* 0x0000000d000c7308 */ /* 0x000e220000000800 */
[----:B-----5:R-:W-:Y:S01]  /*97c0*/  FADD.FTZ R25, -R8, R25 ;  /* 0x0000001908197221 */ /* 0x020fe20000010100 */
[----:B------:R-:W-:Y:S02]  /*97d0*/  FMUL.FTZ R23, R23, 1.4426950216293334961 ;  /* 0x3fb8aa3b17177820 */ /* 0x000fe40000410000 */
[----:B------:R-:W3:Y:S01]  /*97e0*/  MUFU.EX2 R14, R15 ;  /* 0x0000000f000e7308 */ /* 0x000ee20000000800 */
[----:B------:R-:W-:-:S03]  /*97f0*/  FMUL.FTZ R25, R25, 1.4426950216293334961 ;  /* 0x3fb8aa3b19197820 */ /* 0x000fc60000410000 */
[----:B------:R-:W4:Y:S04]  /*9800*/  MUFU.EX2 R18, R23 ;  /* 0x0000001700127308 */ /* 0x000f280000000800 */
[----:B------:R-:W5:Y:S01]  /*9810*/  MUFU.EX2 R20, R25 ;  /* 0x0000001900147308 */ /* 0x000f620000000800 */
[----:B0-----:R0:W-:Y:S01]  /*9820*/  STS [R11], R12 ;  /* 0x0000000c0b007388 */ /* 0x0011e20000000800 */
[----:B------:R-:W-:-:S03]  /*9830*/  FADD.FTZ R9, R9, R12 ;  /* 0x0000000c09097221 */ /* 0x000fc60000010000 */
[----:B---3--:R0:W-:Y:S01]  /*9840*/  STS [R11+0x100], R14 ;  /* 0x0001000e0b007388 */ /* 0x0081e20000000800 */
[----:B------:R-:W-:-:S03]  /*9850*/  FADD.FTZ R9, R9, R14 ;  /* 0x0000000e09097221 */ /* 0x000fc60000010000 */
[----:B----4-:R0:W-:Y:S01]  /*9860*/  STS [R11+0x200], R18 ;  /* 0x000200120b007388 */ /* 0x0101e20000000800 */
[----:B------:R-:W-:-:S03]  /*9870*/  FADD.FTZ R9, R9, R18 ;  /* 0x0000001209097221 */ /* 0x000fc60000010000 */
[----:B-----5:R0:W-:Y:S01]  /*9880*/  STS [R11+0x300], R20 ;  /* 0x000300140b007388 */ /* 0x0201e20000000800 */
[----:B------:R-:W-:Y:S01]  /*9890*/  FADD.FTZ R9, R9, R20 ;  /* 0x0000001409097221 */ /* 0x000fe20000010000 */
[----:B------:R-:W-:Y:S06]  /*98a0*/  @P0 BRA `(.L_x_4173) ;  /* 0x0000001000780947 */ /* 0x000fec0003800000 */
[----:B0-----:R-:W-:Y:S01]  /*98b0*/  IMAD.IADD R12, R17, 0x1, -R10 ;  /* 0x00000001110c7824 */ /* 0x001fe200078e0a0a */
[----:B------:R-:W-:Y:S01]  /*98c0*/  BSSY.RECONVERGENT B1, `(.L_x_4178) ;  /* 0x000006b000017945 */ /* 0x000fe20003800200 */
[----:B------:R-:W-:Y:S01]  /*98d0*/  VIADD R11, R11, 0x600 ;  /* 0x000006000b0b7836 */ /* 0x000fe20000000000 */
[----:B------:R-:W-:Y:S02]  /*98e0*/  PLOP3.LUT P0, PT, PT, PT, PT, 0x80, 0x8 ;  /* 0x000000000008781c */ /* 0x000fe40003f0f070 */
[----:B------:R-:W-:-:S13]  /*98f0*/  ISETP.GT.AND P1, PT, R12, 0x2ff, PT ;  /* 0x000002ff0c00780c */ /* 0x000fda0003f24270 */
[----:B------:R-:W-:Y:S05]  /*9900*/  @!P1 BRA `(.L_x_4179) ;  /* 0x0000000400989947 */ /* 0x000fea0003800000 */
[----:B------:R-:W-:Y:S02]  /*9910*/  PLOP3.LUT P0, PT, PT, PT, PT, 0x8, 0x80 ;  /* 0x000000000080781c */ /* 0x000fe40003f0e170 */
[----:B------:R-:W-:-:S11]  /*9920*/  IADD3 R51, PT, PT, R17, -0x2ff, RZ ;  /* 0xfffffd0111337810 */ /* 0x000fd60007ffe0ff */
.L_x_4180:
[----:B------:R-:W0:Y:S01]  /*9930*/  LDS R13, [R11+-0x200] ;  /* 0xfffe00000b0d7984 */ /* 0x000e220000000800 */
[----:B------:R-:W-:-:S03]  /*9940*/  VIADD R10, R10, 0x400 ;  /* 0x000004000a0a7836 */ /* 0x000fc60000000000 */
[----:B------:R-:W3:Y:S02]  /*9950*/  LDS R15, [R11+-0x100] ;  /* 0xffff00000b0f7984 */ /* 0x000ee40000000800 */
[----:B------:R-:W-:Y:S02]  /*9960*/  ISETP.GE.AND P1, PT, R10, R51, PT ;  /* 0x000000330a00720c */ /* 0x000fe40003f26270 */
[----:B------:R-:W4:Y:S04]  /*9970*/  LDS R23, [R11] ;  /* 0x000000000b177984 */ /* 0x000f280000000800 */
[----:B------:R-:W5:Y:S04]  /*9980*/  LDS R25, [R11+0x100] ;  /* 0x000100000b197984 */ /* 0x000f680000000800 */
[----:B------:R-:W5:Y:S04]  /*9990*/  LDS R27, [R11+0x200] ;  /* 0x000200000b1b7984 */ /* 0x000f680000000800 */
[----:B-1----:R-:W1:Y:S04]  /*99a0*/  LDS R29, [R11+0x300] ;  /* 0x000300000b1d7984 */ /* 0x002e680000000800 */
[----:B------:R-:W1:Y:S04]  /*99b0*/  LDS R31, [R11+0x400] ;  /* 0x000400000b1f7984 */ /* 0x000e680000000800 */
[----:B--2---:R-:W2:Y:S04]  /*99c0*/  LDS R33, [R11+0x500] ;  /* 0x000500000b217984 */ /* 0x004ea80000000800 */
[----:B------:R-:W2:Y:S04]  /*99d0*/  LDS R35, [R11+0x600] ;  /* 0x000600000b237984 */ /* 0x000ea80000000800 */
[----:B------:R-:W2:Y:S04]  /*99e0*/  LDS R37, [R11+0x700] ;  /* 0x000700000b257984 */ /* 0x000ea80000000800 */
[----:B------:R-:W2:Y:S01]  /*99f0*/  LDS R39, [R11+0x800] ;  /* 0x000800000b277984 */ /* 0x000ea20000000800 */
[----:B0-----:R-:W-:-:S03]  /*9a00*/  FADD.FTZ R13, -R8, R13 ;  /* 0x0000000d080d7221 */ /* 0x001fc60000010100 */
[----:B------:R-:W0:Y:S01]  /*9a10*/  LDS R41, [R11+0x900] ;  /* 0x000900000b297984 */ /* 0x000e220000000800 */
[C---:B---3--:R-:W-:Y:S01]  /*9a20*/  FADD.FTZ R15, -R8.reuse, R15 ;  /* 0x0000000f080f7221 */ /* 0x048fe20000010100 */
[----:B------:R-:W-:Y:S02]  /*9a30*/  FMUL.FTZ R13, R13, 1.4426950216293334961 ;  /* 0x3fb8aa3b0d0d7820 */ /* 0x000fe40000410000 */
[----:B------:R-:W3:Y:S01]  /*9a40*/  LDS R43, [R11+0xa00] ;  /* 0x000a00000b2b7984 */ /* 0x000ee20000000800 */
[C---:B----4-:R-:W-:Y:S01]  /*9a50*/  FADD.FTZ R23, -R8.reuse, R23 ;  /* 0x0000001708177221 */ /* 0x050fe20000010100 */
[----:B------:R-:W-:Y:S01]  /*9a60*/  FMUL.FTZ R15, R15, 1.4426950216293334961 ;  /* 0x3fb8aa3b0f0f7820 */ /* 0x000fe20000410000 */
[----:B------:R-:W4:Y:S01]  /*9a70*/  MUFU.EX2 R12, R13 ;  /* 0x0000000d000c7308 */ /* 0x000f220000000800 */
[----:B------:R-:W3:Y:S01]  /*9a80*/  LDS R45, [R11+0xb00] ;  /* 0x000b00000b2d7984 */ /* 0x000ee20000000800 */
[C---:B-----5:R-:W-:Y:S01]  /*9a90*/  FADD.FTZ R25, -R8.reuse, R25 ;  /* 0x0000001908197221 */ /* 0x060fe20000010100 */
[----:B------:R-:W-:Y:S01]  /*9aa0*/  FMUL.FTZ R23, R23, 1.4426950216293334961 ;  /* 0x3fb8aa3b17177820 */ /* 0x000fe20000410000 */
[----:B------:R-:W5:Y:S01]  /*9ab0*/  MUFU.EX2 R14, R15 ;  /* 0x0000000f000e7308 */ /* 0x000f620000000800 */
[----:B------:R-:W3:Y:S01]  /*9ac0*/  LDS R47, [R11+0xc00] ;  /* 0x000c00000b2f7984 */ /* 0x000ee20000000800 */
[C---:B------:R-:W-:Y:S01]  /*9ad0*/  FADD.FTZ R27, -R8.reuse, R27 ;  /* 0x0000001b081b7221 */ /* 0x040fe20000010100 */
[----:B------:R-:W-:Y:S01]  /*9ae0*/  FMUL.FTZ R25, R25, 1.4426950216293334961 ;  /* 0x3fb8aa3b19197820 */ /* 0x000fe20000410000 */
[----:B------:R-:W5:Y:S01]  /*9af0*/  MUFU.EX2 R18, R23 ;  /* 0x0000001700127308 */ /* 0x000f620000000800 */
[----:B------:R-:W3:Y:S01]  /*9b00*/  LDS R49, [R11+0xd00] ;  /* 0x000d00000b317984 */ /* 0x000ee20000000800 */
[C---:B-1----:R-:W-:Y:S01]  /*9b10*/  FADD.FTZ R29, -R8.reuse, R29 ;  /* 0x0000001d081d7221 */ /* 0x042fe20000010100 */
[----:B------:R-:W-:Y:S01]  /*9b20*/  FMUL.FTZ R27, R27, 1.4426950216293334961 ;  /* 0x3fb8aa3b1b1b7820 */ /* 0x000fe20000410000 */
[----:B------:R-:W1:Y:S01]  /*9b30*/  MUFU.EX2 R20, R25 ;  /* 0x0000001900147308 */ /* 0x000e620000000800 */
[----:B------:R-:W-:Y:S01]  /*9b40*/  FADD.FTZ R31, -R8, R31 ;  /* 0x0000001f081f7221 */ /* 0x000fe20000010100 */
[----:B----4-:R-:W-:Y:S01]  /*9b50*/  FADD.FTZ R9, R12, R9 ;  /* 0x000000090c097221 */ /* 0x010fe20000010000 */
[----:B------:R-:W-:Y:S01]  /*9b60*/  FMUL.FTZ R29, R29, 1.4426950216293334961 ;  /* 0x3fb8aa3b1d1d7820 */ /* 0x000fe20000410000 */
[----:B------:R-:W4:Y:S01]  /*9b70*/  MUFU.EX2 R24, R27 ;  /* 0x0000001b00187308 */ /* 0x000f220000000800 */
[C---:B--2---:R-:W-:Y:S01]  /*9b80*/  FADD.FTZ R33, -R8.reuse, R33 ;  /* 0x0000002108217221 */ /* 0x044fe20000010100 */
[----:B-----5:R-:W-:Y:S01]  /*9b90*/  FADD.FTZ R9, R9, R14 ;  /* 0x0000000e09097221 */ /* 0x020fe20000010000 */
[----:B------:R-:W-:Y:S01]  /*9ba0*/  FMUL.FTZ R31, R31, 1.4426950216293334961 ;  /* 0x3fb8aa3b1f1f7820 */ /* 0x000fe20000410000 */
[----:B------:R-:W2:Y:S01]  /*9bb0*/  MUFU.EX2 R26, R29 ;  /* 0x0000001d001a7308 */ /* 0x000ea20000000800 */
[C---:B------:R-:W-:Y:S01]  /*9bc0*/  FADD.FTZ R35, -R8.reuse, R35 ;  /* 0x0000002308237221 */ /* 0x040fe20000010100 */
[----:B------:R-:W-:Y:S01]  /*9bd0*/  FADD.FTZ R9, R9, R18 ;  /* 0x0000001209097221 */ /* 0x000fe20000010000 */
[----:B------:R-:W-:Y:S01]  /*9be0*/  FMUL.FTZ R33, R33, 1.4426950216293334961 ;  /* 0x3fb8aa3b21217820 */ /* 0x000fe20000410000 */
[----:B------:R-:W5:Y:S01]  /*9bf0*/  MUFU.EX2 R28, R31 ;  /* 0x0000001f001c7308 */ /* 0x000f620000000800 */
[C---:B------:R-:W-:Y:S01]  /*9c00*/  FADD.FTZ R37, -R8.reuse, R37 ;  /* 0x0000002508257221 */ /* 0x040fe20000010100 */
[----:B-1----:R-:W-:Y:S01]  /*9c10*/  FADD.FTZ R9, R9, R20 ;  /* 0x0000001409097221 */ /* 0x002fe20000010000 */
[----:B------:R-:W-:Y:S01]  /*9c20*/  FMUL.FTZ R35, R35, 1.4426950216293334961 ;  /* 0x3fb8aa3b23237820 */ /* 0x000fe20000410000 */
[----:B------:R-:W1:Y:S01]  /*9c30*/  MUFU.EX2 R30, R33 ;  /* 0x00000021001e7308 */ /* 0x000e620000000800 */
[C---:B------:R-:W-:Y:S01]  /*9c40*/  FADD.FTZ R39, -R8.reuse, R39 ;  /* 0x0000002708277221 */ /* 0x040fe20000010100 */
[----:B----4-:R-:W-:Y:S01]  /*9c50*/  FADD.FTZ R9, R9, R24 ;  /* 0x0000001809097221 */ /* 0x010fe20000010000 */
[----:B------:R-:W-:Y:S01]  /*9c60*/  FMUL.FTZ R37, R37, 1.4426950216293334961 ;  /* 0x3fb8aa3b25257820 */ /* 0x000fe20000410000 */
[----:B------:R-:W4:Y:S01]  /*9c70*/  MUFU.EX2 R32, R35 ;  /* 0x0000002300207308 */ /* 0x000f220000000800 */
[C---:B0-----:R-:W-:Y:S01]  /*9c80*/  FADD.FTZ R41, -R8.reuse, R41 ;  /* 0x0000002908297221 */ /* 0x041fe20000010100 */
[----:B--2---:R-:W-:Y:S01]  /*9c90*/  FADD.FTZ R9, R9, R26 ;  /* 0x0000001a09097221 */ /* 0x004fe20000010000 */
[----:B------:R-:W-:Y:S01]  /*9ca0*/  FMUL.FTZ R39, R39, 1.4426950216293334961 ;  /* 0x3fb8aa3b27277820 */ /* 0x000fe20000410000 */
[----:B------:R-:W0:Y:S01]  /*9cb0*/  MUFU.EX2 R34, R37 ;  /* 0x0000002500227308 */ /* 0x000e220000000800 */
[----:B------:R2:W-:Y:S01]  /*9cc0*/  STS [R11+-0x200], R12 ;  /* 0xfffe000c0b007388 */ /* 0x0005e20000000800 */
[----:B-----5:R-:W-:Y:S01]  /*9cd0*/  FADD.FTZ R9, R9, R28 ;  /* 0x0000001c09097221 */ /* 0x020fe20000010000 */
[C---:B---3--:R-:W-:Y:S01]  /*9ce0*/  FADD.FTZ R43, -R8.reuse, R43 ;  /* 0x0000002b082b7221 */ /* 0x048fe20000010100 */
[----:B------:R-:W-:Y:S01]  /*9cf0*/  FMUL.FTZ R41, R41, 1.4426950216293334961 ;  /* 0x3fb8aa3b29297820 */ /* 0x000fe20000410000 */
[----:B------:R3:W-:Y:S01]  /*9d00*/  STS [R11+-0x100], R14 ;  /* 0xffff000e0b007388 */ /* 0x0007e20000000800 */
[----:B-1----:R-:W-:Y:S01]  /*9d10*/  FADD.FTZ R9, R9, R30 ;  /* 0x0000001e09097221 */ /* 0x002fe20000010000 */
[C---:B------:R-:W-:Y:S01]  /*9d20*/  FADD.FTZ R45, -R8.reuse, R45 ;  /* 0x0000002d082d7221 */ /* 0x040fe20000010100 */
[----:B------:R-:W-:Y:S01]  /*9d30*/  FMUL.FTZ R43, R43, 1.4426950216293334961 ;  /* 0x3fb8aa3b2b2b7820 */ /* 0x000fe20000410000 */
[C---:B------:R-:W-:Y:S01]  /*9d40*/  FADD.FTZ R47, -R8.reuse, R47 ;  /* 0x0000002f082f7221 */ /* 0x040fe20000010100 */
[----:B----4-:R-:W-:Y:S01]  /*9d50*/  FADD.FTZ R9, R9, R32 ;  /* 0x0000002009097221 */ /* 0x010fe20000010000 */
[----:B--2---:R-:W1:Y:S01]  /*9d60*/  MUFU.EX2 R12, R39 ;  /* 0x00000027000c7308 */ /* 0x004e620000000800 */
[----:B------:R-:W-:Y:S01]  /*9d70*/  FMUL.FTZ R45, R45, 1.4426950216293334961 ;  /* 0x3fb8aa3b2d2d7820 */ /* 0x000fe20000410000 */
[----:B------:R-:W-:Y:S01]  /*9d80*/  FADD.FTZ R49, -R8, R49 ;  /* 0x0000003108317221 */ /* 0x000fe20000010100 */
[----:B0-----:R-:W-:Y:S01]  /*9d90*/  FADD.FTZ R9, R9, R34 ;  /* 0x0000002209097221 */ /* 0x001fe20000010000 */
[----:B---3--:R-:W0:Y:S01]  /*9da0*/  MUFU.EX2 R14, R41 ;  /* 0x00000029000e7308 */ /* 0x008e220000000800 */
[----:B------:R-:W-:Y:S01]  /*9db0*/  FMUL.FTZ R47, R47, 1.4426950216293334961 ;  /* 0x3fb8aa3b2f2f7820 */ /* 0x000fe20000410000 */
[----:B------:R-:W-:Y:S01]  /*9dc0*/  FMUL.FTZ R49, R49, 1.4426950216293334961 ;  /* 0x3fb8aa3b31317820 */ /* 0x000fe20000410000 */
[----:B------:R-:W-:Y:S01]  /*9dd0*/  STS [R11], R18 ;  /* 0x000000120b007388 */ /* 0x000fe20000000800 */
[----:B------:R-:W2:Y:S03]  /*9de0*/  MUFU.EX2 R36, R43 ;  /* 0x0000002b00247308 */ /* 0x000ea60000000800 */
[----:B------:R-:W-:Y:S01]  /*9df0*/  STS [R11+0x100], R20 ;  /* 0x000100140b007388 */ /* 0x000fe20000000800 */
[----:B------:R-:W3:Y:S01]  /*9e00*/  MUFU.EX2 R38, R45 ;  /* 0x0000002d00267308 */ /* 0x000ee20000000800 */
[----:B-1----:R-:W-:-:S02]  /*9e10*/  FADD.FTZ R9, R9, R12 ;  /* 0x0000000c09097221 */ /* 0x002fc40000010000 */
[----:B------:R-:W-:Y:S01]  /*9e20*/  STS [R11+0x200], R24 ;  /* 0x000200180b007388 */ /* 0x000fe20000000800 */
[----:B------:R-:W1:Y:S01]  /*9e30*/  MUFU.EX2 R40, R47 ;  /* 0x0000002f00287308 */ /* 0x000e620000000800 */
[----:B0-----:R-:W-:Y:S02]  /*9e40*/  FADD.FTZ R9, R9, R14 ;  /* 0x0000000e09097221 */ /* 0x001fe40000010000 */
[----:B------:R-:W-:Y:S01]  /*9e50*/  STS [R11+0x300], R26 ;  /* 0x0003001a0b007388 */ /* 0x000fe20000000800 */
[----:B------:R-:W0:Y:S01]  /*9e60*/  MUFU.EX2 R42, R49 ;  /* 0x00000031002a7308 */ /* 0x000e220000000800 */
[----:B--2---:R-:W-:Y:S02]  /*9e70*/  FADD.FTZ R9, R9, R36 ;  /* 0x0000002409097221 */ /* 0x004fe40000010000 */
[----:B------:R-:W-:Y:S02]  /*9e80*/  STS [R11+0x400], R28 ;  /* 0x0004001c0b007388 */ /* 0x000fe40000000800 */
[----:B---3--:R-:W-:-:S02]  /*9e90*/  FADD.FTZ R9, R9, R38 ;  /* 0x0000002609097221 */ /* 0x008fc40000010000 */
[----:B------:R-:W-:Y:S02]  /*9ea0*/  STS [R11+0x500], R30 ;  /* 0x0005001e0b007388 */ /* 0x000fe40000000800 */
[----:B-1----:R-:W-:Y:S02]  /*9eb0*/  FADD.FTZ R9, R9, R40 ;  /* 0x0000002809097221 */ /* 0x002fe40000010000 */
        /* <DEDUP_REMOVED lines=11> */
.L_x_4179:
[----:B------:R-:W-:Y:S05]  /*9f70*/  BSYNC.RECONVERGENT B1 ;  /* 0x0000000000017941 */ /* 0x000fea0003800200 */
.L_x_4178:
[----:B------:R-:W-:Y:S01]  /*9f80*/  IADD3 R12, PT, PT, -R10, R17, RZ ;  /* 0x000000110a0c7210 */ /* 0x000fe20007ffe1ff */
        /* <DEDUP_REMOVED lines=9> */
[----:B------:R-:W5:Y:S04]  /*a020*/  LDS R27, [R11+0x200] ;  /* 0x000200000b1b7984 */ /* 0x000f680000000800 */
[----:B-1----:R-:W1:Y:S04]  /*a030*/  LDS R29, [R11+0x300] ;  /* 0x000300000b1d7984 */ /* 0x002e680000000800 */
[----:B------:R-:W1:Y:S04]  /*a040*/  LDS R31, [R11+0x400] ;  /* 0x000400000b1f7984 */ /* 0x000e680000000800 */
[----:B--2---:R-:W2:Y:S01]  /*a050*/  LDS R33, [R11+0x500] ;  /* 0x000500000b217984 */ /* 0x004ea20000000800 */
[C---:B0-----:R-:W-:Y:S01]  /*a060*/  FADD.FTZ R13, -R8.reuse, R13 ;  /* 0x0000000d080d7221 */ /* 0x041fe20000010100 */
[----:B---3--:R-:W-:-:S03]  /*a070*/  FADD.FTZ R15, -R8, R15 ;  /* 0x0000000f080f7221 */ /* 0x008fc60000010100 */
[----:B------:R-:W-:Y:S01]  /*a080*/  FMUL.FTZ R13, R13, 1.4426950216293334961 ;  /* 0x3fb8aa3b0d0d7820 */ /* 0x000fe20000410000 */
[C---:B----4-:R-:W-:Y:S01]  /*a090*/  FADD.FTZ R23, -R8.reuse, R23 ;  /* 0x0000001708177221 */ /* 0x050fe20000010100 */
[----:B------:R-:W-:Y:S02]  /*a0a0*/  FMUL.FTZ R15, R15, 1.4426950216293334961 ;  /* 0x3fb8aa3b0f0f7820 */ /* 0x000fe40000410000 */
[----:B------:R-:W0:Y:S01]  /*a0b0*/  MUFU.EX2 R12, R13 ;  /* 0x0000000d000c7308 */ /* 0x000e220000000800 */
[C---:B-----5:R-:W-:Y:S01]  /*a0c0*/  FADD.FTZ R25, -R8.reuse, R25 ;  /* 0x0000001908197221 */ /* 0x060fe20000010100 */
[----:B------:R-:W-:Y:S02]  /*a0d0*/  FMUL.FTZ R23, R23, 1.4426950216293334961 ;  /* 0x3fb8aa3b17177820 */ /* 0x000fe40000410000 */
[----:B------:R-:W3:Y:S01]  /*a0e0*/  MUFU.EX2 R14, R15 ;  /* 0x0000000f000e7308 */ /* 0x000ee20000000800 */
[----:B------:R-:W-:Y:S01]  /*a0f0*/  FADD.FTZ R27, -R8, R27 ;  /* 0x0000001b081b7221 */ /* 0x000fe20000010100 */
[----:B------:R-:W-:-:S02]  /*a100*/  FMUL.FTZ R25, R25, 1.4426950216293334961 ;  /* 0x3fb8aa3b19197820 */ /* 0x000fc40000410000 */
[----:B------:R-:W4:Y:S01]  /*a110*/  MUFU.EX2 R18, R23 ;  /* 0x0000001700127308 */ /* 0x000f220000000800 */
[C---:B-1----:R-:W-:Y:S01]  /*a120*/  FADD.FTZ R29, -R8.reuse, R29 ;  /* 0x0000001d081d7221 */ /* 0x042fe20000010100 */
[----:B------:R-:W-:Y:S02]  /*a130*/  FMUL.FTZ R27, R27, 1.4426950216293334961 ;  /* 0x3fb8aa3b1b1b7820 */ /* 0x000fe40000410000 */
[----:B------:R-:W1:Y:S01]  /*a140*/  MUFU.EX2 R20, R25 ;  /* 0x0000001900147308 */ /* 0x000e620000000800 */
[----:B0-----:R-:W-:Y:S01]  /*a150*/  FADD.FTZ R9, R9, R12 ;  /* 0x0000000c09097221 */ /* 0x001fe20000010000 */
[C---:B------:R-:W-:Y:S01]  /*a160*/  FADD.FTZ R31, -R8.reuse, R31 ;  /* 0x0000001f081f7221 */ /* 0x040fe20000010100 */
[----:B------:R-:W-:Y:S01]  /*a170*/  FMUL.FTZ R29, R29, 1.4426950216293334961 ;  /* 0x3fb8aa3b1d1d7820 */ /* 0x000fe20000410000 */
[----:B------:R-:W0:Y:S01]  /*a180*/  MUFU.EX2 R24, R27 ;  /* 0x0000001b00187308 */ /* 0x000e220000000800 */
[----:B---3--:R-:W-:Y:S01]  /*a190*/  FADD.FTZ R9, R9, R14 ;  /* 0x0000000e09097221 */ /* 0x008fe20000010000 */
[----:B--2---:R-:W-:Y:S01]  /*a1a0*/  FADD.FTZ R33, -R8, R33 ;  /* 0x0000002108217221 */ /* 0x004fe20000010100 */
[----:B------:R-:W-:Y:S01]  /*a1b0*/  FMUL.FTZ R31, R31, 1.4426950216293334961 ;  /* 0x3fb8aa3b1f1f7820 */ /* 0x000fe20000410000 */
[----:B------:R-:W2:Y:S01]  /*a1c0*/  MUFU.EX2 R26, R29 ;  /* 0x0000001d001a7308 */ /* 0x000ea20000000800 */
[----:B----4-:R-:W-:Y:S01]  /*a1d0*/  FADD.FTZ R9, R9, R18 ;  /* 0x0000001209097221 */ /* 0x010fe20000010000 */
[----:B------:R-:W-:Y:S01]  /*a1e0*/  FMUL.FTZ R33, R33, 1.4426950216293334961 ;  /* 0x3fb8aa3b21217820 */ /* 0x000fe20000410000 */
[----:B------:R-:W-:Y:S01]  /*a1f0*/  STS [R11+-0x200], R12 ;  /* 0xfffe000c0b007388 */ /* 0x000fe20000000800 */
[----:B------:R-:W3:Y:S01]  /*a200*/  MUFU.EX2 R28, R31 ;  /* 0x0000001f001c7308 */ /* 0x000ee20000000800 */
[----:B-1----:R-:W-:-:S02]  /*a210*/  FADD.FTZ R9, R9, R20 ;  /* 0x0000001409097221 */ /* 0x002fc40000010000 */
[----:B------:R-:W-:Y:S01]  /*a220*/  STS [R11+-0x100], R14 ;  /* 0xffff000e0b007388 */ /* 0x000fe20000000800 */
[----:B------:R-:W1:Y:S01]  /*a230*/  MUFU.EX2 R30, R33 ;  /* 0x00000021001e7308 */ /* 0x000e620000000800 */
[----:B0-----:R-:W-:Y:S02]  /*a240*/  FADD.FTZ R9, R9, R24 ;  /* 0x0000001809097221 */ /* 0x001fe40000010000 */
[----:B------:R-:W-:Y:S02]  /*a250*/  STS [R11], R18 ;  /* 0x000000120b007388 */ /* 0x000fe40000000800 */
[----:B--2---:R-:W-:Y:S02]  /*a260*/  FADD.FTZ R9, R9, R26 ;  /* 0x0000001a09097221 */ /* 0x004fe40000010000 */
[----:B------:R-:W-:Y:S02]  /*a270*/  STS [R11+0x100], R20 ;  /* 0x000100140b007388 */ /* 0x000fe40000000800 */
[----:B---3--:R-:W-:-:S02]  /*a280*/  FADD.FTZ R9, R9, R28 ;  /* 0x0000001c09097221 */ /* 0x008fc40000010000 */
[----:B------:R-:W-:Y:S02]  /*a290*/  STS [R11+0x200], R24 ;  /* 0x000200180b007388 */ /* 0x000fe40000000800 */
[----:B-1----:R-:W-:Y:S02]  /*a2a0*/  FADD.FTZ R9, R9, R30 ;  /* 0x0000001e09097221 */ /* 0x002fe40000010000 */
[----:B------:R-:W-:Y:S04]  /*a2b0*/  STS [R11+0x300], R26 ;  /* 0x0003001a0b007388 */ /* 0x000fe80000000800 */
[----:B------:R-:W-:Y:S04]  /*a2c0*/  STS [R11+0x400], R28 ;  /* 0x0004001c0b007388 */ /* 0x000fe80000000800 */
[----:B------:R0:W-:Y:S02]  /*a2d0*/  STS [R11+0x500], R30 ;  /* 0x0005001e0b007388 */ /* 0x0001e40000000800 */
[----:B0-----:R-:W-:-:S07]  /*a2e0*/  VIADD R11, R11, 0x800 ;  /* 0x000008000b0b7836 */ /* 0x001fce0000000000 */
.L_x_4182:
[----:B------:R-:W-:Y:S05]  /*a2f0*/  BSYNC.RECONVERGENT B1 ;  /* 0x0000000000017941 */ /* 0x000fea0003800200 */
.L_x_4181:
[----:B------:R-:W-:-:S13]  /*a300*/  ISETP.GT.AND P1, PT, R10, R17, PT ;  /* 0x000000110a00720c */ /* 0x000fda0003f24270 */
[----:B------:R-:W-:Y:S05]  /*a310*/  @!P0 BRA P1, `(.L_x_4173) ;  /* 0x0000000400dc8947 */ /* 0x000fea0000800000 */
[----:B------:R-:W0:Y:S04]  /*a320*/  LDS R13, [R11+-0x200] ;  /* 0xfffe00000b0d7984 */ /* 0x000e280000000800 */
[----:B------:R-:W3:Y:S04]  /*a330*/  LDS R15, [R11+-0x100] ;  /* 0xffff00000b0f7984 */ /* 0x000ee80000000800 */
[----:B------:R-:W4:Y:S04]  /*a340*/  LDS R23, [R11] ;  /* 0x000000000b177984 */ /* 0x000f280000000800 */
        /* <DEDUP_REMOVED lines=13> */
[----:B0-----:R0:W-:Y:S01]  /*a420*/  STS [R11+-0x200], R10 ;  /* 0xfffe000a0b007388 */ /* 0x0011e20000000800 */
[----:B------:R-:W-:-:S03]  /*a430*/  FADD.FTZ R9, R9, R10 ;  /* 0x0000000a09097221 */ /* 0x000fc60000010000 */
[----:B---3--:R0:W-:Y:S01]  /*a440*/  STS [R11+-0x100], R8 ;  /* 0xffff00080b007388 */ /* 0x0081e20000000800 */
[----:B------:R-:W-:-:S03]  /*a450*/  FADD.FTZ R9, R9, R8 ;  /* 0x0000000809097221 */ /* 0x000fc60000010000 */
[----:B----4-:R0:W-:Y:S01]  /*a460*/  STS [R11], R12 ;  /* 0x0000000c0b007388 */ /* 0x0101e20000000800 */
[----:B------:R-:W-:-:S03]  /*a470*/  FADD.FTZ R9, R9, R12 ;  /* 0x0000000c09097221 */ /* 0x000fc60000010000 */
[----:B-----5:R0:W-:Y:S01]  /*a480*/  STS [R11+0x100], R14 ;  /* 0x0001000e0b007388 */ /* 0x0201e20000000800 */
[----:B------:R-:W-:Y:S01]  /*a490*/  FADD.FTZ R9, R9, R14 ;  /* 0x0000000e09097221 */ /* 0x000fe20000010000 */
[----:B------:R-:W-:Y:S06]  /*a4a0*/  BRA `(.L_x_4173) ;  /* 0x0000000400787947 */ /* 0x000fec0003800000 */
.L_x_4174:
        /* <DEDUP_REMOVED lines=10> */
[----:B------:R-:W-:Y:S01]  /*a550*/  VIADD R15, R15, 0x410 ;  /* 0x000004100f0f7836 */ /* 0x000fe20000000000 */
[----:B------:R-:W-:Y:S01]  /*a560*/  LEA.HI R9, R13, 0x1, RZ, 0x1a ;  /* 0x000000010d097811 */ /* 0x000fe200078fd0ff */
[--C-:B------:R-:W-:Y:S01]  /*a570*/  IMAD.MOV.U32 R12, RZ, RZ, R4.reuse ;  /* 0x000000ffff0c7224 */ /* 0x100fe200078e0004 */
[----:B------:R-:W-:Y:S02]  /*a580*/  IADD3 R20, P0, P2, R10, UR4, R4 ;  /* 0x000000040a147c10 */ /* 0x000fe4000fa1e004 */
[----:B------:R-:W-:Y:S02]  /*a590*/  LEA R18, R18, R15, 0x18 ;  /* 0x0000000f12127211 */ /* 0x000fe400078ec0ff */
[----:B------:R-:W-:Y:S02]  /*a5a0*/  LOP3.LUT R10, R9, 0x3, RZ, 0xc0, !PT ;  /* 0x00000003090a7812 */ /* 0x000fe400078ec0ff */
[----:B------:R-:W-:Y:S01]  /*a5b0*/  IADD3.X R11, PT, PT, R11, UR10, RZ, P0, P2 ;  /* 0x0000000a0b0b7c10 */ /* 0x000fe200087e44ff */
[----:B------:R-:W-:Y:S01]  /*a5c0*/  IMAD.IADD R13, R3, 0x1, R18 ;  /* 0x00000001030d7824 */ /* 0x000fe200078e0212 */
[----:B------:R-:W-:-:S02]  /*a5d0*/  MOV R9, RZ ;  /* 0x000000ff00097202 */ /* 0x000fc40000000f00 */
[----:B------:R-:W-:-:S07]  /*a5e0*/  IADD3 R14, PT, PT, -R10, RZ, RZ ;  /* 0x000000ff0a0e7210 */ /* 0x000fce0007ffe1ff */
.L_x_4185:
[----:B------:R-:W-:-:S06]  /*a5f0*/  IMAD.MOV.U32 R10, RZ, RZ, R20 ;  /* 0x000000ffff0a7224 */ /* 0x000fcc00078e0014 */
[----:B------:R3:W4:Y:S01]  /*a600*/  LDG.E.U8 R10, desc[UR36][R10.64] ;  /* 0x000000240a0a7981 */ /* 0x000722000c1e1100 */
[----:B------:R-:W-:Y:S01]  /*a610*/  IMAD.MOV.U32 R18, RZ, RZ, RZ ;  /* 0x000000ffff127224 */ /* 0x000fe200078e00ff */
[----:B------:R-:W-:Y:S01]  /*a620*/  IADD3 R14, PT, PT, R14, 0x1, RZ ;  /* 0x000000010e0e7810 */ /* 0x000fe20007ffe0ff */
[----:B------:R-:W-:Y:S01]  /*a630*/  VIADD R12, R12, 0x40 ;  /* 0x000000400c0c7836 */ /* 0x000fe20000000000 */
[----:B------:R-:W-:-:S05]  /*a640*/  IADD3 R20, P2, PT, R20, 0x40, RZ ;  /* 0x0000004014147810 */ /* 0x000fca0007f5e0ff */
[----:B---3--:R-:W-:Y:S01]  /*a650*/  IMAD.X R11, RZ, RZ, R11, P2 ;  /* 0x000000ffff0b7224 */ /* 0x008fe200010e060b */
[----:B----4-:R-:W-:-:S13]  /*a660*/  ISETP.NE.AND P0, PT, R10, RZ, PT ;  /* 0x000000ff0a00720c */ /* 0x010fda0003f05270 */
        /* <DEDUP_REMOVED lines=9> */
.L_x_4184:
[----:B------:R-:W-:Y:S05]  /*a700*/  BSYNC.RECONVERGENT B1 ;  /* 0x0000000000017941 */ /* 0x000fea0003800200 */
.L_x_4183:
[----:B------:R-:W-:Y:S05]  /*a710*/  @!P1 BRA `(.L_x_4173) ;  /* 0x0000000000dc9947 */ /* 0x000fea0003800000 */
[----:B------:R-:W3:Y:S01]  /*a720*/  S2R R14, SR_CgaCtaId ;  /* 0x00000000000e7919 */ /* 0x000ee20000008800 */
[----:B------:R-:W4:Y:S01]  /*a730*/  LDC.64 R24, c[0x0][0x420] ;  /* 0x00010800ff187b82 */ /* 0x000f220000000a00 */
[----:B------:R-:W-:Y:S01]  /*a740*/  MOV R10, 0x400 ;  /* 0x00000400000a7802 */ /* 0x000fe20000000f00 */
[----:B------:R-:W-:-:S04]  /*a750*/  IMAD.SHL.U32 R11, R2, 0x4, RZ ;  /* 0x00000004020b7824 */ /* 0x000fc800078e00ff */
[----:B------:R-:W-:Y:S01]  /*a760*/  VIADD R13, R10, 0x410 ;  /* 0x000004100a0d7836 */ /* 0x000fe20000000000 */
[----:B------:R-:W-:Y:S02]  /*a770*/  LEA R10, R12, -R11, 0x2 ;  /* 0x8000000b0c0a7211 */ /* 0x000fe400078e10ff */
[----:B----4-:R-:W-:-:S04]  /*a780*/  IADD3 R15, P0, P1, R24, UR4, R12 ;  /* 0x00000004180f7c10 */ /* 0x010fc8000f91e00c */
[----:B------:R-:W-:Y:S02]  /*a790*/  IADD3 R15, P2, PT, R15, 0x80, RZ ;  /* 0x000000800f0f7810 */ /* 0x000fe40007f5e0ff */
[----:B------:R-:W-:Y:S02]  /*a7a0*/  IADD3.X R11, PT, PT, R25, UR10, RZ, P0, P1 ;  /* 0x0000000a190b7c10 */ /* 0x000fe400087e24ff */
[----:B---3--:R-:W-:-:S03]  /*a7b0*/  LEA R13, R14, R13, 0x18 ;  /* 0x0000000d0e0d7211 */ /* 0x008fc600078ec0ff */
[----:B------:R-:W-:Y:S01]  /*a7c0*/  IMAD.X R11, RZ, RZ, R11, P2 ;  /* 0x000000ffff0b7224 */ /* 0x000fe200010e060b */
[----:B------:R-:W-:-:S07]  /*a7d0*/  IADD3 R13, PT, PT, R10, 0x200, R13 ;  /* 0x000002000a0d7810 */ /* 0x000fce0007ffe00d */
.L_x_4186:
[----:B------:R-:W-:-:S05]  /*a7e0*/  IMAD.MOV.U32 R10, RZ, RZ, R15 ;  /* 0x000000ffff0a7224 */ /* 0x000fca00078e000f */
[----:B------:R-:W3:Y:S04]  /*a7f0*/  LDG.E.U8 R20, desc[UR36][R10.64+-0x80] ;  /* 0xffff80240a147981 */ /* 0x000ee8000c1e1100 */
[----:B------:R-:W4:Y:S04]  /*a800*/  LDG.E.U8 R14, desc[UR36][R10.64+-0x40] ;  /* 0xffffc0240a0e7981 */ /* 0x000f28000c1e1100 */
[----:B------:R-:W5:Y:S04]  /*a810*/  LDG.E.U8 R15, desc[UR36][R10.64] ;  /* 0x000000240a0f7981 */ /* 0x000f68000c1e1100 */
[----:B------:R-:W2:Y:S01]  /*a820*/  LDG.E.U8 R18, desc[UR36][R10.64+0x40] ;  /* 0x000040240a127981 */ /* 0x000ea2000c1e1100 */
[----:B------:R-:W-:-:S02]  /*a830*/  HFMA2 R24, -RZ, RZ, 0, 0 ;  /* 0x00000000ff187431 */ /* 0x000fc400000001ff */
[----:B------:R-:W-:Y:S01]  /*a840*/  VIADD R12, R12, 0x100 ;  /* 0x000001000c0c7836 */ /* 0x000fe20000000000 */
[----:B---3--:R-:W-:Y:S01]  /*a850*/  ISETP.NE.AND P0, PT, R20, RZ, PT ;  /* 0x000000ff1400720c */ /* 0x008fe20003f05270 */
[----:B------:R-:W-:Y:S01]  /*a860*/  IMAD.MOV.U32 R20, RZ, RZ, RZ ;  /* 0x000000ffff147224 */ /* 0x000fe200078e00ff */
[----:B----4-:R-:W-:Y:S02]  /*a870*/  ISETP.NE.AND P1, PT, R14, RZ, PT ;  /* 0x000000ff0e00720c */ /* 0x010fe40003f25270 */
[----:B------:R-:W-:Y:S02]  /*a880*/  MOV R14, RZ ;  /* 0x000000ff000e7202 */ /* 0x000fe40000000f00 */
[----:B-----5:R-:W-:Y:S02]  /*a890*/  ISETP.NE.AND P2, PT, R15, RZ, PT ;  /* 0x000000ff0f00720c */ /* 0x020fe40003f45270 */
[----:B--2---:R-:W-:-:S05]  /*a8a0*/  ISETP.NE.AND P3, PT, R18, RZ, PT ;  /* 0x000000ff1200720c */ /* 0x004fca0003f65270 */
[----:B------:R-:W0:Y:S01]  /*a8b0*/  @!P0 LDS R15, [R13+-0x200] ;  /* 0xfffe00000d0f8984 */ /* 0x000e220000000800 */
[----:B------:R-:W-:-:S03]  /*a8c0*/  IMAD.MOV.U32 R18, RZ, RZ, RZ ;  /* 0x000000ffff127224 */ /* 0x000fc600078e00ff */
[----:B------:R-:W2:Y:S04]  /*a8d0*/  @!P1 LDS R23, [R13+-0x100] ;  /* 0xffff00000d179984 */ /* 0x000ea80000000800 */
[----:B------:R-:W3:Y:S04]  /*a8e0*/  @!P2 LDS R25, [R13] ;  /* 0x000000000d19a984 */ /* 0x000ee80000000800 */
[----:B------:R-:W4:Y:S01]  /*a8f0*/  @!P3 LDS R27, [R13+0x100] ;  /* 0x000100000d1bb984 */ /* 0x000f220000000800 */
[----:B0-----:R-:W-:-:S04]  /*a900*/  @!P0 FADD.FTZ R15, -R8, R15 ;  /* 0x0000000f080f8221 */ /* 0x001fc80000010100 */
[----:B------:R-:W-:Y:S01]  /*a910*/  @!P0 FMUL.FTZ R15, R15, 1.4426950216293334961 ;  /* 0x3fb8aa3b0f0f8820 */ /* 0x000fe20000410000 */
[----:B--2---:R-:W-:-:S03]  /*a920*/  @!P1 FADD.FTZ R23, -R8, R23 ;  /* 0x0000001708179221 */ /* 0x004fc60000010100 */
[----:B------:R0:W2:Y:S01]  /*a930*/  @!P0 MUFU.EX2 R14, R15 ;  /* 0x0000000f000e8308 */ /* 0x0000a20000000800 */
[----:B------:R-:W-:Y:S01]  /*a940*/  @!P1 FMUL.FTZ R23, R23, 1.4426950216293334961 ;  /* 0x3fb8aa3b17179820 */ /* 0x000fe20000410000 */
[----:B---3--:R-:W-:Y:S01]  /*a950*/  @!P2 FADD.FTZ R25, -R8, R25 ;  /* 0x000000190819a221 */ /* 0x008fe20000010100 */
[----:B------:R-:W-:Y:S01]  /*a960*/  ISETP.GT.AND P0, PT, R12, R17, PT ;  /* 0x000000110c00720c */ /* 0x000fe20003f04270 */
[----:B----4-:R-:W-:Y:S01]  /*a970*/  @!P3 FADD.FTZ R27, -R8, R27 ;  /* 0x0000001b081bb221 */ /* 0x010fe20000010100 */
[----:B------:R-:W3:Y:S01]  /*a980*/  @!P1 MUFU.EX2 R18, R23 ;  /* 0x0000001700129308 */ /* 0x000ee20000000800 */
[----:B------:R-:W-:Y:S02]  /*a990*/  @!P2 FMUL.FTZ R25, R25, 1.4426950216293334961 ;  /* 0x3fb8aa3b1919a820 */ /* 0x000fe40000410000 */
[----:B------:R-:W-:Y:S01]  /*a9a0*/  @!P3 FMUL.FTZ R27, R27, 1.4426950216293334961 ;  /* 0x3fb8aa3b1b1bb820 */ /* 0x000fe20000410000 */
[----:B0-----:R-:W-:Y:S01]  /*a9b0*/  IADD3 R15, P1, PT, R10, 0x100, RZ ;  /* 0x000001000a0f7810 */ /* 0x001fe20007f3e0ff */
[----:B------:R-:W0:Y:S04]  /*a9c0*/  @!P2 MUFU.EX2 R20, R25 ;  /* 0x000000190014a308 */ /* 0x000e280000000800 */
[----:B------:R-:W4:Y:S01]  /*a9d0*/  @!P3 MUFU.EX2 R24, R27 ;  /* 0x0000001b0018b308 */ /* 0x000f220000000800 */
[----:B--2---:R-:W-:Y:S01]  /*a9e0*/  FADD.FTZ R9, R14, R9 ;  /* 0x000000090e097221 */ /* 0x004fe20000010000 */
[----:B------:R-:W-:Y:S01]  /*a9f0*/  STS [R13+-0x200], R14 ;  /* 0xfffe000e0d007388 */ /* 0x000fe20000000800 */
[----:B------:R-:W-:-:S02]  /*aa00*/  IMAD.X R11, RZ, RZ, R11, P1 ;  /* 0x000000ffff0b7224 */ /* 0x000fc400008e060b */
[----:B---3--:R-:W-:Y:S01]  /*aa10*/  FADD.FTZ R9, R9, R18 ;  /* 0x0000001209097221 */ /* 0x008fe20000010000 */
[----:B------:R-:W-:Y:S03]  /*aa20*/  STS [R13+-0x100], R18 ;  /* 0xffff00120d007388 */ /* 0x000fe60000000800 */
[----:B0-----:R-:W-:Y:S01]  /*aa30*/  FADD.FTZ R9, R9, R20 ;  /* 0x0000001409097221 */ /* 0x001fe20000010000 */
[----:B------:R-:W-:Y:S03]  /*aa40*/  STS [R13], R20 ;  /* 0x000000140d007388 */ /* 0x000fe60000000800 */
[----:B----4-:R-:W-:Y:S01]  /*aa50*/  FADD.FTZ R9, R9, R24 ;  /* 0x0000001809097221 */ /* 0x010fe20000010000 */
[----:B------:R0:W-:Y:S02]  /*aa60*/  STS [R13+0x100], R24 ;  /* 0x000100180d007388 */ /* 0x0001e40000000800 */
[----:B0-----:R-:W-:Y:S01]  /*aa70*/  IADD3 R13, PT, PT, R13, 0x400, RZ ;  /* 0x000004000d0d7810 */ /* 0x001fe20007ffe0ff */
[----:B------:R-:W-:Y:S06]  /*aa80*/  @!P0 BRA `(.L_x_4186) ;  /* 0xfffffffc00548947 */ /* 0x000fec000383ffff */
.L_x_4173:
[----:B------:R-:W-:Y:S05]  /*aa90*/  BSYNC.RECONVERGENT B0 ;  /* 0x0000000000007941 */ /* 0x000fea0003800200 */
.L_x_4172:
[----:B0-----:R-:W0:Y:S01]  /*aaa0*/  SHFL.BFLY PT, R8, R9, 0x10, 0x1f ;  /* 0x0e001f0009087f89 */ /* 0x001e2200000e0000 */
[C---:B------:R-:W-:Y:S01]  /*aab0*/  ISETP.NE.AND P0, PT, R5.reuse, RZ, PT ;  /* 0x000000ff0500720c */ /* 0x040fe20003f05270 */
[----:B------:R-:W3:Y:S01]  /*aac0*/  LDCU.U8 UR7, c[0x0][0x48c] ;  /* 0x00009180ff0777ac */ /* 0x000ee20008000000 */
[----:B------:R-:W-:Y:S01]  /*aad0*/  ISETP.GT.U32.AND P1, PT, R5, 0x1, PT ;  /* 0x000000010500780c */ /* 0x000fe20003f24070 */
[----:B------:R-:W4:Y:S10]  /*aae0*/  LDC R15, c[0x0][0x3f8] ;  /* 0x0000fe00ff0f7b82 */ /* 0x000f340000000800 */
[----:B------:R-:W-:-:S04]  /*aaf0*/  @!P0 SHF.R.U32.HI R14, RZ, 0x3, R21 ;  /* 0x00000003ff0e8819 */ /* 0x000fc80000011615 */
[----:B------:R-:W-:Y:S01]  /*ab00*/  @!P0 LOP3.LUT R5, R14, 0x7c, RZ, 0xc0, !PT ;  /* 0x0000007c0e058812 */ /* 0x000fe200078ec0ff */
[----:B---3--:R-:W-:Y:S01]  /*ab10*/  UISETP.NE.AND UP0, UPT, UR7, URZ, UPT ;  /* 0x000000ff0700728c */ /* 0x008fe2000bf05270 */
[----:B0-----:R-:W-:-:S03]  /*ab20*/  FADD.FTZ R8, R8, R9 ;  /* 0x0000000908087221 */ /* 0x001fc60000010000 */
[----:B------:R-:W-:Y:S02]  /*ab30*/  @!P0 IMAD.IADD R9, R5, 0x1, R0 ;  /* 0x0000000105098824 */ /* 0x000fe400078e0200 */
[----:B------:R-:W4:Y:S01]  /*ab40*/  S2R R0, SR_CTAID.X ;  /* 0x0000000000007919 */ /* 0x000f220000002500 */
[----:B------:R-:W0:Y:S02]  /*ab50*/  SHFL.BFLY PT, R11, R8, 0x8, 0x1f ;  /* 0x0d001f00080b7f89 */ /* 0x000e2400000e0000 */
[----:B0-----:R-:W-:Y:S01]  /*ab60*/  FADD.FTZ R11, R8, R11 ;  /* 0x0000000b080b7221 */ /* 0x001fe20000010000 */
[----:B----4-:R-:W-:-:S04]  /*ab70*/  IMAD R14, R15, UR5, R0 ;  /* 0x000000050f0e7c24 */ /* 0x010fc8000f8e0200 */
        /* <DEDUP_REMOVED lines=8> */
[----:B------:R-:W-:Y:S02]  /*ac00*/  ISETP.GT.AND P0, PT, R4, R17, PT ;  /* 0x000000110400720c */ /* 0x000fe40003f04270 */
[----:B0-----:R-:W-:-:S03]  /*ac10*/  CS2R R8, SRZ ;  /* 0x0000000000087805 */ /* 0x001fc6000001ff00 */
[----:B------:R-:W0:Y:S04]  /*ac20*/  @!P1 LDS R12, [R6+0x8] ;  /* 0x00000800060c9984 */ /* 0x000e280000000800 */
[----:B0-----:R-:W0:Y:S02]  /*ac30*/  SHFL.BFLY PT, R5, R12, 0x1, 0x1f ;  /* 0x0c201f000c057f89 */ /* 0x001e2400000e0000 */
[----:B0-----:R-:W-:-:S06]  /*ac40*/  FADD.FTZ R10, R5, R12 ;  /* 0x0000000c050a7221 */ /* 0x001fcc0000010000 */
[----:B------:R-:W0:Y:S02]  /*ac50*/  SHFL.IDX PT, R10, R10, RZ, 0x1f ;  /* 0x00001fff0a0a7589 */ /* 0x000e2400000e0000 */
[----:B0-----:R-:W-:-:S06]  /*ac60*/  FADD.FTZ R5, R10, 9.9999999747524270788e-07 ;  /* 0x358637bd0a057421 */ /* 0x001fcc0000010000 */
[----:B------:R-:W0:Y:S01]  /*ac70*/  MUFU.RCP R5, R5 ;  /* 0x0000000500057308 */ /* 0x000e220000001000 */
[----:B------:R-:W-:Y:S05]  /*ac80*/  BRA.U !UP0, `(.L_x_4187) ;  /* 0x0000000108187547 */ /* 0x000fea000b800000 */
[----:B------:R-:W3:Y:S08]  /*ac90*/  LDC R9, c[0x0][0x488] ;  /* 0x00012200ff097b82 */ /* 0x000ef00000000800 */
[----:B------:R-:W3:Y:S08]  /*aca0*/  LDC R6, c[0x0][0x40c] ;  /* 0x00010300ff067b82 */ /* 0x000ef00000000800 */
[----:B------:R-:W4:Y:S01]  /*acb0*/  LDC R11, c[0x0][0x3f4] ;  /* 0x0000fd00ff0b7b82 */ /* 0x000f220000000800 */
[----:B---3--:R-:W-:-:S04]  /*acc0*/  IMAD R6, R14, R9, R6 ;  /* 0x000000090e067224 */ /* 0x008fc800078e0206 */
[----:B----4-:R-:W-:-:S05]  /*acd0*/  IMAD R8, R6, R11, RZ ;  /* 0x0000000b06087224 */ /* 0x010fca00078e02ff */
[----:B------:R-:W-:-:S07]  /*ace0*/  SHF.R.S32.HI R9, RZ, 0x1f, R8 ;  /* 0x0000001fff097819 */ /* 0x000fce0000011408 */
.L_x_4187:
        /* <DEDUP_REMOVED lines=21> */
[----:B---3--:R-:W-:-:S06]  /*ae40*/  ULEA UR5, UR6, UR5, 0x18 ;  /* 0x0000000506057291 */ /* 0x008fcc000f8ec0ff */
[----:B------:R-:W-:-:S07]  /*ae50*/  VIADD R6, R3, UR5 ;  /* 0x0000000503067c36 */ /* 0x000fce0008000000 */
.L_x_4193:
[----:B------:R-:W0:Y:S01]  /*ae60*/  LDS R10, [R6] ;  /* 0x00000000060a7984 */ /* 0x000e220000000800 */
[----:B------:R-:W-:-:S04]  /*ae70*/  IADD3 R8, PT, PT, R8, 0x1, RZ ;  /* 0x0000000108087810 */ /* 0x000fc80007ffe0ff */
[----:B------:R-:W-:Y:S01]  /*ae80*/  ISETP.NE.AND P0, PT, R8, RZ, PT ;  /* 0x000000ff0800720c */ /* 0x000fe20003f05270 */
[----:B0-----:R-:W-:-:S05]  /*ae90*/  FMUL.FTZ R7, R10, R5 ;  /* 0x000000050a077220 */ /* 0x001fca0000410000 */
[----:B------:R0:W-:Y:S02]  /*aea0*/  STS [R6], R7 ;  /* 0x0000000706007388 */ /* 0x0001e40000000800 */
[----:B0-----:R-:W-:-:S05]  /*aeb0*/  VIADD R6, R6, 0x100 ;  /* 0x0000010006067836 */ /* 0x001fca0000000000 */
[----:B------:R-:W-:Y:S05]  /*aec0*/  @P0 BRA `(.L_x_4193) ;  /* 0xfffffffc00e40947 */ /* 0x000fea000383ffff */
.L_x_4192:
[----:B------:R-:W-:Y:S05]  /*aed0*/  BSYNC.RECONVERGENT B1 ;  /* 0x0000000000017941 */ /* 0x000fea0003800200 */
.L_x_4191:
[----:B------:R-:W-:Y:S05]  /*aee0*/  @!P1 BRA `(.L_x_4189) ;  /* 0x0000001400109947 */ /* 0x000fea0003800000 */
[----:B------:R-:W3:Y:S01]  /*aef0*/  S2UR UR6, SR_CgaCtaId ;  /* 0x00000000000679c3 */ /* 0x000ee20000008800 */
[----:B------:R-:W-:Y:S01]  /*af00*/  UMOV UR5, 0x400 ;  /* 0x0000040000057882 */ /* 0x000fe20000000000 */
[----:B------:R-:W-:Y:S01]  /*af10*/  IMAD.SHL.U32 R7, R2, 0x4, RZ ;  /* 0x0000000402077824 */ /* 0x000fe200078e00ff */
[----:B------:R-:W-:-:S04]  /*af20*/  UIADD3 UR5, UPT, UPT, UR5, 0x410, URZ ;  /* 0x0000041005057890 */ /* 0x000fc8000fffe0ff */
[----:B------:R-:W-:Y:S01]  /*af30*/  LEA R6, R4, -R7, 0x2 ;  /* 0x8000000704067211 */ /* 0x000fe200078e10ff */
[----:B---3--:R-:W-:-:S09]  /*af40*/  ULEA UR5, UR6, UR5, 0x18 ;  /* 0x0000000506057291 */ /* 0x008fd2000f8ec0ff */
[----:B------:R-:W0:Y:S04]  /*af50*/  LDS R8, [R6+UR5] ;  /* 0x0000000506087984 */ /* 0x000e280008000800 */
[----:B------:R-:W3:Y:S04]  /*af60*/  LDS R10, [R6+UR5+0x100] ;  /* 0x00010005060a7984 */ /* 0x000ee80008000800 */
[----:B------:R-:W4:Y:S04]  /*af70*/  LDS R12, [R6+UR5+0x200] ;  /* 0x00020005060c7984 */ /* 0x000f280008000800 */
[----:B------:R-:W5:Y:S01]  /*af80*/  LDS R18, [R6+UR5+0x300] ;  /* 0x0003000506127984 */ /* 0x000f620008000800 */
[----:B0-----:R-:W-:Y:S01]  /*af90*/  FMUL.FTZ R7, R8, R5 ;  /* 0x0000000508077220 */ /* 0x001fe20000410000 */
[----:B------:R-:W-:-:S02]  /*afa0*/  VIADD R8, R4, 0x100 ;  /* 0x0000010004087836 */ /* 0x000fc40000000000 */
[----:B------:R-:W-:Y:S02]  /*afb0*/  VIADD R4, R6, UR5 ;  /* 0x0000000506047c36 */ /* 0x000fe40008000000 */
[----:B---3--:R-:W-:Y:S01]  /*afc0*/  FMUL.FTZ R9, R10, R5 ;  /* 0x000000050a097220 */ /* 0x008fe20000410000 */
[----:B------:R0:W-:Y:S01]  /*afd0*/  STS [R6+UR5], R7 ;  /* 0x0000000706007988 */ /* 0x0001e20008000805 */
[----:B------:R-:W-:Y:S01]  /*afe0*/  ISETP.GT.AND P0, PT, R8, R17, PT ;  /* 0x000000110800720c */ /* 0x000fe20003f04270 */
[-C--:B----4-:R-:W-:Y:S02]  /*aff0*/  FMUL.FTZ R11, R12, R5.reuse ;  /* 0x000000050c0b7220 */ /* 0x090fe40000410000 */
[----:B------:R0:W-:Y:S01]  /*b000*/  STS [R6+UR5+0x100], R9 ;  /* 0x0001000906007988 */ /* 0x0001e20008000805 */
[----:B-----5:R-:W-:-:S03]  /*b010*/  FMUL.FTZ R13, R18, R5 ;  /* 0x00000005120d7220 */ /* 0x020fc60000410000 */
[----:B------:R0:W-:Y:S04]  /*b020*/  STS [R6+UR5+0x200], R11 ;  /* 0x0002000b06007988 */ /* 0x0001e80008000805 */
[----:B------:R0:W-:Y:S02]  /*b030*/  STS [R6+UR5+0x300], R13 ;  /* 0x0003000d06007988 */ /* 0x0001e40008000805 */
[----:B------:R-:W-:Y:S05]  /*b040*/  @P0 BRA `(.L_x_4189) ;  /* 0x0000001000b80947 */ /* 0x000fea0003800000 */
[----:B0-----:R-:W-:Y:S01]  /*b050*/  IADD3 R6, PT, PT, -R8, R17, RZ ;  /* 0x0000001108067210 */ /* 0x001fe20007ffe1ff */
[----:B------:R-:W-:Y:S01]  /*b060*/  BSSY.RECONVERGENT B1, `(.L_x_4194) ;  /* 0x000003b000017945 */ /* 0x000fe20003800200 */
[----:B------:R-:W-:Y:S01]  /*b070*/  VIADD R4, R4, 0x600 ;  /* 0x0000060004047836 */ /* 0x000fe20000000000 */
[----:B------:R-:W-:Y:S02]  /*b080*/  PLOP3.LUT P0, PT, PT, PT, PT, 0x80, 0x8 ;  /* 0x000000000008781c */ /* 0x000fe40003f0f070 */
[----:B------:R-:W-:-:S13]  /*b090*/  ISETP.GT.AND P1, PT, R6, 0x2ff, PT ;  /* 0x000002ff0600780c */ /* 0x000fda0003f24270 */
[----:B------:R-:W-:Y:S05]  /*b0a0*/  @!P1 BRA `(.L_x_4195) ;  /* 0x0000000000d89947 */ /* 0x000fea0003800000 */
[----:B------:R-:W-:Y:S01]  /*b0b0*/  PLOP3.LUT P0, PT, PT, PT, PT, 0x8, 0x80 ;  /* 0x000000000080781c */ /* 0x000fe20003f0e170 */
[----:B--2---:R-:W-:-:S12]  /*b0c0*/  VIADD R35, R17, 0xfffffd01 ;  /* 0xfffffd0111237836 */ /* 0x004fd80000000000 */
.L_x_4196:
[----:B------:R-:W0:Y:S01]  /*b0d0*/  LDS R6, [R4+-0x200] ;  /* 0xfffe000004067984 */ /* 0x000e220000000800 */
[----:B------:R-:W-:-:S03]  /*b0e0*/  IADD3 R8, PT, PT, R8, 0x400, RZ ;  /* 0x0000040008087810 */ /* 0x000fc60007ffe0ff */
[----:B------:R-:W2:Y:S01]  /*b0f0*/  LDS R10, [R4+-0x100] ;  /* 0xffff0000040a7984 */ /* 0x000ea20000000800 */
[----:B------:R-:W-:-:S03]  /*b100*/  ISETP.GE.AND P1, PT, R8, R35, PT ;  /* 0x000000230800720c */ /* 0x000fc60003f26270 */
[----:B------:R-:W3:Y:S04]  /*b110*/  LDS R12, [R4] ;  /* 0x00000000040c7984 */ /* 0x000ee80000000800 */
[----:B------:R-:W4:Y:S04]  /*b120*/  LDS R18, [R4+0x100] ;  /* 0x0001000004127984 */ /* 0x000f280000000800 */
[----:B------:R-:W5:Y:S04]  /*b130*/  LDS R20, [R4+0x200] ;  /* 0x0002000004147984 */ /* 0x000f680000000800 */
[----:B------:R-:W5:Y:S04]  /*b140*/  LDS R24, [R4+0x300] ;  /* 0x0003000004187984 */ /* 0x000f680000000800 */
[----:B------:R-:W-:Y:S04]  /*b150*/  LDS R26, [R4+0x400] ;  /* 0x00040000041a7984 */ /* 0x000fe80000000800 */
[----:B-1----:R-:W1:Y:S04]  /*b160*/  LDS R28, [R4+0x500] ;  /* 0x00050000041c7984 */ /* 0x002e680000000800 */
[----:B------:R-:W1:Y:S04]  /*b170*/  LDS R30, [R4+0x600] ;  /* 0x00060000041e7984 */ /* 0x000e680000000800 */
[----:B------:R-:W1:Y:S04]  /*b180*/  LDS R32, [R4+0x700] ;  /* 0x0007000004207984 */ /* 0x000e680000000800 */
[----:B------:R-:W1:Y:S01]  /*b190*/  LDS R34, [R4+0x800] ;  /* 0x0008000004227984 */ /* 0x000e620000000800 */
[----:B0-----:R-:W-:-:S03]  /*b1a0*/  FMUL.FTZ R7, R5, R6 ;  /* 0x0000000605077220 */ /* 0x001fc60000410000 */
[----:B------:R-:W0:Y:S01]  /*b1b0*/  LDS R36, [R4+0x900] ;  /* 0x0009000004247984 */ /* 0x000e220000000800 */
[----:B--2---:R-:W-:-:S03]  /*b1c0*/  FMUL.FTZ R9, R5, R10 ;  /* 0x0000000a05097220 */ /* 0x004fc60000410000 */
[----:B------:R-:W2:Y:S01]  /*b1d0*/  LDS R38, [R4+0xa00] ;  /* 0x000a000004267984 */ /* 0x000ea20000000800 */
[----:B---3--:R-:W-:-:S03]  /*b1e0*/  FMUL.FTZ R11, R5, R12 ;  /* 0x0000000c050b7220 */ /* 0x008fc60000410000 */
[----:B------:R-:W3:Y:S01]  /*b1f0*/  LDS R40, [R4+0xb00] ;  /* 0x000b000004287984 */ /* 0x000ee20000000800 */
[----:B----4-:R-:W-:-:S03]  /*b200*/  FMUL.FTZ R13, R5, R18 ;  /* 0x00000012050d7220 */ /* 0x010fc60000410000 */
[----:B------:R-:W4:Y:S01]  /*b210*/  LDS R42, [R4+0xc00] ;  /* 0x000c0000042a7984 */ /* 0x000f220000000800 */
[----:B-----5:R-:W-:-:S03]  /*b220*/  FMUL.FTZ R23, R5, R20 ;  /* 0x0000001405177220 */ /* 0x020fc60000410000 */
[----:B------:R-:W5:Y:S01]  /*b230*/  LDS R44, [R4+0xd00] ;  /* 0x000d0000042c7984 */ /* 0x000f620000000800 */
[----:B------:R-:W-:-:S03]  /*b240*/  FMUL.FTZ R25, R5, R24 ;  /* 0x0000001805197220 */ /* 0x000fc60000410000 */
[----:B------:R1:W-:Y:S04]  /*b250*/  STS [R4+-0x200], R7 ;  /* 0xfffe000704007388 */ /* 0x0003e80000000800 */
[----:B------:R0:W-:Y:S01]  /*b260*/  STS [R4+-0x100], R9 ;  /* 0xffff000904007388 */ /* 0x0001e20000000800 */
[----:B-1----:R-:W-:-:S03]  /*b270*/  FMUL.FTZ R27, R5, R28 ;  /* 0x0000001c051b7220 */ /* 0x002fc60000410000 */
[----:B------:R2:W-:Y:S01]  /*b280*/  STS [R4], R11 ;  /* 0x0000000b04007388 */ /* 0x0005e20000000800 */
[C---:B------:R-:W-:Y:S01]  /*b290*/  FMUL.FTZ R29, R5.reuse, R30 ;  /* 0x0000001e051d7220 */ /* 0x040fe20000410000 */
[C---:B------:R-:W-:Y:S02]  /*b2a0*/  FMUL.FTZ R7, R5.reuse, R26 ;  /* 0x0000001a05077220 */ /* 0x040fe40000410000 */
[----:B------:R3:W-:Y:S01]  /*b2b0*/  STS [R4+0x100], R13 ;  /* 0x0001000d04007388 */ /* 0x0007e20000000800 */
[----:B------:R-:W-:-:S03]  /*b2c0*/  FMUL.FTZ R31, R5, R32 ;  /* 0x00000020051f7220 */ /* 0x000fc60000410000 */
[----:B------:R4:W-:Y:S01]  /*b2d0*/  STS [R4+0x200], R23 ;  /* 0x0002001704007388 */ /* 0x0009e20000000800 */
[----:B------:R-:W-:-:S03]  /*b2e0*/  FMUL.FTZ R33, R5, R34 ;  /* 0x0000002205217220 */ /* 0x000fc60000410000 */
[----:B------:R5:W-:Y:S01]  /*b2f0*/  STS [R4+0x300], R25 ;  /* 0x0003001904007388 */ /* 0x000be20000000800 */
[C---:B0-----:R-:W-:Y:S01]  /*b300*/  FMUL.FTZ R9, R5.reuse, R36 ;  /* 0x0000002405097220 */ /* 0x041fe20000410000 */
[C---:B--2---:R-:W-:Y:S02]  /*b310*/  FMUL.FTZ R11, R5.reuse, R38 ;  /* 0x00000026050b7220 */ /* 0x044fe40000410000 */
        /* <DEDUP_REMOVED lines=15> */
.L_x_4195:
[----:B------:R-:W-:Y:S05]  /*b410*/  BSYNC.RECONVERGENT B1 ;  /* 0x0000000000017941 */ /* 0x000fea0003800200 */
.L_x_4194:
[----:B------:R-:W-:Y:S01]  /*b420*/  IMAD.IADD R6, R17, 0x1, -R8 ;  /* 0x0000000111067824 */ /* 0x000fe200078e0a08 */
[----:B------:R-:W-:Y:S04]  /*b430*/  BSSY.RECONVERGENT B1, `(.L_x_4197) ;  /* 0x000001e000017945 */ /* 0x000fe80003800200 */
[----:B------:R-:W-:-:S13]  /*b440*/  ISETP.GT.AND P1, PT, R6, 0xff, PT ;  /* 0x000000ff0600780c */ /* 0x000fda0003f24270 */
[----:B------:R-:W-:Y:S05]  /*b450*/  @!P1 BRA `(.L_x_4198) ;  /* 0x00000000006c9947 */ /* 0x000fea0003800000 */
[----:B------:R-:W0:Y:S01]  /*b460*/  LDS R6, [R4+-0x200] ;  /* 0xfffe000004067984 */ /* 0x000e220000000800 */
[----:B------:R-:W-:Y:S02]  /*b470*/  PLOP3.LUT P0, PT, PT, PT, PT, 0x8, 0x80 ;  /* 0x000000000080781c */ /* 0x000fe40003f0e170 */
[----:B------:R-:W-:Y:S01]  /*b480*/  IADD3 R8, PT, PT, R8, 0x200, RZ ;  /* 0x0000020008087810 */ /* 0x000fe20007ffe0ff */
[----:B------:R-:W3:Y:S04]  /*b490*/  LDS R10, [R4+-0x100] ;  /* 0xffff0000040a7984 */ /* 0x000ee80000000800 */
[----:B------:R-:W4:Y:S04]  /*b4a0*/  LDS R12, [R4] ;  /* 0x00000000040c7984 */ /* 0x000f280000000800 */
[----:B------:R-:W5:Y:S04]  /*b4b0*/  LDS R18, [R4+0x100] ;  /* 0x0001000004127984 */ /* 0x000f680000000800 */
[----:B------:R-:W2:Y:S04]  /*b4c0*/  LDS R20, [R4+0x200] ;  /* 0x0002000004147984 */ /* 0x000ea80000000800 */
[----:B------:R-:W2:Y:S04]  /*b4d0*/  LDS R24, [R4+0x300] ;  /* 0x0003000004187984 */ /* 0x000ea80000000800 */
[----:B------:R-:W2:Y:S04]  /*b4e0*/  LDS R26, [R4+0x400] ;  /* 0x00040000041a7984 */ /* 0x000ea80000000800 */
[----:B-1----:R-:W1:Y:S01]  /*b4f0*/  LDS R28, [R4+0x500] ;  /* 0x00050000041c7984 */ /* 0x002e620000000800 */
[C---:B0-----:R-:W-:Y:S01]  /*b500*/  FMUL.FTZ R7, R5.reuse, R6 ;  /* 0x0000000605077220 */ /* 0x041fe20000410000 */
[----:B---3--:R-:W-:-:S04]  /*b510*/  FMUL.FTZ R9, R5, R10 ;  /* 0x0000000a05097220 */ /* 0x008fc80000410000 */
[----:B------:R-:W-:Y:S01]  /*b520*/  STS [R4+-0x200], R7 ;  /* 0xfffe000704007388 */ /* 0x000fe20000000800 */
[----:B----4-:R-:W-:-:S03]  /*b530*/  FMUL.FTZ R11, R5, R12 ;  /* 0x0000000c050b7220 */ /* 0x010fc60000410000 */
[----:B------:R-:W-:Y:S01]  /*b540*/  STS [R4+-0x100], R9 ;  /* 0xffff000904007388 */ /* 0x000fe20000000800 */
[----:B-----5:R-:W-:-:S03]  /*b550*/  FMUL.FTZ R13, R5, R18 ;  /* 0x00000012050d7220 */ /* 0x020fc60000410000 */
[----:B------:R-:W-:Y:S01]  /*b560*/  STS [R4], R11 ;  /* 0x0000000b04007388 */ /* 0x000fe20000000800 */
[----:B--2---:R-:W-:-:S03]  /*b570*/  FMUL.FTZ R23, R5, R20 ;  /* 0x0000001405177220 */ /* 0x004fc60000410000 */
[----:B------:R-:W-:Y:S01]  /*b580*/  STS [R4+0x100], R13 ;  /* 0x0001000d04007388 */ /* 0x000fe20000000800 */
[----:B------:R-:W-:-:S03]  /*b590*/  FMUL.FTZ R25, R5, R24 ;  /* 0x0000001805197220 */ /* 0x000fc60000410000 */
[----:B------:R-:W-:Y:S01]  /*b5a0*/  STS [R4+0x200], R23 ;  /* 0x0002001704007388 */ /* 0x000fe20000000800 */
[----:B------:R-:W-:-:S03]  /*b5b0*/  FMUL.FTZ R27, R5, R26 ;  /* 0x0000001a051b7220 */ /* 0x000fc60000410000 */
[----:B------:R-:W-:Y:S01]  /*b5c0*/  STS [R4+0x300], R25 ;  /* 0x0003001904007388 */ /* 0x000fe20000000800 */
[----:B-1----:R-:W-:-:S03]  /*b5d0*/  FMUL.FTZ R29, R5, R28 ;  /* 0x0000001c051d7220 */ /* 0x002fc60000410000 */
[----:B------:R-:W-:Y:S04]  /*b5e0*/  STS [R4+0x400], R27 ;  /* 0x0004001b04007388 */ /* 0x000fe80000000800 */
[----:B------:R0:W-:Y:S02]  /*b5f0*/  STS [R4+0x500], R29 ;  /* 0x0005001d04007388 */ /* 0x0001e40000000800 */
[----:B0-----:R-:W-:-:S07]  /*b600*/  VIADD R4, R4, 0x800 ;  /* 0x0000080004047836 */ /* 0x001fce0000000000 */
.L_x_4198:
[----:B------:R-:W-:Y:S05]  /*b610*/  BSYNC.RECONVERGENT B1 ;  /* 0x0000000000017941 */ /* 0x000fea0003800200 */
.L_x_4197:
[----:B------:R-:W-:-:S13]  /*b620*/  ISETP.GT.AND P1, PT, R8, R17, PT ;  /* 0x000000110800720c */ /* 0x000fda0003f24270 */
        /* <DEDUP_REMOVED lines=14> */
.L_x_4190:
        /* <DEDUP_REMOVED lines=15> */
[----:B------:R-:W-:Y:S02]  /*b800*/  IADD3.X R10, PT, PT, RZ, R9, RZ, P0, !PT ;  /* 0x00000009ff0a7210 */ /* 0x000fe400007fe4ff */
[----:B------:R-:W-:-:S02]  /*b810*/  LOP3.LUT R6, R6, 0x3, RZ, 0xc0, !PT ;  /* 0x0000000306067812 */ /* 0x000fc400078ec0ff */
[----:B------:R-:W-:-:S03]  /*b820*/  LOP3.LUT R7, R7, 0xc0, RZ, 0xc0, !PT ;  /* 0x000000c007077812 */ /* 0x000fc600078ec0ff */
[----:B------:R-:W-:Y:S02]  /*b830*/  IMAD.MOV R11, RZ, RZ, -R6 ;  /* 0x000000ffff0b7224 */ /* 0x000fe400078e0a06 */
[----:B------:R-:W-:Y:S01]  /*b840*/  IMAD.IADD R4, R4, 0x1, R7 ;  /* 0x0000000104047824 */ /* 0x000fe200078e0207 */
[----:B----4-:R-:W-:-:S04]  /*b850*/  LEA R12, P0, R23, UR8, 0x2 ;  /* 0x00000008170c7c11 */ /* 0x010fc8000f8010ff */
[----:B------:R-:W-:Y:S01]  /*b860*/  LEA.HI.X R23, R23, UR9, R10, 0x2, P0 ;  /* 0x0000000917177c11 */ /* 0x000fe200080f140a */
[----:B---3--:R-:W-:-:S06]  /*b870*/  ULEA UR5, UR6, UR5, 0x18 ;  /* 0x0000000506057291 */ /* 0x008fcc000f8ec0ff */
[----:B------:R-:W-:-:S07]  /*b880*/  IADD3 R10, PT, PT, R3, UR5, RZ ;  /* 0x00000005030a7c10 */ /* 0x000fce000fffe0ff */
.L_x_4201:
[----:B---3--:R-:W0:Y:S01]  /*b890*/  LDS R6, [R10] ;  /* 0x000000000a067984 */ /* 0x008e220000000800 */
[----:B------:R-:W-:Y:S01]  /*b8a0*/  IMAD.MOV.U32 R7, RZ, RZ, R23 ;  /* 0x000000ffff077224 */ /* 0x000fe200078e0017 */
[----:B------:R-:W-:-:S04]  /*b8b0*/  IADD3 R11, PT, PT, R11, 0x1, RZ ;  /* 0x000000010b0b7810 */ /* 0x000fc80007ffe0ff */
[----:B------:R-:W-:Y:S01]  /*b8c0*/  ISETP.NE.AND P0, PT, R11, RZ, PT ;  /* 0x000000ff0b00720c */ /* 0x000fe20003f05270 */
[----:B0-----:R-:W-:Y:S01]  /*b8d0*/  FMUL.FTZ R13, R6, R5 ;  /* 0x00000005060d7220 */ /* 0x001fe20000410000 */
[----:B------:R-:W-:Y:S01]  /*b8e0*/  IMAD.MOV.U32 R6, RZ, RZ, R12 ;  /* 0x000000ffff067224 */ /* 0x000fe200078e000c */
[----:B------:R-:W-:-:S03]  /*b8f0*/  IADD3 R12, P2, PT, R12, 0x100, RZ ;  /* 0x000001000c0c7810 */ /* 0x000fc60007f5e0ff */
[----:B------:R0:W-:Y:S02]  /*b900*/  STS [R10], R13 ;  /* 0x0000000d0a007388 */ /* 0x0001e40000000800 */
[----:B------:R-:W-:Y:S02]  /*b910*/  IMAD.X R23, RZ, RZ, R23, P2 ;  /* 0x000000ffff177224 */ /* 0x000fe400010e0617 */
[----:B------:R3:W-:Y:S01]  /*b920*/  STG.E desc[UR36][R6.64], R13 ;  /* 0x0000000d06007986 */ /* 0x0007e2000c101924 */
[----:B0-----:R-:W-:Y:S02]  /*b930*/  VIADD R10, R10, 0x100 ;  /* 0x000001000a0a7836 */ /* 0x001fe40000000000 */
[----:B------:R-:W-:Y:S05]  /*b940*/  @P0 BRA `(.L_x_4201) ;  /* 0xfffffffc00d00947 */ /* 0x000fea000383ffff */
.L_x_4200:
[----:B------:R-:W-:Y:S05]  /*b950*/  BSYNC.RECONVERGENT B1 ;  /* 0x0000000000017941 */ /* 0x000fea0003800200 */
.L_x_4199:
[----:B------:R-:W-:Y:S05]  /*b960*/  @!P1 BRA `(.L_x_4189) ;  /* 0x0000000800709947 */ /* 0x000fea0003800000 */
[----:B------:R-:W4:Y:S01]  /*b970*/  S2R R11, SR_CgaCtaId ;  /* 0x00000000000b7919 */ /* 0x000f220000008800 */
[----:B------:R-:W5:Y:S01]  /*b980*/  LDCU.64 UR8, c[0x0][0x480] ;  /* 0x00009000ff0877ac */ /* 0x000f620008000a00 */
[----:B---3--:R-:W-:Y:S01]  /*b990*/  IADD3 R7, P0, PT, R4, R8, RZ ;  /* 0x0000000804077210 */ /* 0x008fe20007f1e0ff */
[----:B------:R-:W-:Y:S01]  /*b9a0*/  IMAD.IADD R12, R17, 0x1, -R4 ;  /* 0x00000001110c7824 */ /* 0x000fe200078e0a04 */
[----:B------:R-:W-:Y:S01]  /*b9b0*/  MOV R6, 0x400 ;  /* 0x0000040000067802 */ /* 0x000fe20000000f00 */
[----:B------:R-:W-:Y:S01]  /*b9c0*/  BSSY.RECONVERGENT B1, `(.L_x_4202) ;  /* 0x0000058000017945 */ /* 0x000fe20003800200 */
[----:B------:R-:W-:Y:S02]  /*b9d0*/  IADD3.X R8, PT, PT, RZ, R9, RZ, P0, !PT ;  /* 0x00000009ff087210 */ /* 0x000fe400007fe4ff */
[----:B------:R-:W-:Y:S02]  /*b9e0*/  ISETP.GT.AND P1, PT, R12, 0x2ff, PT ;  /* 0x000002ff0c00780c */ /* 0x000fe40003f24270 */
[----:B-----5:R-:W-:-:S04]  /*b9f0*/  LEA R9, P0, R7, UR8, 0x2 ;  /* 0x0000000807097c11 */ /* 0x020fc8000f8010ff */
[----:B------:R-:W-:Y:S01]  /*ba00*/  LEA.HI.X R10, R7, UR9, R8, 0x2, P0 ;  /* 0x00000009070a7c11 */ /* 0x000fe200080f1408 */
[----:B------:R-:W-:Y:S01]  /*ba10*/  VIADD R8, R6, 0x410 ;  /* 0x0000041006087836 */ /* 0x000fe20000000000 */
[----:B------:R-:W-:Y:S02]  /*ba20*/  SHF.L.U32 R7, R2, 0x2, RZ ;  /* 0x0000000202077819 */ /* 0x000fe400000006ff */
[----:B------:R-:W-:Y:S02]  /*ba30*/  IADD3 R6, P0, PT, R9, 0x200, RZ ;  /* 0x0000020009067810 */ /* 0x000fe40007f1e0ff */
[----:B----4-:R-:W-:Y:S01]  /*ba40*/  LEA R11, R11, R8, 0x18 ;  /* 0x000000080b0b7211 */ /* 0x010fe200078ec0ff */
[----:B------:R-:W-:Y:S02]  /*ba50*/  IMAD R8, R4, 0x4, -R7 ;  /* 0x0000000404087824 */ /* 0x000fe400078e0a07 */
[----:B------:R-:W-:Y:S01]  /*ba60*/  IMAD.X R7, RZ, RZ, R10, P0 ;  /* 0x000000ffff077224 */ /* 0x000fe200000e060a */
[----:B------:R-:W-:-:S02]  /*ba70*/  PLOP3.LUT P0, PT, PT, PT, PT, 0x80, 0x8 ;  /* 0x000000000008781c */ /* 0x000fc40003f0f070 */
[----:B------:R-:W-:Y:S01]  /*ba80*/  IADD3 R8, PT, PT, R8, 0x200, R11 ;  /* 0x0000020008087810 */ /* 0x000fe20007ffe00b */
[----:B------:R-:W-:Y:S10]  /*ba90*/  @!P1 BRA `(.L_x_4203) ;  /* 0x0000000400289947 */ /* 0x000ff40003800000 */
[----:B------:R-:W-:Y:S02]  /*baa0*/  PLOP3.LUT P0, PT, PT, PT, PT, 0x8, 0x80 ;  /* 0x000000000080781c */ /* 0x000fe40003f0e170 */
[----:B-1----:R-:W-:-:S11]  /*bab0*/  IADD3 R31, PT, PT, R17, -0x2ff, RZ ;  /* 0xfffffd01111f7810 */ /* 0x002fd60007ffe0ff */
.L_x_4204:
[----:B------:R-:W0:Y:S01]  /*bac0*/  LDS R10, [R8+-0x200] ;  /* 0xfffe0000080a7984 */ /* 0x000e220000000800 */
[----:B------:R-:W-:-:S03]  /*bad0*/  VIADD R4, R4, 0x400 ;  /* 0x0000040004047836 */ /* 0x000fc60000000000 */
[----:B------:R-:W1:Y:S02]  /*bae0*/  LDS R12, [R8+-0x100] ;  /* 0xffff0000080c7984 */ /* 0x000e640000000800 */
[----:B------:R-:W-:Y:S02]  /*baf0*/  ISETP.GE.AND P1, PT, R4, R31, PT ;  /* 0x0000001f0400720c */ /* 0x000fe40003f26270 */
[----:B------:R-:W3:Y:S04]  /*bb00*/  LDS R18, [R8] ;  /* 0x0000000008127984 */ /* 0x000ee80000000800 */
[----:B--2---:R-:W-:Y:S04]  /*bb10*/  LDS R32, [R8+0x600] ;  /* 0x0006000008207984 */ /* 0x004fe80000000800 */
[----:B------:R-:W2:Y:S04]  /*bb20*/  LDS R20, [R8+0x100] ;  /* 0x0001000008147984 */ /* 0x000ea80000000800 */
[----:B------:R-:W4:Y:S04]  /*bb30*/  LDS R24, [R8+0x200] ;  /* 0x0002000008187984 */ /* 0x000f280000000800 */
[----:B------:R-:W5:Y:S04]  /*bb40*/  LDS R26, [R8+0x300] ;  /* 0x00030000081a7984 */ /* 0x000f680000000800 */
[----:B------:R-:W5:Y:S04]  /*bb50*/  LDS R28, [R8+0x400] ;  /* 0x00040000081c7984 */ /* 0x000f680000000800 */
[----:B------:R-:W5:Y:S04]  /*bb60*/  LDS R30, [R8+0x500] ;  /* 0x00050000081e7984 */ /* 0x000f680000000800 */
[----:B------:R-:W5:Y:S01]  /*bb70*/  LDS R34, [R8+0x700] ;  /* 0x0007000008227984 */ /* 0x000f620000000800 */
[----:B0-----:R-:W-:-:S03]  /*bb80*/  FMUL.FTZ R9, R5, R10 ;  /* 0x0000000a05097220 */ /* 0x001fc60000410000 */
[----:B------:R-:W-:Y:S01]  /*bb90*/  LDS R36, [R8+0x800] ;  /* 0x0008000008247984 */ /* 0x000fe20000000800 */
[----:B-1----:R-:W-:-:S03]  /*bba0*/  FMUL.FTZ R11, R5, R12 ;  /* 0x0000000c050b7220 */ /* 0x002fc60000410000 */
[----:B------:R-:W0:Y:S01]  /*bbb0*/  LDS R10, [R8+0xd00] ;  /* 0x000d0000080a7984 */ /* 0x000e220000000800 */
[----:B---3--:R-:W-:-:S03]  /*bbc0*/  FMUL.FTZ R13, R5, R18 ;  /* 0x00000012050d7220 */ /* 0x008fc60000410000 */
[----:B------:R-:W1:Y:S04]  /*bbd0*/  LDS R38, [R8+0x900] ;  /* 0x0009000008267984 */ /* 0x000e680000000800 */
[----:B------:R-:W3:Y:S01]  /*bbe0*/  LDS R40, [R8+0xa00] ;  /* 0x000a000008287984 */ /* 0x000ee20000000800 */
[----:B--2---:R-:W-:-:S03]  /*bbf0*/  FMUL.FTZ R23, R5, R20 ;  /* 0x0000001405177220 */ /* 0x004fc60000410000 */
[----:B------:R-:W-:Y:S01]  /*bc00*/  LDS R42, [R8+0xb00] ;  /* 0x000b0000082a7984 */ /* 0x000fe20000000800 */
[----:B----4-:R-:W-:-:S03]  /*bc10*/  FMUL.FTZ R25, R5, R24 ;  /* 0x0000001805197220 */ /* 0x010fc60000410000 */
[----:B------:R-:W2:Y:S01]  /*bc20*/  LDS R44, [R8+0xc00] ;  /* 0x000c0000082c7984 */ /* 0x000ea20000000800 */
[----:B-----5:R-:W-:-:S03]  /*bc30*/  FMUL.FTZ R27, R5, R26 ;  /* 0x0000001a051b7220 */ /* 0x020fc60000410000 */
[----:B------:R-:W-:Y:S01]  /*bc40*/  STG.E desc[UR36][R6.64+-0x100], R11 ;  /* 0xffff000b06007986 */ /* 0x000fe2000c101924 */
[----:B------:R-:W-:-:S03]  /*bc50*/  FMUL.FTZ R29, R5, R28 ;  /* 0x0000001c051d7220 */ /* 0x000fc60000410000 */
[----:B------:R4:W-:Y:S04]  /*bc60*/  STS [R8+-0x100], R11 ;  /* 0xffff000b08007388 */ /* 0x0009e80000000800 */
[----:B------:R-:W-:Y:S04]  /*bc70*/  STG.E desc[UR36][R6.64+-0x200], R9 ;  /* 0xfffe000906007986 */ /* 0x000fe8000c101924 */
[----:B------:R5:W-:Y:S01]  /*bc80*/  STS [R8+-0x200], R9 ;  /* 0xfffe000908007388 */ /* 0x000be20000000800 */
[----:B----4-:R-:W-:-:S03]  /*bc90*/  FMUL.FTZ R11, R5, R32 ;  /* 0x00000020050b7220 */ /* 0x010fc60000410000 */
[----:B------:R-:W-:Y:S04]  /*bca0*/  STG.E desc[UR36][R6.64], R13 ;  /* 0x0000000d06007986 */ /* 0x000fe8000c101924 */
[----:B------:R4:W-:Y:S01]  /*bcb0*/  STS [R8], R13 ;  /* 0x0000000d08007388 */ /* 0x0009e20000000800 */
[----:B-----5:R-:W-:-:S03]  /*bcc0*/  FMUL.FTZ R9, R5, R30 ;  /* 0x0000001e05097220 */ /* 0x020fc60000410000 */
[----:B------:R-:W-:Y:S04]  /*bcd0*/  STG.E desc[UR36][R6.64+0x600], R11 ;  /* 0x0006000b06007986 */ /* 0x000fe8000c101924 */
[----:B------:R0:W-:Y:S01]  /*bce0*/  STS [R8+0x600], R11 ;  /* 0x0006000b08007388 */ /* 0x0001e20000000800 */
[----:B----4-:R-:W-:-:S03]  /*bcf0*/  FMUL.FTZ R13, R5, R34 ;  /* 0x00000022050d7220 */ /* 0x010fc60000410000 */
[----:B------:R-:W-:Y:S04]  /*bd00*/  STG.E desc[UR36][R6.64+0x100], R23 ;  /* 0x0001001706007986 */ /* 0x000fe8000c101924 */
[----:B------:R4:W-:Y:S01]  /*bd10*/  STS [R8+0x100], R23 ;  /* 0x0001001708007388 */ /* 0x0009e20000000800 */
[C---:B0-----:R-:W-:Y:S01]  /*bd20*/  FMUL.FTZ R11, R5.reuse, R10 ;  /* 0x0000000a050b7220 */ /* 0x041fe20000410000 */
[----:B------:R-:W-:Y:S02]  /*bd30*/  IADD3 R10, P2, PT, R6, 0x1000, RZ ;  /* 0x00001000060a7810 */ /* 0x000fe40007f5e0ff */
[----:B------:R-:W-:Y:S04]  /*bd40*/  STG.E desc[UR36][R6.64+0x200], R25 ;  /* 0x0002001906007986 */ /* 0x000fe8000c101924 */
[----:B------:R1:W-:Y:S01]  /*bd50*/  STS [R8+0x200], R25 ;  /* 0x0002001908007388 */ /* 0x0003e20000000800 */
[----:B----4-:R-:W-:-:S03]  /*bd60*/  FMUL.FTZ R23, R5, R36 ;  /* 0x0000002405177220 */ /* 0x010fc60000410000 */
[----:B------:R-:W-:Y:S04]  /*bd70*/  STG.E desc[UR36][R6.64+0x300], R27 ;  /* 0x0003001b06007986 */ /* 0x000fe8000c101924 */
[----:B------:R3:W-:Y:S01]  /*bd80*/  STS [R8+0x300], R27 ;  /* 0x0003001b08007388 */ /* 0x0007e20000000800 */
[----:B-1----:R-:W-:-:S03]  /*bd90*/  FMUL.FTZ R25, R5, R38 ;  /* 0x0000002605197220 */ /* 0x002fc60000410000 */
[----:B------:R-:W-:Y:S04]  /*bda0*/  STG.E desc[UR36][R6.64+0x400], R29 ;  /* 0x0004001d06007986 */ /* 0x000fe8000c101924 */
[----:B------:R2:W-:Y:S01]  /*bdb0*/  STS [R8+0x400], R29 ;  /* 0x0004001d08007388 */ /* 0x0005e20000000800 */
[----:B---3--:R-:W-:-:S03]  /*bdc0*/  FMUL.FTZ R27, R5, R40 ;  /* 0x00000028051b7220 */ /* 0x008fc60000410000 */
[----:B------:R-:W-:Y:S04]  /*bdd0*/  STG.E desc[UR36][R6.64+0x500], R9 ;  /* 0x0005000906007986 */ /* 0x000fe8000c101924 */
[----:B------:R0:W-:Y:S01]  /*bde0*/  STS [R8+0x500], R9 ;  /* 0x0005000908007388 */ /* 0x0001e20000000800 */
[----:B--2---:R-:W-:-:S03]  /*bdf0*/  FMUL.FTZ R29, R5, R44 ;  /* 0x0000002c051d7220 */ /* 0x004fc60000410000 */
        /* <DEDUP_REMOVED lines=20> */
.L_x_4203:
[----:B------:R-:W-:Y:S05]  /*bf40*/  BSYNC.RECONVERGENT B1 ;  /* 0x0000000000017941 */ /* 0x000fea0003800200 */
.L_x_4202:
        /* <DEDUP_REMOVED lines=10> */
[----:B------:R-:W2:Y:S04]  /*bff0*/  LDS R24, [R8+0x200] ;  /* 0x0002000008187984 */ /* 0x000ea80000000800 */
[----:B------:R-:W2:Y:S04]  /*c000*/  LDS R26, [R8+0x300] ;  /* 0x00030000081a7984 */ /* 0x000ea80000000800 */
[----:B-1----:R-:W1:Y:S04]  /*c010*/  LDS R28, [R8+0x400] ;  /* 0x00040000081c7984 */ /* 0x002e680000000800 */
[----:B------:R-:W1:Y:S01]  /*c020*/  LDS R30, [R8+0x500] ;  /* 0x00050000081e7984 */ /* 0x000e620000000800 */
[C---:B0-----:R-:W-:Y:S01]  /*c030*/  FMUL.FTZ R9, R5.reuse, R10 ;  /* 0x0000000a05097220 */ /* 0x041fe20000410000 */
[----:B------:R-:W-:Y:S01]  /*c040*/  IADD3 R10, P1, PT, R6, 0x800, RZ ;  /* 0x00000800060a7810 */ /* 0x000fe20007f3e0ff */
[----:B---3--:R-:W-:-:S03]  /*c050*/  FMUL.FTZ R11, R5, R12 ;  /* 0x0000000c050b7220 */ /* 0x008fc60000410000 */
[----:B------:R-:W-:Y:S01]  /*c060*/  STG.E desc[UR36][R6.64+-0x200], R9 ;  /* 0xfffe000906007986 */ /* 0x000fe2000c101924 */
[----:B----4-:R-:W-:-:S03]  /*c070*/  FMUL.FTZ R13, R5, R18 ;  /* 0x00000012050d7220 */ /* 0x010fc60000410000 */
[----:B------:R-:W-:Y:S01]  /*c080*/  STS [R8+-0x200], R9 ;  /* 0xfffe000908007388 */ /* 0x000fe20000000800 */
[----:B-----5:R-:W-:-:S03]  /*c090*/  FMUL.FTZ R23, R5, R20 ;  /* 0x0000001405177220 */ /* 0x020fc60000410000 */
[----:B------:R-:W-:Y:S01]  /*c0a0*/  STG.E desc[UR36][R6.64+-0x100], R11 ;  /* 0xffff000b06007986 */ /* 0x000fe2000c101924 */
[----:B--2---:R-:W-:-:S03]  /*c0b0*/  FMUL.FTZ R25, R5, R24 ;  /* 0x0000001805197220 */ /* 0x004fc60000410000 */
[----:B------:R0:W-:Y:S01]  /*c0c0*/  STS [R8+-0x100], R11 ;  /* 0xffff000b08007388 */ /* 0x0001e20000000800 */
[----:B------:R-:W-:-:S03]  /*c0d0*/  FMUL.FTZ R27, R5, R26 ;  /* 0x0000001a051b7220 */ /* 0x000fc60000410000 */
[----:B------:R-:W-:Y:S01]  /*c0e0*/  STG.E desc[UR36][R6.64], R13 ;  /* 0x0000000d06007986 */ /* 0x000fe2000c101924 */
[----:B-1----:R-:W-:-:S03]  /*c0f0*/  FMUL.FTZ R29, R5, R28 ;  /* 0x0000001c051d7220 */ /* 0x002fc60000410000 */
        /* <DEDUP_REMOVED lines=16> */
.L_x_4206:
[----:B------:R-:W-:Y:S05]  /*c200*/  BSYNC.RECONVERGENT B1 ;  /* 0x0000000000017941 */ /* 0x000fea0003800200 */
.L_x_4205:
[----:B------:R-:W-:-:S13]  /*c210*/  ISETP.LE.OR P0, PT, R4, R17, P0 ;  /* 0x000000110400720c */ /* 0x000fda0000703670 */
[----:B------:R-:W-:Y:S05]  /*c220*/  @!P0 BRA `(.L_x_4189) ;  /* 0x0000000000408947 */ /* 0x000fea0003800000 */
[----:B------:R-:W0:Y:S04]  /*c230*/  LDS R4, [R8+-0x200] ;  /* 0xfffe000008047984 */ /* 0x000e280000000800 */
[----:B------:R-:W3:Y:S04]  /*c240*/  LDS R10, [R8+-0x100] ;  /* 0xffff0000080a7984 */ /* 0x000ee80000000800 */
[----:B------:R-:W4:Y:S04]  /*c250*/  LDS R12, [R8] ;  /* 0x00000000080c7984 */ /* 0x000f280000000800 */
[----:B------:R-:W5:Y:S01]  /*c260*/  LDS R18, [R8+0x100] ;  /* 0x0001000008127984 */ /* 0x000f620000000800 */
[-C--:B0-----:R-:W-:Y:S01]  /*c270*/  FMUL.FTZ R9, R4, R5.reuse ;  /* 0x0000000504097220 */ /* 0x081fe20000410000 */
[----:B---3--:R-:W-:-:S04]  /*c280*/  FMUL.FTZ R11, R10, R5 ;  /* 0x000000050a0b7220 */ /* 0x008fc80000410000 */
        /* <DEDUP_REMOVED lines=10> */
.L_x_4189:
[----:B------:R-:W-:Y:S05]  /*c330*/  BSYNC.RECONVERGENT B0 ;  /* 0x0000000000007941 */ /* 0x000fea0003800200 */
.L_x_4188:
[----:B------:R-:W4:Y:S01]  /*c340*/  LDCU.64 UR6, c[0x0][0x3b0] ;  /* 0x00007600ff0677ac */ /* 0x000f220008000a00 */
[----:B------:R-:W-:Y:S01]  /*c350*/  LOP3.LUT R3, R3, 0xfc, RZ, 0xc0, !PT ;  /* 0x000000fc03037812 */ /* 0x000fe200078ec0ff */
[----:B0--3--:R-:W0:Y:S01]  /*c360*/  LDC.64 R12, c[0x0][0x3c0] ;  /* 0x0000f000ff0c7b82 */ /* 0x009e220000000a00 */
[----:B------:R-:W-:Y:S01]  /*c370*/  CS2R R6, SRZ ;  /* 0x0000000000067805 */ /* 0x000fe2000001ff00 */
[----:B------:R-:W3:Y:S01]  /*c380*/  LDCU UR5, c[0x0][0x3f4] ;  /* 0x00007e80ff0577ac */ /* 0x000ee20008000800 */
[----:B------:R-:W-:Y:S01]  /*c390*/  SHF.R.U32.HI R41, RZ, 0x6, R21 ;  /* 0x00000006ff297819 */ /* 0x000fe20000011615 */
[----:B------:R-:W0:Y:S01]  /*c3a0*/  LDCU.64 UR8, c[0x0][0x3c8] ;  /* 0x00007900ff0877ac */ /* 0x000e220008000a00 */
[----:B----4-:R-:W-:-:S04]  /*c3b0*/  ISETP.NE.U32.AND P0, PT, RZ, UR6, PT ;  /* 0x00000006ff007c0c */ /* 0x010fc8000bf05070 */
[----:B------:R-:W-:-:S04]  /*c3c0*/  ISETP.NE.AND.EX P0, PT, RZ, UR7, PT, P0 ;  /* 0x00000007ff007c0c */ /* 0x000fc8000bf05300 */
[----:B------:R-:W-:-:S13]  /*c3d0*/  ISETP.GT.U32.OR P0, PT, R21, 0x3f, !P0 ;  /* 0x0000003f1500780c */ /* 0x000fda0004704470 */
[----:B------:R-:W4:Y:S01]  /*c3e0*/  @!P0 LDC.64 R8, c[0x0][0x3b0] ;  /* 0x0000ec00ff088b82 */ /* 0x000f220000000a00 */
[----:B------:R-:W-:Y:S01]  /*c3f0*/  @!P0 LEA R5, R0, R3, 0x8 ;  /* 0x0000000300058211 */ /* 0x000fe200078e40ff */
[----:B---3--:R-:W-:Y:S02]  /*c400*/  IMAD.U32 R18, RZ, RZ, UR5 ;  /* 0x00000005ff127e24 */ /* 0x008fe4000f8e00ff */
[----:B------:R-:W-:-:S03]  /*c410*/  IMAD.IADD R23, R2, 0x1, R41 ;  /* 0x0000000102177824 */ /* 0x000fc600078e0229 */
[----:B------:R-:W-:Y:S01]  /*c420*/  VIMNMX R20, PT, PT, R17, R18, PT ;  /* 0x0000001211147248 */ /* 0x000fe20003fe0100 */
[----:B----4-:R-:W-:Y:S01]  /*c430*/  @!P0 IMAD.WIDE.U32 R8, R5, 0x4, R8 ;  /* 0x0000000405088825 */ /* 0x010fe200078e0008 */
[----:B------:R-:W-:-:S06]  /*c440*/  CS2R R4, SRZ ;  /* 0x0000000000047805 */ /* 0x000fcc000001ff00 */
[----:B------:R3:W5:Y:S01]  /*c450*/  @!P0 LDG.E.128 R4, desc[UR36][R8.64] ;  /* 0x0000002408048981 */ /* 0x000762000c1e1d00 */
[----:B------:R-:W-:Y:S01]  /*c460*/  BAR.SYNC.DEFER_BLOCKING 0x0 ;  /* 0x0000000000007b1d */ /* 0x000fe20000010000 */
[----:B------:R-:W-:Y:S01]  /*c470*/  ISETP.GT.AND P0, PT, R20, R23, PT ;  /* 0x000000171400720c */ /* 0x000fe20003f04270 */
[----:B------:R-:W-:Y:S01]  /*c480*/  IMAD R107, R107, R18, R3 ;  /* 0x000000126b6b7224 */ /* 0x000fe200078e0203 */
[----:B------:R-:W-:Y:S02]  /*c490*/  SHF.L.U32 R14, R14, 0x8, RZ ;  /* 0x000000080e0e7819 */ /* 0x000fe400000006ff */
[----:B------:R-:W-:Y:S01]  /*c4a0*/  CS2R R10, SRZ ;  /* 0x00000000000a7805 */ /* 0x000fe2000001ff00 */
[----:B------:R-:W-:Y:S01]  /*c4b0*/  BSSY.RECONVERGENT B0, `(.L_x_4207) ;  /* 0x000008d000007945 */ /* 0x000fe20003800200 */
[----:B0-----:R-:W-:Y:S01]  /*c4c0*/  IMAD.WIDE R12, R107, 0x4, R12 ;  /* 0x000000046b0c7825 */ /* 0x001fe200078e020c */
[----:B---3--:R-:W-:-:S06]  /*c4d0*/  CS2R R8, SRZ ;  /* 0x0000000000087805 */ /* 0x008fcc000001ff00 */
[----:B------:R-:W-:Y:S05]  /*c4e0*/  @!P0 BRA `(.L_x_4208) ;  /* 0x0000000800248947 */ /* 0x000fea0003800000 */
[----:B------:R-:W-:Y:S01]  /*c4f0*/  IADD3 R8, PT, PT, R41, R2, -R20 ;  /* 0x0000000229087210 */ /* 0x000fe20007ffe814 */
[--C-:B------:R-:W-:Y:S01]  /*c500*/  IMAD.IADD R49, R20, 0x1, -R23.reuse ;  /* 0x0000000114317824 */ /* 0x100fe200078e0a17 */
[----:B------:R-:W-:Y:S01]  /*c510*/  BSSY.RECONVERGENT B1, `(.L_x_4209) ;  /* 0x0000048000017945 */ /* 0x000fe20003800200 */
[----:B------:R-:W-:Y:S01]  /*c520*/  IMAD R50, R15, R18, RZ ;  /* 0x000000120f327224 */ /* 0x000fe200078e02ff */
[----:B------:R-:W-:Y:S01]  /*c530*/  ISETP.GT.U32.AND P0, PT, R8, -0x4, PT ;  /* 0xfffffffc0800780c */ /* 0x000fe20003f04070 */
[----:B------:R-:W-:Y:S01]  /*c540*/  IMAD.MOV.U32 R43, RZ, RZ, R23 ;  /* 0x000000ffff2b7224 */ /* 0x000fe200078e0017 */
[----:B------:R-:W-:Y:S02]  /*c550*/  LOP3.LUT R51, R49, 0x3, RZ, 0xc0, !PT ;  /* 0x0000000331337812 */ /* 0x000fe400078ec0ff */
[----:B------:R-:W-:Y:S02]  /*c560*/  CS2R R8, SRZ ;  /* 0x0000000000087805 */ /* 0x000fe4000001ff00 */
[----:B------:R-:W-:-:S02]  /*c570*/  CS2R R10, SRZ ;  /* 0x00000000000a7805 */ /* 0x000fc4000001ff00 */
[----:B------:R-:W-:-:S05]  /*c580*/  ISETP.NE.AND P1, PT, R51, RZ, PT ;  /* 0x000000ff3300720c */ /* 0x000fca0003f25270 */
[----:B------:R-:W-:Y:S08]  /*c590*/  @P0 BRA `(.L_x_4210) ;  /* 0x0000000000fc0947 */ /* 0x000ff00003800000 */
[----:B------:R-:W0:Y:S01]  /*c5a0*/  S2UR UR6, SR_CgaCtaId ;  /* 0x00000000000679c3 */ /* 0x000e220000008800 */
[----:B------:R-:W-:Y:S01]  /*c5b0*/  UMOV UR5, 0x400 ;  /* 0x0000040000057882 */ /* 0x000fe20000000000 */
[----:B------:R-:W-:Y:S01]  /*c5c0*/  LOP3.LUT R20, R49, 0xfffffffc, RZ, 0xc0, !PT ;  /* 0xfffffffc31147812 */ /* 0x000fe200078ec0ff */
[----:B------:R-:W-:Y:S01]  /*c5d0*/  UIADD3 UR5, UPT, UPT, UR5, 0x410, URZ ;  /* 0x0000041005057890 */ /* 0x000fe2000fffe0ff */
[----:B------:R-:W-:Y:S01]  /*c5e0*/  SHF.L.U32 R40, R2, 0x8, RZ ;  /* 0x0000000802287819 */ /* 0x000fe200000006ff */
[----:B------:R-:W-:Y:S01]  /*c5f0*/  IMAD.MOV.U32 R43, RZ, RZ, R23 ;  /* 0x000000ffff2b7224 */ /* 0x000fe200078e0017 */
[----:B------:R-:W-:Y:S01]  /*c600*/  IADD3 R20, PT, PT, -R20, RZ, RZ ;  /* 0x000000ff14147210 */ /* 0x000fe20007ffe1ff */
[----:B------:R-:W-:Y:S01]  /*c610*/  IMAD.MOV.U32 R8, RZ, RZ, RZ ;  /* 0x000000ffff087224 */ /* 0x000fe200078e00ff */
[----:B0-----:R-:W-:-:S06]  /*c620*/  ULEA UR5, UR6, UR5, 0x18 ;  /* 0x0000000506057291 */ /* 0x001fcc000f8ec0ff */
[----:B------:R-:W-:-:S05]  /*c630*/  LEA R24, R41, UR5, 0x2 ;  /* 0x0000000529187c11 */ /* 0x000fca000f8e10ff */
[----:B------:R-:W-:-:S07]  /*c640*/  VIADD R42, R24, 0x8 ;  /* 0x00000008182a7836 */ /* 0x000fce0000000000 */
.L_x_4211:
[----:B------:R-:W-:Y:S01]  /*c650*/  IADD3 R25, P0, PT, R43, UR4, RZ ;  /* 0x000000042b197c10 */ /* 0x000fe2000ff1e0ff */
[C---:B------:R-:W-:Y:S01]  /*c660*/  IMAD.SHL.U32 R37, R50.reuse, 0x100, RZ ;  /* 0x0000010032257824 */ /* 0x040fe200078e00ff */
[----:B------:R-:W-:Y:S01]  /*c670*/  LEA R27, R41, R40, 0x8 ;  /* 0x00000028291b7211 */ /* 0x000fe200078e40ff */
[----:B-1----:R-:W-:Y:S01]  /*c680*/  IMAD.SHL.U32 R29, R50, 0x100, RZ ;  /* 0x00000100321d7824 */ /* 0x002fe200078e00ff */
[----:B------:R-:W0:Y:S01]  /*c690*/  LDS R44, [R42+-0x8] ;  /* 0xfffff8002a2c7984 */ /* 0x000e220000000800 */
[----:B------:R-:W-:Y:S01]  /*c6a0*/  IMAD.X R26, RZ, RZ, UR10, P0 ;  /* 0x0000000aff1a7e24 */ /* 0x000fe200080e06ff */
[C---:B------:R-:W-:Y:S02]  /*c6b0*/  LEA R24, P0, R25.reuse, UR8, 0x2 ;  /* 0x0000000819187c11 */ /* 0x040fe4000f8010ff */
[----:B------:R-:W1:Y:S02]  /*c6c0*/  LDS R46, [R42+-0x4] ;  /* 0xfffffc002a2e7984 */ /* 0x000e640000000800 */
[----:B------:R-:W-:-:S02]  /*c6d0*/  LEA.HI.X R25, R25, UR9, R26, 0x2, P0 ;  /* 0x0000000919197c11 */ /* 0x000fc400080f141a */
[----:B------:R-:W3:Y:S04]  /*c6e0*/  LDS R47, [R42] ;  /* 0x000000002a2f7984 */ /* 0x000ee80000000800 */
[----:B------:R-:W4:Y:S04]  /*c6f0*/  LDG.E R28, desc[UR36][R24.64+0x4] ;  /* 0x00000424181c7981 */ /* 0x000f28000c1e1900 */
[----:B------:R-:W3:Y:S04]  /*c700*/  LDG.E R26, desc[UR36][R24.64] ;  /* 0x00000024181a7981 */ /* 0x000ee8000c1e1900 */
[----:B------:R-:W3:Y:S04]  /*c710*/  LDG.E R30, desc[UR36][R24.64+0x8] ;  /* 0x00000824181e7981 */ /* 0x000ee8000c1e1900 */
[----:B--2---:R-:W2:Y:S04]  /*c720*/  LDG.E R32, desc[UR36][R24.64+0xc] ;  /* 0x00000c2418207981 */ /* 0x004ea8000c1e1900 */
[----:B------:R0:W1:Y:S01]  /*c730*/  LDS R48, [R42+0x4] ;  /* 0x000004002a307984 */ /* 0x0000620000000800 */
[----:B----4-:R-:W-:-:S02]  /*c740*/  IMAD R28, R28, R37, R27 ;  /* 0x000000251c1c7224 */ /* 0x010fc400078e021b */
[----:B---3--:R-:W-:-:S03]  /*c750*/  IMAD R37, R26, R37, R27 ;  /* 0x000000251a257224 */ /* 0x008fc600078e021b */
[----:B------:R-:W-:Y:S01]  /*c760*/  IADD3 R33, PT, PT, R28, 0x100, RZ ;  /* 0x000001001c217810 */ /* 0x000fe20007ffe0ff */
[----:B------:R-:W-:-:S04]  /*c770*/  IMAD.WIDE R36, R37, 0x4, R12 ;  /* 0x0000000425247825 */ /* 0x000fc800078e020c */
[-CC-:B------:R-:W-:Y:S02]  /*c780*/  IMAD R30, R30, R29.reuse, R27.reuse ;  /* 0x0000001d1e1e7224 */ /* 0x180fe400078e021b */
[----:B--2---:R-:W-:Y:S01]  /*c790*/  IMAD R27, R32, R29, R27 ;  /* 0x0000001d201b7224 */ /* 0x004fe200078e021b */
[----:B------:R-:W2:Y:S01]  /*c7a0*/  LDG.E.128 R36, desc[UR36][R36.64] ;  /* 0x0000002424247981 */ /* 0x000ea2000c1e1d00 */
[----:B------:R-:W-:Y:S02]  /*c7b0*/  VIADD R29, R30, 0x200 ;  /* 0x000002001e1d7836 */ /* 0x000fe40000000000 */
[----:B------:R-:W-:-:S04]  /*c7c0*/  IMAD.WIDE R32, R33, 0x4, R12 ;  /* 0x0000000421207825 */ /* 0x000fc800078e020c */
[----:B------:R-:W-:Y:S02]  /*c7d0*/  VIADD R25, R27, 0x300 ;  /* 0x000003001b197836 */ /* 0x000fe40000000000 */
[--C-:B------:R-:W-:Y:S01]  /*c7e0*/  IMAD.WIDE R28, R29, 0x4, R12.reuse ;  /* 0x000000041d1c7825 */ /* 0x100fe200078e020c */
[----:B------:R-:W1:Y:S03]  /*c7f0*/  LDG.E.128 R32, desc[UR36][R32.64] ;  /* 0x0000002420207981 */ /* 0x000e66000c1e1d00 */
[----:B------:R-:W-:Y:S02]  /*c800*/  IMAD.WIDE R24, R25, 0x4, R12 ;  /* 0x0000000419187825 */ /* 0x000fe400078e020c */
[----:B------:R-:W3:Y:S04]  /*c810*/  LDG.E.128 R28, desc[UR36][R28.64] ;  /* 0x000000241c1c7981 */ /* 0x000ee8000c1e1d00 */
[----:B------:R-:W4:Y:S01]  /*c820*/  LDG.E.128 R24, desc[UR36][R24.64] ;  /* 0x0000002418187981 */ /* 0x000f22000c1e1d00 */
[----:B------:R-:W-:-:S04]  /*c830*/  IADD3 R20, PT, PT, R20, 0x4, RZ ;  /* 0x0000000414147810 */ /* 0x000fc80007ffe0ff */
[----:B------:R-:W-:Y:S01]  /*c840*/  ISETP.NE.AND P0, PT, R20, RZ, PT ;  /* 0x000000ff1400720c */ /* 0x000fe20003f05270 */
[----:B------:R-:W-:Y:S01]  /*c850*/  VIADD R43, R43, 0x4 ;  /* 0x000000042b2b7836 */ /* 0x000fe20000000000 */
[----:B0-----:R-:W-:Y:S01]  /*c860*/  IADD3 R42, PT, PT, R42, 0x10, RZ ;  /* 0x000000102a2a7810 */ /* 0x001fe20007ffe0ff */
[----:B------:R-:W-:Y:S02]  /*c870*/  VIADD R40, R40, 0x400 ;  /* 0x0000040028287836 */ /* 0x000fe40000000000 */
        /* <DEDUP_REMOVED lines=17> */
.L_x_4210:
[----:B------:R-:W-:Y:S05]  /*c990*/  BSYNC.RECONVERGENT B1 ;  /* 0x0000000000017941 */ /* 0x000fea0003800200 */
.L_x_4209:
[----:B------:R-:W-:Y:S05]  /*c9a0*/  @!P1 BRA `(.L_x_4208) ;  /* 0x0000000000f49947 */ /* 0x000fea0003800000 */
[----:B------:R-:W-:Y:S01]  /*c9b0*/  ISETP.NE.AND P0, PT, R51, 0x1, PT ;  /* 0x000000013300780c */ /* 0x000fe20003f05270 */
[----:B------:R-:W-:Y:S01]  /*c9c0*/  BSSY.RECONVERGENT B1, `(.L_x_4212) ;  /* 0x0000025000017945 */ /* 0x000fe20003800200 */
[----:B------:R-:W-:-:S04]  /*c9d0*/  LOP3.LUT R20, R49, 0x1, RZ, 0xc0, !PT ;  /* 0x0000000131147812 */ /* 0x000fc800078ec0ff */
[----:B------:R-:W-:-:S07]  /*c9e0*/  ISETP.NE.U32.AND P1, PT, R20, 0x1, PT ;  /* 0x000000011400780c */ /* 0x000fce0003f25070 */
[----:B------:R-:W-:Y:S06]  /*c9f0*/  @!P0 BRA `(.L_x_4213) ;  /* 0x0000000000848947 */ /* 0x000fec0003800000 */
[----:B------:R-:W0:Y:S01]  /*ca00*/  LDCU.64 UR6, c[0x0][0x3c8] ;  /* 0x00007900ff0677ac */ /* 0x000e220008000a00 */
[----:B------:R-:W-:-:S05]  /*ca10*/  IADD3 R20, P0, PT, R43, UR4, RZ ;  /* 0x000000042b147c10 */ /* 0x000fca000ff1e0ff */
[----:B------:R-:W-:Y:S01]  /*ca20*/  IMAD.X R25, RZ, RZ, UR10, P0 ;  /* 0x0000000aff197e24 */ /* 0x000fe200080e06ff */
[----:B0-----:R-:W-:-:S04]  /*ca30*/  LEA R24, P0, R20, UR6, 0x2 ;  /* 0x0000000614187c11 */ /* 0x001fc8000f8010ff */
[----:B------:R-:W-:-:S05]  /*ca40*/  LEA.HI.X R25, R20, UR7, R25, 0x2, P0 ;  /* 0x0000000714197c11 */ /* 0x000fca00080f1419 */
[----:B------:R-:W3:Y:S04]  /*ca50*/  LDG.E R26, desc[UR36][R24.64+0x4] ;  /* 0x00000424181a7981 */ /* 0x000ee8000c1e1900 */
[----:B------:R-:W4:Y:S01]  /*ca60*/  LDG.E R20, desc[UR36][R24.64] ;  /* 0x0000002418147981 */ /* 0x000f22000c1e1900 */
[----:B-1----:R-:W-:Y:S01]  /*ca70*/  SHF.L.U32 R28, R50, 0x8, RZ ;  /* 0x00000008321c7819 */ /* 0x002fe200000006ff */
[----:B------:R-:W-:Y:S01]  /*ca80*/  IMAD.SHL.U32 R27, R43, 0x100, RZ ;  /* 0x000001002b1b7824 */ /* 0x000fe200078e00ff */
[----:B------:R-:W0:Y:S01]  /*ca90*/  S2UR UR6, SR_CgaCtaId ;  /* 0x00000000000679c3 */ /* 0x000e220000008800 */
[----:B------:R-:W-:Y:S02]  /*caa0*/  UMOV UR5, 0x400 ;  /* 0x0000040000057882 */ /* 0x000fe40000000000 */
[----:B------:R-:W-:-:S04]  /*cab0*/  UIADD3 UR5, UPT, UPT, UR5, 0x410, URZ ;  /* 0x0000041005057890 */ /* 0x000fc8000fffe0ff */
[----:B0-----:R-:W-:Y:S01]  /*cac0*/  ULEA UR5, UR6, UR5, 0x18 ;  /* 0x0000000506057291 */ /* 0x001fe2000f8ec0ff */
[-CC-:B---3--:R-:W-:Y:S02]  /*cad0*/  IMAD R26, R26, R28.reuse, R27.reuse ;  /* 0x0000001c1a1a7224 */ /* 0x188fe400078e021b */
[----:B----4-:R-:W-:Y:S02]  /*cae0*/  IMAD R27, R20, R28, R27 ;  /* 0x0000001c141b7224 */ /* 0x010fe400078e021b */
[----:B------:R-:W-:Y:S02]  /*caf0*/  VIADD R29, R26, 0x100 ;  /* 0x000001001a1d7836 */ /* 0x000fe40000000000 */
[----:B------:R-:W-:-:S04]  /*cb00*/  IMAD.WIDE R26, R27, 0x4, R12 ;  /* 0x000000041b1a7825 */ /* 0x000fc800078e020c */
[----:B------:R-:W-:Y:S01]  /*cb10*/  IMAD.WIDE R28, R29, 0x4, R12 ;  /* 0x000000041d1c7825 */ /* 0x000fe200078e020c */
[----:B--2---:R-:W2:Y:S05]  /*cb20*/  LDG.E.128 R32, desc[UR36][R26.64] ;  /* 0x000000241a207981 */ /* 0x004eaa000c1e1d00 */
        /* <DEDUP_REMOVED lines=14> */
.L_x_4213:
[----:B------:R-:W-:Y:S05]  /*cc10*/  BSYNC.RECONVERGENT B1 ;  /* 0x0000000000017941 */ /* 0x000fea0003800200 */
.L_x_4212:
[----:B------:R-:W-:Y:S05]  /*cc20*/  @P1 BRA `(.L_x_4208) ;  /* 0x0000000000541947 */ /* 0x000fea0003800000 */
[----:B------:R-:W0:Y:S01]  /*cc30*/  LDCU.64 UR6, c[0x0][0x3c8] ;  /* 0x00007900ff0677ac */ /* 0x000e220008000a00 */
        /* <DEDUP_REMOVED lines=8> */
[----:B------:R-:W-:-:S03]  /*ccc0*/  IADD3 R20, PT, PT, -R2, R43, RZ ;  /* 0x0000002b02147210 */ /* 0x000fc60007ffe1ff */
[----:B0-----:R-:W-:-:S06]  /*ccd0*/  ULEA UR5, UR6, UR5, 0x18 ;  /* 0x0000000506057291 */ /* 0x001fcc000f8ec0ff */
[----:B------:R-:W-:-:S06]  /*cce0*/  LEA R20, R20, UR5, 0x2 ;  /* 0x0000000514147c11 */ /* 0x000fcc000f8e10ff */
[----:B------:R-:W0:Y:S01]  /*ccf0*/  LDS R20, [R20] ;  /* 0x0000000014147984 */ /* 0x000e220000000800 */
[----:B---3--:R-:W-:-:S04]  /*cd00*/  IMAD R25, R50, R26, R43 ;  /* 0x0000001a32197224 */ /* 0x008fc800078e022b */
[----:B------:R-:W-:-:S04]  /*cd10*/  IMAD.SHL.U32 R25, R25, 0x100, RZ ;  /* 0x0000010019197824 */ /* 0x000fc800078e00ff */
[----:B------:R-:W-:-:S05]  /*cd20*/  IMAD.WIDE R24, R25, 0x4, R12 ;  /* 0x0000000419187825 */ /* 0x000fca00078e020c */
[----:B-1----:R-:W0:Y:S02]  /*cd30*/  LDG.E.128 R28, desc[UR36][R24.64] ;  /* 0x00000024181c7981 */ /* 0x002e24000c1e1d00 */
[-C--:B0-----:R-:W-:Y:S01]  /*cd40*/  FFMA.FTZ R8, R28, R20.reuse, R8 ;  /* 0x000000141c087223 */ /* 0x081fe20000010008 */
[-C--:B------:R-:W-:Y:S01]  /*cd50*/  FFMA.FTZ R9, R29, R20.reuse, R9 ;  /* 0x000000141d097223 */ /* 0x080fe20000010009 */
[-C--:B------:R-:W-:Y:S01]  /*cd60*/  FFMA.FTZ R10, R30, R20.reuse, R10 ;  /* 0x000000141e0a7223 */ /* 0x080fe2000001000a */
[----:B------:R-:W-:-:S07]  /*cd70*/  FFMA.FTZ R11, R31, R20, R11 ;  /* 0x000000141f0b7223 */ /* 0x000fce000001000b */
.L_x_4208:
[----:B------:R-:W-:Y:S05]  /*cd80*/  BSYNC.RECONVERGENT B0 ;  /* 0x0000000000007941 */ /* 0x000fea0003800200 */
.L_x_4207:
[----:B------:R-:W-:Y:S01]  /*cd90*/  ISETP.GT.AND P0, PT, R17, R23, PT ;  /* 0x000000171100720c */ /* 0x000fe20003f04270 */
[----:B------:R-:W0:Y:S01]  /*cda0*/  LDCU.64 UR8, c[0x0][0x3c8] ;  /* 0x00007900ff0877ac */ /* 0x000e220008000a00 */
[----:B------:R-:W-:Y:S11]  /*cdb0*/  BSSY.RECONVERGENT B2, `(.L_x_4214) ;  /* 0x000014e000027945 */ /* 0x000ff60003800200 */
[----:B------:R-:W-:Y:S05]  /*cdc0*/  @!P0 BRA `(.L_x_4215) ;  /* 0x0000001400308947 */ /* 0x000fea0003800000 */
[----:B------:R-:W-:Y:S01]  /*cdd0*/  IADD3 R20, PT, PT, R41, R2, -R17 ;  /* 0x0000000229147210 */ /* 0x000fe20007ffe811 */
[----:B------:R-:W-:Y:S01]  /*cde0*/  IMAD.IADD R17, R17, 0x1, -R23 ;  /* 0x0000000111117824 */ /* 0x000fe200078e0a17 */
[----:B------:R-:W-:Y:S01]  /*cdf0*/  BSSY.RECONVERGENT B1, `(.L_x_4216) ;  /* 0x00000bb000017945 */ /* 0x000fe20003800200 */
[----:B------:R-:W-:Y:S01]  /*ce00*/  IMAD R15, R15, R18, RZ ;  /* 0x000000120f0f7224 */ /* 0x000fe200078e02ff */
[----:B------:R-:W-:Y:S02]  /*ce10*/  ISETP.GT.U32.AND P0, PT, R20, -0x4, PT ;  /* 0xfffffffc1400780c */ /* 0x000fe40003f04070 */
[----:B------:R-:W-:-:S11]  /*ce20*/  LOP3.LUT R38, R17, 0x3, RZ, 0xc0, !PT ;  /* 0x0000000311267812 */ /* 0x000fd600078ec0ff */
[----:B------:R-:W-:Y:S05]  /*ce30*/  @P0 BRA `(.L_x_4217) ;  /* 0x0000000800d80947 */ /* 0x000fea0003800000 */
[----:B------:R-:W3:Y:S01]  /*ce40*/  S2UR UR6, SR_CgaCtaId ;  /* 0x00000000000679c3 */ /* 0x000ee20000008800 */
[----:B------:R-:W-:Y:S01]  /*ce50*/  UMOV UR5, 0x400 ;  /* 0x0000040000057882 */ /* 0x000fe20000000000 */
[----:B------:R-:W-:Y:S01]  /*ce60*/  LOP3.LUT R18, R17, 0xfffffffc, RZ, 0xc0, !PT ;  /* 0xfffffffc11127812 */ /* 0x000fe200078ec0ff */
[----:B------:R-:W-:Y:S01]  /*ce70*/  UIADD3 UR5, UPT, UPT, UR5, 0x410, URZ ;  /* 0x0000041005057890 */ /* 0x000fe2000fffe0ff */
[----:B------:R-:W-:Y:S01]  /*ce80*/  BSSY.RECONVERGENT B0, `(.L_x_4218) ;  /* 0x00000b0000007945 */ /* 0x000fe20003800200 */
[----:B------:R-:W-:Y:S01]  /*ce90*/  VIADD R23, R23, 0x1 ;  /* 0x0000000117177836 */ /* 0x000fe20000000000 */
[----:B-1----:R-:W-:Y:S02]  /*cea0*/  IADD3 R28, PT, PT, -R18, RZ, RZ ;  /* 0x000000ff121c7210 */ /* 0x002fe40007ffe1ff */
[----:B------:R-:W1:Y:S01]  /*ceb0*/  LDC R36, c[0x0][0x3f4] ;  /* 0x0000fd00ff247b82 */ /* 0x000e620000000800 */
[----:B---3--:R-:W-:-:S06]  /*cec0*/  ULEA UR5, UR6, UR5, 0x18 ;  /* 0x0000000506057291 */ /* 0x008fcc000f8ec0ff */
[----:B------:R-:W-:-:S05]  /*ced0*/  LEA R20, R41, UR5, 0x2 ;  /* 0x0000000529147c11 */ /* 0x000fca000f8e10ff */
[----:B------:R-:W-:-:S07]  /*cee0*/  VIADD R20, R20, 0x8 ;  /* 0x0000000814147836 */ /* 0x000fce0000000000 */
.L_x_4227:
[----:B-1----:R-:W-:Y:S01]  /*cef0*/  IMAD.MOV.U32 R18, RZ, RZ, R36 ;  /* 0x000000ffff127224 */ /* 0x002fe200078e0024 */
[C---:B------:R-:W-:Y:S01]  /*cf00*/  IADD3 R27, PT, PT, R23.reuse, -0x1, RZ ;  /* 0xffffffff171b7810 */ /* 0x040fe20007ffe0ff */
[----:B------:R-:W-:Y:S01]  /*cf10*/  VIADD R28, R28, 0x4 ;  /* 0x000000041c1c7836 */ /* 0x000fe20000000000 */
[C---:B------:R-:W-:Y:S01]  /*cf20*/  IADD3 R37, PT, PT, R23.reuse, 0x1, RZ ;  /* 0x0000000117257810 */ /* 0x040fe20007ffe0ff */
        /* <DEDUP_REMOVED lines=8> */
[----:B------:R-:W-:Y:S02]  /*cfb0*/  IABS R29, R18 ;  /* 0x00000012001d7213 */ /* 0x000fe40000000000 */
[----:B--2---:R-:W-:Y:S02]  /*cfc0*/  IABS R32, R27 ;  /* 0x0000001b00207213 */ /* 0x004fe40000000000 */
[----:B------:R-:W1:Y:S01]  /*cfd0*/  I2F.RP R26, R29 ;  /* 0x0000001d001a7306 */ /* 0x000e620000209400 */
[----:B------:R-:W-:Y:S02]  /*cfe0*/  ISETP.GE.AND P5, PT, R27, RZ, PT ;  /* 0x000000ff1b00720c */ /* 0x000fe40003fa6270 */
[----:B------:R-:W-:-:S05]  /*cff0*/  ISETP.NE.AND P6, PT, R18, RZ, PT ;  /* 0x000000ff1200720c */ /* 0x000fca0003fc5270 */
[----:B-1----:R-:W1:Y:S02]  /*d000*/  MUFU.RCP R26, R26 ;  /* 0x0000001a001a7308 */ /* 0x002e640000001000 */
[----:B-1----:R-:W-:-:S06]  /*d010*/  VIADD R30, R26, 0xffffffe ;  /* 0x0ffffffe1a1e7836 */ /* 0x002fcc0000000000 */
[----:B------:R-:W1:Y:S02]  /*d020*/  F2I.FTZ.U32.TRUNC.NTZ R25, R30 ;  /* 0x0000001e00197305 */ /* 0x000e64000021f000 */
[----:B-1----:R-:W-:-:S04]  /*d030*/  IMAD.MOV R24, RZ, RZ, -R25 ;  /* 0x000000ffff187224 */ /* 0x002fc800078e0a19 */
        /* <DEDUP_REMOVED lines=11> */
[----:B------:R-:W1:Y:S02]  /*d0f0*/  LDS R29, [R20+-0x8] ;  /* 0xfffff800141d7984 */ /* 0x000e640000000800 */
[----:B------:R-:W-:Y:S01]  /*d100*/  @!P5 IMAD.MOV R24, RZ, RZ, -R24 ;  /* 0x000000ffff18d224 */ /* 0x000fe200078e0a18 */
[----:B------:R-:W-:-:S04]  /*d110*/  @!P6 LOP3.LUT R24, RZ, R18, RZ, 0x33, !PT ;  /* 0x00000012ff18e212 */ /* 0x000fc800078e33ff */
[----:B------:R-:W-:-:S04]  /*d120*/  IADD3 R25, P4, PT, R24, UR4, RZ ;  /* 0x0000000418197c10 */ /* 0x000fc8000ff9e0ff */
[----:B------:R-:W-:Y:S02]  /*d130*/  IADD3.X R30, PT, PT, RZ, UR10, RZ, P4, !PT ;  /* 0x0000000aff1e7c10 */ /* 0x000fe4000a7fe4ff */
[----:B0-----:R-:W-:-:S04]  /*d140*/  LEA R26, P4, R25, UR8, 0x2 ;  /* 0x00000008191a7c11 */ /* 0x001fc8000f8810ff */
[----:B------:R-:W-:-:S05]  /*d150*/  LEA.HI.X R27, R25, UR9, R30, 0x2, P4 ;  /* 0x00000009191b7c11 */ /* 0x000fca000a0f141e */
        /* <DEDUP_REMOVED lines=9> */
.L_x_4220:
[----:B0-----:R-:W-:Y:S05]  /*d1f0*/  BSYNC.RECONVERGENT B3 ;  /* 0x0000000000037941 */ /* 0x001fea0003800200 */
.L_x_4219:
        /* <DEDUP_REMOVED lines=10> */
[----:B0-----:R-:W0:Y:S01]  /*d2a0*/  LDS R29, [R20+-0x4] ;  /* 0xfffffc00141d7984 */ /* 0x001e220000000800 */
[----:B-1----:R-:W-:-:S05]  /*d2b0*/  IADD3 R24, PT, PT, RZ, -R25, RZ ;  /* 0x80000019ff187210 */ /* 0x002fca0007ffe0ff */
[----:B--2---:R-:W-:Y:S02]  /*d2c0*/  IMAD R33, R24, R27, RZ ;  /* 0x0000001b18217224 */ /* 0x004fe400078e02ff */
        /* <DEDUP_REMOVED lines=9> */
[----:B------:R-:W-:-:S05]  /*d360*/  @!P1 IMAD.IADD R24, R24, 0x1, -R27 ;  /* 0x0000000118189824 */ /* 0x000fca00078e0a1b */
[----:B------:R-:W-:Y:S02]  /*d370*/  @!P4 IADD3 R24, PT, PT, -R24, RZ, RZ ;  /* 0x000000ff1818c210 */ /* 0x000fe40007ffe1ff */
[----:B------:R-:W-:-:S04]  /*d380*/  @!P5 LOP3.LUT R24, RZ, R18, RZ, 0x33, !PT ;  /* 0x00000012ff18d212 */ /* 0x000fc800078e33ff */
[----:B------:R-:W-:-:S05]  /*d390*/  IADD3 R25, P1, PT, R24, UR4, RZ ;  /* 0x0000000418197c10 */ /* 0x000fca000ff3e0ff */
[----:B------:R-:W-:Y:S01]  /*d3a0*/  IMAD.X R30, RZ, RZ, UR10, P1 ;  /* 0x0000000aff1e7e24 */ /* 0x000fe200088e06ff */
[----:B------:R-:W-:-:S04]  /*d3b0*/  LEA R26, P1, R25, UR8, 0x2 ;  /* 0x00000008191a7c11 */ /* 0x000fc8000f8210ff */
[----:B------:R-:W-:-:S05]  /*d3c0*/  LEA.HI.X R27, R25, UR9, R30, 0x2, P1 ;  /* 0x00000009191b7c11 */ /* 0x000fca00088f141e */
        /* <DEDUP_REMOVED lines=9> */
.L_x_4222:
[----:B------:R-:W-:Y:S05]  /*d460*/  BSYNC.RECONVERGENT B3 ;  /* 0x0000000000037941 */ /* 0x000fea0003800200 */
.L_x_4221:
        /* <DEDUP_REMOVED lines=10> */
[----:B0-----:R-:W0:Y:S01]  /*d510*/  LDS R29, [R20] ;  /* 0x00000000141d7984 */ /* 0x001e220000000800 */
[----:B-1----:R-:W-:-:S04]  /*d520*/  IMAD.MOV R24, RZ, RZ, -R25 ;  /* 0x000000ffff187224 */ /* 0x002fc800078e0a19 */
[----:B--2---:R-:W-:Y:S02]  /*d530*/  IMAD R33, R24, R27, RZ ;  /* 0x0000001b18217224 */ /* 0x004fe400078e02ff */
        /* <DEDUP_REMOVED lines=11> */
[----:B------:R-:W-:-:S04]  /*d5f0*/  @!P4 LOP3.LUT R24, RZ, R18, RZ, 0x33, !PT ;  /* 0x00000012ff18c212 */ /* 0x000fc800078e33ff */
[----:B------:R-:W-:-:S05]  /*d600*/  IADD3 R25, P1, PT, R24, UR4, RZ ;  /* 0x0000000418197c10 */ /* 0x000fca000ff3e0ff */
[----:B------:R-:W-:Y:S01]  /*d610*/  IMAD.X R30, RZ, RZ, UR10, P1 ;  /* 0x0000000aff1e7e24 */ /* 0x000fe200088e06ff */
[----:B------:R-:W-:-:S04]  /*d620*/  LEA R26, P1, R25, UR8, 0x2 ;  /* 0x00000008191a7c11 */ /* 0x000fc8000f8210ff */
[----:B------:R-:W-:-:S05]  /*d630*/  LEA.HI.X R27, R25, UR9, R30, 0x2, P1 ;  /* 0x00000009191b7c11 */ /* 0x000fca00088f141e */
        /* <DEDUP_REMOVED lines=9> */
.L_x_4224:
[----:B------:R-:W-:Y:S05]  /*d6d0*/  BSYNC.RECONVERGENT B3 ;  /* 0x0000000000037941 */ /* 0x000fea0003800200 */
.L_x_4223:
        /* <DEDUP_REMOVED lines=10> */
[----:B0-----:R-:W0:Y:S01]  /*d780*/  LDS R29, [R20+0x4] ;  /* 0x00000400141d7984 */ /* 0x001e220000000800 */
[----:B-1----:R-:W-:-:S04]  /*d790*/  IMAD.MOV R24, RZ, RZ, -R25 ;  /* 0x000000ffff187224 */ /* 0x002fc800078e0a19 */
[----:B--2---:R-:W-:Y:S02]  /*d7a0*/  IMAD R33, R24, R27, RZ ;  /* 0x0000001b18217224 */ /* 0x004fe400078e02ff */
        /* <DEDUP_REMOVED lines=25> */
.L_x_4226:
[----:B------:R-:W-:Y:S05]  /*d940*/  BSYNC.RECONVERGENT B3 ;  /* 0x0000000000037941 */ /* 0x000fea0003800200 */
.L_x_4225:
[----:B------:R-:W-:Y:S01]  /*d950*/  VIADD R23, R23, 0x4 ;  /* 0x0000000417177836 */ /* 0x000fe20000000000 */
[----:B------:R-:W-:Y:S01]  /*d960*/  IADD3 R20, PT, PT, R20, 0x10, RZ ;  /* 0x0000001014147810 */ /* 0x000fe20007ffe0ff */
[----:B------:R-:W-:Y:S06]  /*d970*/  @P0 BRA `(.L_x_4227) ;  /* 0xfffffff4005c0947 */ /* 0x000fec000383ffff */
[----:B------:R-:W-:Y:S05]  /*d980*/  BSYNC.RECONVERGENT B0 ;  /* 0x0000000000007941 */ /* 0x000fea0003800200 */
.L_x_4218:
[----:B------:R-:W-:-:S07]  /*d990*/  VIADD R23, R23, 0xffffffff ;  /* 0xffffffff17177836 */ /* 0x000fce0000000000 */
.L_x_4217:
[----:B0-----:R-:W-:Y:S05]  /*d9a0*/  BSYNC.RECONVERGENT B1 ;  /* 0x0000000000017941 */ /* 0x001fea0003800200 */
.L_x_4216:
[----:B------:R-:W-:-:S13]  /*d9b0*/  ISETP.NE.AND P0, PT, R38, RZ, PT ;  /* 0x000000ff2600720c */ /* 0x000fda0003f05270 */
        /* <DEDUP_REMOVED lines=8> */
[----:B------:R-:W-:Y:S01]  /*da40*/  IADD3 R20, PT, PT, -R2, R23, RZ ;  /* 0x0000001702147210 */ /* 0x000fe20007ffe1ff */
[----:B--2---:R-:W-:Y:S01]  /*da50*/  VIADD R33, R23, 0x1 ;  /* 0x0000000117217836 */ /* 0x004fe20000000000 */
[----:B------:R-:W-:Y:S04]  /*da60*/  BSSY.RECONVERGENT B1, `(.L_x_4230) ;  /* 0x000002a000017945 */ /* 0x000fe80003800200 */
[----:B------:R-:W-:Y:S01]  /*da70*/  ISETP.GE.AND P0, PT, R33, R18, PT ;  /* 0x000000122100720c */ /* 0x000fe20003f06270 */
[----:B0-----:R-:W-:-:S06]  /*da80*/  ULEA UR5, UR6, UR5, 0x18 ;  /* 0x0000000506057291 */ /* 0x001fcc000f8ec0ff */
[----:B------:R-:W-:Y:S01]  /*da90*/  LEA R32, R20, UR5, 0x2 ;  /* 0x0000000514207c11 */ /* 0x000fe2000f8e10ff */
[----:B------:R-:W-:Y:S06]  /*daa0*/  @!P1 BRA `(.L_x_4231) ;  /* 0x0000000000949947 */ /* 0x000fec0003800000 */
[----:B------:R-:W-:Y:S01]  /*dab0*/  IABS R27, R18 ;  /* 0x00000012001b7213 */ /* 0x000fe20000000000 */
[----:B------:R-:W0:Y:S01]  /*dac0*/  LDCU.64 UR6, c[0x0][0x3c8] ;  /* 0x00007900ff0677ac */ /* 0x000e220008000a00 */
[----:B------:R-:W-:Y:S02]  /*dad0*/  MOV R24, RZ ;  /* 0x000000ff00187202 */ /* 0x000fe40000000f00 */
[----:B------:R-:W2:Y:S01]  /*dae0*/  I2F.RP R26, R27 ;  /* 0x0000001b001a7306 */ /* 0x000ea20000209400 */
[----:B------:R-:W-:Y:S02]  /*daf0*/  ISETP.GE.AND P2, PT, R23, RZ, PT ;  /* 0x000000ff1700720c */ /* 0x000fe40003f46270 */
[----:B------:R-:W-:-:S05]  /*db00*/  ISETP.NE.AND P3, PT, R18, RZ, PT ;  /* 0x000000ff1200720c */ /* 0x000fca0003f65270 */
[----:B--2---:R-:W1:Y:S02]  /*db10*/  MUFU.RCP R26, R26 ;  /* 0x0000001a001a7308 */ /* 0x004e640000001000 */
[----:B-1----:R-:W-:-:S06]  /*db20*/  VIADD R28, R26, 0xffffffe ;  /* 0x0ffffffe1a1c7836 */ /* 0x002fcc0000000000 */
[----:B------:R-:W1:Y:S02]  /*db30*/  F2I.FTZ.U32.TRUNC.NTZ R25, R28 ;  /* 0x0000001c00197305 */ /* 0x000e64000021f000 */
[----:B-1----:R-:W-:-:S04]  /*db40*/  IMAD.MOV R20, RZ, RZ, -R25 ;  /* 0x000000ffff147224 */ /* 0x002fc800078e0a19 */
[----:B------:R-:W-:Y:S01]  /*db50*/  IMAD R29, R20, R27, RZ ;  /* 0x0000001b141d7224 */ /* 0x000fe200078e02ff */
[----:B------:R-:W-:-:S03]  /*db60*/  IABS R20, R23 ;  /* 0x0000001700147213 */ /* 0x000fc60000000000 */
        /* <DEDUP_REMOVED lines=20> */
[----:B------:R-:W0:Y:S02]  /*dcb0*/  LDG.E.128 R28, desc[UR36][R24.64] ;  /* 0x00000024181c7981 */ /* 0x000e24000c1e1d00 */
[-C--:B0-----:R-:W-:Y:S01]  /*dcc0*/  FFMA.FTZ R8, R28, R20.reuse, R8 ;  /* 0x000000141c087223 */ /* 0x081fe20000010008 */
[-C--:B------:R-:W-:Y:S01]  /*dcd0*/  FFMA.FTZ R9, R29, R20.reuse, R9 ;  /* 0x000000141d097223 */ /* 0x080fe20000010009 */
[-C--:B------:R-:W-:Y:S01]  /*dce0*/  FFMA.FTZ R10, R30, R20.reuse, R10 ;  /* 0x000000141e0a7223 */ /* 0x080fe2000001000a */
[----:B------:R-:W-:-:S07]  /*dcf0*/  FFMA.FTZ R11, R31, R20, R11 ;  /* 0x000000141f0b7223 */ /* 0x000fce000001000b */
.L_x_4231:
[----:B------:R-:W-:Y:S05]  /*dd00*/  BSYNC.RECONVERGENT B1 ;  /* 0x0000000000017941 */ /* 0x000fea0003800200 */
.L_x_4230:
[----:B------:R-:W-:Y:S04]  /*dd10*/  BSSY.RECONVERGENT B1, `(.L_x_4232) ;  /* 0x0000027000017945 */ /* 0x000fe80003800200 */
[----:B------:R-:W-:Y:S05]  /*dd20*/  @!P0 BRA `(.L_x_4233) ;  /* 0x0000000000948947 */ /* 0x000fea0003800000 */
[----:B------:R-:W-:Y:S01]  /*dd30*/  IABS R27, R18 ;  /* 0x00000012001b7213 */ /* 0x000fe20000000000 */
[----:B------:R-:W-:Y:S01]  /*dd40*/  IMAD.MOV.U32 R24, RZ, RZ, RZ ;  /* 0x000000ffff187224 */ /* 0x000fe200078e00ff */
[----:B------:R-:W-:Y:S01]  /*dd50*/  ISETP.GE.AND P1, PT, R33, RZ, PT ;  /* 0x000000ff2100720c */ /* 0x000fe20003f26270 */
[----:B------:R-:W0:Y:S01]  /*dd60*/  LDCU.64 UR6, c[0x0][0x3c8] ;  /* 0x00007900ff0677ac */ /* 0x000e220008000a00 */
[----:B------:R-:W2:Y:S01]  /*dd70*/  I2F.RP R26, R27 ;  /* 0x0000001b001a7306 */ /* 0x000ea20000209400 */
[----:B------:R-:W-:-:S07]  /*dd80*/  ISETP.NE.AND P2, PT, R18, RZ, PT ;  /* 0x000000ff1200720c */ /* 0x000fce0003f45270 */
[----:B--2---:R-:W1:Y:S02]  /*dd90*/  MUFU.RCP R26, R26 ;  /* 0x0000001a001a7308 */ /* 0x004e640000001000 */
[----:B-1----:R-:W-:-:S06]  /*dda0*/  VIADD R28, R26, 0xffffffe ;  /* 0x0ffffffe1a1c7836 */ /* 0x002fcc0000000000 */
[----:B------:R-:W1:Y:S02]  /*ddb0*/  F2I.FTZ.U32.TRUNC.NTZ R25, R28 ;  /* 0x0000001c00197305 */ /* 0x000e64000021f000 */
[----:B-1----:R-:W-:-:S05]  /*ddc0*/  IADD3 R20, PT, PT, RZ, -R25, RZ ;  /* 0x80000019ff147210 */ /* 0x002fca0007ffe0ff */
[----:B------:R-:W-:Y:S01]  /*ddd0*/  IMAD R29, R20, R27, RZ ;  /* 0x0000001b141d7224 */ /* 0x000fe200078e02ff */
[----:B------:R-:W-:-:S03]  /*dde0*/  IABS R20, R33 ;  /* 0x0000002100147213 */ /* 0x000fc60000000000 */
        /* <DEDUP_REMOVED lines=17> */
[----:B------:R-:W0:Y:S02]  /*df00*/  LDS R20, [R32+0x4] ;  /* 0x0000040020147984 */ /* 0x000e240000000800 */
[----:B------:R-:W-:-:S04]  /*df10*/  IMAD.SHL.U32 R25, R25, 0x100, RZ ;  /* 0x0000010019197824 */ /* 0x000fc800078e00ff */
[----:B------:R-:W-:-:S05]  /*df20*/  IMAD.WIDE R24, R25, 0x4, R12 ;  /* 0x0000000419187825 */ /* 0x000fca00078e020c */
[----:B------:R-:W0:Y:S02]  /*df30*/  LDG.E.128 R28, desc[UR36][R24.64] ;  /* 0x00000024181c7981 */ /* 0x000e24000c1e1d00 */
[-C--:B0-----:R-:W-:Y:S01]  /*df40*/  FFMA.FTZ R8, R28, R20.reuse, R8 ;  /* 0x000000141c087223 */ /* 0x081fe20000010008 */
[-C--:B------:R-:W-:Y:S01]  /*df50*/  FFMA.FTZ R9, R29, R20.reuse, R9 ;  /* 0x000000141d097223 */ /* 0x080fe20000010009 */
[-C--:B------:R-:W-:Y:S01]  /*df60*/  FFMA.FTZ R10, R30, R20.reuse, R10 ;  /* 0x000000141e0a7223 */ /* 0x080fe2000001000a */
[----:B------:R-:W-:-:S07]  /*df70*/  FFMA.FTZ R11, R31, R20, R11 ;  /* 0x000000141f0b7223 */ /* 0x000fce000001000b */
.L_x_4233:
[----:B------:R-:W-:Y:S05]  /*df80*/  BSYNC.RECONVERGENT B1 ;  /* 0x0000000000017941 */ /* 0x000fea0003800200 */
.L_x_4232:
[----:B------:R-:W-:-:S07]  /*df90*/  IADD3 R23, PT, PT, R23, 0x2, RZ ;  /* 0x0000000217177810 */ /* 0x000fce0007ffe0ff */
.L_x_4229:
[----:B------:R-:W-:Y:S05]  /*dfa0*/  BSYNC.RECONVERGENT B0 ;  /* 0x0000000000007941 */ /* 0x000fea0003800200 */
.L_x_4228:
[----:B------:R-:W-:Y:S02]  /*dfb0*/  LOP3.LUT R17, R17, 0x1, RZ, 0xc0, !PT ;  /* 0x0000000111117812 */ /* 0x000fe400078ec0ff */
[----:B------:R-:W-:-:S04]  /*dfc0*/  ISETP.GE.AND P0, PT, R23, R18, PT ;  /* 0x000000121700720c */ /* 0x000fc80003f06270 */
[----:B------:R-:W-:-:S13]  /*dfd0*/  ISETP.NE.U32.OR P0, PT, R17, 0x1, !P0 ;  /* 0x000000011100780c */ /* 0x000fda0004705470 */
[----:B------:R-:W-:Y:S05]  /*dfe0*/  @P0 BRA `(.L_x_4215) ;  /* 0x0000000000a80947 */ /* 0x000fea0003800000 */
[----:B------:R-:W-:Y:S01]  /*dff0*/  IABS R26, R18 ;  /* 0x00000012001a7213 */ /* 0x000fe20000000000 */
[----:B------:R-:W0:Y:S01]  /*e000*/  LDCU.64 UR6, c[0x0][0x3c8] ;  /* 0x00007900ff0677ac */ /* 0x000e220008000a00 */
[----:B------:R-:W-:Y:S02]  /*e010*/  IABS R20, R23 ;  /* 0x0000001700147213 */ /* 0x000fe40000000000 */
[----:B------:R-:W3:Y:S01]  /*e020*/  I2F.RP R27, R26 ;  /* 0x0000001a001b7306 */ /* 0x000ee20000209400 */
[----:B------:R-:W-:Y:S02]  /*e030*/  ISETP.GE.AND P1, PT, R23, RZ, PT ;  /* 0x000000ff1700720c */ /* 0x000fe40003f26270 */
[----:B------:R-:W-:-:S05]  /*e040*/  ISETP.NE.AND P2, PT, R18, RZ, PT ;  /* 0x000000ff1200720c */ /* 0x000fca0003f45270 */
[----:B---3--:R-:W3:Y:S02]  /*e050*/  MUFU.RCP R27, R27 ;  /* 0x0000001b001b7308 */ /* 0x008ee40000001000 */
[----:B---3--:R-:W-:-:S06]  /*e060*/  VIADD R24, R27, 0xffffffe ;  /* 0x0ffffffe1b187836 */ /* 0x008fcc0000000000 */
[----:B------:R3:W4:Y:S02]  /*e070*/  F2I.FTZ.U32.TRUNC.NTZ R25, R24 ;  /* 0x0000001800197305 */ /* 0x000724000021f000 */
[----:B---3--:R-:W-:Y:S02]  /*e080*/  HFMA2 R24, -RZ, RZ, 0, 0 ;  /* 0x00000000ff187431 */ /* 0x008fe400000001ff */
[----:B----4-:R-:W-:-:S04]  /*e090*/  IMAD.MOV R17, RZ, RZ, -R25 ;  /* 0x000000ffff117224 */ /* 0x010fc800078e0a19 */
[----:B------:R-:W-:-:S04]  /*e0a0*/  IMAD R17, R17, R26, RZ ;  /* 0x0000001a11117224 */ /* 0x000fc800078e02ff */
[----:B------:R-:W-:-:S06]  /*e0b0*/  IMAD.HI.U32 R17, R25, R17, R24 ;  /* 0x0000001119117227 */ /* 0x000fcc00078e0018 */
        /* <DEDUP_REMOVED lines=17> */
[----:B------:R-:W-:-:S03]  /*e1d0*/  IMAD.IADD R2, R23, 0x1, -R2 ;  /* 0x0000000117027824 */ /* 0x000fc600078e0a02 */
        /* <DEDUP_REMOVED lines=11> */
.L_x_4215:
[----:B0-----:R-:W-:Y:S05]  /*e290*/  BSYNC.RECONVERGENT B2 ;  /* 0x0000000000027941 */ /* 0x001fea0003800200 */
.L_x_4214:
[----:B------:R-:W-:Y:S01]  /*e2a0*/  ISETP.GT.U32.AND P2, PT, R21, 0x3f, PT ;  /* 0x0000003f1500780c */ /* 0x000fe20003f44070 */
[----:B------:R-:W-:-:S12]  /*e2b0*/  BSSY.RECONVERGENT B0, `(.L_x_4234) ;  /* 0x0000035000007945 */ /* 0x000fd80003800200 */
[----:B------:R-:W-:Y:S05]  /*e2c0*/  @P2 BRA `(.L_x_4235) ;  /* 0x0000000000cc2947 */ /* 0x000fea0003800000 */
[----:B------:R-:W0:Y:S01]  /*e2d0*/  LDC R2, c[0x0][0x478] ;  /* 0x00011e00ff027b82 */ /* 0x000e220000000800 */
[----:B-1----:R-:W-:Y:S01]  /*e2e0*/  IMAD.IADD R31, R3, 0x1, R22 ;  /* 0x00000001031f7824 */ /* 0x002fe200078e0216 */
[----:B------:R-:W1:Y:S01]  /*e2f0*/  LDCU.64 UR4, c[0x0][0x460] ;  /* 0x00008c00ff0477ac */ /* 0x000e620008000a00 */
[----:B------:R-:W3:Y:S01]  /*e300*/  LDS R109, [R109] ;  /* 0x000000006d6d7984 */ /* 0x000ee20000000800 */
[----:B0-----:R-:W-:-:S13]  /*e310*/  ISETP.NE.AND P1, PT, R2, 0x2, PT ;  /* 0x000000020200780c */ /* 0x001fda0003f25270 */
[----:B------:R-:W0:Y:S08]  /*e320*/  @!P1 LDC.64 R12, c[0x0][0x3a8] ;  /* 0x0000ea00ff0c9b82 */ /* 0x000e300000000a00 */
[----:B------:R-:W4:Y:S08]  /*e330*/  @!P1 LDC.64 R24, c[0x0][0x468] ;  /* 0x00011a00ff189b82 */ /* 0x000f300000000a00 */
[----:B------:R-:W2:Y:S01]  /*e340*/  @P1 LDC.64 R20, c[0x0][0x3a8] ;  /* 0x0000ea00ff141b82 */ /* 0x000ea20000000a00 */
[----:B0-----:R-:W-:-:S04]  /*e350*/  @!P1 IADD3 R12, P0, PT, R31, R12, RZ ;  /* 0x0000000c1f0c9210 */ /* 0x001fc80007f1e0ff */
[----:B------:R-:W-:Y:S01]  /*e360*/  @!P1 LEA.HI.X.SX32 R13, R31, R13, 0x1, P0 ;  /* 0x0000000d1f0d9211 */ /* 0x000fe200000f0eff */
[----:B----4-:R-:W4:Y:S04]  /*e370*/  @!P1 LDG.E R24, desc[UR36][R24.64+0x8] ;  /* 0x0000082418189981 */ /* 0x010f28000c1e1900 */
[----:B------:R-:W3:Y:S01]  /*e380*/  @!P1 LDG.E R2, desc[UR36][R12.64] ;  /* 0x000000240c029981 */ /* 0x000ee2000c1e1900 */
[----:B-1----:R-:W-:-:S04]  /*e390*/  ISETP.NE.U32.AND P0, PT, RZ, UR4, PT ;  /* 0x00000004ff007c0c */ /* 0x002fc8000bf05070 */
[----:B------:R-:W-:Y:S01]  /*e3a0*/  ISETP.NE.AND.EX P0, PT, RZ, UR5, PT, P0 ;  /* 0x00000005ff007c0c */ /* 0x000fe2000bf05300 */
[----:B------:R-:W0:-:S12]  /*e3b0*/  LDCU.64 UR4, c[0x0][0x3c0] ;  /* 0x00007800ff0477ac */ /* 0x000e180008000a00 */
[----:B------:R-:W1:Y:S08]  /*e3c0*/  @P0 LDC R26, c[0x0][0x3f8] ;  /* 0x0000fe00ff1a0b82 */ /* 0x000e700000000800 */
[----:B------:R-:W0:Y:S01]  /*e3d0*/  @P0 LDC.64 R22, c[0x0][0x458] ;  /* 0x00011600ff160b82 */ /* 0x000e220000000a00 */
[----:B--2---:R-:W-:-:S04]  /*e3e0*/  @P1 IMAD.WIDE R12, R31, 0x4, R20 ;  /* 0x000000041f0c1825 */ /* 0x004fc800078e0214 */
[----:B-1----:R-:W-:-:S05]  /*e3f0*/  @P0 IMAD R0, R19, R26, R0 ;  /* 0x0000001a13000224 */ /* 0x002fca00078e0200 */
[----:B------:R-:W-:-:S05]  /*e400*/  @P0 LEA R21, R0, R3, 0x8 ;  /* 0x0000000300150211 */ /* 0x000fca00078e40ff */
[----:B0-----:R-:W-:-:S06]  /*e410*/  @P0 IMAD.WIDE R20, R21, 0x4, R22 ;  /* 0x0000000415140825 */ /* 0x001fcc00078e0216 */
[----:B------:R-:W2:Y:S01]  /*e420*/  @P0 LDG.E.128 R20, desc[UR36][R20.64] ;  /* 0x0000002414140981 */ /* 0x000ea2000c1e1d00 */
[----:B---3--:R-:W4:Y:S08]  /*e430*/  @!P1 I2F.S8 R15, R2 ;  /* 0x00000002000f9306 */ /* 0x008f300000001400 */
[----:B------:R-:W0:Y:S08]  /*e440*/  @!P1 I2F.S8 R17, R2.B1 ;  /* 0x1000000200119306 */ /* 0x000e300000001400 */
[----:B------:R-:W1:Y:S08]  /*e450*/  @!P1 I2F.S8 R27, R2.B2 ;  /* 0x20000002001b9306 */ /* 0x000e700000001400 */
[----:B------:R-:W3:Y:S01]  /*e460*/  @!P1 I2F.S8 R29, R2.B3 ;  /* 0x30000002001d9306 */ /* 0x000ee20000001400 */
[C---:B----4-:R-:W-:Y:S01]  /*e470*/  @!P1 FMUL.FTZ R32, R24.reuse, R15 ;  /* 0x0000000f18209220 */ /* 0x050fe20000410000 */
[C---:B0-----:R-:W-:Y:S01]  /*e480*/  @!P1 FMUL.FTZ R33, R24.reuse, R17 ;  /* 0x0000001118219220 */ /* 0x041fe20000410000 */
[C---:B-1----:R-:W-:Y:S01]  /*e490*/  @!P1 FMUL.FTZ R34, R24.reuse, R27 ;  /* 0x0000001b18229220 */ /* 0x042fe20000410000 */
[----:B---3--:R-:W-:-:S06]  /*e4a0*/  @!P1 FMUL.FTZ R35, R24, R29 ;  /* 0x0000001d18239220 */ /* 0x008fcc0000410000 */
[----:B------:R-:W3:Y:S01]  /*e4b0*/  @P1 LDG.E.128 R32, desc[UR36][R12.64] ;  /* 0x000000240c201981 */ /* 0x000ee2000c1e1d00 */
[----:B------:R-:W-:Y:S02]  /*e4c0*/  IMAD R15, R14, R18, R3 ;  /* 0x000000120e0f7224 */ /* 0x000fe400078e0203 */
[----:B------:R-:W-:-:S03]  /*e4d0*/  IMAD.SHL.U32 R16, R16, 0x100, RZ ;  /* 0x0000010010107824 */ /* 0x000fc600078e00ff */
[----:B------:R-:W-:Y:S02]  /*e4e0*/  SHF.R.S32.HI R17, RZ, 0x1f, R15 ;  /* 0x0000001fff117819 */ /* 0x000fe4000001140f */
[----:B------:R-:W-:-:S04]  /*e4f0*/  IADD3 R15, P1, PT, R16, R15, RZ ;  /* 0x0000000f100f7210 */ /* 0x000fc80007f3e0ff */
        /* <DEDUP_REMOVED lines=12> */
[C---:B------:R-:W-:Y:S01]  /*e5c0*/  FFMA.FTZ R8, R109.reuse, R4, R8 ;  /* 0x000000046d087223 */ /* 0x040fe20000010008 */
[C---:B------:R-:W-:Y:S01]  /*e5d0*/  FFMA.FTZ R9, R109.reuse, R5, R9 ;  /* 0x000000056d097223 */ /* 0x040fe20000010009 */
[C---:B------:R-:W-:Y:S01]  /*e5e0*/  FFMA.FTZ R10, R109.reuse, R6, R10 ;  /* 0x000000066d0a7223 */ /* 0x040fe2000001000a */
[----:B------:R-:W-:-:S07]  /*e5f0*/  FFMA.FTZ R11, R109, R7, R11 ;  /* 0x000000076d0b7223 */ /* 0x000fce000001000b */
.L_x_4235:
[----:B------:R-:W-:Y:S05]  /*e600*/  BSYNC.RECONVERGENT B0 ;  /* 0x0000000000007941 */ /* 0x000fea0003800200 */
.L_x_4234:
[----:B------:R-:W-:Y:S06]  /*e610*/  BAR.SYNC.DEFER_BLOCKING 0x0 ;  /* 0x0000000000007b1d */ /* 0x000fec0000010000 */
[----:B------:R-:W-:Y:S05]  /*e620*/  @P2 EXIT ;  /* 0x000000000000294d */ /* 0x000fea0003800000 */
[----:B------:R-:W3:Y:S02]  /*e630*/  LDCU UR4, c[0x0][0x478] ;  /* 0x00008f00ff0477ac */ /* 0x000ee40008000800 */
[----:B---3--:R-:W-:-:S09]  /*e640*/  UISETP.NE.AND UP0, UPT, UR4, 0x2, UPT ;  /* 0x000000020400788c */ /* 0x008fd2000bf05270 */
[----:B------:R-:W-:Y:S05]  /*e650*/  BRA.U UP0, `(.L_x_4236) ;  /* 0x00000001007c7547 */ /* 0x000fea000b800000 */
[----:B0----5:R-:W0:Y:S01]  /*e660*/  LDC.64 R4, c[0x0][0x470] ;  /* 0x00011c00ff047b82 */ /* 0x021e220000000a00 */
        /* <DEDUP_REMOVED lines=23> */
[C---:B---3--:R-:W-:Y:S02]  /*e7e0*/  IADD3 R2, P0, PT, R3.reuse, UR4, RZ ;  /* 0x0000000403027c10 */ /* 0x048fe4000ff1e0ff */
[----:B------:R-:W-:Y:S01]  /*e7f0*/  LOP3.LUT R7, R0, 0xff, RZ, 0xc0, !PT ;  /* 0x000000ff00077812 */ /* 0x000fe200078ec0ff */
[----:B------:R-:W-:Y:S01]  /*e800*/  IMAD R4, R4, 0x100, R5 ;  /* 0x0000010004047824 */ /* 0x000fe200078e0205 */
[----:B------:R-:W-:-:S04]  /*e810*/  LEA.HI.X.SX32 R3, R3, UR5, 0x1, P0 ;  /* 0x0000000503037c11 */ /* 0x000fc800080f0eff */
[----:B------:R-:W-:-:S05]  /*e820*/  IADD3 R7, PT, PT, R4, R7, RZ ;  /* 0x0000000704077210 */ /* 0x000fca0007ffe0ff */
[----:B------:R-:W-:Y:S01]  /*e830*/  STG.E desc[UR36][R2.64], R7 ;  /* 0x0000000702007986 */ /* 0x000fe2000c101924 */
[----:B------:R-:W-:Y:S05]  /*e840*/  EXIT ;  /* 0x000000000000794d */ /* 0x000fea0003800000 */
.L_x_4236:
[----:B0----5:R-:W0:Y:S01]  /*e850*/  LDC.64 R4, c[0x0][0x380] ;  /* 0x0000e000ff047b82 */ /* 0x021e220000000a00 */
[----:B------:R-:W-:-:S04]  /*e860*/  IMAD.IADD R3, R14, 0x1, R3 ;  /* 0x000000010e037824 */ /* 0x000fc800078e0203 */
[----:B0-----:R-:W-:-:S05]  /*e870*/  IMAD.WIDE R2, R3, 0x4, R4 ;  /* 0x0000000403027825 */ /* 0x001fca00078e0204 */
[----:B------:R-:W-:Y:S01]  /*e880*/  STG.E.128 desc[UR36][R2.64], R8 ;  /* 0x0000000802007986 */ /* 0x000fe2000c101d24 */
[----:B------:R-:W-:Y:S05]  /*e890*/  EXIT ;  /* 0x000000000000794d */ /* 0x000fea0003800000 */
.L_x_4167:
[----:B------:R-:W-:Y:S01]  /*e8a0*/  HFMA2 R11, -RZ, RZ, 0, 1.847743988037109375e-06 ;  /* 0x0000001fff0b7431 */ /* 0x000fe200000001ff */
[----:B------:R-:W-:Y:S01]  /*e8b0*/  BSSY B1, `(.L_x_4237) ;  /* 0x0000006000017945 */ /* 0x000fe20003800000 */
[----:B------:R-:W-:Y:S02]  /*e8c0*/  IMAD.MOV.U32 R12, RZ, RZ, 0x2 ;  /* 0x00000002ff0c7424 */ /* 0x000fe400078e00ff */
[----:B------:R-:W-:-:S07]  /*e8d0*/  IMAD.MOV.U32 R15, RZ, RZ, -0x1 ;  /* 0xffffffffff0f7424 */ /* 0x000fce00078e00ff */
[----:B------:R-:W-:Y:S05]  /*e8e0*/  WARPSYNC.COLLECTIVE R15, `(.L_x_4238) ;  /* 0x000000000f087348 */ /* 0x000fea0003c00000 */
[----:B------:R0:W1:Y:S02]  /*e8f0*/  SHFL.BFLY P6, R14, R13, R12, R11 ;  /* 0x0c00000c0d0e7389 */ /* 0x00006400000c000b */
[----:B01----:R-:W-:Y:S05]  /*e900*/  ENDCOLLECTIVE ;  /* 0x000000000000791b */ /* 0x003fea0003800000 */
.L_x_4238:
[----:B------:R-:W-:Y:S05]  /*e910*/  BSYNC B1 ;  /* 0x0000000000017941 */ /* 0x000fea0003800000 */
.L_x_4237:
[----:B------:R-:W-:Y:S01]  /*e920*/  FADD.FTZ R13, R13, R14 ;  /* 0x0000000e0d0d7221 */ /* 0x000fe20000010000 */
[----:B------:R-:W-:Y:S01]  /*e930*/  IMAD.MOV.U32 R12, RZ, RZ, 0x1 ;  /* 0x00000001ff0c7424 */ /* 0x000fe200078e00ff */
[----:B------:R-:W-:Y:S01]  /*e940*/  MOV R11, 0x1f ;  /* 0x0000001f000b7802 */ /* 0x000fe20000000f00 */
[----:B------:R-:W-:-:S07]  /*e950*/  IMAD.MOV.U32 R15, RZ, RZ, -0x1 ;  /* 0xffffffffff0f7424 */ /* 0x000fce00078e00ff */
[----:B------:R-:W-:Y:S05]  /*e960*/  WARPSYNC.COLLECTIVE R15, `(.L_x_4239) ;  /* 0x000000000f087348 */ /* 0x000fea0003c00000 */
[----:B------:R0:W1:Y:S02]  /*e970*/  SHFL.BFLY P6, R14, R13, R12, R11 ;  /* 0x0c00000c0d0e7389 */ /* 0x00006400000c000b */
[----:B01----:R-:W-:Y:S05]  /*e980*/  ENDCOLLECTIVE ;  /* 0x000000000000791b */ /* 0x003fea0003800000 */
.L_x_4239:
[----:B------:R-:W-:Y:S05]  /*e990*/  BRA `(.L_x_4240) ;  /* 0xffffffa4009c7947 */ /* 0x000fea000383ffff */
.L_x_4171:
[----:B------:R-:W-:Y:S01]  /*e9a0*/  HFMA2 R12, -RZ, RZ, 0, 9.5367431640625e-07 ;  /* 0x00000010ff0c7431 */ /* 0x000fe200000001ff */
[----:B------:R-:W-:Y:S01]  /*e9b0*/  BSSY B0, `(.L_x_4241) ;  /* 0x0000007000007945 */ /* 0x000fe20003800000 */
[----:B------:R-:W-:Y:S02]  /*e9c0*/  IMAD.MOV.U32 R13, RZ, RZ, R0 ;  /* 0x000000ffff0d7224 */ /* 0x000fe400078e0000 */
[----:B------:R-:W-:Y:S02]  /*e9d0*/  IMAD.MOV.U32 R11, RZ, RZ, 0x1f ;  /* 0x0000001fff0b7424 */ /* 0x000fe400078e00ff */
[----:B------:R-:W-:-:S07]  /*e9e0*/  IMAD.MOV.U32 R15, RZ, RZ, -0x1 ;  /* 0xffffffffff0f7424 */ /* 0x000fce00078e00ff */
[----:B-123-5:R-:W-:Y:S05]  /*e9f0*/  WARPSYNC.COLLECTIVE R15, `(.L_x_4242) ;  /* 0x000000000f087348 */ /* 0x02efea0003c00000 */
[----:B------:R0:W4:Y:S02]  /*ea00*/  SHFL.BFLY P6, R14, R13, R12, R11 ;  /* 0x0c00000c0d0e7389 */ /* 0x00012400000c000b */
[----:B012345:R-:W-:Y:S05]  /*ea10*/  ENDCOLLECTIVE ;  /* 0x000000000000791b */ /* 0x03ffea0003800000 */
.L_x_4242:
[----:B------:R-:W-:Y:S05]  /*ea20*/  BSYNC B0 ;  /* 0x0000000000007941 */ /* 0x000fea0003800000 */
.L_x_4241:
[----:B------:R-:W-:Y:S01]  /*ea30*/  FMNMX.FTZ R13, R14, R0, !PT ;  /* 0x000000000e0d7209 */ /* 0x000fe20007810000 */
[----:B------:R-:W-:Y:S01]  /*ea40*/  IMAD.MOV.U32 R11, RZ, RZ, 0x1f ;  /* 0x0000001fff0b7424 */ /* 0x000fe200078e00ff */
[----:B------:R-:W-:Y:S01]  /*ea50*/  MOV R12, 0x8 ;  /* 0x00000008000c7802 */ /* 0x000fe20000000f00 */
[----:B------:R-:W-:-:S07]  /*ea60*/  IMAD.MOV.U32 R15, RZ, RZ, -0x1 ;  /* 0xffffffffff0f7424 */ /* 0x000fce00078e00ff */
[----:B------:R-:W-:Y:S05]  /*ea70*/  WARPSYNC.COLLECTIVE R15, `(.L_x_4243) ;  /* 0x000000000f087348 */ /* 0x000fea0003c00000 */
[----:B------:R0:W1:Y:S02]  /*ea80*/  SHFL.BFLY P6, R14, R13, R12, R11 ;  /* 0x0c00000c0d0e7389 */ /* 0x00006400000c000b */
[----:B01----:R-:W-:Y:S05]  /*ea90*/  ENDCOLLECTIVE ;  /* 0x000000000000791b */ /* 0x003fea0003800000 */
.L_x_4243:
[----:B------:R-:W-:Y:S01]  /*eaa0*/  IMAD.MOV.U32 R12, RZ, RZ, 0x4 ;  /* 0x00000004ff0c7424 */ /* 0x000fe200078e00ff */
[----:B------:R-:W-:-:S04]  /*eab0*/  FMNMX.FTZ R3, R13, R14, !PT ;  /* 0x0000000e0d037209 */ /* 0x000fc80007810000 */
[----:B------:R-:W-:-:S07]  /*eac0*/  MOV R13, R3 ;  /* 0x00000003000d7202 */ /* 0x000fce0000000f00 */
[----:B------:R-:W-:Y:S05]  /*ead0*/  WARPSYNC.COLLECTIVE R15, `(.L_x_4244) ;  /* 0x000000000f087348 */ /* 0x000fea0003c00000 */
[----:B------:R0:W1:Y:S02]  /*eae0*/  SHFL.BFLY P6, R14, R13, R12, R11 ;  /* 0x0c00000c0d0e7389 */ /* 0x00006400000c000b */
[----:B01----:R-:W-:Y:S05]  /*eaf0*/  ENDCOLLECTIVE ;  /* 0x000000000000791b */ /* 0x003fea0003800000 */
.L_x_4244:
[----:B------:R-:W-:Y:S05]  /*eb00*/  BRA `(.L_x_4245) ;  /* 0xffffffa400f47947 */ /* 0x000fea000383ffff */
.L_x_4246:
        /* <DEDUP_REMOVED lines=15> */
.L_x_4658:


//--------------------- .text._ZN4mmha33masked_multihead_attention_kernelIfLi256ELi256ELi1ELi64ELi256ELb0ELb0EEEv26Multihead_attention_paramsIT_XT5_EE --------------------------
	.section	.text._ZN4mmha33masked_multihead_attention_kernelIfLi256ELi256ELi1ELi64ELi256ELb0ELb0EEEv26Multihead_attention_paramsIT_XT5_EE,"ax",@progbits
	.align	128
        .global         _ZN4mmha33masked_multihead_attention_kernelIfLi256ELi256ELi1ELi64ELi256ELb0ELb0EEEv26Multihead_attention_paramsIT_XT5_EE
        .type           _ZN4mmha33masked_multihead_attention_kernelIfLi256ELi256ELi1ELi64ELi256ELb0ELb0EEEv26Multihead_attention_paramsIT_XT5_EE,@function
        .size           _ZN4mmha33masked_multihead_attention_kernelIfLi256ELi256ELi1ELi64ELi256ELb0ELb0EEEv26Multihead_attention_paramsIT_XT5_EE,(.L_x_4659 - _ZN4mmha33masked_multihead_attention_kernelIfLi256ELi256ELi1ELi64ELi256ELb0ELb0EEEv26Multihead_attention_paramsIT_XT5_EE)
        .other          _ZN4mmha33masked_multihead_attention_kernelIfLi256ELi256ELi1ELi64ELi256ELb0ELb0EEEv26Multihead_attention_paramsIT_XT5_EE,@"STO_CUDA_ENTRY STV_DEFAULT"
_ZN4mmha33masked_multihead_attention_kernelIfLi256ELi256ELi1ELi64ELi256ELb0ELb0EEEv26Multihead_attention_paramsIT_XT5_EE:
.text._ZN4mmha33masked_multihead_attention_kernelIfLi256ELi256ELi1ELi64ELi256ELb0ELb0EEEv26Multihead_attention_paramsIT_XT5_EE:
        /* <DEDUP_REMOVED lines=15> */
.L_x_4247:
        /* <DEDUP_REMOVED lines=20> */
[----:B------:R-:W-:-:S05]  /*0230*/  MOV R3, UR5 ;  /* 0x0000000500037c02 */ /* 0x000fca0008000f00 */
[----:B0-----:R0:W4:Y:S01]  /*0240*/  @P1 LDG.E R7, desc[UR36][R2.64] ;  /* 0x0000002402071981 */ /* 0x001122000c1e1900 */
[----:B---3--:R-:W-:-:S06]  /*0250*/  IADD3 R4, PT, PT, R0, 0xffffffe, RZ ;  /* 0x0ffffffe00047810 */ /* 0x008fcc0007ffe0ff */
        /* <DEDUP_REMOVED lines=27> */
[----:B------:R-:W-:Y:S01]  /*0410*/  UISETP.GT.U32.AND UP2, UPT, UR12, UR4, UPT ;  /* 0x000000040c00728c */ /* 0x000fe2000bf44070 */
[----:B-1----:R-:W-:-:S10]  /*0420*/  IMAD.U32 R0, RZ, RZ, UR8 ;  /* 0x00000008ff007e24 */ /* 0x002fd4000f8e00ff */
[----:B------:R-:W-:Y:S01]  /*0430*/  @!UP2 UIADD3 UR4, UPT, UPT, UR4, -UR12, URZ ;  /* 0x8000000c0404a290 */ /* 0x000fe2000fffe0ff */
[----:B------:R-:W-:-:S03]  /*0440*/  IABS R0, R0 ;  /* 0x0000000000007213 */ /* 0x000fc60000000000 */
[----:B------:R-:W-:Y:S01]  /*0450*/  UISETP.GE.U32.AND UP4, UPT, UR4, UR12, UPT ;  /* 0x0000000c0400728c */ /* 0x000fe2000bf86070 */
        /* <DEDUP_REMOVED lines=15> */
[----:B0-----:R-:W-:Y:S02]  /*0550*/  IADD3 R4, PT, PT, R0, 0xffffffe, RZ ;  /* 0x0ffffffe00047810 */ /* 0x001fe40007ffe0ff */
[----:B----4-:R-:W-:-:S04]  /*0560*/  @UP1 UIMAD.WIDE UR4, UR42, 0x4, UR4 ;  /* 0x000000042a0418a5 */ /* 0x010fc8000f8e0204 */
[----:B------:R-:W0:Y:S02]  /*0570*/  F2I.FTZ.U32.TRUNC.NTZ R4, R4 ;  /* 0x0000000400047305 */ /* 0x000e24000021f000 */
[----:B------:R-:W-:Y:S01]  /*0580*/  IMAD.U32 R2, RZ, RZ, UR4 ;  /* 0x00000004ff027e24 */ /* 0x000fe2000f8e00ff */
[----:B------:R-:W1:Y:S01]  /*0590*/  @!UP0 LDCU UR45, c[0x0][0x40c] ;  /* 0x00008180ff2d87ac */ /* 0x000e620008000800 */
[----:B------:R-:W-:Y:S02]  /*05a0*/  PLOP3.LUT P3, PT, PT, PT, UP1, 0x80, 0x8 ;  /* 0x000000000008781c */ /* 0x000fe40003f6f018 */
[----:B------:R-:W-:Y:S02]  /*05b0*/  MOV R3, UR5 ;  /* 0x0000000500037c02 */ /* 0x000fe40008000f00 */
[----:B0-----:R-:W-:-:S09]  /*05c0*/  R2UR UR5, R4 ;  /* 0x00000000040572ca */ /* 0x001fd200000e0000 */
        /* <DEDUP_REMOVED lines=23> */
[----:B--2---:R-:W3:Y:S01]  /*0740*/  @!P4 I2F.S8 R0, R6 ;  /* 0x000000060000c306 */ /* 0x004ee20000001400 */
[----:B------:R-:W-:-:S07]  /*0750*/  UIADD3 UR4, UPT, UPT, UR45, 0x1, -UR8 ;  /* 0x000000012d047890 */ /* 0x000fce000fffe808 */
[----:B------:R-:W0:Y:S01]  /*0760*/  @!P4 I2F.S8 R2, R6.B1 ;  /* 0x100000060002c306 */ /* 0x000e220000001400 */
[----:B------:R-:W-:-:S07]  /*0770*/  @!UP1 UIADD3 UR41, UPT, UPT, UR41, -UR12, URZ ;  /* 0x8000000c29299290 */ /* 0x000fce000fffe0ff */
[----:B------:R-:W1:Y:S08]  /*0780*/  @!P4 I2F.S8 R4, R6.B2 ;  /* 0x200000060004c306 */ /* 0x000e700000001400 */
[----:B------:R-:W2:Y:S01]  /*0790*/  @!P4 I2F.S8 R12, R6.B3 ;  /* 0x30000006000cc306 */ /* 0x000ea20000001400 */
[----:B------:R-:W-:Y:S01]  /*07a0*/  @!UP2 UIADD3 UR41, UPT, UPT, -UR41, URZ, URZ ;  /* 0x000000ff2929a290 */ /* 0x000fe2000fffe1ff */
[----:B------:R-:W-:Y:S01]  /*07b0*/  VIMNMX R249, PT, PT, RZ, UR4, !PT ;  /* 0x00000004fff97c48 */ /* 0x000fe2000ffe0100 */
[----:B------:R-:W-:Y:S01]  /*07c0*/  @!UP0 ULOP3.LUT UR41, URZ, UR8, URZ, 0x33, !UPT ;  /* 0x00000008ff298292 */ /* 0x000fe2000f8e33ff */
[C---:B---3--:R-:W-:Y:S01]  /*07d0*/  @!P4 FMUL.FTZ R24, R5.reuse, R0 ;  /* 0x000000000518c220 */ /* 0x048fe20000410000 */
        /* <DEDUP_REMOVED lines=23> */
.L_x_4249:
[----:B------:R-:W-:Y:S05]  /*0950*/  BSYNC.RECONVERGENT B0 ;  /* 0x0000000000007941 */ /* 0x000fea0003800200 */
.L_x_4248:
        /* <DEDUP_REMOVED lines=8> */
.L_x_4251:
[----:B------:R-:W-:Y:S05]  /*09e0*/  BSYNC.RECONVERGENT B0 ;  /* 0x0000000000007941 */ /* 0x000fea0003800200 */
.L_x_4250:
        /* <DEDUP_REMOVED lines=26> */
[----:B-1----:R-:W0:Y:S01]  /*0b90*/  @!P1 LDC.64 R2, c[0x0][0x390] ;  /* 0x0000e400ff029b82 */ /* 0x002e220000000a00 */
[----:B------:R-:W1:Y:S07]  /*0ba0*/  @UP0 LDCU.64 UR4, c[0x0][0x418] ;  /* 0x00008300ff0407ac */ /* 0x000e6e0008000a00 */
[----:B------:R-:W3:Y:S01]  /*0bb0*/  @!P2 LDC.64 R4, c[0x0][0x3a0] ;  /* 0x0000e800ff04ab82 */ /* 0x000ee20000000a00 */
[----:B--2---:R-:W-:-:S05]  /*0bc0*/  @!P0 IMAD.WIDE R6, R11, 0x4, R6 ;  /* 0x000000040b068825 */ /* 0x004fca00078e0206 */
[----:B------:R-:W2:Y:S02]  /*0bd0*/  @!P0 LDG.E.128 R32, desc[UR36][R6.64] ;  /* 0x0000002406208981 */ /* 0x000ea4000c1e1d00 */
[----:B------:R-:W4:Y:S01]  /*0be0*/  LDC R11, c[0x0][0x400] ;  /* 0x00010000ff0b7b82 */ /* 0x000f220000000800 */
[----:B-1----:R-:W-:Y:S01]  /*0bf0*/  @UP0 UIMAD.WIDE.U32 UR6, UR6, 0x4, UR4 ;  /* 0x00000004060608a5 */ /* 0x002fe2000f8e0004 */
[----:B------:R-:W1:Y:S01]  /*0c00*/  LDCU.U8 UR4, c[0x0][0x404] ;  /* 0x00008080ff0477ac */ /* 0x000e620008000000 */
[----:B0-----:R-:W-:-:S04]  /*0c10*/  @!P1 IMAD.WIDE.U32 R2, R9, 0x4, R2 ;  /* 0x0000000409029825 */ /* 0x001fc800078e0002 */
[----:B------:R-:W-:Y:S01]  /*0c20*/  MOV R8, UR6 ;  /* 0x0000000600087c02 */ /* 0x000fe20008000f00 */
[----:B------:R-:W2:Y:S01]  /*0c30*/  @!P1 LDG.E.128 R12, desc[UR36][R2.64] ;  /* 0x00000024020c9981 */ /* 0x000ea2000c1e1d00 */
[----:B---3--:R-:W-:-:S04]  /*0c40*/  @!P2 IMAD.WIDE.U32 R4, R9, 0x4, R4 ;  /* 0x000000040904a825 */ /* 0x008fc800078e0004 */
[----:B------:R-:W-:Y:S01]  /*0c50*/  IMAD.U32 R9, RZ, RZ, UR7 ;  /* 0x00000007ff097e24 */ /* 0x000fe2000f8e00ff */
[----:B------:R-:W3:Y:S04]  /*0c60*/  @!P2 LDG.E.128 R28, desc[UR36][R4.64] ;  /* 0x00000024041ca981 */ /* 0x000ee8000c1e1d00 */
[----:B------:R-:W3:Y:S01]  /*0c70*/  @P3 LDG.E R8, desc[UR36][R8.64] ;  /* 0x0000002408083981 */ /* 0x000ee2000c1e1900 */
[----:B-1----:R-:W-:-:S04]  /*0c80*/  ISETP.NE.AND P1, PT, RZ, UR4, PT ;  /* 0x00000004ff007c0c */ /* 0x002fc8000bf25270 */
[----:B----4-:R-:W-:Y:S01]  /*0c90*/  ISETP.LT.OR P1, PT, R11, 0x1, P1 ;  /* 0x000000010b00780c */ /* 0x010fe20000f21670 */
[----:B------:R-:W-:Y:S01]  /*0ca0*/  UMOV UR39, URZ ;  /* 0x000000ff00277c82 */ /* 0x000fe20008000000 */
[----:B------:R-:W-:Y:S01]  /*0cb0*/  BSSY.RECONVERGENT B6, `(.L_x_4252) ;  /* 0x00000d0000067945 */ /* 0x000fe20003800200 */
[----:B--2---:R-:W-:Y:S01]  /*0cc0*/  FADD.FTZ R16, R12, R16 ;  /* 0x000000100c107221 */ /* 0x004fe20000010000 */
[----:B------:R-:W-:Y:S01]  /*0cd0*/  FADD.FTZ R17, R13, R17 ;  /* 0x000000110d117221 */ /* 0x000fe20000010000 */
[----:B------:R-:W-:Y:S01]  /*0ce0*/  FADD.FTZ R18, R14, R18 ;  /* 0x000000120e127221 */ /* 0x000fe20000010000 */
[----:B------:R-:W-:Y:S01]  /*0cf0*/  FADD.FTZ R19, R15, R19 ;  /* 0x000000130f137221 */ /* 0x000fe20000010000 */
[----:B---3--:R-:W-:Y:S01]  /*0d00*/  FADD.FTZ R24, R28, R24 ;  /* 0x000000181c187221 */ /* 0x008fe20000010000 */
[----:B------:R-:W-:Y:S01]  /*0d10*/  FADD.FTZ R25, R29, R25 ;  /* 0x000000191d197221 */ /* 0x000fe20000010000 */
[----:B------:R-:W-:Y:S01]  /*0d20*/  FADD.FTZ R26, R30, R26 ;  /* 0x0000001a1e1a7221 */ /* 0x000fe20000010000 */
[----:B------:R-:W-:Y:S01]  /*0d30*/  FADD.FTZ R27, R31, R27 ;  /* 0x0000001b1f1b7221 */ /* 0x000fe20000010000 */
[----:B------:R-:W-:Y:S01]  /*0d40*/  @P3 R2UR UR39, R8 ;  /* 0x00000000082732ca */ /* 0x000fe200000e0000 */
[----:B------:R-:W-:Y:S01]  /*0d50*/  @!P0 FMUL.FTZ R24, R24, R32 ;  /* 0x0000002018188220 */ /* 0x000fe20000410000 */
[----:B------:R-:W-:Y:S01]  /*0d60*/  @!P0 FMUL.FTZ R25, R25, R33 ;  /* 0x0000002119198220 */ /* 0x000fe20000410000 */
[----:B------:R-:W-:Y:S01]  /*0d70*/  @!P0 FMUL.FTZ R26, R26, R34 ;  /* 0x000000221a1a8220 */ /* 0x000fe20000410000 */
[----:B------:R-:W-:Y:S01]  /*0d80*/  @!P0 FMUL.FTZ R27, R27, R35 ;  /* 0x000000231b1b8220 */ /* 0x000fe20000410000 */
[----:B------:R-:W-:Y:S10]  /*0d90*/  @P1 BRA `(.L_x_4253) ;  /* 0x0000000000ac1947 */ /* 0x000ff40003800000 */
[----:B------:R-:W-:-:S13]  /*0da0*/  ISETP.GE.AND P0, PT, R10, R11, PT ;  /* 0x0000000b0a00720c */ /* 0x000fda0003f06270 */
[----:B------:R-:W-:Y:S05]  /*0db0*/  @P0 BRA `(.L_x_4254) ;  /* 0x0000000800fc0947 */ /* 0x000fea0003800000 */
[----:B------:R-:W-:Y:S01]  /*0dc0*/  I2FP.F32.U32 R0, R11 ;  /* 0x0000000b00007245 */ /* 0x000fe20000201000 */
[----:B------:R-:W0:Y:S01]  /*0dd0*/  LDCU UR4, c[0x0][0x40c] ;  /* 0x00008180ff0477ac */ /* 0x000e220008000800 */
[----:B------:R-:W-:Y:S02]  /*0de0*/  IADD3 R2, PT, PT, R10, 0x2, RZ ;  /* 0x000000020a027810 */ /* 0x000fe40007ffe0ff */
[----:B------:R-:W1:Y:S01]  /*0df0*/  MUFU.RCP R3, R0 ;  /* 0x0000000000037308 */ /* 0x000e620000001000 */
[----:B------:R-:W-:Y:S02]  /*0e00*/  I2FP.F32.U32 R10, R10 ;  /* 0x0000000a000a7245 */ /* 0x000fe40000201000 */
[----:B------:R-:W-:Y:S01]  /*0e10*/  I2FP.F32.U32 R2, R2 ;  /* 0x0000000200027245 */ /* 0x000fe20000201000 */
[----:B0-----:R-:W-:-:S04]  /*0e20*/  UIADD3 UR4, UPT, UPT, -UR39, UR4, URZ ;  /* 0x0000000427047290 */ /* 0x001fc8000fffe1ff */
[-C--:B-1----:R-:W-:Y:S01]  /*0e30*/  FMUL.FTZ R2, R2, R3.reuse ;  /* 0x0000000302027220 */ /* 0x082fe20000410000 */
[----:B------:R-:W-:Y:S01]  /*0e40*/  FMUL.FTZ R10, R10, R3 ;  /* 0x000000030a0a7220 */ /* 0x000fe20000410000 */
[----:B------:R-:W-:Y:S02]  /*0e50*/  I2FP.F32.S32 R0, UR4 ;  /* 0x0000000400007c45 */ /* 0x000fe40008201400 */
[----:B------:R-:W-:Y:S01]  /*0e60*/  FMUL.FTZ R2, R2, 13.28771209716796875 ;  /* 0x41549a7802027820 */ /* 0x000fe20000410000 */
[----:B------:R-:W-:-:S03]  /*0e70*/  FMUL.FTZ R10, R10, 13.28771209716796875 ;  /* 0x41549a780a0a7820 */ /* 0x000fc60000410000 */
        /* <DEDUP_REMOVED lines=29> */
.L_x_4253:
        /* <DEDUP_REMOVED lines=13> */
[----:B0-----:R-:W-:Y:S01]  /*1120*/  HFMA2 R2, -RZ, RZ, 0, 0 ;  /* 0x00000000ff027431 */ /* 0x001fe200000001ff */
        /* <DEDUP_REMOVED lines=40> */
.L_x_4255:
        /* <DEDUP_REMOVED lines=79> */
.L_x_4259:
[----:B------:R-:W-:Y:S05]  /*18a0*/  BSYNC.RECONVERGENT B1 ;  /* 0x0000000000017941 */ /* 0x000fea0003800200 */
.L_x_4258:
        /* <DEDUP_REMOVED lines=8> */
.L_x_4257:
[----:B------:R-:W-:Y:S05]  /*1930*/  BSYNC.RECONVERGENT B0 ;  /* 0x0000000000007941 */ /* 0x000fea0003800200 */
.L_x_4256:
[----:B------:R-:W-:Y:S01]  /*1940*/  BAR.SYNC.DEFER_BLOCKING 0x0 ;  /* 0x0000000000007b1d */ /* 0x000fe20000010000 */
[----:B------:R-:W-:-:S04]  /*1950*/  @!P6 IMAD R29, R29, R22, R28 ;  /* 0x000000161d1de224 */ /* 0x000fc800078e021c */
[C---:B------:R-:W-:Y:S01]  /*1960*/  @!P6 IMAD R0, R29.reuse, 0x4, R0 ;  /* 0x000000041d00e824 */ /* 0x040fe200078e0200 */
[----:B------:R-:W-:-:S04]  /*1970*/  @!P6 LEA R2, R29, R2, 0x2 ;  /* 0x000000021d02e211 */ /* 0x000fc800078e10ff */
[----:B---3--:R0:W1:Y:S04]  /*1980*/  @!P6 LDS.128 R16, [R0] ;  /* 0x000000000010e984 */ /* 0x0080680000000c00 */
[----:B------:R0:W2:Y:S01]  /*1990*/  @!P6 LDS.128 R24, [R2] ;  /* 0x000000000218e984 */ /* 0x0000a20000000c00 */
[----:B------:R-:W-:Y:S06]  /*19a0*/  BAR.SYNC.DEFER_BLOCKING 0x0 ;  /* 0x0000000000007b1d */ /* 0x000fec0000010000 */
.L_x_4254:
[----:B------:R-:W-:Y:S05]  /*19b0*/  BSYNC.RECONVERGENT B6 ;  /* 0x0000000000067941 */ /* 0x000fea0003800200 */
.L_x_4252:
        /* <DEDUP_REMOVED lines=24> */
.L_x_4261:
[----:B------:R-:W-:Y:S05]  /*1b40*/  BSYNC.RECONVERGENT B0 ;  /* 0x0000000000007941 */ /* 0x000fea0003800200 */
.L_x_4260:
        /* <DEDUP_REMOVED lines=41> */
[----:B------:R-:W-:Y:S01]  /*1de0*/  IMAD.MOV.U32 R4, RZ, RZ, R2 ;  /* 0x000000ffff047224 */ /* 0x000fe200078e0002 */
        /* <DEDUP_REMOVED lines=8> */
[----:B---3--:R-:W-:-:S05]  /*1e70*/  FADD.FTZ R4, R4, R2 ;  /* 0x0000000204047221 */ /* 0x008fca0000010000 */
[----:B------:R0:W-:Y:S02]  /*1e80*/  STL [R1+0x460], R4 ;  /* 0x0004600401007387 */ /* 0x0001e40000100800 */
.L_x_4264:
[----:B------:R-:W3:Y:S04]  /*1e90*/  LDL R2, [R1+0x460] ;  /* 0x0004600001027983 */ /* 0x000ee80000100800 */
[----:B---3--:R3:W-:Y:S02]  /*1ea0*/  STS [R0], R2 ;  /* 0x0000000200007388 */ /* 0x0087e40000000800 */
.L_x_4263:
[----:B------:R-:W-:Y:S05]  /*1eb0*/  BSYNC.RECONVERGENT B0 ;  /* 0x0000000000007941 */ /* 0x000fea0003800200 */
.L_x_4262:
[----:B---3--:R-:W-:Y:S01]  /*1ec0*/  IADD3 R0, PT, PT, R5, 0x1f, RZ ;  /* 0x0000001f05007810 */ /* 0x008fe20007ffe0ff */
[----:B------:R-:W3:Y:S01]  /*1ed0*/  LDCU UR4, c[0x0][0x3f0] ;  /* 0x00007e00ff0477ac */ /* 0x000ee20008000800 */
[----:B------:R-:W-:Y:S02]  /*1ee0*/  BSSY.RECONVERGENT B0, `(.L_x_4265) ;  /* 0x00006df000007945 */ /* 0x000fe40003800200 */
[----:B------:R-:W-:Y:S01]  /*1ef0*/  SHF.R.S32.HI R3, RZ, 0x1f, R0 ;  /* 0x0000001fff037819 */ /* 0x000fe20000011400 */
[----:B------:R-:W4:Y:S03]  /*1f00*/  LDCU UR11, c[0x0][0x410] ;  /* 0x00008200ff0b77ac */ /* 0x000f260008000800 */
[----:B------:R-:W-:Y:S01]  /*1f10*/  LEA.HI R0, R3, R0, RZ, 0x5 ;  /* 0x0000000003007211 */ /* 0x000fe200078f28ff */
[----:B------:R-:W0:Y:S03]  /*1f20*/  LDCU.64 UR14, c[0x0][0x3b8] ;  /* 0x00007700ff0e77ac */ /* 0x000e260008000a00 */
[----:B------:R-:W-:Y:S01]  /*1f30*/  LOP3.LUT R0, R0, 0xffffffe0, RZ, 0xc0, !PT ;  /* 0xffffffe000007812 */ /* 0x000fe200078ec0ff */
[----:B------:R-:W0:Y:S01]  /*1f40*/  LDCU.64 UR16, c[0x0][0x438] ;  /* 0x00008700ff1077ac */ /* 0x000e220008000a00 */
[----:B------:R-:W-:Y:S02]  /*1f50*/  BAR.SYNC.DEFER_BLOCKING 0x0 ;  /* 0x0000000000007b1d */ /* 0x000fe40000010000 */
[----:B------:R-:W-:Y:S01]  /*1f60*/  ISETP.GE.AND P0, PT, R23, R0, PT ;  /* 0x000000001700720c */ /* 0x000fe20003f06270 */
[----:B---3--:R-:W-:-:S03]  /*1f70*/  UIMAD UR40, UR42, UR4, UR40 ;  /* 0x000000042a2872a4 */ /* 0x008fc6000f8e0228 */
[----:B------:R-:W3:Y:S01]  /*1f80*/  LDCU.64 UR12, c[0x0][0x448] ;  /* 0x00008900ff0c77ac */ /* 0x000ee20008000a00 */
[----:B------:R-:W-:-:S08]  /*1f90*/  USHF.L.U32 UR40, UR40, 0x8, URZ ;  /* 0x0000000828287899 */ /* 0x000fd000080006ff */
[----:B----4-:R-:W-:Y:S05]  /*1fa0*/  @P0 BRA `(.L_x_4266) ;  /* 0x0000006c00480947 */ /* 0x010fea0003800000 */
[----:B------:R-:W4:Y:S01]  /*1fb0*/  LDC R2, c[0x0][0x3f4] ;  /* 0x0000fd00ff027b82 */ /* 0x000f220000000800 */
[----:B------:R-:W5:Y:S01]  /*1fc0*/  LDS.128 R8, [UR10+0x40] ;  /* 0x0000400aff087984 */ /* 0x000f620008000c00 */
[----:B0-----:R-:W-:Y:S01]  /*1fd0*/  HFMA2 R4, -RZ, RZ, 0, 0 ;  /* 0x00000000ff047431 */ /* 0x001fe200000001ff */
[----:B------:R-:W0:Y:S01]  /*1fe0*/  LDCU UR5, c[0x0][0x440] ;  /* 0x00008800ff0577ac */ /* 0x000e220008000800 */
[----:B------:R-:W-:Y:S01]  /*1ff0*/  IMAD.IADD R0, R249, 0x1, R0 ;  /* 0x00000001f9007824 */ /* 0x000fe200078e0200 */
[----:B-1----:R-:W1:Y:S01]  /*2000*/  LDS.128 R16, [UR10+0x50] ;  /* 0x0000500aff107984 */ /* 0x002e620008000c00 */
[----:B------:R-:W2:Y:S02]  /*2010*/  LDCU.64 UR6, c[0x0][0x420] ;  /* 0x00008400ff0677ac */ /* 0x000ea40008000a00 */
[----:B------:R-:W3:Y:S01]  /*2020*/  S2UR UR8, SR_CTAID.Y ;  /* 0x00000000000879c3 */ /* 0x000ee20000002600 */
[----:B------:R-:W1:Y:S07]  /*2030*/  LDS.128 R12, [UR10+0x60] ;  /* 0x0000600aff0c7984 */ /* 0x000e6e0008000c00 */
[----:B------:R-:W0:Y:S01]  /*2040*/  S2UR UR4, SR_CTAID.X ;  /* 0x00000000000479c3 */ /* 0x000e220000002500 */
[----:B----4-:R-:W-:-:S02]  /*2050*/  IABS R3, R2 ;  /* 0x0000000200037213 */ /* 0x010fc40000000000 */
[----:B--2---:R-:W-:-:S03]  /*2060*/  ISETP.NE.U32.AND P0, PT, RZ, UR6, PT ;  /* 0x00000006ff007c0c */ /* 0x004fc6000bf05070 */
[----:B------:R-:W-:Y:S01]  /*2070*/  IMAD.MOV.U32 R6, RZ, RZ, R3 ;  /* 0x000000ffff067224 */ /* 0x000fe200078e0003 */
[----:B------:R-:W-:Y:S01]  /*2080*/  ISETP.NE.AND.EX P0, PT, RZ, UR7, PT, P0 ;  /* 0x00000007ff007c0c */ /* 0x000fe2000bf05300 */
[----:B---3--:R-:W-:Y:S02]  /*2090*/  IMAD R2, R2, UR8, RZ ;  /* 0x0000000802027c24 */ /* 0x008fe4000f8e02ff */
[----:B------:R-:W2:Y:S01]  /*20a0*/  I2F.RP R3, R6 ;  /* 0x0000000600037306 */ /* 0x000ea20000209400 */
[----:B0-----:R-:W-:-:S07]  /*20b0*/  UIMAD UR4, UR4, UR5, UR45 ;  /* 0x00000005040472a4 */ /* 0x001fce000f8e022d */
[----:B--2---:R-:W0:Y:S02]  /*20c0*/  MUFU.RCP R3, R3 ;  /* 0x0000000300037308 */ /* 0x004e240000001000 */
[----:B0-----:R-:W-:-:S06]  /*20d0*/  IADD3 R5, PT, PT, R3, 0xffffffe, RZ ;  /* 0x0ffffffe03057810 */ /* 0x001fcc0007ffe0ff */
[----:B------:R-:W0:Y:S02]  /*20e0*/  F2I.FTZ.U32.TRUNC.NTZ R5, R5 ;  /* 0x0000000500057305 */ /* 0x000e24000021f000 */
[----:B0-----:R-:W-:-:S04]  /*20f0*/  IMAD.MOV R7, RZ, RZ, -R5 ;  /* 0x000000ffff077224 */ /* 0x001fc800078e0a05 */
[----:B------:R-:W-:-:S04]  /*2100*/  IMAD R7, R7, R6, RZ ;  /* 0x0000000607077224 */ /* 0x000fc800078e02ff */
[----:B------:R-:W-:Y:S02]  /*2110*/  IMAD.HI.U32 R3, R5, R7, R4 ;  /* 0x0000000705037227 */ /* 0x000fe400078e0004 */
[----:B------:R-:W0:Y:S03]  /*2120*/  S2R R4, SR_TID.X ;  /* 0x0000000000047919 */ /* 0x000e260000002100 */
[----:B------:R2:W-:Y:S04]  /*2130*/  STL [R1+0x468], R3 ;  /* 0x0004680301007387 */ /* 0x0005e80000100800 */
[----:B-----5:R-:W-:Y:S04]  /*2140*/  STL.64 [R1+0x450], R8 ;  /* 0x0004500801007387 */ /* 0x020fe80000100a00 */
[----:B------:R-:W-:Y:S04]  /*2150*/  STL.64 [R1+0x458], R10 ;  /* 0x0004580a01007387 */ /* 0x000fe80000100a00 */
[----:B------:R-:W3:Y:S04]  /*2160*/  LDS.128 R8, [UR10+0x70] ;  /* 0x0000700aff087984 */ /* 0x000ee80008000c00 */
[----:B-1----:R-:W-:Y:S04]  /*2170*/  STL.64 [R1+0x440], R16 ;  /* 0x0004401001007387 */ /* 0x002fe80000100a00 */
[----:B------:R-:W-:Y:S04]  /*2180*/  STL.64 [R1+0x448], R18 ;  /* 0x0004481201007387 */ /* 0x000fe80000100a00 */
[----:B------:R-:W1:Y:S04]  /*2190*/  LDS.128 R16, [UR10+0x80] ;  /* 0x0000800aff107984 */ /* 0x000e680008000c00 */
[----:B------:R-:W-:Y:S01]  /*21a0*/  STL.64 [R1+0x430], R12 ;  /* 0x0004300c01007387 */ /* 0x000fe20000100a00 */
[----:B0-----:R-:W-:-:S03]  /*21b0*/  IADD3 R249, PT, PT, R249, R4, RZ ;  /* 0x00000004f9f97210 */ /* 0x001fc60007ffe0ff */
[----:B------:R-:W-:Y:S01]  /*21c0*/  STL.64 [R1+0x438], R14 ;  /* 0x0004380e01007387 */ /* 0x000fe20000100a00 */
[----:B--2---:R-:W-:-:S03]  /*21d0*/  IADD3 R3, P1, P2, R2, UR6, R249 ;  /* 0x0000000602037c10 */ /* 0x004fc6000fa3e0f9 */
[----:B------:R-:W0:Y:S04]  /*21e0*/  LDS.128 R12, [UR10+0x90] ;  /* 0x0000900aff0c7984 */ /* 0x000e280008000c00 */
[----:B---3--:R-:W-:Y:S04]  /*21f0*/  STL.64 [R1+0x420], R8 ;  /* 0x0004200801007387 */ /* 0x008fe80000100a00 */
[----:B------:R-:W-:Y:S04]  /*2200*/  STL.64 [R1+0x428], R10 ;  /* 0x0004280a01007387 */ /* 0x000fe80000100a00 */
[----:B------:R-:W2:Y:S04]  /*2210*/  LDS.128 R8, [UR10+0xa0] ;  /* 0x0000a00aff087984 */ /* 0x000ea80008000c00 */
[----:B-1----:R-:W-:Y:S04]  /*2220*/  STL.64 [R1+0x410], R16 ;  /* 0x0004101001007387 */ /* 0x002fe80000100a00 */
[----:B------:R-:W-:Y:S04]  /*2230*/  STL.64 [R1+0x418], R18 ;  /* 0x0004181201007387 */ /* 0x000fe80000100a00 */
[----:B------:R-:W1:Y:S04]  /*2240*/  LDS.128 R16, [UR10+0xb0] ;  /* 0x0000b00aff107984 */ /* 0x000e680008000c00 */
[----:B0-----:R-:W-:Y:S04]  /*2250*/  STL.64 [R1+0x400], R12 ;  /* 0x0004000c01007387 */ /* 0x001fe80000100a00 */
[----:B------:R-:W-:Y:S04]  /*2260*/  STL.64 [R1+0x408], R14 ;  /* 0x0004080e01007387 */ /* 0x000fe80000100a00 */
[----:B------:R-:W0:Y:S04]  /*2270*/  LDS.128 R12, [UR10+0xc0] ;  /* 0x0000c00aff0c7984 */ /* 0x000e280008000c00 */
[----:B--2---:R-:W-:Y:S04]  /*2280*/  STL.64 [R1+0x3f0], R8 ;  /* 0x0003f00801007387 */ /* 0x004fe80000100a00 */
        /* <DEDUP_REMOVED lines=166> */
[----:B0-----:R-:W-:Y:S04]  /*2cf0*/  STL.64 [R1+0x70], R12 ;  /* 0x0000700c01007387 */ /* 0x001fe80000100a00 */
[----:B------:R-:W-:Y:S04]  /*2d00*/  STL.64 [R1+0x78], R14 ;  /* 0x0000780e01007387 */ /* 0x000fe80000100a00 */
[----:B--2---:R-:W-:Y:S04]  /*2d10*/  STL.64 [R1+0x60], R8 ;  /* 0x0000600801007387 */ /* 0x004fe80000100a00 */
[----:B------:R-:W-:Y:S04]  /*2d20*/  STL.64 [R1+0x68], R10 ;  /* 0x0000680a01007387 */ /* 0x000fe80000100a00 */
[----:B------:R0:W-:Y:S04]  /*2d30*/  STL [R1+0x464], R0 ;  /* 0x0004640001007387 */ /* 0x0001e80000100800 */
[----:B------:R1:W-:Y:S01]  /*2d40*/  STL [R1+0x54], R3 ;  /* 0x0000540301007387 */ /* 0x0003e20000100800 */
[----:B0-----:R-:W-:Y:S01]  /*2d50*/  SHF.R.S32.HI R0, RZ, 0x1f, R2 ;  /* 0x0000001fff007819 */ /* 0x001fe20000011402 */
[----:B------:R-:W-:-:S03]  /*2d60*/  IMAD.U32 R2, RZ, RZ, UR5 ;  /* 0x00000005ff027e24 */ /* 0x000fc6000f8e00ff */
[----:B------:R-:W-:Y:S01]  /*2d70*/  IADD3.X R5, PT, PT, R0, UR7, RZ, P1, P2 ;  /* 0x0000000700057c10 */ /* 0x000fe20008fe44ff */
[----:B------:R-:W-:Y:S01]  /*2d80*/  IMAD R0, R2, UR4, R249 ;  /* 0x0000000402007c24 */ /* 0x000fe2000f8e02f9 */
[----:B-1----:R-:W-:-:S03]  /*2d90*/  LEA R3, R4, UR9, 0x2 ;  /* 0x0000000904037c11 */ /* 0x002fc6000f8e10ff */
[----:B------:R0:W-:Y:S04]  /*2da0*/  STL [R1+0x50], R5 ;  /* 0x0000500501007387 */ /* 0x0001e80000100800 */
[----:B------:R0:W-:Y:S04]  /*2db0*/  STL [R1+0x58], R0 ;  /* 0x0000580001007387 */ /* 0x0001e80000100800 */
[----:B------:R0:W-:Y:S02]  /*2dc0*/  STL [R1+0x5c], R3 ;  /* 0x00005c0301007387 */ /* 0x0001e40000100800 */
.L_x_4291:
[----:B0-----:R-:W2:Y:S01]  /*2dd0*/  LDL R3, [R1+0x468] ;  /* 0x0004680001037983 */ /* 0x001ea20000100800 */
[----:B------:R-:W0:Y:S01]  /*2de0*/  LDC R0, c[0x0][0x3f4] ;  /* 0x0000fd00ff007b82 */ /* 0x000e220000000800 */
[----:B------:R-:W-:Y:S02]  /*2df0*/  IABS R2, R249 ;  /* 0x000000f900027213 */ /* 0x000fe40000000000 */
[----:B------:R-:W-:Y:S04]  /*2e00*/  STL.64 [R1+0x498], R202 ;  /* 0x000498ca01007387 */ /* 0x000fe80000100a00 */
[----:B------:R-:W-:Y:S01]  /*2e10*/  STL.64 [R1+0x490], R200 ;  /* 0x000490c801007387 */ /* 0x000fe20000100a00 */
[----:B------:R-:W1:Y:S03]  /*2e20*/  LDC R5, c[0x0][0x3f4] ;  /* 0x0000fd00ff057b82 */ /* 0x000e660000000800 */
[----:B------:R-:W-:Y:S04]  /*2e30*/  STL.64 [R1+0x488], R198 ;  /* 0x000488c601007387 */ /* 0x000fe80000100a00 */
[----:B------:R3:W-:Y:S04]  /*2e40*/  STL.64 [R1+0x480], R196 ;  /* 0x000480c401007387 */ /* 0x0007e80000100a00 */
[----:B------:R-:W-:Y:S04]  /*2e50*/  STL.64 [R1+0x478], R194 ;  /* 0x000478c201007387 */ /* 0x000fe80000100a00 */
[----:B------:R-:W-:Y:S01]  /*2e60*/  STL.64 [R1+0x470], R192 ;  /* 0x000470c001007387 */ /* 0x000fe20000100a00 */
[----:B0-----:R-:W-:-:S03]  /*2e70*/  IABS R4, R0 ;  /* 0x0000000000047213 */ /* 0x001fc60000000000 */
[----:B---3--:R-:W3:Y:S04]  /*2e80*/  LDL.64 R196, [R1+0x30] ;  /* 0x0000300001c47983 */ /* 0x008ee80000100a00 */
[----:B------:R-:W3:Y:S01]  /*2e90*/  LDL.64 R198, [R1+0x38] ;  /* 0x0000380001c67983 */ /* 0x000ee20000100a00 */
[----:B-1----:R-:W-:Y:S02]  /*2ea0*/  IABS R5, R5 ;  /* 0x0000000500057213 */ /* 0x002fe40000000000 */
[----:B------:R-:W-:Y:S01]  /*2eb0*/  ISETP.GE.AND P3, PT, R249, RZ, PT ;  /* 0x000000fff900720c */ /* 0x000fe20003f66270 */
[----:B------:R-:W4:Y:S04]  /*2ec0*/  LDL.64 R200, [R1+0x20] ;  /* 0x0000200001c87983 */ /* 0x000f280000100a00 */
[----:B------:R-:W4:Y:S01]  /*2ed0*/  LDL.64 R202, [R1+0x28] ;  /* 0x0000280001ca7983 */ /* 0x000f220000100a00 */
[----:B--2---:R-:W-:-:S05]  /*2ee0*/  IMAD.HI.U32 R3, R3, R2, RZ ;  /* 0x0000000203037227 */ /* 0x004fca00078e00ff */
[----:B------:R-:W-:-:S05]  /*2ef0*/  IADD3 R3, PT, PT, -R3, RZ, RZ ;  /* 0x000000ff03037210 */ /* 0x000fca0007ffe1ff */
[----:B------:R-:W-:-:S05]  /*2f00*/  IMAD R2, R4, R3, R2 ;  /* 0x0000000304027224 */ /* 0x000fca00078e0202 */
[----:B------:R-:W-:-:S13]  /*2f10*/  ISETP.GT.U32.AND P1, PT, R5, R2, PT ;  /* 0x000000020500720c */ /* 0x000fda0003f24070 */
[----:B------:R-:W-:-:S05]  /*2f20*/  @!P1 IMAD.IADD R2, R2, 0x1, -R4 ;  /* 0x0000000102029824 */ /* 0x000fca00078e0a04 */
[----:B------:R-:W-:Y:S02]  /*2f30*/  ISETP.GT.U32.AND P2, PT, R5, R2, PT ;  /* 0x000000020500720c */ /* 0x000fe40003f44070 */
[----:B------:R-:W-:-:S11]  /*2f40*/  ISETP.GE.AND P1, PT, R249, UR45, PT ;  /* 0x0000002df9007c0c */ /* 0x000fd6000bf26270 */
[----:B------:R-:W-:Y:S02]  /*2f50*/  @!P2 IADD3 R2, PT, PT, R2, -R4, RZ ;  /* 0x800000040202a210 */ /* 0x000fe40007ffe0ff */
[----:B------:R-:W-:Y:S01]  /*2f60*/  ISETP.NE.AND P2, PT, R0, RZ, PT ;  /* 0x000000ff0000720c */ /* 0x000fe20003f45270 */
[----:B------:R-:W0:Y:S02]  /*2f70*/  @!P1 LDC.64 R4, c[0x0][0x3b8] ;  /* 0x0000ee00ff049b82 */ /* 0x000e240000000a00 */
[----:B------:R-:W-:-:S05]  /*2f80*/  IMAD.MOV.U32 R248, RZ, RZ, R2 ;  /* 0x000000fffff87224 */ /* 0x000fca00078e0002 */
[----:B------:R-:W-:-:S05]  /*2f90*/  @!P3 IADD3 R248, PT, PT, -R248, RZ, RZ ;  /* 0x000000fff8f8b210 */ /* 0x000fca0007ffe1ff */
[----:B------:R-:W-:Y:S01]  /*2fa0*/  @!P2 LOP3.LUT R248, RZ, R0, RZ, 0x33, !PT ;  /* 0x00000000fff8a212 */ /* 0x000fe200078e33ff */
[----:B------:R-:W-:-:S04]  /*2fb0*/  @!P1 IMAD R6, R0, UR40, RZ ;  /* 0x0000002800069c24 */ /* 0x000fc8000f8e02ff */
[----:B------:R-:W-:Y:S01]  /*2fc0*/  @!P1 IMAD.IADD R3, R248, 0x1, R0 ;  /* 0x00000001f8039824 */ /* 0x000fe200078e0200 */
[----:B------:R-:W-:-:S03]  /*2fd0*/  @!P1 LEA R2, R0, R248, 0x1 ;  /* 0x000000f800029211 */ /* 0x000fc600078e08ff */
[----:B------:R-:W-:Y:S01]  /*2fe0*/  @!P1 IMAD.SHL.U32 R7, R3, 0x4, RZ ;  /* 0x0000000403079824 */ /* 0x000fe200078e00ff */
[----:B------:R-:W-:Y:S02]  /*2ff0*/  @!P1 SHF.L.U32 R2, R2, 0x2, RZ ;  /* 0x0000000202029819 */ /* 0x000fe400000006ff */
[----:B------:R-:W-:Y:S02]  /*3000*/  @!P1 SHF.R.S32.HI R244, RZ, 0x1f, R6 ;  /* 0x0000001ffff49819 */ /* 0x000fe40000011406 */
[C---:B------:R-:W-:Y:S02]  /*3010*/  @!P1 IADD3 R3, P2, PT, R6.reuse, R7, RZ ;  /* 0x0000000706039210 */ /* 0x040fe40007f5e0ff */
[----:B------:R-:W-:Y:S02]  /*3020*/  @!P1 IADD3 R6, P3, PT, R6, R2, RZ ;  /* 0x0000000206069210 */ /* 0x000fe40007f7e0ff */
[-C--:B------:R-:W-:Y:S02]  /*3030*/  @!P1 LEA.HI.X.SX32 R7, R7, R244.reuse, 0x1, P2 ;  /* 0x000000f407079211 */ /* 0x080fe400010f0eff */
[----:B------:R-:W-:-:S02]  /*3040*/  @!P1 LEA.HI.X.SX32 R244, R2, R244, 0x1, P3 ;  /* 0x000000f402f49211 */ /* 0x000fc400018f0eff */
[----:B0-----:R-:W-:-:S04]  /*3050*/  @!P1 LEA R2, P2, R3, R4, 0x2 ;  /* 0x0000000403029211 */ /* 0x001fc800078410ff */
[----:B------:R-:W-:-:S05]  /*3060*/  @!P1 LEA.HI.X R3, R3, R5, R7, 0x2, P2 ;  /* 0x0000000503039211 */ /* 0x000fca00010f1407 */
[----:B---3--:R-:W2:Y:S01]  /*3070*/  @!P1 LDG.E.128 R196, desc[UR36][R2.64] ;  /* 0x0000002402c49981 */ /* 0x008ea2000c1e1d00 */
[----:B------:R-:W-:-:S04]  /*3080*/  @!P1 LEA R4, P3, R6, R4, 0x2 ;  /* 0x0000000406049211 */ /* 0x000fc800078610ff */
[----:B------:R-:W-:Y:S02]  /*3090*/  @!P1 LEA.HI.X R5, R6, R5, R244, 0x2, P3 ;  /* 0x0000000506059211 */ /* 0x000fe400018f14f4 */
[----:B------:R-:W0:Y:S01]  /*30a0*/  @!P1 LDC.64 R6, c[0x0][0x3b8] ;  /* 0x0000ee00ff069b82 */ /* 0x000e220000000a00 */
[----:B------:R-:W-:Y:S02]  /*30b0*/  @!P1 IMAD.IADD R246, R248, 0x1, R0 ;  /* 0x00000001f8f69824 */ /* 0x000fe400078e0200 */
[C---:B------:R-:W-:Y:S01]  /*30c0*/  @!P1 IMAD R245, R0.reuse, 0x4, R248 ;  /* 0x0000000400f59824 */ /* 0x040fe200078e02f8 */
[----:B----4-:R-:W3:Y:S02]  /*30d0*/  @!P1 LDG.E.128 R200, desc[UR36][R4.64] ;  /* 0x0000002404c89981 */ /* 0x010ee4000c1e1d00 */
[C---:B------:R-:W-:Y:S01]  /*30e0*/  @!P1 LEA R246, R0.reuse, R246, 0x1 ;  /* 0x000000f600f69211 */ /* 0x040fe200078e08ff */
[----:B------:R-:W-:Y:S01]  /*30f0*/  @!P1 IMAD R244, R0, UR40, RZ ;  /* 0x0000002800f49c24 */ /* 0x000fe2000f8e02ff */
[----:B------:R-:W-:Y:S01]  /*3100*/  @!P1 SHF.L.U32 R252, R245, 0x2, RZ ;  /* 0x00000002f5fc9819 */ /* 0x000fe200000006ff */
[----:B--2---:R1:W-:Y:S04]  /*3110*/  @!P1 STL.64 [R1+0x30], R196 ;  /* 0x000030c401009387 */ /* 0x0043e80000100a00 */
[----:B------:R2:W-:Y:S04]  /*3120*/  @!P1 STL.64 [R1+0x38], R198 ;  /* 0x000038c601009387 */ /* 0x0005e80000100a00 */
[----:B-1----:R-:W4:Y:S04]  /*3130*/  LDL.64 R196, [R1] ;  /* 0x0000000001c47983 */ /* 0x002f280000100a00 */
[----:B--2---:R-:W4:Y:S01]  /*3140*/  LDL.64 R198, [R1+0x8] ;  /* 0x0000080001c67983 */ /* 0x004f220000100a00 */
[----:B------:R-:W-:Y:S01]  /*3150*/  @!P1 IMAD.SHL.U32 R246, R246, 0x4, RZ ;  /* 0x00000004f6f69824 */ /* 0x000fe200078e00ff */
[----:B------:R-:W-:-:S02]  /*3160*/  @!P1 SHF.R.S32.HI R251, RZ, 0x1f, R244 ;  /* 0x0000001ffffb9819 */ /* 0x000fc400000114f4 */
[C---:B------:R-:W-:Y:S02]  /*3170*/  @!P1 IADD3 R247, P3, PT, R244.reuse, R252, RZ ;  /* 0x000000fcf4f79210 */ /* 0x040fe40007f7e0ff */
[----:B------:R-:W-:Y:S02]  /*3180*/  @!P1 IADD3 R250, P2, PT, R244, R246, RZ ;  /* 0x000000f6f4fa9210 */ /* 0x000fe40007f5e0ff */
[-C--:B------:R-:W-:Y:S01]  /*3190*/  @!P1 LEA.HI.X.SX32 R252, R252, R251.reuse, 0x1, P3 ;  /* 0x000000fbfcfc9211 */ /* 0x080fe200018f0eff */
[----:B------:R-:W1:Y:S01]  /*31a0*/  @!P1 LDC.64 R244, c[0x0][0x3b8] ;  /* 0x0000ee00fff49b82 */ /* 0x000e620000000a00 */
[----:B------:R-:W-:Y:S02]  /*31b0*/  @!P1 LEA.HI.X.SX32 R251, R246, R251, 0x1, P2 ;  /* 0x000000fbf6fb9211 */ /* 0x000fe400010f0eff */
[----:B0-----:R-:W-:-:S04]  /*31c0*/  @!P1 LEA R246, P3, R247, R6, 0x2 ;  /* 0x00000006f7f69211 */ /* 0x001fc800078610ff */
[----:B------:R-:W-:Y:S02]  /*31d0*/  @!P1 LEA.HI.X R247, R247, R7, R252, 0x2, P3 ;  /* 0x00000007f7f79211 */ /* 0x000fe400018f14fc */
[----:B------:R-:W-:-:S04]  /*31e0*/  @!P1 LEA R6, P2, R250, R6, 0x2 ;  /* 0x00000006fa069211 */ /* 0x000fc800078410ff */
[----:B------:R-:W-:Y:S01]  /*31f0*/  @!P1 LEA.HI.X R7, R250, R7, R251, 0x2, P2 ;  /* 0x00000007fa079211 */ /* 0x000fe200010f14fb */
[----:B------:R-:W-:-:S05]  /*3200*/  @!P1 IMAD R250, R0, UR40, RZ ;  /* 0x0000002800fa9c24 */ /* 0x000fca000f8e02ff */
[----:B------:R-:W-:-:S04]  /*3210*/  @!P1 LEA R251, P2, R248, R250, 0x2 ;  /* 0x000000faf8fb9211 */ /* 0x000fc800078410ff */
[----:B------:R-:W-:Y:S02]  /*3220*/  @!P1 LEA.HI.X.SX32 R252, R250, RZ, 0x1, P2 ;  /* 0x000000fffafc9211 */ /* 0x000fe400010f0eff */
[----:B-1----:R-:W-:Y:S02]  /*3230*/  @!P1 LEA R250, P2, R251, R244, 0x2 ;  /* 0x000000f4fbfa9211 */ /* 0x002fe400078410ff */
[----:B------:R-:W-:-:S05]  /*3240*/  @!P1 IADD3 R244, PT, PT, R248, R0, RZ ;  /* 0x00000000f8f49210 */ /* 0x000fca0007ffe0ff */
[----:B------:R-:W-:Y:S01]  /*3250*/  @!P1 IMAD R244, R0, 0x4, R244 ;  /* 0x0000000400f49824 */ /* 0x000fe200078e02f4 */
[----:B------:R-:W-:-:S04]  /*3260*/  @!P1 LEA.HI.X R251, R251, R245, R252, 0x2, P2 ;  /* 0x000000f5fbfb9211 */ /* 0x000fc800010f14fc */
[----:B------:R-:W-:Y:S01]  /*3270*/  @!P1 SHF.L.U32 R252, R244, 0x2, RZ ;  /* 0x00000002f4fc9819 */ /* 0x000fe200000006ff */
[----:B------:R-:W-:-:S03]  /*3280*/  @!P1 IMAD R244, R0, UR40, RZ ;  /* 0x0000002800f49c24 */ /* 0x000fc6000f8e02ff */
[----:B------:R-:W-:Y:S02]  /*3290*/  @!P1 SHF.R.S32.HI R245, RZ, 0x1f, R252 ;  /* 0x0000001ffff59819 */ /* 0x000fe400000114fc */
[----:B------:R-:W-:-:S04]  /*32a0*/  @!P1 IADD3 R252, P2, PT, R244, R252, RZ ;  /* 0x000000fcf4fc9210 */ /* 0x000fc80007f5e0ff */
[----:B------:R-:W-:Y:S02]  /*32b0*/  @!P1 LEA.HI.X.SX32 R192, R244, R245, 0x1, P2 ;  /* 0x000000f5f4c09211 */ /* 0x000fe400010f0eff */
[----:B------:R-:W0:Y:S01]  /*32c0*/  @!P1 LDC.64 R244, c[0x0][0x3b8] ;  /* 0x0000ee00fff49b82 */ /* 0x000e220000000a00 */
[----:B------:R-:W-:-:S05]  /*32d0*/  @!P1 IMAD.IADD R2, R248, 0x1, R0 ;  /* 0x00000001f8029824 */ /* 0x000fca00078e0200 */
[----:B------:R-:W-:-:S05]  /*32e0*/  @!P1 LEA R2, R0, R2, 0x2 ;  /* 0x0000000200029211 */ /* 0x000fca00078e10ff */
[----:B------:R-:W-:Y:S01]  /*32f0*/  @!P1 IMAD.IADD R2, R2, 0x1, R0 ;  /* 0x0000000102029824 */ /* 0x000fe200078e0200 */
[----:B0-----:R-:W-:-:S04]  /*3300*/  @!P1 LEA R194, P2, R252, R244, 0x2 ;  /* 0x000000f4fcc29211 */ /* 0x001fc800078410ff */
[----:B------:R-:W-:Y:S01]  /*3310*/  @!P1 SHF.L.U32 R244, R2, 0x2, RZ ;  /* 0x0000000202f49819 */ /* 0x000fe200000006ff */
[----:B------:R-:W-:Y:S01]  /*3320*/  @!P1 IMAD R2, R0, UR40, RZ ;  /* 0x0000002800029c24 */ /* 0x000fe2000f8e02ff */
[----:B------:R-:W-:Y:S02]  /*3330*/  @!P1 LEA.HI.X R195, R252, R245, R192, 0x2, P2 ;  /* 0x000000f5fcc39211 */ /* 0x000fe400010f14c0 */
[----:B------:R-:W-:Y:S02]  /*3340*/  @!P1 SHF.R.S32.HI R3, RZ, 0x1f, R244 ;  /* 0x0000001fff039819 */ /* 0x000fe400000114f4 */
[C---:B------:R-:W-:Y:S01]  /*3350*/  @!P1 IADD3 R244, P2, PT, R2.reuse, R244, RZ ;  /* 0x000000f402f49210 */ /* 0x040fe20007f5e0ff */
[----:B---3--:R-:W-:Y:S03]  /*3360*/  @!P1 STL.64 [R1+0x20], R200 ;  /* 0x000020c801009387 */ /* 0x008fe60000100a00 */
[----:B------:R-:W-:Y:S01]  /*3370*/  @!P1 LEA.HI.X.SX32 R245, R2, R3, 0x1, P2 ;  /* 0x0000000302f59211 */ /* 0x000fe200010f0eff */
[----:B------:R-:W5:Y:S01]  /*3380*/  @!P1 LDG.E.128 R8, desc[UR36][R194.64] ;  /* 0x00000024c2089981 */ /* 0x000f62000c1e1d00 */
[----:B------:R-:W0:Y:S02]  /*3390*/  @!P1 LDC.64 R2, c[0x0][0x3b8] ;  /* 0x0000ee00ff029b82 */ /* 0x000e240000000a00 */
[----:B0-----:R-:W-:Y:S01]  /*33a0*/  @!P1 LEA R192, P2, R244, R2, 0x2 ;  /* 0x00000002f4c09211 */ /* 0x001fe200078410ff */
[----:B------:R-:W-:Y:S01]  /*33b0*/  @!P1 IMAD.IADD R2, R248, 0x1, R0 ;  /* 0x00000001f8029824 */ /* 0x000fe200078e0200 */
[----:B----4-:R-:W2:Y:S04]  /*33c0*/  @!P1 LDG.E.128 R196, desc[UR36][R246.64] ;  /* 0x00000024f6c49981 */ /* 0x010ea8000c1e1d00 */
[----:B------:R-:W-:-:S05]  /*33d0*/  @!P1 LEA R2, R0, R2, 0x2 ;  /* 0x0000000200029211 */ /* 0x000fca00078e10ff */
[----:B------:R-:W-:-:S05]  /*33e0*/  @!P1 IMAD R2, R0, 0x2, R2 ;  /* 0x0000000200029824 */ /* 0x000fca00078e0202 */
[----:B------:R-:W-:-:S05]  /*33f0*/  @!P1 LEA R2, R0, R2, 0x1 ;  /* 0x0000000200029211 */ /* 0x000fca00078e08ff */
[----:B------:R-:W-:Y:S01]  /*3400*/  @!P1 IMAD.IADD R2, R2, 0x1, R0 ;  /* 0x0000000102029824 */ /* 0x000fe200078e0200 */
[----:B------:R-:W-:-:S04]  /*3410*/  @!P1 LEA.HI.X R193, R244, R3, R245, 0x2, P2 ;  /* 0x00000003f4c19211 */ /* 0x000fc800010f14f5 */
[----:B------:R-:W-:Y:S01]  /*3420*/  @!P1 SHF.L.U32 R4, R2, 0x2, RZ ;  /* 0x0000000202049819 */ /* 0x000fe200000006ff */
[----:B------:R-:W-:Y:S01]  /*3430*/  @!P1 IMAD R2, R0, UR40, RZ ;  /* 0x0000002800029c24 */ /* 0x000fe2000f8e02ff */
[----:B------:R0:W-:Y:S02]  /*3440*/  @!P1 STL.64 [R1+0x28], R202 ;  /* 0x000028ca01009387 */ /* 0x0001e40000100a00 */
[----:B------:R-:W-:Y:S02]  /*3450*/  @!P1 SHF.R.S32.HI R3, RZ, 0x1f, R4 ;  /* 0x0000001fff039819 */ /* 0x000fe40000011404 */
[C---:B------:R-:W-:Y:S01]  /*3460*/  @!P1 IADD3 R4, P2, PT, R2.reuse, R4, RZ ;  /* 0x0000000402049210 */ /* 0x040fe20007f5e0ff */
[----:B------:R-:W5:Y:S03]  /*3470*/  @!P1 LDG.E.128 R12, desc[UR36][R192.64] ;  /* 0x00000024c00c9981 */ /* 0x000f66000c1e1d00 */
[----:B------:R-:W-:-:S02]  /*3480*/  @!P1 LEA.HI.X.SX32 R5, R2, R3, 0x1, P2 ;  /* 0x0000000302059211 */ /* 0x000fc400010f0eff */
[----:B------:R-:W1:Y:S01]  /*3490*/  @!P1 LDC.64 R2, c[0x0][0x3b8] ;  /* 0x0000ee00ff029b82 */ /* 0x000e620000000a00 */
[----:B0-----:R-:W5:Y:S04]  /*34a0*/  LDL.LU.64 R202, [R1+0x498] ;  /* 0x0004980001ca7983 */ /* 0x001f680000300a00 */
[----:B------:R-:W5:Y:S01]  /*34b0*/  LDL.LU.64 R200, [R1+0x490] ;  /* 0x0004900001c87983 */ /* 0x000f620000300a00 */
[----:B-1----:R-:W-:-:S04]  /*34c0*/  @!P1 LEA R2, P2, R4, R2, 0x2 ;  /* 0x0000000204029211 */ /* 0x002fc800078410ff */
[----:B------:R-:W-:Y:S01]  /*34d0*/  @!P1 LEA.HI.X R3, R4, R3, R5, 0x2, P2 ;  /* 0x0000000304039211 */ /* 0x000fe200010f1405 */
[----:B------:R-:W-:-:S04]  /*34e0*/  @!P1 IMAD.IADD R4, R248, 0x1, R0 ;  /* 0x00000001f8049824 */ /* 0x000fc800078e0200 */
[----:B------:R0:W5:Y:S01]  /*34f0*/  @!P1 LDG.E.128 R16, desc[UR36][R2.64] ;  /* 0x0000002402109981 */ /* 0x000162000c1e1d00 */
        /* <DEDUP_REMOVED lines=9> */
[----:B------:R-:W1:Y:S02]  /*3590*/  @!P1 LDC.64 R4, c[0x0][0x3b8] ;  /* 0x0000ee00ff049b82 */ /* 0x000e640000000a00 */
[----:B-1----:R-:W-:-:S04]  /*35a0*/  @!P1 LEA R4, P2, R244, R4, 0x2 ;  /* 0x00000004f4049211 */ /* 0x002fc800078410ff */
[----:B------:R-:W-:Y:S01]  /*35b0*/  @!P1 LEA.HI.X R5, R244, R5, R245, 0x2, P2 ;  /* 0x00000005f4059211 */ /* 0x000fe200010f14f5 */
[----:B--2---:R1:W-:Y:S04]  /*35c0*/  @!P1 STL.64 [R1], R196 ;  /* 0x000000c401009387 */ /* 0x0043e80000100a00 */
[----:B------:R2:W-:Y:S04]  /*35d0*/  @!P1 STL.64 [R1+0x8], R198 ;  /* 0x000008c601009387 */ /* 0x0005e80000100a00 */
[----:B------:R-:W3:Y:S04]  /*35e0*/  LDL.64 R244, [R1+0x10] ;  /* 0x0000100001f47983 */ /* 0x000ee80000100a00 */
[----:B------:R-:W3:Y:S04]  /*35f0*/  LDL.64 R246, [R1+0x18] ;  /* 0x0000180001f67983 */ /* 0x000ee80000100a00 */
[----:B-1----:R-:W4:Y:S04]  /*3600*/  LDL.64 R196, [R1+0x40] ;  /* 0x0000400001c47983 */ /* 0x002f280000100a00 */
[----:B--2---:R-:W4:Y:S01]  /*3610*/  LDL.64 R198, [R1+0x48] ;  /* 0x0000480001c67983 */ /* 0x004f220000100a00 */
[----:B0-----:R-:W-:-:S03]  /*3620*/  @!P1 IADD3 R2, PT, PT, R248, R0, RZ ;  /* 0x00000000f8029210 */ /* 0x001fc60007ffe0ff */
[----:B------:R-:W5:Y:S04]  /*3630*/  @!P1 LDG.E.128 R20, desc[UR36][R4.64] ;  /* 0x0000002404149981 */ /* 0x000f68000c1e1d00 */
[----:B---3--:R0:W2:Y:S04]  /*3640*/  @!P1 LDG.E.128 R244, desc[UR36][R6.64] ;  /* 0x0000002406f49981 */ /* 0x0080a8000c1e1d00 */
[----:B----4-:R-:W3:Y:S01]  /*3650*/  @!P1 LDG.E.128 R196, desc[UR36][R250.64] ;  /* 0x00000024fac49981 */ /* 0x010ee2000c1e1d00 */
[----:B0-----:R-:W-:-:S05]  /*3660*/  @!P1 IMAD.IADD R6, R248, 0x1, R0 ;  /* 0x00000001f8069824 */ /* 0x001fca00078e0200 */
[----:B------:R-:W-:-:S05]  /*3670*/  @!P1 LEA R6, R0, R6, 0x2 ;  /* 0x0000000600069211 */ /* 0x000fca00078e10ff */
[----:B------:R-:W-:-:S05]  /*3680*/  @!P1 IMAD R6, R0, 0x2, R6 ;  /* 0x0000000200069824 */ /* 0x000fca00078e0206 */
[----:B------:R-:W-:-:S05]  /*3690*/  @!P1 LEA R6, R0, R6, 0x1 ;  /* 0x0000000600069211 */ /* 0x000fca00078e08ff */
[----:B------:R-:W-:-:S05]  /*36a0*/  @!P1 IMAD R6, R0, 0x2, R6 ;  /* 0x0000000200069824 */ /* 0x000fca00078e0206 */
[----:B------:R-:W-:Y:S01]  /*36b0*/  @!P1 IADD3 R6, PT, PT, R6, R0, RZ ;  /* 0x0000000006069210 */ /* 0x000fe20007ffe0ff */
[----:B------:R-:W-:-:S05]  /*36c0*/  @!P1 IMAD R2, R0, 0x4, R2 ;  /* 0x0000000400029824 */ /* 0x000fca00078e0202 */
[----:B------:R-:W-:-:S05]  /*36d0*/  @!P1 LEA R2, R0, R2, 0x1 ;  /* 0x0000000200029211 */ /* 0x000fca00078e08ff */
[----:B------:R-:W-:-:S05]  /*36e0*/  @!P1 IMAD R2, R0, 0x2, R2 ;  /* 0x0000000200029824 */ /* 0x000fca00078e0202 */
[----:B------:R-:W-:-:S05]  /*36f0*/  @!P1 LEA R2, R0, R2, 0x1 ;  /* 0x0000000200029211 */ /* 0x000fca00078e08ff */
[----:B------:R-:W-:-:S05]  /*3700*/  @!P1 IMAD R2, R0, 0x2, R2 ;  /* 0x0000000200029824 */ /* 0x000fca00078e0202 */
[----:B------:R-:W-:-:S05]  /*3710*/  @!P1 LEA R2, R0, R2, 0x1 ;  /* 0x0000000200029211 */ /* 0x000fca00078e08ff */
[----:B------:R-:W-:Y:S01]  /*3720*/  @!P1 IMAD R2, R0, 0x2, R2 ;  /* 0x0000000200029824 */ /* 0x000fe200078e0202 */
[----:B------:R-:W-:-:S04]  /*3730*/  @!P1 IADD3 R4, PT, PT, R248, R0, RZ ;  /* 0x00000000f8049210 */ /* 0x000fc80007ffe0ff */
[----:B------:R-:W-:Y:S01]  /*3740*/  @!P1 IADD3 R2, PT, PT, R2, R0, RZ ;  /* 0x0000000002029210 */ /* 0x000fe20007ffe0ff */
[----:B--2---:R0:W-:Y:S02]  /*3750*/  @!P1 STL.64 [R1+0x10], R244 ;  /* 0x000010f401009387 */ /* 0x0041e40000100a00 */
[----:B0-----:R-:W-:Y:S02]  /*3760*/  @!P1 IMAD.SHL.U32 R245, R6, 0x4, RZ ;  /* 0x0000000406f59824 */ /* 0x001fe400078e00ff */
[----:B------:R-:W-:-:S03]  /*3770*/  @!P1 IMAD R6, R0, UR40, RZ ;  /* 0x0000002800069c24 */ /* 0x000fc6000f8e02ff */
[----:B------:R-:W-:Y:S02]  /*3780*/  @!P1 SHF.R.S32.HI R7, RZ, 0x1f, R245 ;  /* 0x0000001fff079819 */ /* 0x000fe400000114f5 */
[C---:B------:R-:W-:Y:S01]  /*3790*/  @!P1 IADD3 R245, P2, PT, R6.reuse, R245, RZ ;  /* 0x000000f506f59210 */ /* 0x040fe20007f5e0ff */
[----:B------:R0:W-:Y:S03]  /*37a0*/  @!P1 STL.64 [R1+0x18], R246 ;  /* 0x000018f601009387 */ /* 0x0001e60000100a00 */
[----:B0-----:R-:W-:Y:S02]  /*37b0*/  @!P1 LEA.HI.X.SX32 R246, R6, R7, 0x1, P2 ;  /* 0x0000000706f69211 */ /* 0x001fe400010f0eff */
[----:B------:R-:W0:Y:S02]  /*37c0*/  @!P1 LDC.64 R6, c[0x0][0x3b8] ;  /* 0x0000ee00ff069b82 */ /* 0x000e240000000a00 */
[----:B0-----:R-:W-:-:S02]  /*37d0*/  @!P1 LEA R244, P2, R245, R6, 0x2 ;  /* 0x00000006f5f49211 */ /* 0x001fc400078410ff */
[----:B------:R-:W-:-:S05]  /*37e0*/  @!P1 IADD3 R6, PT, PT, R248, R0, RZ ;  /* 0x00000000f8069210 */ /* 0x000fca0007ffe0ff */
[----:B------:R-:W-:-:S05]  /*37f0*/  @!P1 IMAD R6, R0, 0x4, R6 ;  /* 0x0000000400069824 */ /* 0x000fca00078e0206 */
[----:B------:R-:W-:-:S05]  /*3800*/  @!P1 LEA R6, R0, R6, 0x1 ;  /* 0x0000000600069211 */ /* 0x000fca00078e08ff */
[----:B------:R-:W-:-:S05]  /*3810*/  @!P1 IMAD R6, R0, 0x2, R6 ;  /* 0x0000000200069824 */ /* 0x000fca00078e0206 */
[----:B------:R-:W-:-:S05]  /*3820*/  @!P1 LEA R6, R0, R6, 0x1 ;  /* 0x0000000600069211 */ /* 0x000fca00078e08ff */
[----:B------:R-:W-:Y:S01]  /*3830*/  @!P1 IMAD R6, R0, 0x2, R6 ;  /* 0x0000000200069824 */ /* 0x000fe200078e0206 */
[----:B------:R-:W-:-:S04]  /*3840*/  @!P1 LEA.HI.X R245, R245, R7, R246, 0x2, P2 ;  /* 0x00000007f5f59211 */ /* 0x000fc800010f14f6 */
[----:B------:R-:W-:Y:S01]  /*3850*/  @!P1 SHF.L.U32 R246, R6, 0x2, RZ ;  /* 0x0000000206f69819 */ /* 0x000fe200000006ff */
[----:B------:R-:W-:Y:S01]  /*3860*/  @!P1 IMAD R6, R0, UR40, RZ ;  /* 0x0000002800069c24 */ /* 0x000fe2000f8e02ff */
[----:B------:R0:W5:Y:S02]  /*3870*/  @!P1 LDG.E.128 R24, desc[UR36][R244.64] ;  /* 0x00000024f4189981 */ /* 0x000164000c1e1d00 */
[----:B------:R-:W-:Y:S02]  /*3880*/  @!P1 SHF.R.S32.HI R7, RZ, 0x1f, R246 ;  /* 0x0000001fff079819 */ /* 0x000fe400000114f6 */
[----:B------:R-:W-:-:S04]  /*3890*/  @!P1 IADD3 R246, P2, PT, R6, R246, RZ ;  /* 0x000000f606f69210 */ /* 0x000fc80007f5e0ff */
[----:B------:R-:W-:Y:S02]  /*38a0*/  @!P1 LEA.HI.X.SX32 R247, R6, R7, 0x1, P2 ;  /* 0x0000000706f79211 */ /* 0x000fe400010f0eff */
[----:B------:R-:W1:Y:S02]  /*38b0*/  @!P1 LDC.64 R6, c[0x0][0x3b8] ;  /* 0x0000ee00ff069b82 */ /* 0x000e640000000a00 */
[----:B-1----:R-:W-:-:S04]  /*38c0*/  @!P1 LEA R6, P2, R246, R6, 0x2 ;  /* 0x00000006f6069211 */ /* 0x002fc800078410ff */
[----:B------:R-:W-:Y:S01]  /*38d0*/  @!P1 LEA.HI.X R7, R246, R7, R247, 0x2, P2 ;  /* 0x00000007f6079211 */ /* 0x000fe200010f14f7 */
[----:B------:R-:W-:Y:S02]  /*38e0*/  @!P1 IMAD.IADD R246, R248, 0x1, R0 ;  /* 0x00000001f8f69824 */ /* 0x000fe400078e0200 */
[----:B------:R-:W-:Y:S01]  /*38f0*/  @!P1 IMAD R4, R0, 0x4, R4 ;  /* 0x0000000400049824 */ /* 0x000fe200078e0204 */
[----:B0-----:R-:W-:Y:S01]  /*3900*/  @!P1 IADD3 R244, PT, PT, R248, R0, RZ ;  /* 0x00000000f8f49210 */ /* 0x001fe20007ffe0ff */
[----:B------:R0:W5:Y:S01]  /*3910*/  @!P1 LDG.E.128 R28, desc[UR36][R6.64] ;  /* 0x00000024061c9981 */ /* 0x000162000c1e1d00 */
[----:B------:R-:W-:-:S05]  /*3920*/  @!P1 LEA R246, R0, R246, 0x2 ;  /* 0x000000f600f69211 */ /* 0x000fca00078e10ff */
[----:B------:R-:W-:-:S05]  /*3930*/  @!P1 IMAD R246, R0, 0x2, R246 ;  /* 0x0000000200f69824 */ /* 0x000fca00078e02f6 */
[----:B------:R-:W-:-:S05]  /*3940*/  @!P1 LEA R246, R0, R246, 0x1 ;  /* 0x000000f600f69211 */ /* 0x000fca00078e08ff */
[----:B------:R-:W-:-:S05]  /*3950*/  @!P1 IMAD R246, R0, 0x2, R246 ;  /* 0x0000000200f69824 */ /* 0x000fca00078e02f6 */
[----:B------:R-:W-:-:S05]  /*3960*/  @!P1 LEA R246, R0, R246, 0x1 ;  /* 0x000000f600f69211 */ /* 0x000fca00078e08ff */
[----:B------:R-:W-:-:S05]  /*3970*/  @!P1 IMAD.IADD R246, R246, 0x1, R0 ;  /* 0x00000001f6f69824 */ /* 0x000fca00078e0200 */
[----:B------:R-:W-:Y:S01]  /*3980*/  @!P1 SHF.L.U32 R251, R246, 0x2, RZ ;  /* 0x00000002f6fb9819 */ /* 0x000fe200000006ff */
[----:B------:R-:W-:-:S03]  /*3990*/  @!P1 IMAD R246, R0, UR40, RZ ;  /* 0x0000002800f69c24 */ /* 0x000fc6000f8e02ff */
[----:B------:R-:W-:Y:S02]  /*39a0*/  @!P1 SHF.R.S32.HI R247, RZ, 0x1f, R251 ;  /* 0x0000001ffff79819 */ /* 0x000fe400000114fb */
[----:B------:R-:W-:-:S04]  /*39b0*/  @!P1 IADD3 R251, P2, PT, R246, R251, RZ ;  /* 0x000000fbf6fb9210 */ /* 0x000fc80007f5e0ff */
[----:B------:R-:W-:Y:S02]  /*39c0*/  @!P1 LEA.HI.X.SX32 R252, R246, R247, 0x1, P2 ;  /* 0x000000f7f6fc9211 */ /* 0x000fe400010f0eff */
[----:B------:R-:W1:Y:S02]  /*39d0*/  @!P1 LDC.64 R246, c[0x0][0x3b8] ;  /* 0x0000ee00fff69b82 */ /* 0x000e640000000a00 */
[----:B-1----:R-:W-:Y:S01]  /*39e0*/  @!P1 LEA R250, P2, R251, R246, 0x2 ;  /* 0x000000f6fbfa9211 */ /* 0x002fe200078410ff */
[----:B------:R-:W-:-:S05]  /*39f0*/  @!P1 IMAD.IADD R246, R248, 0x1, R0 ;  /* 0x00000001f8f69824 */ /* 0x000fca00078e0200 */
[----:B------:R-:W-:-:S05]  /*3a00*/  @!P1 LEA R246, R0, R246, 0x2 ;  /* 0x000000f600f69211 */ /* 0x000fca00078e10ff */
[----:B------:R-:W-:Y:S01]  /*3a10*/  @!P1 IMAD R246, R0, 0x2, R246 ;  /* 0x0000000200f69824 */ /* 0x000fe200078e02f6 */
[----:B------:R-:W-:-:S04]  /*3a20*/  @!P1 LEA.HI.X R251, R251, R247, R252, 0x2, P2 ;  /* 0x000000f7fbfb9211 */ /* 0x000fc800010f14fc */
[C---:B------:R-:W-:Y:S02]  /*3a30*/  @!P1 LEA R246, R0.reuse, R246, 0x1 ;  /* 0x000000f600f69211 */ /* 0x040fe400078e08ff */
[C---:B------:R-:W-:Y:S01]  /*3a40*/  @!P1 LEA R4, R0.reuse, R4, 0x1 ;  /* 0x0000000400049211 */ /* 0x040fe200078e08ff */
[----:B------:R-:W-:Y:S01]  /*3a50*/  @!P1 IMAD R244, R0, 0x4, R244 ;  /* 0x0000000400f49824 */ /* 0x000fe200078e02f4 */
[----:B------:R-:W5:Y:S01]  /*3a60*/  @!P1 LDG.E.128 R32, desc[UR36][R250.64] ;  /* 0x00000024fa209981 */ /* 0x000f62000c1e1d00 */
[----:B------:R-:W-:Y:S02]  /*3a70*/  @!P1 IMAD.SHL.U32 R252, R246, 0x4, RZ ;  /* 0x00000004f6fc9824 */ /* 0x000fe400078e00ff */
[----:B------:R-:W-:-:S03]  /*3a80*/  @!P1 IMAD R246, R0, UR40, RZ ;  /* 0x0000002800f69c24 */ /* 0x000fc6000f8e02ff */
[----:B------:R-:W-:Y:S02]  /*3a90*/  @!P1 SHF.R.S32.HI R247, RZ, 0x1f, R252 ;  /* 0x0000001ffff79819 */ /* 0x000fe400000114fc */
[----:B------:R-:W-:-:S04]  /*3aa0*/  @!P1 IADD3 R252, P2, PT, R246, R252, RZ ;  /* 0x000000fcf6fc9210 */ /* 0x000fc80007f5e0ff */
[----:B------:R-:W-:Y:S02]  /*3ab0*/  @!P1 LEA.HI.X.SX32 R194, R246, R247, 0x1, P2 ;  /* 0x000000f7f6c29211 */ /* 0x000fe400010f0eff */
[----:B------:R-:W1:Y:S01]  /*3ac0*/  @!P1 LDC.64 R246, c[0x0][0x3b8] ;  /* 0x0000ee00fff69b82 */ /* 0x000e620000000a00 */
[----:B------:R-:W-:-:S05]  /*3ad0*/  @!P1 IMAD R4, R0, 0x2, R4 ;  /* 0x0000000200049824 */ /* 0x000fca00078e0204 */
[----:B------:R-:W-:Y:S02]  /*3ae0*/  @!P1 LEA R4, R0, R4, 0x1 ;  /* 0x0000000400049211 */ /* 0x000fe400078e08ff */
[----:B-1----:R-:W-:Y:S01]  /*3af0*/  @!P1 LEA R192, P2, R252, R246, 0x2 ;  /* 0x000000f6fcc09211 */ /* 0x002fe200078410ff */
[----:B------:R-:W-:Y:S02]  /*3b00*/  @!P1 IMAD.SHL.U32 R246, R2, 0x4, RZ ;  /* 0x0000000402f69824 */ /* 0x000fe400078e00ff */
[----:B------:R-:W-:Y:S01]  /*3b10*/  @!P1 IMAD R2, R0, UR40, RZ ;  /* 0x0000002800029c24 */ /* 0x000fe2000f8e02ff */
[----:B------:R-:W-:Y:S02]  /*3b20*/  @!P1 LEA.HI.X R193, R252, R247, R194, 0x2, P2 ;  /* 0x000000f7fcc19211 */ /* 0x000fe400010f14c2 */
[----:B------:R-:W-:Y:S02]  /*3b30*/  @!P1 SHF.R.S32.HI R3, RZ, 0x1f, R246 ;  /* 0x0000001fff039819 */ /* 0x000fe400000114f6 */
[----:B------:R-:W-:Y:S01]  /*3b40*/  @!P1 IADD3 R246, P2, PT, R2, R246, RZ ;  /* 0x000000f602f69210 */ /* 0x000fe20007f5e0ff */
[C---:B------:R-:W-:Y:S01]  /*3b50*/  @!P1 IMAD R4, R0.reuse, 0x2, R4 ;  /* 0x0000000200049824 */ /* 0x040fe200078e0204 */
[----:B------:R-:W-:Y:S01]  /*3b60*/  @!P1 LEA R244, R0, R244, 0x1 ;  /* 0x000000f400f49211 */ /* 0x000fe200078e08ff */
[----:B0-----:R-:W-:Y:S01]  /*3b70*/  @!P1 IMAD.IADD R6, R248, 0x1, R0 ;  /* 0x00000001f8069824 */ /* 0x001fe200078e0200 */
[----:B------:R-:W-:Y:S01]  /*3b80*/  @!P1 LEA.HI.X.SX32 R247, R2, R3, 0x1, P2 ;  /* 0x0000000302f79211 */ /* 0x000fe200010f0eff */
[----:B------:R-:W5:Y:S01]  /*3b90*/  @!P1 LDG.E.128 R36, desc[UR36][R192.64] ;  /* 0x00000024c0249981 */ /* 0x000f62000c1e1d00 */
[----:B------:R-:W0:Y:S01]  /*3ba0*/  @!P1 LDC.64 R2, c[0x0][0x3b8] ;  /* 0x0000ee00ff029b82 */ /* 0x000e220000000a00 */
[----:B------:R-:W-:-:S05]  /*3bb0*/  @!P1 LEA R4, R0, R4, 0x1 ;  /* 0x0000000400049211 */ /* 0x000fca00078e08ff */
[----:B------:R-:W-:-:S05]  /*3bc0*/  @!P1 IMAD R4, R0, 0x2, R4 ;  /* 0x0000000200049824 */ /* 0x000fca00078e0204 */
[C---:B------:R-:W-:Y:S01]  /*3bd0*/  @!P1 LEA R4, R0.reuse, R4, 0x1 ;  /* 0x0000000400049211 */ /* 0x040fe200078e08ff */
[----:B------:R-:W-:Y:S01]  /*3be0*/  @!P1 IMAD R244, R0, 0x2, R244 ;  /* 0x0000000200f49824 */ /* 0x000fe200078e02f4 */
[----:B0-----:R-:W-:-:S04]  /*3bf0*/  @!P1 LEA R2, P2, R246, R2, 0x2 ;  /* 0x00000002f6029211 */ /* 0x001fc800078410ff */
[----:B------:R-:W-:Y:S01]  /*3c00*/  @!P1 LEA.HI.X R3, R246, R3, R247, 0x2, P2 ;  /* 0x00000003f6039211 */ /* 0x000fe200010f14f7 */
[----:B------:R-:W-:Y:S02]  /*3c10*/  @!P1 IMAD.SHL.U32 R246, R4, 0x4, RZ ;  /* 0x0000000404f69824 */ /* 0x000fe400078e00ff */
[C---:B------:R-:W-:Y:S01]  /*3c20*/  @!P1 IMAD R4, R0.reuse, UR40, RZ ;  /* 0x0000002800049c24 */ /* 0x040fe2000f8e02ff */
[----:B------:R-:W-:Y:S01]  /*3c30*/  @!P1 LEA R244, R0, R244, 0x1 ;  /* 0x000000f400f49211 */ /* 0x000fe200078e08ff */
[----:B------:R0:W5:Y:S01]  /*3c40*/  @!P1 LDG.E.128 R40, desc[UR36][R2.64] ;  /* 0x0000002402289981 */ /* 0x000162000c1e1d00 */
[----:B------:R-:W-:Y:S02]  /*3c50*/  @!P1 SHF.R.S32.HI R5, RZ, 0x1f, R246 ;  /* 0x0000001fff059819 */ /* 0x000fe400000114f6 */
[----:B------:R-:W-:-:S04]  /*3c60*/  @!P1 IADD3 R246, P2, PT, R4, R246, RZ ;  /* 0x000000f604f69210 */ /* 0x000fc80007f5e0ff */
[----:B------:R-:W-:Y:S02]  /*3c70*/  @!P1 LEA.HI.X.SX32 R247, R4, R5, 0x1, P2 ;  /* 0x0000000504f79211 */ /* 0x000fe400010f0eff */
[----:B------:R-:W1:Y:S01]  /*3c80*/  @!P1 LDC.64 R4, c[0x0][0x3b8] ;  /* 0x0000ee00ff049b82 */ /* 0x000e620000000a00 */
[----:B------:R-:W-:-:S05]  /*3c90*/  @!P1 IMAD R244, R0, 0x2, R244 ;  /* 0x0000000200f49824 */ /* 0x000fca00078e02f4 */
[----:B------:R-:W-:-:S05]  /*3ca0*/  @!P1 LEA R244, R0, R244, 0x1 ;  /* 0x000000f400f49211 */ /* 0x000fca00078e08ff */
[C---:B------:R-:W-:Y:S01]  /*3cb0*/  @!P1 IMAD R244, R0.reuse, 0x2, R244 ;  /* 0x0000000200f49824 */ /* 0x040fe200078e02f4 */
[----:B------:R-:W-:-:S04]  /*3cc0*/  @!P1 LEA R6, R0, R6, 0x2 ;  /* 0x0000000600069211 */ /* 0x000fc800078e10ff */
[C---:B------:R-:W-:Y:S01]  /*3cd0*/  @!P1 LEA R244, R0.reuse, R244, 0x1 ;  /* 0x000000f400f49211 */ /* 0x040fe200078e08ff */
[----:B------:R-:W-:-:S04]  /*3ce0*/  @!P1 IMAD R6, R0, 0x2, R6 ;  /* 0x0000000200069824 */ /* 0x000fc800078e0206 */
[----:B------:R-:W-:Y:S01]  /*3cf0*/  @!P1 IMAD.IADD R244, R244, 0x1, R0 ;  /* 0x00000001f4f49824 */ /* 0x000fe200078e0200 */
[----:B-1----:R-:W-:-:S04]  /*3d00*/  @!P1 LEA R4, P2, R246, R4, 0x2 ;  /* 0x00000004f6049211 */ /* 0x002fc800078410ff */
[----:B------:R-:W-:Y:S01]  /*3d10*/  @!P1 LEA.HI.X R5, R246, R5, R247, 0x2, P2 ;  /* 0x00000005f6059211 */ /* 0x000fe200010f14f7 */
[----:B------:R-:W-:Y:S01]  /*3d20*/  @!P1 IMAD R247, R0, UR40, RZ ;  /* 0x0000002800f79c24 */ /* 0x000fe2000f8e02ff */
[----:B------:R-:W-:Y:S02]  /*3d30*/  @!P1 SHF.L.U32 R246, R244, 0x2, RZ ;  /* 0x00000002f4f69819 */ /* 0x000fe400000006ff */
[----:B------:R-:W-:Y:S01]  /*3d40*/  @!P1 LEA R6, R0, R6, 0x1 ;  /* 0x0000000600069211 */ /* 0x000fe200078e08ff */
[----:B0-----:R-:W-:Y:S01]  /*3d50*/  IMAD.IADD R2, R248, 0x1, R0 ;  /* 0x00000001f8027824 */ /* 0x001fe200078e0200 */
[----:B------:R-:W-:Y:S01]  /*3d60*/  @!P1 SHF.R.S32.HI R244, RZ, 0x1f, R246 ;  /* 0x0000001ffff49819 */ /* 0x000fe200000114f6 */
[----:B------:R0:W5:Y:S01]  /*3d70*/  @!P1 LDG.E.128 R44, desc[UR36][R4.64] ;  /* 0x00000024042c9981 */ /* 0x000162000c1e1d00 */
[----:B------:R-:W-:Y:S01]  /*3d80*/  @!P1 IADD3 R246, P2, PT, R247, R246, RZ ;  /* 0x000000f6f7f69210 */ /* 0x000fe20007f5e0ff */
[----:B------:R-:W-:-:S03]  /*3d90*/  @!P1 IMAD R6, R0, 0x2, R6 ;  /* 0x0000000200069824 */ /* 0x000fc600078e0206 */
[----:B------:R-:W-:Y:S02]  /*3da0*/  @!P1 LEA.HI.X.SX32 R247, R247, R244, 0x1, P2 ;  /* 0x000000f4f7f79211 */ /* 0x000fe400010f0eff */
[----:B------:R-:W1:Y:S01]  /*3db0*/  @!P1 LDC.64 R244, c[0x0][0x3b8] ;  /* 0x0000ee00fff49b82 */ /* 0x000e620000000a00 */
[----:B------:R-:W-:-:S05]  /*3dc0*/  @!P1 LEA R6, R0, R6, 0x1 ;  /* 0x0000000600069211 */ /* 0x000fca00078e08ff */
[C---:B------:R-:W-:Y:S01]  /*3dd0*/  @!P1 IMAD R6, R0.reuse, 0x2, R6 ;  /* 0x0000000200069824 */ /* 0x040fe200078e0206 */
[C---:B------:R-:W-:Y:S01]  /*3de0*/  LEA R2, R0.reuse, R2, 0x2 ;  /* 0x0000000200027211 */ /* 0x040fe200078e10ff */
[----:B0-----:R-:W0:Y:S03]  /*3df0*/  @!P1 LDC.64 R4, c[0x0][0x3b8] ;  /* 0x0000ee00ff049b82 */ /* 0x001e260000000a00 */
[----:B------:R-:W-:-:S05]  /*3e00*/  @!P1 LEA R6, R0, R6, 0x1 ;  /* 0x0000000600069211 */ /* 0x000fca00078e08ff */
[----:B------:R-:W-:-:S05]  /*3e10*/  @!P1 IMAD R6, R0, 0x2, R6 ;  /* 0x0000000200069824 */ /* 0x000fca00078e0206 */
[----:B------:R-:W-:Y:S02]  /*3e20*/  @!P1 LEA R6, R0, R6, 0x1 ;  /* 0x0000000600069211 */ /* 0x000fe400078e08ff */
[----:B-1----:R-:W-:-:S04]  /*3e30*/  @!P1 LEA R244, P2, R246, R244, 0x2 ;  /* 0x000000f4f6f49211 */ /* 0x002fc800078410ff */
[----:B------:R-:W-:Y:S01]  /*3e40*/  @!P1 LEA.HI.X R245, R246, R245, R247, 0x2, P2 ;  /* 0x000000f5f6f59211 */ /* 0x000fe200010f14f7 */
[----:B------:R-:W-:Y:S02]  /*3e50*/  @!P1 IMAD.SHL.U32 R246, R6, 0x4, RZ ;  /* 0x0000000406f69824 */ /* 0x000fe400078e00ff */
[C---:B------:R-:W-:Y:S02]  /*3e60*/  @!P1 IMAD R6, R0.reuse, UR40, RZ ;  /* 0x0000002800069c24 */ /* 0x040fe4000f8e02ff */
[----:B------:R-:W-:Y:S01]  /*3e70*/  IMAD R2, R0, 0x2, R2 ;  /* 0x0000000200027824 */ /* 0x000fe200078e0202 */
[----:B------:R-:W-:Y:S01]  /*3e80*/  @!P1 SHF.R.S32.HI R7, RZ, 0x1f, R246 ;  /* 0x0000001fff079819 */ /* 0x000fe200000114f6 */
[----:B------:R-:W5:Y:S01]  /*3e90*/  @!P1 LDG.E.128 R48, desc[UR36][R244.64] ;  /* 0x00000024f4309981 */ /* 0x000f62000c1e1d00 */
[----:B------:R-:W-:-:S04]  /*3ea0*/  @!P1 IADD3 R246, P2, PT, R6, R246, RZ ;  /* 0x000000f606f69210 */ /* 0x000fc80007f5e0ff */
[----:B------:R-:W-:Y:S02]  /*3eb0*/  @!P1 LEA.HI.X.SX32 R247, R6, R7, 0x1, P2 ;  /* 0x0000000706f79211 */ /* 0x000fe400010f0eff */
[----:B------:R-:W1:Y:S02]  /*3ec0*/  @!P1 LDC.64 R6, c[0x0][0x3b8] ;  /* 0x0000ee00ff069b82 */ /* 0x000e640000000a00 */
[----:B-1----:R-:W-:-:S04]  /*3ed0*/  @!P1 LEA R6, P2, R246, R6, 0x2 ;  /* 0x00000006f6069211 */ /* 0x002fc800078410ff */
[----:B------:R-:W-:Y:S02]  /*3ee0*/  @!P1 LEA.HI.X R7, R246, R7, R247, 0x2, P2 ;  /* 0x00000007f6079211 */ /* 0x000fe400010f14f7 */
[----:B------:R-:W-:Y:S02]  /*3ef0*/  @!P1 IADD3 R246, PT, PT, R248, R0, RZ ;  /* 0x00000000f8f69210 */ /* 0x000fe40007ffe0ff */
[C---:B------:R-:W-:Y:S01]  /*3f00*/  LEA R2, R0.reuse, R2, 0x1 ;  /* 0x0000000200027211 */ /* 0x040fe200078e08ff */
[----:B------:R1:W5:Y:S02]  /*3f10*/  @!P1 LDG.E.128 R52, desc[UR36][R6.64] ;  /* 0x0000002406349981 */ /* 0x000364000c1e1d00 */
[----:B------:R-:W-:-:S05]  /*3f20*/  @!P1 IMAD R246, R0, 0x4, R246 ;  /* 0x0000000400f69824 */ /* 0x000fca00078e02f6 */
[----:B------:R-:W-:-:S05]  /*3f30*/  @!P1 LEA R246, R0, R246, 0x1 ;  /* 0x000000f600f69211 */ /* 0x000fca00078e08ff */
[----:B------:R-:W-:-:S05]  /*3f40*/  @!P1 IMAD R246, R0, 0x2, R246 ;  /* 0x0000000200f69824 */ /* 0x000fca00078e02f6 */
[C---:B------:R-:W-:Y:S01]  /*3f50*/  @!P1 LEA R246, R0.reuse, R246, 0x1 ;  /* 0x000000f600f69211 */ /* 0x040fe200078e08ff */
[----:B------:R-:W-:-:S04]  /*3f60*/  IMAD R2, R0, 0x2, R2 ;  /* 0x0000000200027824 */ /* 0x000fc800078e0202 */
[C---:B------:R-:W-:Y:S01]  /*3f70*/  @!P1 IMAD R246, R0.reuse, 0x2, R246 ;  /* 0x0000000200f69824 */ /* 0x040fe200078e02f6 */
[----:B------:R-:W-:-:S04]  /*3f80*/  LEA R2, R0, R2, 0x1 ;  /* 0x0000000200027211 */ /* 0x000fc800078e08ff */
[C---:B------:R-:W-:Y:S01]  /*3f90*/  @!P1 LEA R246, R0.reuse, R246, 0x1 ;  /* 0x000000f600f69211 */ /* 0x040fe200078e08ff */
[----:B------:R-:W-:-:S04]  /*3fa0*/  IMAD R2, R0, 0x2, R2 ;  /* 0x0000000200027824 */ /* 0x000fc800078e0202 */
[C---:B------:R-:W-:Y:S01]  /*3fb0*/  @!P1 IMAD R246, R0.reuse, 0x2, R246 ;  /* 0x0000000200f69824 */ /* 0x040fe200078e02f6 */
[----:B------:R-:W-:-:S04]  /*3fc0*/  LEA R2, R0, R2, 0x1 ;  /* 0x0000000200027211 */ /* 0x000fc800078e08ff */
[----:B------:R-:W-:Y:S01]  /*3fd0*/  @!P1 SHF.L.U32 R250, R246, 0x2, RZ ;  /* 0x00000002f6fa9819 */ /* 0x000fe200000006ff */
[C---:B------:R-:W-:Y:S02]  /*3fe0*/  @!P1 IMAD R246, R0.reuse, UR40, RZ ;  /* 0x0000002800f69c24 */ /* 0x040fe4000f8e02ff */
[----:B------:R-:W-:Y:S01]  /*3ff0*/  IMAD R2, R0, 0x2, R2 ;  /* 0x0000000200027824 */ /* 0x000fe200078e0202 */
[----:B------:R-:W-:Y:S02]  /*4000*/  @!P1 SHF.R.S32.HI R247, RZ, 0x1f, R250 ;  /* 0x0000001ffff79819 */ /* 0x000fe400000114fa */
[----:B------:R-:W-:Y:S02]  /*4010*/  @!P1 IADD3 R250, P2, PT, R246, R250, RZ ;  /* 0x000000faf6fa9210 */ /* 0x000fe40007f5e0ff */
[----:B------:R-:W-:Y:S02]  /*4020*/  LEA R2, R0, R2, 0x1 ;  /* 0x0000000200027211 */ /* 0x000fe400078e08ff */
[----:B------:R-:W-:-:S02]  /*4030*/  @!P1 LEA.HI.X.SX32 R251, R246, R247, 0x1, P2 ;  /* 0x000000f7f6fb9211 */ /* 0x000fc400010f0eff */
[----:B------:R-:W2:Y:S01]  /*4040*/  @!P1 LDC.64 R246, c[0x0][0x3b8] ;  /* 0x0000ee00fff69b82 */ /* 0x000ea20000000a00 */
[----:B------:R-:W-:-:S05]  /*4050*/  IMAD R2, R0, 0x2, R2 ;  /* 0x0000000200027824 */ /* 0x000fca00078e0202 */
[----:B------:R-:W-:-:S05]  /*4060*/  LEA R2, R0, R2, 0x1 ;  /* 0x0000000200027211 */ /* 0x000fca00078e08ff */
[----:B------:R-:W-:-:S05]  /*4070*/  IMAD R2, R0, 0x2, R2 ;  /* 0x0000000200027824 */ /* 0x000fca00078e0202 */
[----:B------:R-:W-:-:S05]  /*4080*/  LEA R2, R0, R2, 0x1 ;  /* 0x0000000200027211 */ /* 0x000fca00078e08ff */
[C---:B------:R-:W-:Y:S01]  /*4090*/  IMAD R252, R0.reuse, 0x2, R2 ;  /* 0x0000000200fc7824 */ /* 0x040fe200078e0202 */
[----:B------:R-:W-:Y:S02]  /*40a0*/  @!P1 LEA R2, R0, R248, 0x5 ;  /* 0x000000f800029211 */ /* 0x000fe400078e28ff */
[----:B--2---:R-:W-:-:S03]  /*40b0*/  @!P1 LEA R246, P2, R250, R246, 0x2 ;  /* 0x000000f6faf69211 */ /* 0x004fc600078410ff */
[----:B------:R-:W-:Y:S01]  /*40c0*/  @!P1 IMAD.SHL.U32 R2, R2, 0x4, RZ ;  /* 0x0000000402029824 */ /* 0x000fe200078e00ff */
[----:B------:R-:W-:Y:S01]  /*40d0*/  @!P1 LEA.HI.X R247, R250, R247, R251, 0x2, P2 ;  /* 0x000000f7faf79211 */ /* 0x000fe200010f14fb */
[----:B------:R-:W-:Y:S01]  /*40e0*/  @!P1 IMAD R251, R0, UR40, RZ ;  /* 0x0000002800fb9c24 */ /* 0x000fe2000f8e02ff */
[----:B------:R-:W-:Y:S01]  /*40f0*/  @!P1 SHF.L.U32 R3, R252, 0x2, RZ ;  /* 0x00000002fc039819 */ /* 0x000fe200000006ff */
[C---:B-1----:R-:W-:Y:S02]  /*4100*/  @!P1 IMAD R6, R0.reuse, UR40, RZ ;  /* 0x0000002800069c24 */ /* 0x042fe4000f8e02ff */
[----:B------:R-:W5:Y:S01]  /*4110*/  @!P1 LDG.E.128 R56, desc[UR36][R246.64] ;  /* 0x00000024f6389981 */ /* 0x000f62000c1e1d00 */
[----:B------:R-:W-:Y:S02]  /*4120*/  @!P1 SHF.R.S32.HI R250, RZ, 0x1f, R251 ;  /* 0x0000001ffffa9819 */ /* 0x000fe400000114fb */
[C---:B------:R-:W-:Y:S02]  /*4130*/  @!P1 IADD3 R193, P3, PT, R251.reuse, R2, RZ ;  /* 0x00000002fbc19210 */ /* 0x040fe40007f7e0ff */
[----:B------:R-:W-:Y:S01]  /*4140*/  @!P1 IADD3 R251, P2, PT, R251, R3, RZ ;  /* 0x00000003fbfb9210 */ /* 0x000fe20007f5e0ff */
[----:B------:R-:W-:Y:S01]  /*4150*/  IMAD R252, R0, 0x2, R252 ;  /* 0x0000000200fc7824 */ /* 0x000fe200078e02fc */
[----:B------:R-:W-:-:S02]  /*4160*/  @!P1 LEA.HI.X.SX32 R194, R2, R250, 0x1, P3 ;  /* 0x000000fa02c29211 */ /* 0x000fc400018f0eff */
[----:B------:R-:W-:Y:S02]  /*4170*/  @!P1 LEA.HI.X.SX32 R192, R3, R250, 0x1, P2 ;  /* 0x000000fa03c09211 */ /* 0x000fe400010f0eff */
[-C--:B0-----:R-:W-:Y:S02]  /*4180*/  @!P1 LEA R2, P3, R193, R4.reuse, 0x2 ;  /* 0x00000004c1029211 */ /* 0x081fe400078610ff */
[----:B------:R-:W-:Y:S01]  /*4190*/  @!P1 LEA R250, P2, R251, R4, 0x2 ;  /* 0x00000004fbfa9211 */ /* 0x000fe200078410ff */
[----:B------:R-:W-:Y:S01]  /*41a0*/  @!P1 IMAD R4, R0, UR40, RZ ;  /* 0x0000002800049c24 */ /* 0x000fe2000f8e02ff */
[-C--:B------:R-:W-:Y:S02]  /*41b0*/  @!P1 LEA.HI.X R3, R193, R5.reuse, R194, 0x2, P3 ;  /* 0x00000005c1039211 */ /* 0x080fe400018f14c2 */
[----:B------:R-:W-:Y:S02]  /*41c0*/  @!P1 LEA.HI.X R251, R251, R5, R192, 0x2, P2 ;  /* 0x00000005fbfb9211 */ /* 0x000fe400010f14c0 */
[C---:B------:R-:W-:Y:S01]  /*41d0*/  @!P1 SHF.L.U32 R5, R252.reuse, 0x2, RZ ;  /* 0x00000002fc059819 */ /* 0x040fe200000006ff */
[----:B------:R-:W-:Y:S01]  /*41e0*/  IMAD.IADD R244, R252, 0x1, R0 ;  /* 0x00000001fcf47824 */ /* 0x000fe200078e0200 */
[----:B------:R0:W5:Y:S02]  /*41f0*/  @!P1 LDG.E.128 R60, desc[UR36][R2.64] ;  /* 0x00000024023c9981 */ /* 0x000164000c1e1d00 */
[----:B------:R-:W-:-:S02]  /*4200*/  @!P1 SHF.R.S32.HI R192, RZ, 0x1f, R5 ;  /* 0x0000001fffc09819 */ /* 0x000fc40000011405 */
[C---:B------:R-:W-:Y:S01]  /*4210*/  @!P1 IADD3 R194, P2, PT, R4.reuse, R5, RZ ;  /* 0x0000000504c29210 */ /* 0x040fe20007f5e0ff */
[----:B------:R-:W5:Y:S03]  /*4220*/  @!P1 LDG.E.128 R64, desc[UR36][R250.64] ;  /* 0x00000024fa409981 */ /* 0x000f66000c1e1d00 */
[----:B------:R-:W-:Y:S02]  /*4230*/  @!P1 LEA.HI.X.SX32 R195, R4, R192, 0x1, P2 ;  /* 0x000000c004c39211 */ /* 0x000fe400010f0eff */
[----:B------:R-:W1:Y:S02]  /*4240*/  @!P1 LDC.64 R4, c[0x0][0x3b8] ;  /* 0x0000ee00ff049b82 */ /* 0x000e640000000a00 */
[----:B-1----:R-:W-:Y:S01]  /*4250*/  @!P1 LEA R192, P2, R194, R4, 0x2 ;  /* 0x00000004c2c09211 */ /* 0x002fe200078410ff */
[----:B------:R-:W-:-:S03]  /*4260*/  @!P1 IMAD R4, R0, UR40, RZ ;  /* 0x0000002800049c24 */ /* 0x000fc6000f8e02ff */
[----:B------:R-:W-:Y:S02]  /*4270*/  @!P1 LEA.HI.X R193, R194, R5, R195, 0x2, P2 ;  /* 0x00000005c2c19211 */ /* 0x000fe400010f14c3 */
[----:B------:R-:W-:Y:S01]  /*4280*/  @!P1 SHF.L.U32 R5, R244, 0x2, RZ ;  /* 0x00000002f4059819 */ /* 0x000fe200000006ff */
[----:B0-----:R-:W-:Y:S02]  /*4290*/  @!P1 IMAD R2, R0, UR40, RZ ;  /* 0x0000002800029c24 */ /* 0x001fe4000f8e02ff */
[----:B------:R-:W5:Y:S01]  /*42a0*/  @!P1 LDG.E.128 R68, desc[UR36][R192.64] ;  /* 0x00000024c0449981 */ /* 0x000f62000c1e1d00 */
[----:B------:R-:W-:Y:S02]  /*42b0*/  @!P1 SHF.R.S32.HI R252, RZ, 0x1f, R5 ;  /* 0x0000001ffffc9819 */ /* 0x000fe40000011405 */
[----:B------:R-:W-:-:S04]  /*42c0*/  @!P1 IADD3 R245, P2, PT, R4, R5, RZ ;  /* 0x0000000504f59210 */ /* 0x000fc80007f5e0ff */
[----:B------:R-:W-:Y:S02]  /*42d0*/  @!P1 LEA.HI.X.SX32 R252, R4, R252, 0x1, P2 ;  /* 0x000000fc04fc9211 */ /* 0x000fe400010f0eff */
[----:B------:R-:W0:Y:S02]  /*42e0*/  @!P1 LDC.64 R4, c[0x0][0x3b8] ;  /* 0x0000ee00ff049b82 */ /* 0x000e240000000a00 */
[----:B0-----:R-:W-:-:S04]  /*42f0*/  @!P1 LEA R4, P2, R245, R4, 0x2 ;  /* 0x00000004f5049211 */ /* 0x001fc800078410ff */
[----:B------:R-:W-:Y:S01]  /*4300*/  @!P1 LEA.HI.X R5, R245, R5, R252, 0x2, P2 ;  /* 0x00000005f5059211 */ /* 0x000fe200010f14fc */
[----:B------:R-:W-:-:S04]  /*4310*/  IMAD.IADD R252, R244, 0x1, R0 ;  /* 0x00000001f4fc7824 */ /* 0x000fc800078e0200 */
[----:B------:R0:W5:Y:S01]  /*4320*/  @!P1 LDG.E.128 R72, desc[UR36][R4.64] ;  /* 0x0000002404489981 */ /* 0x000162000c1e1d00 */
[----:B------:R-:W-:-:S04]  /*4330*/  @!P1 SHF.L.U32 R7, R252, 0x2, RZ ;  /* 0x00000002fc079819 */ /* 0x000fc800000006ff */
[----:B------:R-:W-:Y:S02]  /*4340*/  @!P1 SHF.R.S32.HI R244, RZ, 0x1f, R7 ;  /* 0x0000001ffff49819 */ /* 0x000fe40000011407 */
[----:B------:R-:W-:-:S04]  /*4350*/  @!P1 IADD3 R245, P2, PT, R6, R7, RZ ;  /* 0x0000000706f59210 */ /* 0x000fc80007f5e0ff */
[----:B------:R-:W-:Y:S02]  /*4360*/  @!P1 LEA.HI.X.SX32 R194, R6, R244, 0x1, P2 ;  /* 0x000000f406c29211 */ /* 0x000fe400010f0eff */
[----:B------:R-:W1:Y:S01]  /*4370*/  @!P1 LDC.64 R6, c[0x0][0x3b8] ;  /* 0x0000ee00ff069b82 */ /* 0x000e620000000a00 */
[----:B------:R-:W-:Y:S01]  /*4380*/  IMAD.IADD R246, R252, 0x1, R0 ;  /* 0x00000001fcf67824 */ /* 0x000fe200078e0200 */
[----:B-1----:R-:W-:Y:S01]  /*4390*/  @!P1 LEA R244, P2, R245, R6, 0x2 ;  /* 0x00000006f5f49211 */ /* 0x002fe200078410ff */
[----:B------:R-:W-:-:S03]  /*43a0*/  @!P1 IMAD R6, R0, UR40, RZ ;  /* 0x0000002800069c24 */ /* 0x000fc6000f8e02ff */
        /* <DEDUP_REMOVED lines=8> */
[----:B------:R-:W-:-:S05]  /*4430*/  IMAD.IADD R246, R246, 0x1, R0 ;  /* 0x00000001f6f67824 */ /* 0x000fca00078e0200 */
[----:B------:R-:W-:Y:S02]  /*4440*/  @!P1 SHF.L.U32 R3, R246, 0x2, RZ ;  /* 0x00000002f6039819 */ /* 0x000fe400000006ff */
[----:B-1----:R-:W-:-:S04]  /*4450*/  @!P1 LEA R6, P2, R247, R6, 0x2 ;  /* 0x00000006f7069211 */ /* 0x002fc800078410ff */
[----:B------:R-:W-:Y:S02]  /*4460*/  @!P1 LEA.HI.X R7, R247, R7, R252, 0x2, P2 ;  /* 0x00000007f7079211 */ /* 0x000fe400010f14fc */
[----:B------:R-:W-:Y:S02]  /*4470*/  @!P1 SHF.R.S32.HI R252, RZ, 0x1f, R3 ;  /* 0x0000001ffffc9819 */ /* 0x000fe40000011403 */
[----:B------:R-:W-:Y:S01]  /*4480*/  @!P1 IADD3 R247, P2, PT, R2, R3, RZ ;  /* 0x0000000302f79210 */ /* 0x000fe20007f5e0ff */
[----:B0-----:R-:W-:Y:S01]  /*4490*/  @!P1 IMAD R244, R0, UR40, RZ ;  /* 0x0000002800f49c24 */ /* 0x001fe2000f8e02ff */
[----:B------:R0:W5:Y:S02]  /*44a0*/  @!P1 LDG.E.128 R80, desc[UR36][R6.64] ;  /* 0x0000002406509981 */ /* 0x000164000c1e1d00 */
[----:B------:R-:W-:Y:S02]  /*44b0*/  @!P1 LEA.HI.X.SX32 R252, R2, R252, 0x1, P2 ;  /* 0x000000fc02fc9211 */ /* 0x000fe400010f0eff */
[----:B------:R-:W1:Y:S02]  /*44c0*/  @!P1 LDC.64 R2, c[0x0][0x3b8] ;  /* 0x0000ee00ff029b82 */ /* 0x000e640000000a00 */
[----:B-1----:R-:W-:-:S04]  /*44d0*/  @!P1 LEA R2, P2, R247, R2, 0x2 ;  /* 0x00000002f7029211 */ /* 0x002fc800078410ff */
[----:B------:R-:W-:Y:S01]  /*44e0*/  @!P1 LEA.HI.X R3, R247, R3, R252, 0x2, P2 ;  /* 0x00000003f7039211 */ /* 0x000fe200010f14fc */
[----:B------:R-:W-:Y:S02]  /*44f0*/  IMAD.IADD R252, R246, 0x1, R0 ;  /* 0x00000001f6fc7824 */ /* 0x000fe400078e0200 */
[C---:B------:R-:W-:Y:S02]  /*4500*/  @!P1 IMAD R246, R0.reuse, UR40, RZ ;  /* 0x0000002800f69c24 */ /* 0x040fe4000f8e02ff */
[----:B0-----:R-:W-:Y:S01]  /*4510*/  @!P1 IMAD R6, R0, UR40, RZ ;  /* 0x0000002800069c24 */ /* 0x001fe2000f8e02ff */
[----:B------:R-:W-:Y:S01]  /*4520*/  @!P1 SHF.L.U32 R247, R252, 0x2, RZ ;  /* 0x00000002fcf79819 */ /* 0x000fe200000006ff */
[----:B------:R0:W5:Y:S03]  /*4530*/  @!P1 LDG.E.128 R84, desc[UR36][R2.64] ;  /* 0x0000002402549981 */ /* 0x000166000c1e1d00 */
[----:B------:R-:W-:-:S02]  /*4540*/  @!P1 SHF.R.S32.HI R250, RZ, 0x1f, R247 ;  /* 0x0000001ffffa9819 */ /* 0x000fc400000114f7 */
        /* <DEDUP_REMOVED lines=14> */
[----:B0-----:R-:W-:Y:S01]  /*4630*/  @!P1 LEA R192, P2, R194, R246, 0x2 ;  /* 0x000000f6c2c09211 */ /* 0x001fe200078410ff */
[----:B------:R-:W-:-:S05]  /*4640*/  IMAD.IADD R246, R252, 0x1, R0 ;  /* 0x00000001fcf67824 */ /* 0x000fca00078e0200 */
[----:B------:R-:W-:Y:S02]  /*4650*/  @!P1 SHF.L.U32 R5, R246, 0x2, RZ ;  /* 0x00000002f6059819 */ /* 0x000fe400000006ff */
[----:B------:R-:W-:Y:S02]  /*4660*/  @!P1 LEA.HI.X R193, R194, R247, R195, 0x2, P2 ;  /* 0x000000f7c2c19211 */ /* 0x000fe400010f14c3 */
[----:B------:R-:W-:Y:S02]  /*4670*/  @!P1 SHF.R.S32.HI R252, RZ, 0x1f, R5 ;  /* 0x0000001ffffc9819 */ /* 0x000fe40000011405 */
[----:B------:R-:W-:Y:S01]  /*4680*/  @!P1 IADD3 R247, P2, PT, R4, R5, RZ ;  /* 0x0000000504f79210 */ /* 0x000fe20007f5e0ff */
[----:B------:R-:W-:Y:S01]  /*4690*/  IMAD.IADD R246, R246, 0x1, R0 ;  /* 0x00000001f6f67824 */ /* 0x000fe200078e0200 */
[----:B------:R-:W5:Y:S02]  /*46a0*/  @!P1 LDG.E.128 R92, desc[UR36][R192.64] ;  /* 0x00000024c05c9981 */ /* 0x000f64000c1e1d00 */
[----:B------:R-:W-:-:S02]  /*46b0*/  @!P1 LEA.HI.X.SX32 R252, R4, R252, 0x1, P2 ;  /* 0x000000fc04fc9211 */ /* 0x000fc400010f0eff */
[----:B------:R-:W0:Y:S02]  /*46c0*/  @!P1 LDC.64 R4, c[0x0][0x3b8] ;  /* 0x0000ee00ff049b82 */ /* 0x000e240000000a00 */
[----:B0-----:R-:W-:-:S04]  /*46d0*/  @!P1 LEA R4, P2, R247, R4, 0x2 ;  /* 0x00000004f7049211 */ /* 0x001fc800078410ff */
[----:B------:R-:W-:Y:S02]  /*46e0*/  @!P1 LEA.HI.X R5, R247, R5, R252, 0x2, P2 ;  /* 0x00000005f7059211 */ /* 0x000fe400010f14fc */
[----:B------:R-:W-:-:S03]  /*46f0*/  @!P1 SHF.L.U32 R247, R246, 0x2, RZ ;  /* 0x00000002f6f79819 */ /* 0x000fc600000006ff */
        /* <DEDUP_REMOVED lines=11> */
[----:B------:R-:W-:Y:S01]  /*47b0*/  IMAD.IADD R246, R246, 0x1, R0 ;  /* 0x00000001f6f67824 */ /* 0x000fe200078e0200 */
[----:B------:R1:W5:Y:S02]  /*47c0*/  @!P1 LDG.E.128 R100, desc[UR36][R244.64] ;  /* 0x00000024f4649981 */ /* 0x000364000c1e1d00 */
[----:B------:R-:W-:Y:S02]  /*47d0*/  @!P1 LEA.HI.X.SX32 R252, R6, R252, 0x1, P2 ;  /* 0x000000fc06fc9211 */ /* 0x000fe400010f0eff */
[----:B------:R-:W2:Y:S01]  /*47e0*/  @!P1 LDC.64 R6, c[0x0][0x3b8] ;  /* 0x0000ee00ff069b82 */ /* 0x000ea20000000a00 */
[----:B------:R-:W-:-:S02]  /*47f0*/  @!P1 SHF.L.U32 R3, R246, 0x2, RZ ;  /* 0x00000002f6039819 */ /* 0x000fc400000006ff */
[----:B--2---:R-:W-:-:S04]  /*4800*/  @!P1 LEA R6, P2, R247, R6, 0x2 ;  /* 0x00000006f7069211 */ /* 0x004fc800078410ff */
[----:B------:R-:W-:Y:S02]  /*4810*/  @!P1 LEA.HI.X R7, R247, R7, R252, 0x2, P2 ;  /* 0x00000007f7079211 */ /* 0x000fe400010f14fc */
[----:B------:R-:W-:Y:S02]  /*4820*/  @!P1 SHF.R.S32.HI R252, RZ, 0x1f, R3 ;  /* 0x0000001ffffc9819 */ /* 0x000fe40000011403 */
[----:B------:R-:W-:Y:S01]  /*4830*/  @!P1 IADD3 R247, P2, PT, R2, R3, RZ ;  /* 0x0000000302f79210 */ /* 0x000fe20007f5e0ff */
[----:B0-----:R-:W-:Y:S01]  /*4840*/  @!P1 IMAD R4, R0, UR40, RZ ;  /* 0x0000002800049c24 */ /* 0x001fe2000f8e02ff */
[----:B------:R0:W5:Y:S02]  /*4850*/  @!P1 LDG.E.128 R104, desc[UR36][R6.64] ;  /* 0x0000002406689981 */ /* 0x000164000c1e1d00 */
[----:B------:R-:W-:Y:S02]  /*4860*/  @!P1 LEA.HI.X.SX32 R252, R2, R252, 0x1, P2 ;  /* 0x000000fc02fc9211 */ /* 0x000fe400010f0eff */
[----:B------:R-:W2:Y:S02]  /*4870*/  @!P1 LDC.64 R2, c[0x0][0x3b8] ;  /* 0x0000ee00ff029b82 */ /* 0x000ea40000000a00 */
[----:B--2---:R-:W-:-:S04]  /*4880*/  @!P1 LEA R2, P2, R247, R2, 0x2 ;  /* 0x00000002f7029211 */ /* 0x004fc800078410ff */
[----:B------:R-:W-:Y:S01]  /*4890*/  @!P1 LEA.HI.X R3, R247, R3, R252, 0x2, P2 ;  /* 0x00000003f7039211 */ /* 0x000fe200010f14fc */
[----:B------:R-:W-:Y:S02]  /*48a0*/  IMAD.IADD R252, R246, 0x1, R0 ;  /* 0x00000001f6fc7824 */ /* 0x000fe400078e0200 */
[C---:B------:R-:W-:Y:S02]  /*48b0*/  @!P1 IMAD R246, R0.reuse, UR40, RZ ;  /* 0x0000002800f69c24 */ /* 0x040fe4000f8e02ff */
[----:B-1----:R-:W-:Y:S01]  /*48c0*/  @!P1 IMAD R244, R0, UR40, RZ ;  /* 0x0000002800f49c24 */ /* 0x002fe2000f8e02ff */
[----:B------:R-:W-:Y:S01]  /*48d0*/  @!P1 SHF.L.U32 R247, R252, 0x2, RZ ;  /* 0x00000002fcf79819 */ /* 0x000fe200000006ff */
[----:B0-----:R-:W-:Y:S01]  /*48e0*/  @!P1 IMAD R6, R0, UR40, RZ ;  /* 0x0000002800069c24 */ /* 0x001fe2000f8e02ff */
[----:B------:R0:W5:Y:S02]  /*48f0*/  @!P1 LDG.E.128 R108, desc[UR36][R2.64] ;  /* 0x00000024026c9981 */ /* 0x000164000c1e1d00 */
        /* <DEDUP_REMOVED lines=14> */
[----:B------:R-:W1:Y:S02]  /*49e0*/  @!P1 LDC.64 R246, c[0x0][0x3b8] ;  /* 0x0000ee00fff69b82 */ /* 0x000e640000000a00 */
[----:B-1----:R-:W-:Y:S01]  /*49f0*/  @!P1 LEA R194, P2, R192, R246, 0x2 ;  /* 0x000000f6c0c29211 */ /* 0x002fe200078410ff */
        /* <DEDUP_REMOVED lines=8> */
[----:B------:R-:W1:Y:S02]  /*4a80*/  @!P1 LDC.64 R4, c[0x0][0x3b8] ;  /* 0x0000ee00ff049b82 */ /* 0x000e640000000a00 */
[----:B-1----:R-:W-:-:S04]  /*4a90*/  @!P1 LEA R4, P2, R247, R4, 0x2 ;  /* 0x00000004f7049211 */ /* 0x002fc800078410ff */
[----:B------:R-:W-:Y:S02]  /*4aa0*/  @!P1 LEA.HI.X R5, R247, R5, R252, 0x2, P2 ;  /* 0x00000005f7059211 */ /* 0x000fe400010f14fc */
[----:B------:R-:W-:-:S03]  /*4ab0*/  @!P1 SHF.L.U32 R247, R246, 0x2, RZ ;  /* 0x00000002f6f79819 */ /* 0x000fc600000006ff */
[----:B------:R1:W5:Y:S01]  /*4ac0*/  @!P1 LDG.E.128 R120, desc[UR36][R4.64] ;  /* 0x0000002404789981 */ /* 0x000362000c1e1d00 */
[----:B------:R-:W-:Y:S02]  /*4ad0*/  @!P1 SHF.R.S32.HI R245, RZ, 0x1f, R247 ;  /* 0x0000001ffff59819 */ /* 0x000fe400000114f7 */
[----:B------:R-:W-:-:S04]  /*4ae0*/  @!P1 IADD3 R247, P2, PT, R244, R247, RZ ;  /* 0x000000f7f4f79210 */ /* 0x000fc80007f5e0ff */
[----:B------:R-:W-:Y:S02]  /*4af0*/  @!P1 LEA.HI.X.SX32 R252, R244, R245, 0x1, P2 ;  /* 0x000000f5f4fc9211 */ /* 0x000fe400010f0eff */
[----:B------:R-:W2:Y:S01]  /*4b00*/  @!P1 LDC.64 R244, c[0x0][0x3b8] ;  /* 0x0000ee00fff49b82 */ /* 0x000ea20000000a00 */
[----:B------:R-:W-:-:S05]  /*4b10*/  IMAD.IADD R246, R246, 0x1, R0 ;  /* 0x00000001f6f67824 */ /* 0x000fca00078e0200 */
[----:B------:R-:W-:Y:S02]  /*4b20*/  @!P1 SHF.L.U32 R7, R246, 0x2, RZ ;  /* 0x00000002f6079819 */ /* 0x000fe400000006ff */
[----:B--2---:R-:W-:-:S04]  /*4b30*/  @!P1 LEA R244, P2, R247, R244, 0x2 ;  /* 0x000000f4f7f49211 */ /* 0x004fc800078410ff */
[----:B------:R-:W-:Y:S02]  /*4b40*/  @!P1 LEA.HI.X R245, R247, R245, R252, 0x2, P2 ;  /* 0x000000f5f7f59211 */ /* 0x000fe400010f14fc */
[----:B------:R-:W-:Y:S02]  /*4b50*/  @!P1 SHF.R.S32.HI R252, RZ, 0x1f, R7 ;  /* 0x0000001ffffc9819 */ /* 0x000fe40000011407 */
[----:B------:R-:W-:Y:S01]  /*4b60*/  @!P1 IADD3 R247, P2, PT, R6, R7, RZ ;  /* 0x0000000706f79210 */ /* 0x000fe20007f5e0ff */
[----:B------:R-:W-:Y:S01]  /*4b70*/  IMAD.IADD R246, R246, 0x1, R0 ;  /* 0x00000001f6f67824 */ /* 0x000fe200078e0200 */
[----:B------:R-:W5:Y:S02]  /*4b80*/  @!P1 LDG.E.128 R124, desc[UR36][R244.64] ;  /* 0x00000024f47c9981 */ /* 0x000f64000c1e1d00 */
[----:B------:R-:W-:Y:S02]  /*4b90*/  @!P1 LEA.HI.X.SX32 R252, R6, R252, 0x1, P2 ;  /* 0x000000fc06fc9211 */ /* 0x000fe400010f0eff */
[----:B------:R-:W2:Y:S01]  /*4ba0*/  @!P1 LDC.64 R6, c[0x0][0x3b8] ;  /* 0x0000ee00ff069b82 */ /* 0x000ea20000000a00 */
[----:B------:R-:W-:-:S02]  /*4bb0*/  @!P1 SHF.L.U32 R3, R246, 0x2, RZ ;  /* 0x00000002f6039819 */ /* 0x000fc400000006ff */
[----:B--2---:R-:W-:-:S04]  /*4bc0*/  @!P1 LEA R6, P2, R247, R6, 0x2 ;  /* 0x00000006f7069211 */ /* 0x004fc800078410ff */
[----:B------:R-:W-:Y:S02]  /*4bd0*/  @!P1 LEA.HI.X R7, R247, R7, R252, 0x2, P2 ;  /* 0x00000007f7079211 */ /* 0x000fe400010f14fc */
[----:B------:R-:W-:Y:S02]  /*4be0*/  @!P1 SHF.R.S32.HI R252, RZ, 0x1f, R3 ;  /* 0x0000001ffffc9819 */ /* 0x000fe40000011403 */
[----:B------:R-:W-:Y:S01]  /*4bf0*/  @!P1 IADD3 R247, P2, PT, R2, R3, RZ ;  /* 0x0000000302f79210 */ /* 0x000fe20007f5e0ff */
[----:B0-----:R-:W-:Y:S01]  /*4c00*/  IMAD.IADD R250, R246, 0x1, R0 ;  /* 0x00000001f6fa7824 */ /* 0x001fe200078e0200 */
[----:B------:R0:W5:Y:S02]  /*4c10*/  @!P1 LDG.E.128 R128, desc[UR36][R6.64] ;  /* 0x0000002406809981 */ /* 0x000164000c1e1d00 */
[----:B------:R-:W-:Y:S02]  /*4c20*/  @!P1 LEA.HI.X.SX32 R252, R2, R252, 0x1, P2 ;  /* 0x000000fc02fc9211 */ /* 0x000fe400010f0eff */
[----:B------:R-:W2:Y:S01]  /*4c30*/  @!P1 LDC.64 R2, c[0x0][0x3b8] ;  /* 0x0000ee00ff029b82 */ /* 0x000ea20000000a00 */
[----:B------:R-:W-:Y:S01]  /*4c40*/  @!P1 IMAD R246, R0, UR40, RZ ;  /* 0x0000002800f69c24 */ /* 0x000fe2000f8e02ff */
[----:B--2---:R-:W-:-:S04]  /*4c50*/  @!P1 LEA R2, P2, R247, R2, 0x2 ;  /* 0x00000002f7029211 */ /* 0x004fc800078410ff */
[----:B------:R-:W-:Y:S02]  /*4c60*/  @!P1 LEA.HI.X R3, R247, R3, R252, 0x2, P2 ;  /* 0x00000003f7039211 */ /* 0x000fe400010f14fc */
[----:B------:R-:W-:Y:S01]  /*4c70*/  @!P1 SHF.L.U32 R247, R250, 0x2, RZ ;  /* 0x00000002faf79819 */ /* 0x000fe200000006ff */
[C---:B-1----:R-:W-:Y:S02]  /*4c80*/  @!P1 IMAD R4, R0.reuse, UR40, RZ ;  /* 0x0000002800049c24 */ /* 0x042fe4000f8e02ff */
[----:B0-----:R-:W-:Y:S01]  /*4c90*/  @!P1 IMAD R6, R0, UR40, RZ ;  /* 0x0000002800069c24 */ /* 0x001fe2000f8e02ff */
[----:B------:R-:W-:Y:S01]  /*4ca0*/  @!P1 SHF.R.S32.HI R252, RZ, 0x1f, R247 ;  /* 0x0000001ffffc9819 */ /* 0x000fe200000114f7 */
[----:B------:R0:W5:Y:S01]  /*4cb0*/  @!P1 LDG.E.128 R132, desc[UR36][R2.64] ;  /* 0x0000002402849981 */ /* 0x000162000c1e1d00 */
        /* <DEDUP_REMOVED lines=33> */
[----:B------:R-:W0:Y:S01]  /*4ed0*/  @!P1 LDC.64 R4, c[0x0][0x3b8] ;  /* 0x0000ee00ff049b82 */ /* 0x000e220000000a00 */
[----:B------:R-:W-:-:S05]  /*4ee0*/  IMAD.IADD R244, R244, 0x1, R0 ;  /* 0x00000001f4f47824 */ /* 0x000fca00078e0200 */
[----:B------:R-:W-:Y:S02]  /*4ef0*/  @!P1 SHF.L.U32 R7, R244, 0x2, RZ ;  /* 0x00000002f4079819 */ /* 0x000fe400000006ff */
[----:B0-----:R-:W-:-:S04]  /*4f00*/  @!P1 LEA R4, P2, R245, R4, 0x2 ;  /* 0x00000004f5049211 */ /* 0x001fc800078410ff */
[----:B------:R-:W-:Y:S02]  /*4f10*/  @!P1 LEA.HI.X R5, R245, R5, R252, 0x2, P2 ;  /* 0x00000005f5059211 */ /* 0x000fe400010f14fc */
[----:B------:R-:W-:Y:S02]  /*4f20*/  @!P1 SHF.R.S32.HI R252, RZ, 0x1f, R7 ;  /* 0x0000001ffffc9819 */ /* 0x000fe40000011407 */
[C---:B------:R-:W-:Y:S01]  /*4f30*/  @!P1 IADD3 R245, P2, PT, R6.reuse, R7, RZ ;  /* 0x0000000706f59210 */ /* 0x040fe20007f5e0ff */
[----:B------:R0:W5:Y:S03]  /*4f40*/  @!P1 LDG.E.128 R148, desc[UR36][R4.64] ;  /* 0x0000002404949981 */ /* 0x000166000c1e1d00 */
[----:B------:R-:W-:Y:S02]  /*4f50*/  @!P1 LEA.HI.X.SX32 R252, R6, R252, 0x1, P2 ;  /* 0x000000fc06fc9211 */ /* 0x000fe400010f0eff */
[----:B------:R-:W1:Y:S02]  /*4f60*/  @!P1 LDC.64 R6, c[0x0][0x3b8] ;  /* 0x0000ee00ff069b82 */ /* 0x000e640000000a00 */
[----:B-1----:R-:W-:-:S04]  /*4f70*/  @!P1 LEA R6, P2, R245, R6, 0x2 ;  /* 0x00000006f5069211 */ /* 0x002fc800078410ff */
[----:B------:R-:W-:Y:S01]  /*4f80*/  @!P1 LEA.HI.X R7, R245, R7, R252, 0x2, P2 ;  /* 0x00000007f5079211 */ /* 0x000fe200010f14fc */
[----:B------:R-:W-:Y:S02]  /*4f90*/  IMAD.IADD R252, R244, 0x1, R0 ;  /* 0x00000001f4fc7824 */ /* 0x000fe400078e0200 */
[----:B0-----:R-:W-:Y:S01]  /*4fa0*/  @!P1 IMAD R4, R0, UR40, RZ ;  /* 0x0000002800049c24 */ /* 0x001fe2000f8e02ff */
[----:B---3--:R-:W-:Y:S02]  /*4fb0*/  @!P1 STL.64 [R1+0x40], R196 ;  /* 0x000040c401009387 */ /* 0x008fe40000100a00 */
[----:B------:R-:W-:Y:S02]  /*4fc0*/  @!P1 SHF.L.U32 R3, R252, 0x2, RZ ;  /* 0x00000002fc039819 */ /* 0x000fe400000006ff */
[----:B------:R-:W5:Y:S02]  /*4fd0*/  @!P1 LDG.E.128 R152, desc[UR36][R6.64] ;  /* 0x0000002406989981 */ /* 0x000f64000c1e1d00 */
[----:B------:R-:W-:-:S02]  /*4fe0*/  @!P1 SHF.R.S32.HI R244, RZ, 0x1f, R3 ;  /* 0x0000001ffff49819 */ /* 0x000fc40000011403 */
[----:B------:R-:W-:-:S04]  /*4ff0*/  @!P1 IADD3 R245, P2, PT, R2, R3, RZ ;  /* 0x0000000302f59210 */ /* 0x000fc80007f5e0ff */
[----:B------:R-:W-:Y:S02]  /*5000*/  @!P1 LEA.HI.X.SX32 R194, R2, R244, 0x1, P2 ;  /* 0x000000f402c29211 */ /* 0x000fe400010f0eff */
[----:B------:R-:W0:Y:S01]  /*5010*/  @!P1 LDC.64 R2, c[0x0][0x3b8] ;  /* 0x0000ee00ff029b82 */ /* 0x000e220000000a00 */
[----:B------:R-:W-:Y:S01]  /*5020*/  IMAD.IADD R252, R252, 0x1, R0 ;  /* 0x00000001fcfc7824 */ /* 0x000fe200078e0200 */
[----:B0-----:R-:W-:Y:S01]  /*5030*/  @!P1 LEA R244, P2, R245, R2, 0x2 ;  /* 0x00000002f5f49211 */ /* 0x001fe200078410ff */
[----:B------:R-:W-:-:S03]  /*5040*/  @!P1 IMAD R2, R0, UR40, RZ ;  /* 0x0000002800029c24 */ /* 0x000fc6000f8e02ff */
[----:B------:R-:W-:Y:S02]  /*5050*/  @!P1 LEA.HI.X R245, R245, R3, R194, 0x2, P2 ;  /* 0x00000003f5f59211 */ /* 0x000fe400010f14c2 */
[----:B------:R-:W-:Y:S01]  /*5060*/  @!P1 SHF.L.U32 R3, R252, 0x2, RZ ;  /* 0x00000002fc039819 */ /* 0x000fe200000006ff */
[----:B------:R0:W-:Y:S03]  /*5070*/  @!P1 STL.64 [R1+0x48], R198 ;  /* 0x000048c601009387 */ /* 0x0001e60000100a00 */
[----:B------:R-:W-:Y:S01]  /*5080*/  @!P1 SHF.R.S32.HI R193, RZ, 0x1f, R3 ;  /* 0x0000001fffc19819 */ /* 0x000fe20000011403 */
[----:B------:R-:W5:Y:S01]  /*5090*/  @!P1 LDG.E.128 R156, desc[UR36][R244.64] ;  /* 0x00000024f49c9981 */ /* 0x000f62000c1e1d00 */
[----:B------:R-:W-:-:S04]  /*50a0*/  @!P1 IADD3 R192, P2, PT, R2, R3, RZ ;  /* 0x0000000302c09210 */ /* 0x000fc80007f5e0ff */
[----:B------:R-:W-:Y:S02]  /*50b0*/  @!P1 LEA.HI.X.SX32 R193, R2, R193, 0x1, P2 ;  /* 0x000000c102c19211 */ /* 0x000fe400010f0eff */
[----:B------:R-:W1:Y:S01]  /*50c0*/  @!P1 LDC.64 R2, c[0x0][0x3b8] ;  /* 0x0000ee00ff029b82 */ /* 0x000e620000000a00 */
[----:B------:R-:W-:Y:S01]  /*50d0*/  IMAD.IADD R252, R252, 0x1, R0 ;  /* 0x00000001fcfc7824 */ /* 0x000fe200078e0200 */
[----:B0-----:R-:W5:Y:S04]  /*50e0*/  LDL.LU.64 R198, [R1+0x488] ;  /* 0x0004880001c67983 */ /* 0x001f680000300a00 */
[----:B------:R-:W-:Y:S02]  /*50f0*/  @!P1 SHF.L.U32 R247, R252, 0x2, RZ ;  /* 0x00000002fcf79819 */ /* 0x000fe400000006ff */
[C---:B-1----:R-:W-:Y:S01]  /*5100*/  @!P1 LEA R2, P2, R192.reuse, R2, 0x2 ;  /* 0x00000002c0029211 */ /* 0x042fe200078410ff */
[----:B------:R-:W5:Y:S03]  /*5110*/  LDL.LU.64 R196, [R1+0x480] ;  /* 0x0004800001c47983 */ /* 0x000f660000300a00 */
[----:B------:R-:W-:-:S02]  /*5120*/  @!P1 LEA.HI.X R3, R192, R3, R193, 0x2, P2 ;  /* 0x00000003c0039211 */ /* 0x000fc400010f14c1 */
[----:B------:R-:W-:Y:S02]  /*5130*/  @!P1 SHF.R.S32.HI R193, RZ, 0x1f, R247 ;  /* 0x0000001fffc19819 */ /* 0x000fe400000114f7 */
[----:B------:R-:W-:Y:S01]  /*5140*/  @!P1 IADD3 R192, P2, PT, R246, R247, RZ ;  /* 0x000000f7f6c09210 */ /* 0x000fe20007f5e0ff */
[----:B------:R-:W-:Y:S01]  /*5150*/  IMAD.IADD R252, R252, 0x1, R0 ;  /* 0x00000001fcfc7824 */ /* 0x000fe200078e0200 */
[----:B------:R0:W5:Y:S02]  /*5160*/  @!P1 LDG.E.128 R160, desc[UR36][R2.64] ;  /* 0x0000002402a09981 */ /* 0x000164000c1e1d00 */
[----:B------:R-:W-:Y:S02]  /*5170*/  @!P1 LEA.HI.X.SX32 R193, R246, R193, 0x1, P2 ;  /* 0x000000c1f6c19211 */ /* 0x000fe400010f0eff */
[----:B------:R-:W1:Y:S02]  /*5180*/  @!P1 LDC.64 R246, c[0x0][0x3b8] ;  /* 0x0000ee00fff69b82 */ /* 0x000e640000000a00 */
[----:B-1----:R-:W-:Y:S01]  /*5190*/  @!P1 LEA R194, P2, R192, R246, 0x2 ;  /* 0x000000f6c0c29211 */ /* 0x002fe200078410ff */
[----:B------:R-:W-:-:S03]  /*51a0*/  @!P1 IMAD R246, R0, UR40, RZ ;  /* 0x0000002800f69c24 */ /* 0x000fc6000f8e02ff */
[----:B------:R-:W-:Y:S02]  /*51b0*/  @!P1 LEA.HI.X R195, R192, R247, R193, 0x2, P2 ;  /* 0x000000f7c0c39211 */ /* 0x000fe400010f14c1 */
[----:B------:R-:W-:Y:S01]  /*51c0*/  @!P1 SHF.L.U32 R247, R252, 0x2, RZ ;  /* 0x00000002fcf79819 */ /* 0x000fe200000006ff */
[----:B------:R-:W2:Y:S03]  /*51d0*/  LDL R193, [R1+0x50] ;  /* 0x0000500001c17983 */ /* 0x000ea60000100800 */
[----:B------:R-:W-:Y:S01]  /*51e0*/  @!P1 SHF.R.S32.HI R250, RZ, 0x1f, R247 ;  /* 0x0000001ffffa9819 */ /* 0x000fe200000114f7 */
[----:B0-----:R-:W-:Y:S01]  /*51f0*/  @!P1 IMAD R2, R0, UR40, RZ ;  /* 0x0000002800029c24 */ /* 0x001fe2000f8e02ff */
[C---:B------:R-:W-:Y:S01]  /*5200*/  @!P1 IADD3 R251, P2, PT, R246.reuse, R247, RZ ;  /* 0x000000f7f6fb9210 */ /* 0x040fe20007f5e0ff */
[----:B------:R0:W5:Y:S03]  /*5210*/  @!P1 LDG.E.128 R164, desc[UR36][R194.64] ;  /* 0x00000024c2a49981 */ /* 0x000166000c1e1d00 */
[----:B------:R-:W-:-:S02]  /*5220*/  @!P1 LEA.HI.X.SX32 R192, R246, R250, 0x1, P2 ;  /* 0x000000faf6c09211 */ /* 0x000fc400010f0eff */
[----:B------:R-:W1:Y:S01]  /*5230*/  @!P1 LDC.64 R246, c[0x0][0x3b8] ;  /* 0x0000ee00fff69b82 */ /* 0x000e620000000a00 */
[----:B------:R-:W-:-:S05]  /*5240*/  IMAD.IADD R252, R252, 0x1, R0 ;  /* 0x00000001fcfc7824 */ /* 0x000fca00078e0200 */
[----:B------:R-:W-:Y:S02]  /*5250*/  @!P1 SHF.L.U32 R5, R252, 0x2, RZ ;  /* 0x00000002fc059819 */ /* 0x000fe400000006ff */
[C---:B-1----:R-:W-:Y:S02]  /*5260*/  @!P1 LEA R250, P2, R251.reuse, R246, 0x2 ;  /* 0x000000f6fbfa9211 */ /* 0x042fe400078410ff */
[----:B------:R-:W-:Y:S02]  /*5270*/  @!P1 SHF.R.S32.HI R246, RZ, 0x1f, R5 ;  /* 0x0000001ffff69819 */ /* 0x000fe40000011405 */
[----:B------:R-:W-:Y:S02]  /*5280*/  @!P1 LEA.HI.X R251, R251, R247, R192, 0x2, P2 ;  /* 0x000000f7fbfb9211 */ /* 0x000fe400010f14c0 */
[----:B------:R-:W-:Y:S01]  /*5290*/  @!P1 IADD3 R247, P2, PT, R4, R5, RZ ;  /* 0x0000000504f79210 */ /* 0x000fe20007f5e0ff */
[----:B------:R-:W-:Y:S02]  /*52a0*/  IMAD.IADD R6, R252, 0x1, R0 ;  /* 0x00000001fc067824 */ /* 0x000fe400078e0200 */
[----:B------:R0:W5:Y:S01]  /*52b0*/  @!P1 LDG.E.128 R168, desc[UR36][R250.64] ;  /* 0x00000024faa89981 */ /* 0x000162000c1e1d00 */
[----:B------:R-:W-:-:S02]  /*52c0*/  @!P1 LEA.HI.X.SX32 R192, R4, R246, 0x1, P2 ;  /* 0x000000f604c09211 */ /* 0x000fc400010f0eff */
[----:B------:R-:W1:Y:S02]  /*52d0*/  @!P1 LDC.64 R4, c[0x0][0x3b8] ;  /* 0x0000ee00ff049b82 */ /* 0x000e640000000a00 */
[----:B-1----:R-:W-:-:S04]  /*52e0*/  @!P1 LEA R246, P2, R247, R4, 0x2 ;  /* 0x00000004f7f69211 */ /* 0x002fc800078410ff */
[----:B------:R-:W-:Y:S02]  /*52f0*/  @!P1 LEA.HI.X R247, R247, R5, R192, 0x2, P2 ;  /* 0x00000005f7f79211 */ /* 0x000fe400010f14c0 */
[----:B------:R-:W2:Y:S01]  /*5300*/  LDL R192, [R1+0x54] ;  /* 0x0000540001c07983 */ /* 0x000ea20000100800 */
[----:B------:R-:W-:Y:S01]  /*5310*/  @!P1 IMAD R4, R0, UR40, RZ ;  /* 0x0000002800049c24 */ /* 0x000fe2000f8e02ff */
[C---:B------:R-:W-:Y:S01]  /*5320*/  @!P1 SHF.L.U32 R7, R6.reuse, 0x2, RZ ;  /* 0x0000000206079819 */ /* 0x040fe200000006ff */
[----:B------:R-:W-:Y:S01]  /*5330*/  IMAD.IADD R245, R6, 0x1, R0 ;  /* 0x0000000106f57824 */ /* 0x000fe200078e0200 */
[----:B------:R0:W5:Y:S02]  /*5340*/  LDL.LU.64 R194, [R1+0x478] ;  /* 0x0004780001c27983 */ /* 0x0001640000300a00 */
[----:B------:R-:W-:Y:S02]  /*5350*/  @!P1 SHF.R.S32.HI R5, RZ, 0x1f, R7 ;  /* 0x0000001fff059819 */ /* 0x000fe40000011407 */
[C---:B------:R-:W-:Y:S01]  /*5360*/  @!P1 IADD3 R7, P2, PT, R4.reuse, R7, RZ ;  /* 0x0000000704079210 */ /* 0x040fe20007f5e0ff */
[----:B------:R0:W5:Y:S03]  /*5370*/  @!P1 LDG.E.128 R172, desc[UR36][R246.64] ;  /* 0x00000024f6ac9981 */ /* 0x000166000c1e1d00 */
[----:B------:R-:W-:-:S02]  /*5380*/  @!P1 LEA.HI.X.SX32 R252, R4, R5, 0x1, P2 ;  /* 0x0000000504fc9211 */ /* 0x000fc400010f0eff */
[----:B------:R-:W1:Y:S01]  /*5390*/  @!P1 LDC.64 R4, c[0x0][0x3b8] ;  /* 0x0000ee00ff049b82 */ /* 0x000e620000000a00 */
[----:B------:R-:W-:Y:S01]  /*53a0*/  @!P1 IMAD R6, R0, UR40, RZ ;  /* 0x0000002800069c24 */ /* 0x000fe2000f8e02ff */
        /* <DEDUP_REMOVED lines=9> */
[----:B------:R-:W-:-:S05]  /*5440*/  @!P1 IADD3 R3, PT, PT, R245, R0, RZ ;  /* 0x00000000f5039210 */ /* 0x000fca0007ffe0ff */
[----:B------:R-:W-:Y:S01]  /*5450*/  @!P1 IMAD.SHL.U32 R3, R3, 0x4, RZ ;  /* 0x0000000403039824 */ /* 0x000fe200078e00ff */
[----:B-1----:R-:W-:-:S04]  /*5460*/  @!P1 LEA R6, P2, R244, R6, 0x2 ;  /* 0x00000006f4069211 */ /* 0x002fc800078410ff */
[----:B------:R-:W-:Y:S02]  /*5470*/  @!P1 LEA.HI.X R7, R244, R7, R252, 0x2, P2 ;  /* 0x00000007f4079211 */ /* 0x000fe400010f14fc */
[----:B------:R-:W-:Y:S02]  /*5480*/  @!P1 SHF.R.S32.HI R252, RZ, 0x1f, R3 ;  /* 0x0000001ffffc9819 */ /* 0x000fe40000011403 */
[C---:B------:R-:W-:Y:S01]  /*5490*/  @!P1 IADD3 R244, P2, PT, R2.reuse, R3, RZ ;  /* 0x0000000302f49210 */ /* 0x040fe20007f5e0ff */
[----:B------:R0:W5:Y:S03]  /*54a0*/  @!P1 LDG.E.128 R180, desc[UR36][R6.64] ;  /* 0x0000002406b49981 */ /* 0x000166000c1e1d00 */
[----:B------:R-:W-:Y:S02]  /*54b0*/  @!P1 LEA.HI.X.SX32 R252, R2, R252, 0x1, P2 ;  /* 0x000000fc02fc9211 */ /* 0x000fe400010f0eff */
[----:B------:R-:W1:Y:S01]  /*54c0*/  @!P1 LDC.64 R2, c[0x0][0x3b8] ;  /* 0x0000ee00ff029b82 */ /* 0x000e620000000a00 */
[----:B------:R-:W-:-:S02]  /*54d0*/  @!P1 SHF.L.U32 R245, R245, 0x2, RZ ;  /* 0x00000002f5f59819 */ /* 0x000fc400000006ff */
[----:B-1----:R-:W-:-:S04]  /*54e0*/  @!P1 LEA R2, P2, R244, R2, 0x2 ;  /* 0x00000002f4029211 */ /* 0x002fc800078410ff */
[----:B------:R-:W-:Y:S01]  /*54f0*/  @!P1 LEA.HI.X R3, R244, R3, R252, 0x2, P2 ;  /* 0x00000003f4039211 */ /* 0x000fe200010f14fc */
[----:B------:R-:W-:Y:S01]  /*5500*/  @!P1 IMAD R244, R0, UR40, RZ ;  /* 0x0000002800f49c24 */ /* 0x000fe2000f8e02ff */
[----:B------:R-:W-:-:S03]  /*5510*/  @!P1 SHF.R.S32.HI R0, RZ, 0x1f, R245 ;  /* 0x0000001fff009819 */ /* 0x000fc600000114f5 */
[----:B------:R0:W5:Y:S01]  /*5520*/  @!P1 LDG.E.128 R184, desc[UR36][R2.64] ;  /* 0x0000002402b89981 */ /* 0x000162000c1e1d00 */
[----:B------:R-:W-:-:S04]  /*5530*/  @!P1 IADD3 R252, P2, PT, R244, R245, RZ ;  /* 0x000000f5f4fc9210 */ /* 0x000fc80007f5e0ff */
[----:B------:R-:W-:Y:S02]  /*5540*/  @!P1 LEA.HI.X.SX32 R0, R244, R0, 0x1, P2 ;  /* 0x00000000f4009211 */ /* 0x000fe400010f0eff */
[----:B------:R-:W1:Y:S02]  /*5550*/  @!P1 LDC.64 R244, c[0x0][0x3b8] ;  /* 0x0000ee00fff49b82 */ /* 0x000e640000000a00 */
[----:B-1----:R-:W-:-:S04]  /*5560*/  @!P1 LEA R244, P2, R252, R244, 0x2 ;  /* 0x000000f4fcf49211 */ /* 0x002fc800078410ff */
[----:B------:R-:W-:Y:S02]  /*5570*/  @!P1 LEA.HI.X R245, R252, R245, R0, 0x2, P2 ;  /* 0x000000f5fcf59211 */ /* 0x000fe400010f1400 */
[----:B------:R-:W1:Y:S03]  /*5580*/  LDC R0, c[0x0][0x3f4] ;  /* 0x0000fd00ff007b82 */ /* 0x000e660000000800 */
[----:B------:R0:W5:Y:S04]  /*5590*/  @!P1 LDG.E.128 R188, desc[UR36][R244.64] ;  /* 0x00000024f4bc9981 */ /* 0x000168000c1e1d00 */
[----:B--2---:R-:W2:Y:S04]  /*55a0*/  @P0 LDG.E.U8 R252, desc[UR36][R192.64] ;  /* 0x00000024c0fc0981 */ /* 0x004ea8000c1e1100 */
[----:B------:R0:W5:Y:S04]  /*55b0*/  LDL.LU.64 R192, [R1+0x470] ;  /* 0x0004700001c07983 */ /* 0x0001680000300a00 */
[----:B------:R0:W5:Y:S01]  /*55c0*/  LDL R251, [R1+0x58] ;  /* 0x0000580001fb7983 */ /* 0x0001620000100800 */
[----:B------:R-:W-:Y:S01]  /*55d0*/  BSSY.RECONVERGENT B1, `(.L_x_4267) ;  /* 0x0000015000017945 */ /* 0x000fe20003800200 */
[----:B--2---:R-:W-:-:S03]  /*55e0*/  ISETP.NE.AND P3, PT, R252, RZ, P0 ;  /* 0x000000fffc00720c */ /* 0x004fc60000765270 */
[----:B01----:R-:W-:Y:S10]  /*55f0*/  @P1 BRA `(.L_x_4268) ;  /* 0x0000000000481947 */ /* 0x003ff40003800000 */
[----:B------:R-:W-:Y:S01]  /*5600*/  IMAD.IADD R2, R248, 0x1, R0 ;  /* 0x00000001f8027824 */ /* 0x000fe200078e0200 */
[C---:B------:R-:W-:Y:S01]  /*5610*/  LEA R5, R0.reuse, R248, 0x3 ;  /* 0x000000f800057211 */ /* 0x040fe200078e18ff */
[----:B------:R-:W-:-:S03]  /*5620*/  IMAD R3, R0, UR40, RZ ;  /* 0x0000002800037c24 */ /* 0x000fc6000f8e02ff */
[----:B------:R-:W-:Y:S01]  /*5630*/  LEA R2, R0, R2, 0x2 ;  /* 0x0000000200027211 */ /* 0x000fe200078e10ff */
[----:B------:R-:W-:Y:S01]  /*5640*/  IMAD.SHL.U32 R5, R5, 0x4, RZ ;  /* 0x0000000405057824 */ /* 0x000fe200078e00ff */
[----:B------:R-:W-:-:S03]  /*5650*/  SHF.R.S32.HI R4, RZ, 0x1f, R3 ;  /* 0x0000001fff047819 */ /* 0x000fc60000011403 */
[----:B------:R-:W-:-:S05]  /*5660*/  IMAD R2, R0, 0x2, R2 ;  /* 0x0000000200027824 */ /* 0x000fca00078e0202 */
[----:B------:R-:W-:Y:S02]  /*5670*/  SHF.L.U32 R6, R2, 0x2, RZ ;  /* 0x0000000202067819 */ /* 0x000fe400000006ff */
[C---:B------:R-:W-:Y:S02]  /*5680*/  IADD3 R2, P4, PT, R3.reuse, R5, RZ ;  /* 0x0000000503027210 */ /* 0x040fe40007f9e0ff */
[----:B------:R-:W-:Y:S02]  /*5690*/  IADD3 R3, P2, PT, R3, R6, RZ ;  /* 0x0000000603037210 */ /* 0x000fe40007f5e0ff */
[-C--:B------:R-:W-:Y:S02]  /*56a0*/  LEA.HI.X.SX32 R5, R5, R4.reuse, 0x1, P4 ;  /* 0x0000000405057211 */ /* 0x080fe400020f0eff */
[----:B------:R-:W-:Y:S02]  /*56b0*/  LEA.HI.X.SX32 R6, R6, R4, 0x1, P2 ;  /* 0x0000000406067211 */ /* 0x000fe400010f0eff */
[----:B------:R-:W-:-:S04]  /*56c0*/  LEA R4, P2, R2, UR14, 0x2 ;  /* 0x0000000e02047c11 */ /* 0x000fc8000f8410ff */
[----:B------:R-:W-:Y:S02]  /*56d0*/  LEA.HI.X R5, R2, UR15, R5, 0x2, P2 ;  /* 0x0000000f02057c11 */ /* 0x000fe400090f1405 */
[----:B------:R-:W-:-:S03]  /*56e0*/  LEA R2, P2, R3, UR14, 0x2 ;  /* 0x0000000e03027c11 */ /* 0x000fc6000f8410ff */
[----:B-----5:R0:W5:Y:S01]  /*56f0*/  LDG.E.128 R192, desc[UR36][R4.64] ;  /* 0x0000002404c07981 */ /* 0x020162000c1e1d00 */
[----:B------:R-:W-:-:S05]  /*5700*/  LEA.HI.X R3, R3, UR15, R6, 0x2, P2 ;  /* 0x0000000f03037c11 */ /* 0x000fca00090f1406 */
[----:B------:R0:W5:Y:S04]  /*5710*/  LDG.E.128 R196, desc[UR36][R2.64] ;  /* 0x0000002402c47981 */ /* 0x000168000c1e1d00 */
.L_x_4268:
[----:B------:R-:W-:Y:S05]  /*5720*/  BSYNC.RECONVERGENT B1 ;  /* 0x0000000000017941 */ /* 0x000fea0003800200 */
.L_x_4267:
[----:B------:R-:W-:Y:S04]  /*5730*/  BSSY.RECONVERGENT B1, `(.L_x_4269) ;  /* 0x0000018000017945 */ /* 0x000fe80003800200 */
[----:B------:R-:W-:Y:S05]  /*5740*/  @P1 BRA `(.L_x_4270) ;  /* 0x0000000000581947 */ /* 0x000fea0003800000 */
[----:B0-----:R-:W-:Y:S01]  /*5750*/  IMAD.IADD R2, R248, 0x1, R0 ;  /* 0x00000001f8027824 */ /* 0x001fe200078e0200 */
[C---:B------:R-:W-:Y:S01]  /*5760*/  LEA R5, R0.reuse, R248, 0x4 ;  /* 0x000000f800057211 */ /* 0x040fe200078e20ff */
[----:B------:R-:W-:-:S03]  /*5770*/  IMAD R3, R0, UR40, RZ ;  /* 0x0000002800037c24 */ /* 0x000fc6000f8e02ff */
[----:B------:R-:W-:Y:S01]  /*5780*/  LEA R2, R0, R2, 0x2 ;  /* 0x0000000200027211 */ /* 0x000fe200078e10ff */
[----:B------:R-:W-:Y:S01]  /*5790*/  IMAD.SHL.U32 R5, R5, 0x4, RZ ;  /* 0x0000000405057824 */ /* 0x000fe200078e00ff */
[----:B------:R-:W-:-:S03]  /*57a0*/  SHF.R.S32.HI R4, RZ, 0x1f, R3 ;  /* 0x0000001fff047819 */ /* 0x000fc60000011403 */
[----:B------:R-:W-:-:S05]  /*57b0*/  IMAD R2, R0, 0x2, R2 ;  /* 0x0000000200027824 */ /* 0x000fca00078e0202 */
[----:B------:R-:W-:-:S05]  /*57c0*/  LEA R2, R0, R2, 0x1 ;  /* 0x0000000200027211 */ /* 0x000fca00078e08ff */
[----:B------:R-:W-:-:S05]  /*57d0*/  IMAD R2, R0, 0x2, R2 ;  /* 0x0000000200027824 */ /* 0x000fca00078e0202 */
[----:B------:R-:W-:-:S05]  /*57e0*/  LEA R2, R0, R2, 0x1 ;  /* 0x0000000200027211 */ /* 0x000fca00078e08ff */
        /* <DEDUP_REMOVED lines=12> */
.L_x_4270:
[----:B------:R-:W-:Y:S05]  /*58b0*/  BSYNC.RECONVERGENT B1 ;  /* 0x0000000000017941 */ /* 0x000fea0003800200 */
.L_x_4269:
[----:B------:R-:W-:Y:S04]  /*58c0*/  BSSY.RECONVERGENT B1, `(.L_x_4271) ;  /* 0x0000015000017945 */ /* 0x000fe80003800200 */
[----:B------:R-:W-:Y:S05]  /*58d0*/  @P1 BRA `(.L_x_4272) ;  /* 0x00000000004c1947 */ /* 0x000fea0003800000 */
[----:B01----:R-:W-:-:S05]  /*58e0*/  IMAD.IADD R2, R248, 0x1, R0 ;  /* 0x00000001f8027824 */ /* 0x003fca00078e0200 */
        /* <DEDUP_REMOVED lines=11> */
[----:B------:R-:W-:-:S03]  /*59a0*/  IMAD R2, R0, UR40, RZ ;  /* 0x0000002800027c24 */ /* 0x000fc6000f8e02ff */
[----:B------:R-:W-:Y:S02]  /*59b0*/  SHF.R.S32.HI R4, RZ, 0x1f, R3 ;  /* 0x0000001fff047819 */ /* 0x000fe40000011403 */
[----:B------:R-:W-:-:S04]  /*59c0*/  IADD3 R3, P2, PT, R2, R3, RZ ;  /* 0x0000000302037210 */ /* 0x000fc80007f5e0ff */
[----:B------:R-:W-:Y:S02]  /*59d0*/  LEA.HI.X.SX32 R4, R2, R4, 0x1, P2 ;  /* 0x0000000402047211 */ /* 0x000fe400010f0eff */
[----:B------:R-:W-:-:S04]  /*59e0*/  LEA R2, P2, R3, UR14, 0x2 ;  /* 0x0000000e03027c11 */ /* 0x000fc8000f8410ff */
[----:B------:R-:W-:-:S05]  /*59f0*/  LEA.HI.X R3, R3, UR15, R4, 0x2, P2 ;  /* 0x0000000f03037c11 */ /* 0x000fca00090f1404 */
[----:B------:R2:W5:Y:S04]  /*5a00*/  LDG.E.128 R208, desc[UR36][R2.64] ;  /* 0x0000002402d07981 */ /* 0x000568000c1e1d00 */
.L_x_4272:
[----:B------:R-:W-:Y:S05]  /*5a10*/  BSYNC.RECONVERGENT B1 ;  /* 0x0000000000017941 */ /* 0x000fea0003800200 */
.L_x_4271:
[----:B------:R-:W-:Y:S04]  /*5a20*/  BSSY.RECONVERGENT B1, `(.L_x_4273) ;  /* 0x0000015000017945 */ /* 0x000fe80003800200 */
[----:B------:R-:W-:Y:S05]  /*5a30*/  @P1 BRA `(.L_x_4274) ;  /* 0x00000000004c1947 */ /* 0x000fea0003800000 */
[----:B012---:R-:W-:-:S05]  /*5a40*/  IMAD.IADD R2, R248, 0x1, R0 ;  /* 0x00000001f8027824 */ /* 0x007fca00078e0200 */
        /* <DEDUP_REMOVED lines=18> */
.L_x_4274:
[----:B------:R-:W-:Y:S05]  /*5b70*/  BSYNC.RECONVERGENT B1 ;  /* 0x0000000000017941 */ /* 0x000fea0003800200 */
.L_x_4273:
[----:B------:R-:W-:Y:S04]  /*5b80*/  BSSY.RECONVERGENT B1, `(.L_x_4275) ;  /* 0x0000016000017945 */ /* 0x000fe80003800200 */
[----:B------:R-:W-:Y:S05]  /*5b90*/  @P1 BRA `(.L_x_4276) ;  /* 0x0000000000501947 */ /* 0x000fea0003800000 */
[----:B0123--:R-:W-:-:S05]  /*5ba0*/  IMAD.IADD R2, R248, 0x1, R0 ;  /* 0x00000001f8027824 */ /* 0x00ffca00078e0200 */
        /* <DEDUP_REMOVED lines=12> */
[----:B------:R-:W-:-:S03]  /*5c70*/  IMAD R2, R0, UR40, RZ ;  /* 0x0000002800027c24 */ /* 0x000fc6000f8e02ff */
[----:B------:R-:W-:Y:S02]  /*5c80*/  SHF.R.S32.HI R4, RZ, 0x1f, R3 ;  /* 0x0000001fff047819 */ /* 0x000fe40000011403 */
[----:B------:R-:W-:-:S04]  /*5c90*/  IADD3 R3, P2, PT, R2, R3, RZ ;  /* 0x0000000302037210 */ /* 0x000fc80007f5e0ff */
[----:B------:R-:W-:Y:S02]  /*5ca0*/  LEA.HI.X.SX32 R4, R2, R4, 0x1, P2 ;  /* 0x0000000402047211 */ /* 0x000fe400010f0eff */
[----:B------:R-:W-:-:S04]  /*5cb0*/  LEA R2, P2, R3, UR14, 0x2 ;  /* 0x0000000e03027c11 */ /* 0x000fc8000f8410ff */
[----:B------:R-:W-:-:S05]  /*5cc0*/  LEA.HI.X R3, R3, UR15, R4, 0x2, P2 ;  /* 0x0000000f03037c11 */ /* 0x000fca00090f1404 */
[----:B------:R4:W5:Y:S04]  /*5cd0*/  LDG.E.128 R216, desc[UR36][R2.64] ;  /* 0x0000002402d87981 */ /* 0x000968000c1e1d00 */
.L_x_4276:
[----:B------:R-:W-:Y:S05]  /*5ce0*/  BSYNC.RECONVERGENT B1 ;  /* 0x0000000000017941 */ /* 0x000fea0003800200 */
.L_x_4275:
[----:B------:R-:W-:Y:S04]  /*5cf0*/  BSSY.RECONVERGENT B1, `(.L_x_4277) ;  /* 0x0000016000017945 */ /* 0x000fe80003800200 */
[----:B------:R-:W-:Y:S05]  /*5d00*/  @P1 BRA `(.L_x_4278) ;  /* 0x0000000000501947 */ /* 0x000fea0003800000 */
[----:B01234-:R-:W-:-:S05]  /*5d10*/  IADD3 R2, PT, PT, R248, R0, RZ ;  /* 0x00000000f8027210 */ /* 0x01ffca0007ffe0ff */
        /* <DEDUP_REMOVED lines=19> */
.L_x_4278:
[----:B------:R-:W-:Y:S05]  /*5e50*/  BSYNC.RECONVERGENT B1 ;  /* 0x0000000000017941 */ /* 0x000fea0003800200 */
.L_x_4277:
[----:B------:R-:W-:Y:S04]  /*5e60*/  BSSY.RECONVERGENT B1, `(.L_x_4279) ;  /* 0x0000017000017945 */ /* 0x000fe80003800200 */
[----:B------:R-:W-:Y:S05]  /*5e70*/  @P1 BRA `(.L_x_4280) ;  /* 0x0000000000541947 */ /* 0x000fea0003800000 */
[----:B01234-:R-:W-:-:S05]  /*5e80*/  IADD3 R2, PT, PT, R248, R0, RZ ;  /* 0x00000000f8027210 */ /* 0x01ffca0007ffe0ff */
[----:B------:R-:W-:-:S05]  /*5e90*/  IMAD R2, R0, 0x4, R2 ;  /* 0x0000000400027824 */ /* 0x000fca00078e0202 */
[----:B------:R-:W-:-:S04]  /*5ea0*/  LEA R2, R0, R2, 0x1 ;  /* 0x0000000200027211 */ /* 0x000fc800078e08ff */
[----:B------:R-:W-:-:S05]  /*5eb0*/  LEA R2, R0, R2, 0x1 ;  /* 0x0000000200027211 */ /* 0x000fca00078e08ff */
        /* <DEDUP_REMOVED lines=17> */
.L_x_4280:
[----:B------:R-:W-:Y:S05]  /*5fd0*/  BSYNC.RECONVERGENT B1 ;  /* 0x0000000000017941 */ /* 0x000fea0003800200 */
.L_x_4279:
[----:B------:R-:W-:Y:S04]  /*5fe0*/  BSSY.RECONVERGENT B1, `(.L_x_4281) ;  /* 0x0000017000017945 */ /* 0x000fe80003800200 */
[----:B------:R-:W-:Y:S05]  /*5ff0*/  @P1 BRA `(.L_x_4282) ;  /* 0x0000000000541947 */ /* 0x000fea0003800000 */
[----:B01234-:R-:W-:-:S04]  /*6000*/  IADD3 R2, PT, PT, R248, R0, RZ ;  /* 0x00000000f8027210 */ /* 0x01ffc80007ffe0ff */
        /* <DEDUP_REMOVED lines=20> */
.L_x_4282:
[----:B------:R-:W-:Y:S05]  /*6150*/  BSYNC.RECONVERGENT B1 ;  /* 0x0000000000017941 */ /* 0x000fea0003800200 */
.L_x_4281:
[----:B------:R-:W-:Y:S04]  /*6160*/  BSSY.RECONVERGENT B1, `(.L_x_4283) ;  /* 0x0000018000017945 */ /* 0x000fe80003800200 */
[----:B------:R-:W-:Y:S05]  /*6170*/  @P1 BRA `(.L_x_4284) ;  /* 0x0000000000581947 */ /* 0x000fea0003800000 */
[----:B01234-:R-:W-:-:S05]  /*6180*/  IMAD.IADD R2, R248, 0x1, R0 ;  /* 0x00000001f8027824 */ /* 0x01ffca00078e0200 */
        /* <DEDUP_REMOVED lines=12> */
[----:B------:R-:W-:-:S04]  /*6250*/  IADD3 R2, PT, PT, R2, R0, RZ ;  /* 0x0000000002027210 */ /* 0x000fc80007ffe0ff */
        /* <DEDUP_REMOVED lines=8> */
.L_x_4284:
[----:B------:R-:W-:Y:S05]  /*62e0*/  BSYNC.RECONVERGENT B1 ;  /* 0x0000000000017941 */ /* 0x000fea0003800200 */
.L_x_4283:
        /* <DEDUP_REMOVED lines=24> */
.L_x_4286:
[----:B------:R-:W-:Y:S05]  /*6470*/  BSYNC.RECONVERGENT B1 ;  /* 0x0000000000017941 */ /* 0x000fea0003800200 */
.L_x_4285:
[----:B------:R-:W-:Y:S04]  /*6480*/  BSSY.RECONVERGENT B1, `(.L_x_4287) ;  /* 0x0000019000017945 */ /* 0x000fe80003800200 */
[----:B------:R-:W-:Y:S05]  /*6490*/  @P1 BRA `(.L_x_4288) ;  /* 0x00000000005c1947 */ /* 0x000fea0003800000 */
[----:B01234-:R-:W-:Y:S02]  /*64a0*/  IMAD.IADD R2, R248, 0x1, R0 ;  /* 0x00000001f8027824 */ /* 0x01ffe400078e0200 */
[----:B------:R-:W-:-:S03]  /*64b0*/  IMAD R3, R0, UR40, RZ ;  /* 0x0000002800037c24 */ /* 0x000fc6000f8e02ff */
        /* <DEDUP_REMOVED lines=19> */
[----:B------:R-:W-:-:S05]  /*65f0*/  LEA.HI.X R3, R0, UR15, R3, 0x2, P2 ;  /* 0x0000000f00037c11 */ /* 0x000fca00090f1403 */
[----:B------:R0:W5:Y:S04]  /*6600*/  LDG.E.128 R240, desc[UR36][R2.64] ;  /* 0x0000002402f07981 */ /* 0x000168000c1e1d00 */
.L_x_4288:
[----:B------:R-:W-:Y:S05]  /*6610*/  BSYNC.RECONVERGENT B1 ;  /* 0x0000000000017941 */ /* 0x000fea0003800200 */
.L_x_4287:
[----:B------:R-:W-:Y:S04]  /*6620*/  BSSY.RECONVERGENT B1, `(.L_x_4289) ;  /* 0x000025a000017945 */ /* 0x000fe80003800200 */
[----:B------:R-:W-:Y:S05]  /*6630*/  @P1 BRA `(.L_x_4290) ;  /* 0x0000002400601947 */ /* 0x000fea0003800000 */
[----:B------:R-:W2:Y:S04]  /*6640*/  LDL R0, [R1+0x30] ;  /* 0x0000300001007983 */ /* 0x000ea80000100800 */
[----:B------:R-:W2:Y:S04]  /*6650*/  LDL R7, [R1+0x44] ;  /* 0x0000440001077983 */ /* 0x000ea80000100800 */
[----:B01----:R-:W2:Y:S04]  /*6660*/  LDL R5, [R1+0x454] ;  /* 0x0004540001057983 */ /* 0x003ea80000100800 */
        /* <DEDUP_REMOVED lines=8> */
[----:B-----5:R0:W-:Y:S04]  /*66f0*/  STL [R1+0x4b4], R119 ;  /* 0x0004b47701007387 */ /* 0x0201e80000100800 */
[----:B0-----:R-:W2:Y:S04]  /*6700*/  LDL R119, [R1+0x450] ;  /* 0x0004500001777983 */ /* 0x001ea80000100800 */
[----:B------:R0:W-:Y:S04]  /*6710*/  STL [R1+0x4b0], R123 ;  /* 0x0004b07b01007387 */ /* 0x0001e80000100800 */
[----:B0-----:R-:W2:Y:S04]  /*6720*/  LDL R123, [R1+0x40] ;  /* 0x00004000017b7983 */ /* 0x001ea80000100800 */
[----:B------:R0:W-:Y:S04]  /*6730*/  STL [R1+0x4ac], R127 ;  /* 0x0004ac7f01007387 */ /* 0x0001e80000100800 */
[----:B0-----:R-:W2:Y:S04]  /*6740*/  LDL R127, [R1] ;  /* 0x00000000017f7983 */ /* 0x001ea80000100800 */
[----:B------:R0:W-:Y:S04]  /*6750*/  STL [R1+0x4a8], R131 ;  /* 0x0004a88301007387 */ /* 0x0001e80000100800 */
[----:B0-----:R-:W2:Y:S04]  /*6760*/  LDL R131, [R1+0x424] ;  /* 0x0004240001837983 */ /* 0x001ea80000100800 */
        /* <DEDUP_REMOVED lines=19> */
[----:B0-----:R-:W2:Y:S01]  /*68a0*/  LDL R171, [R1+0x440] ;  /* 0x0004400001ab7983 */ /* 0x001ea20000100800 */
[----:B------:R-:W-:-:S03]  /*68b0*/  ISETP.NE.U32.AND P1, PT, RZ, UR12, PT ;  /* 0x0000000cff007c0c */ /* 0x000fc6000bf25070 */
[----:B------:R-:W-:Y:S01]  /*68c0*/  STL [R1+0x47c], R175 ;  /* 0x00047caf01007387 */ /* 0x000fe20000100800 */
[----:B------:R-:W-:-:S03]  /*68d0*/  ISETP.NE.AND.EX P1, PT, RZ, UR13, PT, P1 ;  /* 0x0000000dff007c0c */ /* 0x000fc6000bf25310 */
[----:B------:R-:W-:Y:S04]  /*68e0*/  STL [R1+0x478], R179 ;  /* 0x000478b301007387 */ /* 0x000fe80000100800 */
[----:B------:R0:W-:Y:S04]  /*68f0*/  STL [R1+0x474], R183 ;  /* 0x000474b701007387 */ /* 0x0001e80000100800 */
[----:B------:R1:W-:Y:S02]  /*6900*/  STL [R1+0x470], R191 ;  /* 0x000470bf01007387 */ /* 0x0003e40000100800 */
[----:B--234-:R-:W2:Y:S02]  /*6910*/  @P1 LDC.64 R2, c[0x0][0x448] ;  /* 0x00011200ff021b82 */ /* 0x01cea40000000a00 */
[----:B------:R3:W-:Y:S04]  /*6920*/  STL [R1+0x46c], R187 ;  /* 0x00046cbb01007387 */ /* 0x0007e80000100800 */
[----:B0-----:R-:W4:Y:S04]  /*6930*/  LDL R183, [R1+0x3a8] ;  /* 0x0003a80001b77983 */ /* 0x001f280000100800 */
[----:B-1----:R-:W4:Y:S04]  /*6940*/  LDL R191, [R1+0x340] ;  /* 0x0003400001bf7983 */ /* 0x002f280000100800 */
[----:B------:R-:W4:Y:S04]  /*6950*/  LDL R179, [R1+0x330] ;  /* 0x0003300001b37983 */ /* 0x000f280000100800 */
[----:B---3--:R-:W3:Y:S01]  /*6960*/  LDL R187, [R1+0x344] ;  /* 0x0003440001bb7983 */ /* 0x008ee20000100800 */
[----:B------:R-:W-:-:S02]  /*6970*/  MOV R175, R0 ;  /* 0x0000000000af7202 */ /* 0x000fc40000000f00 */
[----:B------:R-:W2:Y:S02]  /*6980*/  @P1 S2R R0, SR_CTAID.X ;  /* 0x0000000000001919 */ /* 0x000ea40000002500 */
[----:B--2---:R-:W-:Y:S02]  /*6990*/  @P1 IMAD.WIDE.U32 R2, R0, 0x4, R2 ;  /* 0x0000000400021825 */ /* 0x004fe400078e0002 */
[----:B------:R-:W2:Y:S04]  /*69a0*/  LDL R0, [R1+0x448] ;  /* 0x0004480001007983 */ /* 0x000ea80000100800 */
[----:B------:R0:W3:Y:S02]  /*69b0*/  @P1 LDG.E R6, desc[UR36][R2.64] ;  /* 0x0000002402061981 */ /* 0x0000e4000c1e1900 */
[----:B0-----:R-:W-:-:S02]  /*69c0*/  FMUL.FTZ R3, R163, R167 ;  /* 0x000000a7a3037220 */ /* 0x001fc40000410000 */
[----:B------:R-:W4:Y:S02]  /*69d0*/  LDL R167, [R1+0x458] ;  /* 0x0004580001a77983 */ /* 0x000f240000100800 */
[----:B------:R-:W-:Y:S02]  /*69e0*/  FFMA.FTZ R3, R5, R7, R3 ;  /* 0x0000000705037223 */ /* 0x000fe40000010003 */
[----:B------:R-:W2:Y:S04]  /*69f0*/  LDL R5, [R1+0x3f4] ;  /* 0x0003f40001057983 */ /* 0x000ea80000100800 */
[----:B------:R-:W3:Y:S01]  /*6a00*/  LDL R7, [R1+0x3f0] ;  /* 0x0003f00001077983 */ /* 0x000ee20000100800 */
[----:B------:R-:W-:-:S03]  /*6a10*/  FMUL.FTZ R2, R171, R175 ;  /* 0x000000afab027220 */ /* 0x000fc60000410000 */
[----:B------:R-:W4:Y:S01]  /*6a20*/  LDL R163, [R1+0x3d0] ;  /* 0x0003d00001a37983 */ /* 0x000f220000100800 */
[----:B------:R-:W-:-:S03]  /*6a30*/  FFMA.FTZ R2, R119, R123, R2 ;  /* 0x0000007b77027223 */ /* 0x000fc60000010002 */
[----:B------:R-:W4:Y:S04]  /*6a40*/  LDL R171, [R1+0x3e4] ;  /* 0x0003e40001ab7983 */ /* 0x000f280000100800 */
[----:B------:R-:W2:Y:S04]  /*6a50*/  LDL R119, [R1+0x404] ;  /* 0x0004040001777983 */ /* 0x000ea80000100800 */
[----:B------:R-:W3:Y:S01]  /*6a60*/  LDL R123, [R1+0x400] ;  /* 0x00040000017b7983 */ /* 0x000ee20000100800 */
[----:B------:R-:W-:Y:S01]  /*6a70*/  FFMA.FTZ R2, R155, R159, R2 ;  /* 0x0000009f9b027223 */ /* 0x000fe20000010002 */
[----:B------:R-:W-:-:S02]  /*6a80*/  FFMA.FTZ R3, R147, R151, R3 ;  /* 0x0000009793037223 */ /* 0x000fc40000010003 */
[----:B------:R-:W4:Y:S01]  /*6a90*/  LDL R155, [R1+0x438] ;  /* 0x00043800019b7983 */ /* 0x000f220000100800 */
[----:B------:R-:W-:Y:S01]  /*6aa0*/  FFMA.FTZ R2, R139, R143, R2 ;  /* 0x0000008f8b027223 */ /* 0x000fe20000010002 */
[----:B------:R-:W-:Y:S02]  /*6ab0*/  FFMA.FTZ R3, R131, R135, R3 ;  /* 0x0000008783037223 */ /* 0x000fe40000010003 */
[----:B------:R-:W4:Y:S04]  /*6ac0*/  LDL R159, [R1+0x3d4] ;  /* 0x0003d400019f7983 */ /* 0x000f280000100800 */
        /* <DEDUP_REMOVED lines=17> */
[----:B------:R-:W-:-:S03]  /*6be0*/  FFMA.FTZ R3, R5, R13, R3 ;  /* 0x0000000d05037223 */ /* 0x000fc60000010003 */
[----:B------:R-:W3:Y:S01]  /*6bf0*/  LDL R5, [R1+0x394] ;  /* 0x0003940001057983 */ /* 0x000ee20000100800 */
[----:B------:R-:W-:-:S03]  /*6c00*/  FMUL.FTZ R0, R0, R4 ;  /* 0x0000000400007220 */ /* 0x000fc60000410000 */
[----:B------:R-:W3:Y:S01]  /*6c10*/  LDL R4, [R1+0x3f8] ;  /* 0x0003f80001047983 */ /* 0x000ee20000100800 */
[----:B------:R-:W-:Y:S01]  /*6c20*/  FFMA.FTZ R2, R7, R12, R2 ;  /* 0x0000000c07027223 */ /* 0x000fe20000010002 */
[----:B----4-:R-:W-:Y:S02]  /*6c30*/  FFMA.FTZ R0, R167, R247, R0 ;  /* 0x000000f7a7007223 */ /* 0x010fe40000010000 */
        /* <DEDUP_REMOVED lines=25> */
[----:B------:R-:W3:Y:S04]  /*6dd0*/  LDL R119, [R1+0x380] ;  /* 0x0003800001777983 */ /* 0x000ee80000100800 */
[----:B------:R-:W2:Y:S01]  /*6de0*/  LDL R123, [R1+0x3e8] ;  /* 0x0003e800017b7983 */ /* 0x000ea20000100800 */
[----:B------:R-:W-:Y:S01]  /*6df0*/  FFMA.FTZ R2, R151, R36, R2 ;  /* 0x0000002497027223 */ /* 0x000fe20000010002 */
[----:B------:R-:W-:Y:S02]  /*6e00*/  FFMA.FTZ R3, R5, R25, R3 ;  /* 0x0000001905037223 */ /* 0x000fe40000010003 */
[----:B------:R-:W2:Y:S01]  /*6e10*/  LDL R5, [R1+0x3d8] ;  /* 0x0003d80001057983 */ /* 0x000ea20000100800 */
[----:B------:R-:W-:Y:S01]  /*6e20*/  FFMA.FTZ R2, R139, R16, R2 ;  /* 0x000000108b027223 */ /* 0x000fe20000010002 */
[----:B------:R-:W-:-:S02]  /*6e30*/  FFMA.FTZ R0, R4, R14, R0 ;  /* 0x0000000e04007223 */ /* 0x000fc40000010000 */
[----:B------:R-:W2:Y:S01]  /*6e40*/  LDL R4, [R1+0x3c8] ;  /* 0x0003c80001047983 */ /* 0x000ea20000100800 */
[----:B------:R-:W-:-:S03]  /*6e50*/  FFMA.FTZ R2, R127, R20, R2 ;  /* 0x000000147f027223 */ /* 0x000fc60000010002 */
[----:B------:R-:W2:Y:S01]  /*6e60*/  LDL R163, [R1+0x324] ;  /* 0x0003240001a37983 */ /* 0x000ea20000100800 */
[----:B----4-:R-:W-:-:S03]  /*6e70*/  FFMA.FTZ R2, R7, R24, R2 ;  /* 0x0000001807027223 */ /* 0x010fc60000010002 */
[----:B------:R-:W4:Y:S04]  /*6e80*/  LDL R7, [R1+0x374] ;  /* 0x0003740001077983 */ /* 0x000f280000100800 */
[----:B------:R-:W4:Y:S04]  /*6e90*/  LDL R151, [R1+0x314] ;  /* 0x0003140001977983 */ /* 0x000f280000100800 */
[----:B------:R-:W4:Y:S04]  /*6ea0*/  LDL R139, [R1+0x304] ;  /* 0x00030400018b7983 */ /* 0x000f280000100800 */
[----:B------:R-:W4:Y:S01]  /*6eb0*/  LDL R127, [R1+0x2f4] ;  /* 0x0002f400017f7983 */ /* 0x000f220000100800 */
[----:B---3--:R-:W-:-:S03]  /*6ec0*/  FFMA.FTZ R2, R119, R28, R2 ;  /* 0x0000001c77027223 */ /* 0x008fc60000010002 */
[----:B------:R-:W3:Y:S01]  /*6ed0*/  LDL.LU R119, [R1+0x4b4] ;  /* 0x0004b40001777983 */ /* 0x000ee20000300800 */
[----:B--2---:R-:W-:-:S03]  /*6ee0*/  FFMA.FTZ R0, R123, R198, R0 ;  /* 0x000000c67b007223 */ /* 0x004fc60000010000 */
[----:B------:R-:W2:Y:S01]  /*6ef0*/  LDL R123, [R1+0x358] ;  /* 0x00035800017b7983 */ /* 0x000ea20000100800 */
[----:B------:R-:W-:Y:S01]  /*6f00*/  FFMA.FTZ R2, R250, R32, R2 ;  /* 0x00000020fa027223 */ /* 0x000fe20000010002 */
[----:B------:R-:W-:Y:S01]  /*6f10*/  FFMA.FTZ R0, R5, R194, R0 ;  /* 0x000000c205007223 */ /* 0x000fe20000010000 */
[----:B------:R-:W-:Y:S01]  /*6f20*/  FFMA.FTZ R3, R252, R29, R3 ;  /* 0x0000001dfc037223 */ /* 0x000fe20000010003 */
        /* <DEDUP_REMOVED lines=8> */
[----:B----4-:R-:W-:Y:S01]  /*6fb0*/  FFMA.FTZ R3, R7, R33, R3 ;  /* 0x0000002107037223 */ /* 0x010fe20000010003 */
[----:B------:R-:W-:Y:S01]  /*6fc0*/  FFMA.FTZ R0, R183, R22, R0 ;  /* 0x00000016b7007223 */ /* 0x000fe20000010000 */
[----:B------:R-:W4:Y:S01]  /*6fd0*/  LDL R7, [R1+0x2e0] ;  /* 0x0002e00001077983 */ /* 0x000f220000100800 */
[----:B------:R-:W-:Y:S01]  /*6fe0*/  FFMA.FTZ R2, R179, R40, R2 ;  /* 0x00000028b3027223 */ /* 0x000fe20000010002 */
[----:B------:R-:W-:Y:S01]  /*6ff0*/  FFMA.FTZ R3, R247, R205, R3 ;  /* 0x000000cdf7037223 */ /* 0x000fe20000010003 */
        /* <DEDUP_REMOVED lines=44> */
[----:B------:R-:W-:-:S03]  /*72c0*/  FFMA.FTZ R3, R248, R217, R3 ;  /* 0x000000d9f8037223 */ /* 0x000fc60000010003 */
[----:B------:R-:W3:Y:S01]  /*72d0*/  LDL R248, [R1+0x200] ;  /* 0x0002000001f87983 */ /* 0x000ee20000100800 */
[----:B----4-:R-:W-:Y:S01]  /*72e0*/  FFMA.FTZ R0, R247, R42, R0 ;  /* 0x0000002af7007223 */ /* 0x010fe20000010000 */
[----:B------:R-:W-:Y:S02]  /*72f0*/  FFMA.FTZ R2, R7, R212, R2 ;  /* 0x000000d407027223 */ /* 0x000fe40000010002 */
[----:B------:R-:W4:Y:S02]  /*7300*/  LDL R247, [R1+0x204] ;  /* 0x0002040001f77983 */ /* 0x000f240000100800 */
[----:B------:R-:W-:Y:S02]  /*7310*/  FFMA.FTZ R2, R250, R216, R2 ;  /* 0x000000d8fa027223 */ /* 0x000fe40000010002 */
        /* <DEDUP_REMOVED lines=10> */
[----:B--2---:R-:W-:-:S03]  /*73c0*/  FFMA.FTZ R0, R123, R50, R0 ;  /* 0x000000327b007223 */ /* 0x004fc60000010000 */
[----:B------:R-:W2:Y:S01]  /*73d0*/  LDL R123, [R1+0x234] ;  /* 0x00023400017b7983 */ /* 0x000ea20000100800 */
[----:B------:R-:W-:Y:S01]  /*73e0*/  FFMA.FTZ R3, R244, R229, R3 ;  /* 0x000000e5f4037223 */ /* 0x000fe20000010003 */
[----:B------:R-:W-:Y:S01]  /*73f0*/  FFMA.FTZ R2, R246, R224, R2 ;  /* 0x000000e0f6027223 */ /* 0x000fe20000010002 */
[----:B------:R-:W-:Y:S01]  /*7400*/  FFMA.FTZ R0, R191, R54, R0 ;  /* 0x00000036bf007223 */ /* 0x000fe20000010000 */
        /* <DEDUP_REMOVED lines=17> */
[----:B---3--:R-:W-:Y:S01]  /*7520*/  FFMA.FTZ R3, R5, R61, R3 ;  /* 0x0000003d05037223 */ /* 0x008fe20000010003 */
[----:B------:R-:W-:Y:S01]  /*7530*/  FFMA.FTZ R2, R151, R64, R2 ;  /* 0x0000004097027223 */ /* 0x000fe20000010002 */
[----:B------:R-:W-:Y:S01]  /*7540*/  FFMA.FTZ R0, R4, R226, R0 ;  /* 0x000000e204007223 */ /* 0x000fe20000010000 */
[----:B------:R-:W3:Y:S02]  /*7550*/  LDL R155, [R1+0x228] ;  /* 0x00022800019b7983 */ /* 0x000ee40000100800 */
[----:B----4-:R-:W-:-:S02]  /*7560*/  FFMA.FTZ R2, R7, R60, R2 ;  /* 0x0000003c07027223 */ /* 0x010fc40000010002 */
[----:B------:R-:W4:Y:S04]  /*7570*/  LDL R187, [R1+0x1e0] ;  /* 0x0001e00001bb7983 */ /* 0x000f280000100800 */
[----:B------:R-:W3:Y:S04]  /*7580*/  LDL R244, [R1+0x1f4] ;  /* 0x0001f40001f47983 */ /* 0x000ee80000100800 */
[----:B------:R-:W4:Y:S01]  /*7590*/  LDL R175, [R1+0x1d0] ;  /* 0x0001d00001af7983 */ /* 0x000f220000100800 */
[----:B------:R-:W-:-:S03]  /*75a0*/  FFMA.FTZ R3, R135, R69, R3 ;  /* 0x0000004587037223 */ /* 0x000fc60000010003 */
[----:B------:R-:W4:Y:S01]  /*75b0*/  LDL R135, [R1+0x288] ;  /* 0x0002880001877983 */ /* 0x000f220000100800 */
[----:B------:R-:W-:-:S03]  /*75c0*/  FFMA.FTZ R0, R131, R230, R0 ;  /* 0x000000e683007223 */ /* 0x000fc60000010000 */
[----:B------:R-:W3:Y:S01]  /*75d0*/  LDL R131, [R1+0x224] ;  /* 0x0002240001837983 */ /* 0x000ee20000100800 */
        /* <DEDUP_REMOVED lines=16> */
[----:B---3--:R-:W-:Y:S01]  /*76e0*/  FFMA.FTZ R3, R131, R77, R3 ;  /* 0x0000004d83037223 */ /* 0x008fe20000010003 */
[----:B----4-:R-:W-:-:S04]  /*76f0*/  FFMA.FTZ R2, R127, R76, R2 ;  /* 0x0000004c7f027223 */ /* 0x010fc80000010002 */
        /* <DEDUP_REMOVED lines=10> */
[----:B------:R-:W-:-:S04]  /*77a0*/  FFMA.FTZ R2, R163, R100, R2 ;  /* 0x00000064a3027223 */ /* 0x000fc80000010002 */
[----:B------:R-:W-:Y:S01]  /*77b0*/  FFMA.FTZ R2, R7, R104, R2 ;  /* 0x0000006807027223 */ /* 0x000fe20000010002 */
[----:B------:R-:W-:-:S03]  /*77c0*/  FFMA.FTZ R3, R159, R101, R3 ;  /* 0x000000659f037223 */ /* 0x000fc60000010003 */
[----:B------:R-:W-:Y:S01]  /*77d0*/  FFMA.FTZ R2, R151, R108, R2 ;  /* 0x0000006c97027223 */ /* 0x000fe20000010002 */
[----:B------:R-:W-:-:S04]  /*77e0*/  FFMA.FTZ R3, R5, R105, R3 ;  /* 0x0000006905037223 */ /* 0x000fc80000010003 */
[----:B------:R-:W-:Y:S01]  /*77f0*/  FFMA.FTZ R3, R147, R109, R3 ;  /* 0x0000006d93037223 */ /* 0x000fe20000010003 */
[----:B--2---:R-:W-:Y:S02]  /*7800*/  FFMA.FTZ R0, R123, R234, R0 ;  /* 0x000000ea7b007223 */ /* 0x004fe40000010000 */
        /* <DEDUP_REMOVED lines=10> */
[----:B------:R-:W2:Y:S02]  /*78b0*/  LDL R151, [R1+0x1f8] ;  /* 0x0001f80001977983 */ /* 0x000ea40000100800 */
[----:B------:R-:W-:-:S02]  /*78c0*/  FFMA.FTZ R0, R167, R74, R0 ;  /* 0x0000004aa7007223 */ /* 0x000fc40000010000 */
[----:B------:R-:W3:Y:S02]  /*78d0*/  LDL R250, [R1+0x170] ;  /* 0x0001700001fa7983 */ /* 0x000ee40000100800 */
[----:B------:R-:W-:Y:S02]  /*78e0*/  FFMA.FTZ R0, R155, R78, R0 ;  /* 0x0000004e9b007223 */ /* 0x000fe40000010000 */
[----:B------:R-:W4:Y:S02]  /*78f0*/  LDL R155, [R1+0x180] ;  /* 0x00018000019b7983 */ /* 0x000f240000100800 */
[----:B------:R-:W-:Y:S02]  /*7900*/  FFMA.FTZ R0, R4, R82, R0 ;  /* 0x0000005204007223 */ /* 0x000fe40000010000 */
[----:B------:R-:W3:Y:S02]  /*7910*/  LDL R252, [R1+0x1e8] ;  /* 0x0001e80001fc7983 */ /* 0x000ee40000100800 */
[----:B------:R-:W-:-:S02]  /*7920*/  FFMA.FTZ R0, R143, R86, R0 ;  /* 0x000000568f007223 */ /* 0x000fc40000010000 */
[----:B------:R-:W4:Y:S04]  /*7930*/  LDL R143, [R1+0x190] ;  /* 0x00019000018f7983 */ /* 0x000f280000100800 */
        /* <DEDUP_REMOVED lines=18> */
[----:B--2---:R-:W-:Y:S01]  /*7a60*/  FFMA.FTZ R0, R151, R90, R0 ;  /* 0x0000005a97007223 */ /* 0x004fe20000010000 */
[----:B----4-:R-:W-:-:S03]  /*7a70*/  FFMA.FTZ R2, R143, R112, R2 ;  /* 0x000000708f027223 */ /* 0x010fc60000010002 */
[----:B---3--:R-:W-:Y:S01]  /*7a80*/  FFMA.FTZ R0, R252, R94, R0 ;  /* 0x0000005efc007223 */ /* 0x008fe20000010000 */
[----:B------:R-:W2:Y:S01]  /*7a90*/  LDL.LU R143, [R1+0x49c] ;  /* 0x00049c00018f7983 */ /* 0x000ea20000300800 */
[----:B------:R-:W-:-:S04]  /*7aa0*/  FFMA.FTZ R2, R155, R116, R2 ;  /* 0x000000749b027223 */ /* 0x000fc80000010002 */
[----:B------:R-:W-:Y:S01]  /*7ab0*/  FFMA.FTZ R2, R250, R120, R2 ;  /* 0x00000078fa027223 */ /* 0x000fe20000010002 */
[----:B------:R-:W-:Y:S02]  /*7ac0*/  FFMA.FTZ R3, R147, R113, R3 ;  /* 0x0000007193037223 */ /* 0x000fe40000010003 */
[----:B------:R-:W3:Y:S01]  /*7ad0*/  LDL.LU R147, [R1+0x498] ;  /* 0x0004980001937983 */ /* 0x000ee20000300800 */
[----:B------:R-:W-:Y:S01]  /*7ae0*/  FFMA.FTZ R2, R246, R124, R2 ;  /* 0x0000007cf6027223 */ /* 0x000fe20000010002 */
[----:B------:R-:W-:Y:S02]  /*7af0*/  FFMA.FTZ R0, R247, R98, R0 ;  /* 0x00000062f7007223 */ /* 0x000fe40000010000 */
[----:B------:R-:W4:Y:S01]  /*7b00*/  LDL.LU R151, [R1+0x494] ;  /* 0x0004940001977983 */ /* 0x000f220000300800 */
[----:B------:R-:W-:-:S03]  /*7b10*/  FFMA.FTZ R2, R244, R128, R2 ;  /* 0x00000080f4027223 */ /* 0x000fc60000010002 */
[----:B------:R-:W4:Y:S01]  /*7b20*/  LDL.LU R155, [R1+0x490] ;  /* 0x00049000019b7983 */ /* 0x000f220000300800 */
[----:B------:R-:W-:-:S03]  /*7b30*/  FFMA.FTZ R3, R159, R117, R3 ;  /* 0x000000759f037223 */ /* 0x000fc60000010003 */
[----:B------:R-:W4:Y:S01]  /*7b40*/  LDL.LU R159, [R1+0x48c] ;  /* 0x00048c00019f7983 */ /* 0x000f220000300800 */
        /* <DEDUP_REMOVED lines=35> */
[----:B------:R-:W-:-:S04]  /*7d80*/  FFMA.FTZ R3, R250, R149, R3 ;  /* 0x00000095fa037223 */ /* 0x000fc80000010003 */
[----:B----4-:R-:W-:-:S04]  /*7d90*/  FFMA.FTZ R3, R247, R153, R3 ;  /* 0x00000099f7037223 */ /* 0x010fc80000010003 */
[----:B------:R-:W-:Y:S01]  /*7da0*/  FFMA.FTZ R3, R244, R157, R3 ;  /* 0x0000009df4037223 */ /* 0x000fe20000010003 */
[----:B------:R-:W-:Y:S02]  /*7db0*/  FFMA.FTZ R2, R167, R144, R2 ;  /* 0x00000090a7027223 */ /* 0x000fe40000010002 */
[----:B------:R-:W4:Y:S02]  /*7dc0*/  LDL R167, [R1+0xb0] ;  /* 0x0000b00001a77983 */ /* 0x000f240000100800 */
[----:B------:R-:W-:-:S04]  /*7dd0*/  FFMA.FTZ R2, R252, R148, R2 ;  /* 0x00000094fc027223 */ /* 0x000fc80000010002 */
[----:B------:R-:W-:Y:S01]  /*7de0*/  FFMA.FTZ R2, R248, R152, R2 ;  /* 0x00000098f8027223 */ /* 0x000fe20000010002 */
[----:B------:R-:W-:Y:S02]  /*7df0*/  FFMA.FTZ R0, R163, R122, R0 ;  /* 0x0000007aa3007223 */ /* 0x000fe40000010000 */
[----:B------:R-:W4:Y:S02]  /*7e00*/  LDL.LU R163, [R1+0x488] ;  /* 0x0004880001a37983 */ /* 0x000f240000300800 */
[----:B------:R-:W-:Y:S02]  /*7e10*/  FFMA.FTZ R0, R4, R126, R0 ;  /* 0x0000007e04007223 */ /* 0x000fe40000010000 */
[----:B------:R-:W4:Y:S02]  /*7e20*/  LDL R4, [R1+0x118] ;  /* 0x0001180001047983 */ /* 0x000f240000100800 */
[----:B------:R-:W-:Y:S01]  /*7e30*/  FFMA.FTZ R0, R246, R130, R0 ;  /* 0x00000082f6007223 */ /* 0x000fe20000010000 */
[----:B------:R-:W-:Y:S01]  /*7e40*/  FFMA.FTZ R2, R245, R156, R2 ;  /* 0x0000009cf5027223 */ /* 0x000fe20000010002 */
[----:B------:R-:W4:Y:S02]  /*7e50*/  LDL R250, [R1+0xa0] ;  /* 0x0000a00001fa7983 */ /* 0x000f240000100800 */
[----:B------:R-:W-:-:S02]  /*7e60*/  FFMA.FTZ R0, R191, R134, R0 ;  /* 0x00000086bf007223 */ /* 0x000fc40000010000 */
[----:B------:R-:W4:Y:S02]  /*7e70*/  LDL R247, [R1+0x84] ;  /* 0x0000840001f77983 */ /* 0x000f240000100800 */
[----:B------:R-:W-:Y:S01]  /*7e80*/  FFMA.FTZ R0, R179, R138, R0 ;  /* 0x0000008ab3007223 */ /* 0x000fe20000010000 */
[----:B------:R-:W-:Y:S01]  /*7e90*/  FFMA.FTZ R2, R187, R160, R2 ;  /* 0x000000a0bb027223 */ /* 0x000fe20000010002 */
[----:B------:R-:W4:Y:S02]  /*7ea0*/  LDL R179, [R1+0x90] ;  /* 0x0000900001b37983 */ /* 0x000f240000100800 */
        /* <DEDUP_REMOVED lines=9> */
[----:B------:R-:W4:Y:S01]  /*7f40*/  LDL R187, [R1+0x60] ;  /* 0x0000600001bb7983 */ /* 0x000f220000100800 */
[----:B------:R-:W-:-:S03]  /*7f50*/  ISETP.NE.U32.AND P2, PT, RZ, UR16, PT ;  /* 0x00000010ff007c0c */ /* 0x000fc6000bf45070 */
[----:B------:R-:W4:Y:S01]  /*7f60*/  LDL R252, [R1+0x43c] ;  /* 0x00043c0001fc7983 */ /* 0x000f220000100800 */
[----:B--2---:R-:W-:-:S03]  /*7f70*/  FFMA.FTZ R3, R183, R161, R3 ;  /* 0x000000a1b7037223 */ /* 0x004fc60000010003 */
[----:B------:R-:W2:Y:S01]  /*7f80*/  LDL R183, [R1+0xa4] ;  /* 0x0000a40001b77983 */ /* 0x000ea20000100800 */
[----:B------:R-:W-:-:S03]  /*7f90*/  FFMA.FTZ R3, R171, R165, R3 ;  /* 0x000000a5ab037223 */ /* 0x000fc60000010003 */
[----:B------:R-:W2:Y:S01]  /*7fa0*/  LDL R171, [R1+0x64] ;  /* 0x0000640001ab7983 */ /* 0x000ea20000100800 */
[----:B---3--:R-:W-:-:S03]  /*7fb0*/  FFMA.FTZ R3, R5, R169, R3 ;  /* 0x000000a905037223 */ /* 0x008fc60000010003 */
[----:B------:R-:W3:Y:S01]  /*7fc0*/  LDL R5, [R1+0x94] ;  /* 0x0000940001057983 */ /* 0x000ee20000100800 */
[----:B----4-:R-:W-:-:S03]  /*7fd0*/  FFMA.FTZ R2, R167, R168, R2 ;  /* 0x000000a8a7027223 */ /* 0x010fc60000010002 */
[----:B------:R-:W4:Y:S01]  /*7fe0*/  LDL R167, [R1+0xc8] ;  /* 0x0000c80001a77983 */ /* 0x000f220000100800 */
[----:B------:R-:W-:-:S03]  /*7ff0*/  FFMA.FTZ R0, R4, R146, R0 ;  /* 0x0000009204007223 */ /* 0x000fc60000010000 */
[----:B------:R-:W4:Y:S01]  /*8000*/  LDL R4, [R1+0x68] ;  /* 0x0000680001047983 */ /* 0x000f220000100800 */
[----:B------:R-:W-:Y:S01]  /*8010*/  FFMA.FTZ R2, R250, R172, R2 ;  /* 0x000000acfa027223 */ /* 0x000fe20000010002 */
[----:B------:R-:W-:Y:S02]  /*8020*/  ISETP.NE.AND.EX P2, PT, RZ, UR17, PT, P2 ;  /* 0x00000011ff007c0c */ /* 0x000fe4000bf45320 */
        /* <DEDUP_REMOVED lines=9> */
[----:B---3--:R-:W-:-:S03]  /*80c0*/  FFMA.FTZ R3, R5, R177, R3 ;  /* 0x000000b105037223 */ /* 0x008fc60000010003 */
[----:B------:R-:W3:Y:S01]  /*80d0*/  LDL R5, [R1+0xb8] ;  /* 0x0000b80001057983 */ /* 0x000ee20000100800 */
        /* <DEDUP_REMOVED lines=10> */
[----:B----4-:R-:W-:Y:S01]  /*8180*/  FFMA.FTZ R0, R167, R166, R0 ;  /* 0x000000a6a7007223 */ /* 0x010fe20000010000 */
[----:B------:R-:W4:Y:S02]  /*8190*/  LDL R171, [R1+0x4c] ;  /* 0x00004c0001ab7983 */ /* 0x000f240000100800 */
[----:B------:R-:W-:-:S02]  /*81a0*/  FADD.FTZ R2, R2, R3 ;  /* 0x0000000302027221 */ /* 0x000fc40000010000 */
[----:B------:R-:W0:Y:S01]  /*81b0*/  @P1 LDC R3, c[0x0][0x430] ;  /* 0x00010c00ff031b82 */ /* 0x000e220000000800 */
[----:B------:R-:W4:Y:S04]  /*81c0*/  LDL R167, [R1+0x3c] ;  /* 0x00003c0001a77983 */ /* 0x000f280000100800 */
[----:B------:R-:W4:Y:S04]  /*81d0*/  LDL R246, [R1+0x40c] ;  /* 0x00040c0001f67983 */ /* 0x000f280000100800 */
[----:B------:R-:W4:Y:S04]  /*81e0*/  LDL R245, [R1+0x3fc] ;  /* 0x0003fc0001f57983 */ /* 0x000f280000100800 */
[----:B------:R-:W4:Y:S04]  /*81f0*/  LDL R244, [R1+0x3ec] ;  /* 0x0003ec0001f47983 */ /* 0x000f280000100800 */
[----:B------:R-:W4:Y:S04]  /*8200*/  LDL R191, [R1+0x3dc] ;  /* 0x0003dc0001bf7983 */ /* 0x000f280000100800 */
[----:B------:R-:W4:Y:S01]  /*8210*/  LDL R187, [R1+0x3cc] ;  /* 0x0003cc0001bb7983 */ /* 0x000f220000100800 */
[----:B---3--:R-:W-:-:S02]  /*8220*/  FFMA.FTZ R0, R5, R170, R0 ;  /* 0x000000aa05007223 */ /* 0x008fc40000010000 */
[----:B------:R-:W0:Y:S02]  /*8230*/  @P1 LDC R5, c[0x0][0x408] ;  /* 0x00010200ff051b82 */ /* 0x000e240000000800 */
[----:B--2---:R-:W-:Y:S02]  /*8240*/  FFMA.FTZ R0, R183, R174, R0 ;  /* 0x000000aeb7007223 */ /* 0x004fe40000010000 */
[----:B------:R-:W2:Y:S02]  /*8250*/  LDL R183, [R1+0x3bc] ;  /* 0x0003bc0001b77983 */ /* 0x000ea40000100800 */
[----:B------:R-:W-:Y:S02]  /*8260*/  FFMA.FTZ R0, R179, R178, R0 ;  /* 0x000000b2b3007223 */ /* 0x000fe40000010000 */
[----:B------:R-:W3:Y:S02]  /*8270*/  LDL R179, [R1+0x3ac] ;  /* 0x0003ac0001b37983 */ /* 0x000ee40000100800 */
[----:B------:R-:W-:-:S02]  /*8280*/  FFMA.FTZ R0, R175, R182, R0 ;  /* 0x000000b6af007223 */ /* 0x000fc40000010000 */
[----:B------:R-:W2:Y:S02]  /*8290*/  LDL R175, [R1+0x41c] ;  /* 0x00041c0001af7983 */ /* 0x000ea40000100800 */
[----:B------:R-:W-:Y:S02]  /*82a0*/  FFMA.FTZ R0, R7, R190, R0 ;  /* 0x000000be07007223 */ /* 0x000fe40000010000 */
[----:B------:R-:W3:Y:S02]  /*82b0*/  LDL R7, [R1+0x39c] ;  /* 0x00039c0001077983 */ /* 0x000ee40000100800 */
[----:B------:R-:W-:-:S04]  /*82c0*/  FFMA.FTZ R0, R4, R186, R0 ;  /* 0x000000ba04007223 */ /* 0x000fc80000010000 */
[----:B------:R-:W-:Y:S01]  /*82d0*/  FADD.FTZ R4, R0, R2 ;  /* 0x0000000200047221 */ /* 0x000fe20000010000 */
[----:B0-----:R-:W-:Y:S02]  /*82e0*/  @P1 IADD3 R0, PT, PT, R3, R5, RZ ;  /* 0x0000000503001210 */ /* 0x001fe40007ffe0ff */
[----:B------:R-:W0:Y:S01]  /*82f0*/  @P2 LDC.64 R2, c[0x0][0x438] ;  /* 0x00010e00ff022b82 */ /* 0x000e220000000a00 */
[----:B------:R-:W2:Y:S01]  /*8300*/  LDL R5, [R1+0x2c] ;  /* 0x00002c0001057983 */ /* 0x000ea20000100800 */
[----:B------:R-:W-:-:S03]  /*8310*/  @P1 ISETP.GE.AND P4, PT, R249, R0, PT ;  /* 0x00000000f900120c */ /* 0x000fc60003f86270 */
[----:B------:R-:W4:Y:S01]  /*8320*/  LDL R0, [R1+0x44c] ;  /* 0x00044c0001007983 */ /* 0x000f220000100800 */
[----:B0-----:R-:W-:-:S06]  /*8330*/  @P2 IMAD.WIDE R2, R251, 0x4, R2 ;  /* 0x00000004fb022825 */ /* 0x001fcc00078e0202 */
[----:B------:R0:W3:Y:S04]  /*8340*/  @P2 LDG.E R2, desc[UR36][R2.64] ;  /* 0x0000002402022981 */ /* 0x0000e8000c1e1900 */
[----:B------:R-:W2:Y:S01]  /*8350*/  LDL R3, [R1+0x45c] ;  /* 0x00045c0001037983 */ /* 0x000ea20000100800 */
[----:B----4-:R-:W-:-:S03]  /*8360*/  FMUL.FTZ R0, R0, R167 ;  /* 0x000000a700007220 */ /* 0x010fc60000410000 */
[----:B------:R-:W4:Y:S01]  /*8370*/  LDL.LU R167, [R1+0x484] ;  /* 0x0004840001a77983 */ /* 0x000f220000300800 */
[----:B--2---:R-:W-:-:S03]  /*8380*/  FFMA.FTZ R0, R3, R171, R0 ;  /* 0x000000ab03007223 */ /* 0x004fc60000010000 */
[----:B------:R-:W2:Y:S01]  /*8390*/  LDL.LU R171, [R1+0x480] ;  /* 0x0004800001ab7983 */ /* 0x000ea20000300800 */
[----:B------:R-:W-:-:S03]  /*83a0*/  FFMA.FTZ R0, R252, R5, R0 ;  /* 0x00000005fc007223 */ /* 0x000fc60000010000 */
[----:B------:R-:W4:Y:S01]  /*83b0*/  LDL R3, [R1+0x37c] ;  /* 0x00037c0001037983 */ /* 0x000f220000100800 */
[----:B------:R-:W-:-:S03]  /*83c0*/  FFMA.FTZ R0, R248, R250, R0 ;  /* 0x000000faf8007223 */ /* 0x000fc60000010000 */
[----:B------:R-:W2:Y:S01]  /*83d0*/  LDL R252, [R1+0x36c] ;  /* 0x00036c0001fc7983 */ /* 0x000ea20000100800 */
[----:B------:R-:W-:-:S03]  /*83e0*/  FFMA.FTZ R0, R175, R247, R0 ;  /* 0x000000f7af007223 */ /* 0x000fc60000010000 */
        /* <DEDUP_REMOVED lines=16> */
[----:B------:R-:W3:Y:S04]  /*84f0*/  LDL R7, [R1+0x31c] ;  /* 0x00031c0001077983 */ /* 0x000ee80000100800 */
[----:B------:R-:W3:Y:S04]  /*8500*/  LDL R191, [R1+0x2dc] ;  /* 0x0002dc0001bf7983 */ /* 0x000ee80000100800 */
[----:B------:R-:W3:Y:S04]  /*8510*/  LDL R187, [R1+0x2cc] ;  /* 0x0002cc0001bb7983 */ /* 0x000ee80000100800 */
[----:B------:R-:W3:Y:S04]  /*8520*/  LDL R183, [R1+0x2bc] ;  /* 0x0002bc0001b77983 */ /* 0x000ee80000100800 */
[----:B------:R-:W3:Y:S01]  /*8530*/  LDL R179, [R1+0x2ac] ;  /* 0x0002ac0001b37983 */ /* 0x000ee20000100800 */
[----:B----4-:R-:W-:-:S03]  /*8540*/  FFMA.FTZ R0, R175, R31, R0 ;  /* 0x0000001faf007223 */ /* 0x010fc60000010000 */
[----:B------:R-:W4:Y:S01]  /*8550*/  LDL R175, [R1+0x29c] ;  /* 0x00029c0001af7983 */ /* 0x000f220000100800 */
[----:B------:R-:W-:-:S03]  /*8560*/  FFMA.FTZ R0, R3, R35, R0 ;  /* 0x0000002303007223 */ /* 0x000fc60000010000 */
        /* <DEDUP_REMOVED lines=29> */
[----:B------:R-:W-:-:S03]  /*8740*/  FFMA.FTZ R0, R3, R239, R0 ;  /* 0x000000ef03007223 */ /* 0x000fc60000010000 */
[----:B------:R-:W4:Y:S01]  /*8750*/  LDL R3, [R1+0x1fc] ;  /* 0x0001fc0001037983 */ /* 0x000f220000100800 */
[----:B---3--:R-:W-:-:S03]  /*8760*/  FFMA.FTZ R0, R7, R243, R0 ;  /* 0x000000f307007223 */ /* 0x008fc60000010000 */
[----:B------:R-:W3:Y:S01]  /*8770*/  LDL R7, [R1+0x18c] ;  /* 0x00018c0001077983 */ /* 0x000ee20000100800 */
        /* <DEDUP_REMOVED lines=34> */
[----:B----4-:R-:W-:-:S03]  /*89a0*/  FFMA.FTZ R0, R3, R131, R0 ;  /* 0x0000008303007223 */ /* 0x010fc60000010000 */
[----:B------:R-:W4:Y:S01]  /*89b0*/  LDL R3, [R1+0x6c] ;  /* 0x00006c0001037983 */ /* 0x000f220000100800 */
        /* <DEDUP_REMOVED lines=10> */
[----:B---3--:R-:W-:-:S03]  /*8a60*/  FFMA.FTZ R0, R7, R155, R0 ;  /* 0x0000009b07007223 */ /* 0x008fc60000010000 */
[----:B------:R-:W3:Y:S01]  /*8a70*/  LDL R7, [R1+0x5c] ;  /* 0x00005c0001077983 */ /* 0x000ee20000100800 */
[----:B--2---:R-:W-:-:S03]  /*8a80*/  FFMA.FTZ R0, R5, R159, R0 ;  /* 0x0000009f05007223 */ /* 0x004fc60000010000 */
[----:B------:R-:W2:Y:S01]  /*8a90*/  LDL R5, [R1+0x460] ;  /* 0x0004600001057983 */ /* 0x000ea20000100800 */
[----:B------:R-:W-:-:S04]  /*8aa0*/  FFMA.FTZ R0, R252, R163, R0 ;  /* 0x000000a3fc007223 */ /* 0x000fc80000010000 */
[----:B------:R-:W-:-:S04]  /*8ab0*/  FFMA.FTZ R0, R250, R167, R0 ;  /* 0x000000a7fa007223 */ /* 0x000fc80000010000 */
[----:B------:R-:W-:-:S04]  /*8ac0*/  FFMA.FTZ R0, R248, R171, R0 ;  /* 0x000000abf8007223 */ /* 0x000fc80000010000 */
[----:B----4-:R-:W-:-:S04]  /*8ad0*/  FFMA.FTZ R0, R247, R175, R0 ;  /* 0x000000aff7007223 */ /* 0x010fc80000010000 */
[----:B------:R-:W-:-:S04]  /*8ae0*/  FFMA.FTZ R0, R246, R179, R0 ;  /* 0x000000b3f6007223 */ /* 0x000fc80000010000 */
[----:B------:R-:W-:-:S04]  /*8af0*/  FFMA.FTZ R0, R245, R183, R0 ;  /* 0x000000b7f5007223 */ /* 0x000fc80000010000 */
[----:B------:R-:W-:-:S04]  /*8b00*/  FFMA.FTZ R0, R244, R191, R0 ;  /* 0x000000bff4007223 */ /* 0x000fc80000010000 */
[----:B------:R-:W-:-:S04]  /*8b10*/  FFMA.FTZ R0, R3, R187, R0 ;  /* 0x000000bb03007223 */ /* 0x000fc80000010000 */
[----:B0-----:R-:W-:Y:S01]  /*8b20*/  FADD.FTZ R3, R0, R4 ;  /* 0x0000000400037221 */ /* 0x001fe20000010000 */
[----:B------:R-:W-:-:S03]  /*8b30*/  @P1 SEL R0, RZ, UR39, P4 ;  /* 0x00000027ff001c07 */ /* 0x000fc6000a000000 */
[----:B------:R-:W-:Y:S01]  /*8b40*/  FMUL.FTZ R3, R3, UR11 ;  /* 0x0000000b03037c20 */ /* 0x000fe20008410000 */
[----:B------:R-:W-:-:S03]  /*8b50*/  @P1 IADD3 R0, PT, PT, R249, -UR45, R0 ;  /* 0x8000002df9001c10 */ /* 0x000fc6000fffe000 */
[----:B------:R-:W-:Y:S01]  /*8b60*/  @P2 FADD.FTZ R3, R3, R2 ;  /* 0x0000000203032221 */ /* 0x000fe20000010000 */
[----:B------:R-:W-:-:S05]  /*8b70*/  @P1 I2FP.F32.S32 R0, R0 ;  /* 0x0000000000001245 */ /* 0x000fca0000201400 */
[----:B------:R-:W-:-:S05]  /*8b80*/  @P1 FFMA.FTZ R3, R0, R6, R3 ;  /* 0x0000000600031223 */ /* 0x000fca0000010003 */
[----:B--2---:R-:W-:Y:S01]  /*8b90*/  @!P3 FMNMX.FTZ R5, R5, R3, !PT ;  /* 0x000000030505b209 */ /* 0x004fe20007810000 */
[----:B---3--:R0:W-:Y:S04]  /*8ba0*/  STS [R7], R3 ;  /* 0x0000000307007388 */ /* 0x0081e80000000800 */
[----:B------:R0:W-:Y:S02]  /*8bb0*/  @!P3 STL [R1+0x460], R5 ;  /* 0x000460050100b387 */ /* 0x0001e40000100800 */
.L_x_4290:
[----:B------:R-:W-:Y:S05]  /*8bc0*/  BSYNC.RECONVERGENT B1 ;  /* 0x0000000000017941 */ /* 0x000fea0003800200 */
.L_x_4289:
[----:B------:R-:W2:Y:S04]  /*8bd0*/  LDL.LU R0, [R1+0x5c] ;  /* 0x00005c0001007983 */ /* 0x000ea80000300800 */
[----:B01----:R-:W2:Y:S04]  /*8be0*/  LDL.LU R4, [R1+0x54] ;  /* 0x0000540001047983 */ /* 0x003ea80000300800 */
[----:B--234-:R-:W2:Y:S01]  /*8bf0*/  LDL.LU R2, [R1+0x50] ;  /* 0x0000500001027983 */ /* 0x01cea20000300800 */
[----:B-----5:R-:W-:Y:S02]  /*8c00*/  VIADD R251, R251, 0x100 ;  /* 0x00000100fbfb7836 */ /* 0x020fe40000000000 */
[----:B------:R-:W-:-:S02]  /*8c10*/  IMAD.MOV.U32 R3, RZ, RZ, R0 ;  /* 0x000000ffff037224 */ /* 0x000fc400078e0000 */
[----:B------:R-:W3:Y:S01]  /*8c20*/  LDL R0, [R1+0x464] ;  /* 0x0004640001007983 */ /* 0x000ee20000100800 */
[----:B------:R-:W-:Y:S02]  /*8c30*/  IADD3 R4, P1, PT, R4, 0x100, RZ ;  /* 0x0000010004047810 */ /* 0x000fe40007f3e0ff */
[----:B------:R-:W-:Y:S02]  /*8c40*/  IADD3 R3, PT, PT, R3, 0x400, RZ ;  /* 0x0000040003037810 */ /* 0x000fe40007ffe0ff */
[----:B--2---:R-:W-:Y:S01]  /*8c50*/  IADD3.X R2, PT, PT, RZ, R2, RZ, P1, !PT ;  /* 0x00000002ff027210 */ /* 0x004fe20000ffe4ff */
[----:B------:R4:W-:Y:S01]  /*8c60*/  STL [R1+0x54], R4 ;  /* 0x0000540401007387 */ /* 0x0009e20000100800 */
[----:B------:R-:W-:-:S03]  /*8c70*/  IADD3 R249, PT, PT, R249, 0x100, RZ ;  /* 0x00000100f9f97810 */ /* 0x000fc60007ffe0ff */
[----:B------:R4:W-:Y:S04]  /*8c80*/  STL [R1+0x5c], R3 ;  /* 0x00005c0301007387 */ /* 0x0009e80000100800 */
[----:B------:R4:W-:Y:S04]  /*8c90*/  STL [R1+0x58], R251 ;  /* 0x000058fb01007387 */ /* 0x0009e80000100800 */
[----:B------:R4:W-:Y:S01]  /*8ca0*/  STL [R1+0x50], R2 ;  /* 0x0000500201007387 */ /* 0x0009e20000100800 */
[----:B---3--:R-:W-:-:S13]  /*8cb0*/  ISETP.GE.AND P1, PT, R249, R0, PT ;  /* 0x00000000f900720c */ /* 0x008fda0003f26270 */
[----:B----4-:R-:W-:Y:S05]  /*8cc0*/  @!P1 BRA `(.L_x_4291) ;  /* 0xffffffa000409947 */ /* 0x010fea000383ffff */
.L_x_4266:
[----:B0--3--:R-:W-:Y:S05]  /*8cd0*/  BSYNC.RECONVERGENT B0 ;  /* 0x0000000000007941 */ /* 0x009fea0003800200 */
.L_x_4265:
[----:B------:R-:W3:Y:S01]  /*8ce0*/  LDL.LU R2, [R1+0x460] ;  /* 0x0004600001027983 */ /* 0x000ee20000300800 */
[----:B------:R-:W0:Y:S01]  /*8cf0*/  S2UR UR8, SR_CgaCtaId ;  /* 0x00000000000879c3 */ /* 0x000e220000008800 */
[----:B------:R-:W-:Y:S01]  /*8d00*/  UMOV UR7, 0x400 ;  /* 0x0000040000077882 */ /* 0x000fe20000000000 */
[----:B------:R-:W4:Y:S01]  /*8d10*/  LDCU UR4, c[0x0][0x3f4] ;  /* 0x00007e80ff0477ac */ /* 0x000f220008000800 */
[----:B------:R-:W-:Y:S01]  /*8d20*/  BSSY.RECONVERGENT B0, `(.L_x_4292) ;  /* 0x000018d000007945 */ /* 0x000fe20003800200 */
[----:B------:R-:W-:Y:S02]  /*8d30*/  UIADD3 UR10, UPT, UPT, UR45, 0x1, URZ ;  /* 0x000000012d0a7890 */ /* 0x000fe4000fffe0ff */
[----:B----4-:R-:W-:Y:S02]  /*8d40*/  UIADD3 UR4, UPT, UPT, UR45, 0x1, -UR4 ;  /* 0x000000012d047890 */ /* 0x010fe4000fffe804 */
[----:B0-----:R-:W-:Y:S02]  /*8d50*/  ULEA UR9, UR8, UR7, 0x18 ;  /* 0x0000000708097291 */ /* 0x001fe4000f8ec0ff */
[----:B------:R-:W-:-:S04]  /*8d60*/  UISETP.LT.AND UP0, UPT, URZ, UR4, UPT ;  /* 0x00000004ff00728c */ /* 0x000fc8000bf01270 */
[----:B------:R-:W-:Y:S01]  /*8d70*/  USEL UR4, URZ, UR4, !UP0 ;  /* 0x00000004ff047287 */ /* 0x000fe2000c000000 */
[----:B---3--:R-:W0:Y:S02]  /*8d80*/  SHFL.BFLY PT, R0, R2, 0x10, 0x1f ;  /* 0x0e001f0002007f89 */ /* 0x008e2400000e0000 */
[----:B0-----:R-:W-:-:S05]  /*8d90*/  FMNMX.FTZ R3, R0, R2, !PT ;  /* 0x0000000200037209 */ /* 0x001fca0007810000 */
[----:B------:R-:W0:Y:S02]  /*8da0*/  SHFL.BFLY PT, R0, R3, 0x8, 0x1f ;  /* 0x0d001f0003007f89 */ /* 0x000e2400000e0000 */
[----:B0-----:R-:W-:Y:S02]  /*8db0*/  FMNMX.FTZ R4, R3, R0, !PT ;  /* 0x0000000003047209 */ /* 0x001fe40007810000 */
[----:B------:R-:W0:Y:S03]  /*8dc0*/  S2R R0, SR_TID.X ;  /* 0x0000000000007919 */ /* 0x000e260000002100 */
[----:B------:R-:W3:Y:S02]  /*8dd0*/  SHFL.BFLY PT, R5, R4, 0x4, 0x1f ;  /* 0x0c801f0004057f89 */ /* 0x000ee400000e0000 */
[----:B---3--:R-:W-:Y:S02]  /*8de0*/  FMNMX.FTZ R5, R4, R5, !PT ;  /* 0x0000000504057209 */ /* 0x008fe40007810000 */
[----:B0-----:R-:W-:-:S03]  /*8df0*/  SHF.L.U32 R13, R0, 0x2, RZ ;  /* 0x00000002000d7819 */ /* 0x001fc600000006ff */
[----:B------:R-:W0:Y:S02]  /*8e00*/  SHFL.BFLY PT, R2, R5, 0x2, 0x1f ;  /* 0x0c401f0005027f89 */ /* 0x000e2400000e0000 */
[----:B0-----:R-:W-:Y:S02]  /*8e10*/  FMNMX.FTZ R6, R5, R2, !PT ;  /* 0x0000000205067209 */ /* 0x001fe40007810000 */
[----:B------:R-:W-:Y:S02]  /*8e20*/  LOP3.LUT P1, R2, R0, 0x1f, RZ, 0xc0, !PT ;  /* 0x0000001f00027812 */ /* 0x000fe4000782c0ff */
        /* <DEDUP_REMOVED lines=8> */
[----:B0-----:R-:W-:-:S05]  /*8eb0*/  VIADD R3, R0, UR4 ;  /* 0x0000000400037c36 */ /* 0x001fca0008000000 */
[----:B------:R-:W0:Y:S01]  /*8ec0*/  @!P0 LDS R5, [R4] ;  /* 0x0000000004058984 */ /* 0x000e220000000800 */
[----:B------:R-:W-:-:S03]  /*8ed0*/  ISETP.GT.AND P0, PT, R3, UR45, PT ;  /* 0x0000002d03007c0c */ /* 0x000fc6000bf04270 */
[----:B0-----:R-:W0:Y:S02]  /*8ee0*/  SHFL.BFLY PT, R6, R5, 0x4, 0x1f ;  /* 0x0c801f0005067f89 */ /* 0x001e2400000e0000 */
[----:B0-----:R-:W-:Y:S01]  /*8ef0*/  FMNMX.FTZ R6, R6, R5, !PT ;  /* 0x0000000506067209 */ /* 0x001fe20007810000 */
[----:B------:R-:W-:-:S04]  /*8f00*/  HFMA2 R5, -RZ, RZ, 0, 0 ;  /* 0x00000000ff057431 */ /* 0x000fc800000001ff */
[----:B------:R-:W0:Y:S02]  /*8f10*/  SHFL.BFLY PT, R7, R6, 0x2, 0x1f ;  /* 0x0c401f0006077f89 */ /* 0x000e2400000e0000 */
[----:B0-----:R-:W-:-:S05]  /*8f20*/  FMNMX.FTZ R7, R6, R7, !PT ;  /* 0x0000000706077209 */ /* 0x001fca0007810000 */
[----:B------:R-:W0:Y:S02]  /*8f30*/  SHFL.BFLY PT, R8, R7, 0x1, 0x1f ;  /* 0x0c201f0007087f89 */ /* 0x000e2400000e0000 */
[----:B0-----:R-:W-:-:S05]  /*8f40*/  FMNMX.FTZ R8, R7, R8, !PT ;  /* 0x0000000807087209 */ /* 0x001fca0007810000 */
[----:B--2---:R0:W2:Y:S01]  /*8f50*/  SHFL.IDX PT, R25, R8, RZ, 0x1f ;  /* 0x00001fff08197589 */ /* 0x0040a200000e0000 */
[----:B------:R-:W-:Y:S05]  /*8f60*/  @P0 BRA `(.L_x_4293) ;  /* 0x0000001400a00947 */ /* 0x000fea0003800000 */
[----:B------:R-:W3:Y:S02]  /*8f70*/  LDC.64 R6, c[0x0][0x420] ;  /* 0x00010800ff067b82 */ /* 0x000ee40000000a00 */
[----:B---3--:R-:W-:-:S04]  /*8f80*/  ISETP.NE.U32.AND P0, PT, R6, RZ, PT ;  /* 0x000000ff0600720c */ /* 0x008fc80003f05070 */
[----:B------:R-:W-:-:S13]  /*8f90*/  ISETP.NE.AND.EX P0, PT, R7, RZ, PT, P0 ;  /* 0x000000ff0700720c */ /* 0x000fda0003f05300 */
[----:B------:R-:W-:Y:S05]  /*8fa0*/  @P0 BRA `(.L_x_4294) ;  /* 0x0000001000040947 */ /* 0x000fea0003800000 */
[----:B0-----:R-:W-:Y:S01]  /*8fb0*/  IMAD.U32 R8, RZ, RZ, UR10 ;  /* 0x0000000aff087e24 */ /* 0x001fe2000f8e00ff */
[----:B------:R-:W-:Y:S01]  /*8fc0*/  LOP3.LUT R6, RZ, R0, RZ, 0x33, !PT ;  /* 0x00000000ff067212 */ /* 0x000fe200078e33ff */
[----:B------:R-:W-:Y:S03]  /*8fd0*/  BSSY.RECONVERGENT B1, `(.L_x_4295) ;  /* 0x000001c000017945 */ /* 0x000fe60003800200 */
[----:B------:R-:W-:-:S04]  /*8fe0*/  VIADDMNMX R5, R3, 0x100, R8, !PT ;  /* 0x0000010003057846 */ /* 0x000fc80007800108 */
[----:B------:R-:W-:Y:S02]  /*8ff0*/  IADD3 R7, PT, PT, R5, -UR4, R6 ;  /* 0x8000000405077c10 */ /* 0x000fe4000fffe006 */
[----:B------:R-:W-:Y:S02]  /*9000*/  MOV R6, R3 ;  /* 0x0000000300067202 */ /* 0x000fe40000000f00 */
[C---:B------:R-:W-:Y:S02]  /*9010*/  LOP3.LUT R5, R7.reuse, 0x300, RZ, 0xc0, !PT ;  /* 0x0000030007057812 */ /* 0x040fe400078ec0ff */
[----:B------:R-:W-:Y:S02]  /*9020*/  ISETP.GE.U32.AND P1, PT, R7, 0x300, PT ;  /* 0x000003000700780c */ /* 0x000fe40003f26070 */
[----:B------:R-:W-:Y:S02]  /*9030*/  ISETP.NE.AND P0, PT, R5, 0x300, PT ;  /* 0x000003000500780c */ /* 0x000fe40003f05270 */
[----:B------:R-:W-:-:S11]  /*9040*/  MOV R5, RZ ;  /* 0x000000ff00057202 */ /* 0x000fd60000000f00 */
[----:B------:R-:W-:Y:S05]  /*9050*/  @!P0 BRA `(.L_x_4296) ;  /* 0x00000000004c8947 */ /* 0x000fea0003800000 */
[----:B------:R-:W-:Y:S01]  /*9060*/  UIADD3 UR5, UPT, UPT, UR7, 0x440, URZ ;  /* 0x0000044007057890 */ /* 0x000fe2000fffe0ff */
[----:B------:R-:W-:Y:S02]  /*9070*/  LEA.HI R5, R7, 0x1, RZ, 0x18 ;  /* 0x0000000107057811 */ /* 0x000fe400078fc0ff */
[----:B------:R-:W-:Y:S01]  /*9080*/  MOV R6, R3 ;  /* 0x0000000300067202 */ /* 0x000fe20000000f00 */
[----:B------:R-:W-:Y:S01]  /*9090*/  ULEA UR5, UR8, UR5, 0x18 ;  /* 0x0000000508057291 */ /* 0x000fe2000f8ec0ff */
[----:B------:R-:W-:Y:S01]  /*90a0*/  LOP3.LUT R7, R5, 0x3, RZ, 0xc0, !PT ;  /* 0x0000000305077812 */ /* 0x000fe200078ec0ff */
[----:B------:R-:W-:-:S03]  /*90b0*/  IMAD.MOV.U32 R5, RZ, RZ, RZ ;  /* 0x000000ffff057224 */ /* 0x000fc600078e00ff */
[----:B------:R-:W-:Y:S01]  /*90c0*/  IADD3 R8, PT, PT, -R7, RZ, RZ ;  /* 0x000000ff07087210 */ /* 0x000fe20007ffe1ff */
[----:B------:R-:W-:-:S07]  /*90d0*/  VIADD R7, R13, UR5 ;  /* 0x000000050d077c36 */ /* 0x000fce0008000000 */
.L_x_4297:
[----:B------:R-:W2:Y:S01]  /*90e0*/  LDS R9, [R7] ;  /* 0x0000000007097984 */ /* 0x000ea20000000800 */
[----:B------:R-:W-:Y:S02]  /*90f0*/  IADD3 R8, PT, PT, R8, 0x1, RZ ;  /* 0x0000000108087810 */ /* 0x000fe40007ffe0ff */
[----:B------:R-:W-:Y:S02]  /*9100*/  IADD3 R6, PT, PT, R6, 0x100, RZ ;  /* 0x0000010006067810 */ /* 0x000fe40007ffe0ff */
[----:B------:R-:W-:Y:S01]  /*9110*/  ISETP.NE.AND P0, PT, R8, RZ, PT ;  /* 0x000000ff0800720c */ /* 0x000fe20003f05270 */
[----:B--2---:R-:W-:-:S04]  /*9120*/  FADD.FTZ R9, -R25, R9 ;  /* 0x0000000919097221 */ /* 0x004fc80000010100 */
[----:B------:R-:W-:-:S04]  /*9130*/  FMUL.FTZ R9, R9, 1.4426950216293334961 ;  /* 0x3fb8aa3b09097820 */ /* 0x000fc80000410000 */
[----:B------:R-:W0:Y:S02]  /*9140*/  MUFU.EX2 R10, R9 ;  /* 0x00000009000a7308 */ /* 0x000e240000000800 */
[----:B0-----:R0:W-:Y:S01]  /*9150*/  STS [R7], R10 ;  /* 0x0000000a07007388 */ /* 0x0011e20000000800 */
[----:B------:R-:W-:Y:S01]  /*9160*/  FADD.FTZ R5, R10, R5 ;  /* 0x000000050a057221 */ /* 0x000fe20000010000 */
[----:B0-----:R-:W-:Y:S01]  /*9170*/  VIADD R7, R7, 0x400 ;  /* 0x0000040007077836 */ /* 0x001fe20000000000 */
[----:B------:R-:W-:Y:S06]  /*9180*/  @P0 BRA `(.L_x_4297) ;  /* 0xfffffffc00d40947 */ /* 0x000fec000383ffff */
.L_x_4296:
[----:B------:R-:W-:Y:S05]  /*9190*/  BSYNC.RECONVERGENT B1 ;  /* 0x0000000000017941 */ /* 0x000fea0003800200 */
.L_x_4295:
[----:B------:R-:W-:Y:S05]  /*91a0*/  @!P1 BRA `(.L_x_4293) ;  /* 0x0000001400109947 */ /* 0x000fea0003800000 */
[----:B------:R-:W-:Y:S01]  /*91b0*/  UIADD3 UR5, UPT, UPT, UR7, 0x440, URZ ;  /* 0x0000044007057890 */ /* 0x000fe2000fffe0ff */
[----:B------:R-:W-:Y:S01]  /*91c0*/  IADD3 R15, PT, PT, R6, 0x400, RZ ;  /* 0x00000400060f7810 */ /* 0x000fe20007ffe0ff */
[----:B------:R-:W-:Y:S02]  /*91d0*/  USHF.L.U32 UR6, UR4, 0x2, URZ ;  /* 0x0000000204067899 */ /* 0x000fe400080006ff */
[----:B------:R-:W-:Y:S01]  /*91e0*/  ULEA UR5, UR8, UR5, 0x18 ;  /* 0x0000000508057291 */ /* 0x000fe2000f8ec0ff */
[----:B------:R-:W-:-:S03]  /*91f0*/  ISETP.GT.AND P0, PT, R15, UR45, PT ;  /* 0x0000002d0f007c0c */ /* 0x000fc6000bf04270 */
[----:B------:R-:W-:-:S04]  /*9200*/  LEA R7, R6, -UR6, 0x2 ;  /* 0x8000000606077c11 */ /* 0x000fc8000f8e10ff */
[----:B------:R-:W-:Y:S01]  /*9210*/  IADD3 R6, PT, PT, R7, UR5, RZ ;  /* 0x0000000507067c10 */ /* 0x000fe2000fffe0ff */
[----:B------:R-:W2:Y:S04]  /*9220*/  LDS R8, [R7+UR5] ;  /* 0x0000000507087984 */ /* 0x000ea80008000800 */
[----:B------:R-:W0:Y:S04]  /*9230*/  LDS R9, [R7+UR5+0x400] ;  /* 0x0004000507097984 */ /* 0x000e280008000800 */
[----:B------:R-:W3:Y:S04]  /*9240*/  LDS R10, [R7+UR5+0x800] ;  /* 0x00080005070a7984 */ /* 0x000ee80008000800 */
[----:B------:R-:W4:Y:S01]  /*9250*/  LDS R11, [R7+UR5+0xc00] ;  /* 0x000c0005070b7984 */ /* 0x000f220008000800 */
[----:B--2---:R-:W-:-:S04]  /*9260*/  FADD.FTZ R8, -R25, R8 ;  /* 0x0000000819087221 */ /* 0x004fc80000010100 */
[----:B------:R-:W-:Y:S01]  /*9270*/  FMUL.FTZ R8, R8, 1.4426950216293334961 ;  /* 0x3fb8aa3b08087820 */ /* 0x000fe20000410000 */
[C---:B0-----:R-:W-:Y:S01]  /*9280*/  FADD.FTZ R9, -R25.reuse, R9 ;  /* 0x0000000919097221 */ /* 0x041fe20000010100 */
[----:B---3--:R-:W-:-:S03]  /*9290*/  FADD.FTZ R10, -R25, R10 ;  /* 0x0000000a190a7221 */ /* 0x008fc60000010100 */
[----:B------:R-:W-:Y:S01]  /*92a0*/  FMUL.FTZ R9, R9, 1.4426950216293334961 ;  /* 0x3fb8aa3b09097820 */ /* 0x000fe20000410000 */
[----:B------:R-:W0:Y:S01]  /*92b0*/  MUFU.EX2 R8, R8 ;  /* 0x0000000800087308 */ /* 0x000e220000000800 */
[----:B----4-:R-:W-:Y:S01]  /*92c0*/  FADD.FTZ R12, -R25, R11 ;  /* 0x0000000b190c7221 */ /* 0x010fe20000010100 */
[----:B------:R-:W-:Y:S02]  /*92d0*/  FMUL.FTZ R11, R10, 1.4426950216293334961 ;  /* 0x3fb8aa3b0a0b7820 */ /* 0x000fe40000410000 */
[----:B------:R-:W2:Y:S01]  /*92e0*/  MUFU.EX2 R10, R9 ;  /* 0x00000009000a7308 */ /* 0x000ea20000000800 */
[----:B------:R-:W-:-:S03]  /*92f0*/  FMUL.FTZ R14, R12, 1.4426950216293334961 ;  /* 0x3fb8aa3b0c0e7820 */ /* 0x000fc60000410000 */
[----:B------:R-:W3:Y:S04]  /*9300*/  MUFU.EX2 R12, R11 ;  /* 0x0000000b000c7308 */ /* 0x000ee80000000800 */
[----:B------:R-:W4:Y:S01]  /*9310*/  MUFU.EX2 R14, R14 ;  /* 0x0000000e000e7308 */ /* 0x000f220000000800 */
[----:B0-----:R-:W-:Y:S01]  /*9320*/  FADD.FTZ R5, R5, R8 ;  /* 0x0000000805057221 */ /* 0x001fe20000010000 */
[----:B------:R0:W-:Y:S03]  /*9330*/  STS [R7+UR5], R8 ;  /* 0x0000000807007988 */ /* 0x0001e60008000805 */
[----:B--2---:R-:W-:Y:S01]  /*9340*/  FADD.FTZ R5, R5, R10 ;  /* 0x0000000a05057221 */ /* 0x004fe20000010000 */
[----:B------:R0:W-:Y:S03]  /*9350*/  STS [R7+UR5+0x400], R10 ;  /* 0x0004000a07007988 */ /* 0x0001e60008000805 */
[----:B---3--:R-:W-:Y:S01]  /*9360*/  FADD.FTZ R5, R5, R12 ;  /* 0x0000000c05057221 */ /* 0x008fe20000010000 */
[----:B------:R0:W-:Y:S03]  /*9370*/  STS [R7+UR5+0x800], R12 ;  /* 0x0008000c07007988 */ /* 0x0001e60008000805 */
[----:B----4-:R-:W-:Y:S01]  /*9380*/  FADD.FTZ R5, R5, R14 ;  /* 0x0000000e05057221 */ /* 0x010fe20000010000 */
[----:B------:R0:W-:Y:S01]  /*9390*/  STS [R7+UR5+0xc00], R14 ;  /* 0x000c000e07007988 */ /* 0x0001e20008000805 */
[----:B------:R-:W-:Y:S05]  /*93a0*/  @P0 BRA `(.L_x_4293) ;  /* 0x0000001000900947 */ /* 0x000fea0003800000 */
[----:B0-----:R-:W-:Y:S01]  /*93b0*/  IADD3 R7, PT, PT, -R15, UR45, RZ ;  /* 0x0000002d0f077c10 */ /* 0x001fe2000fffe1ff */
[----:B------:R-:W-:Y:S01]  /*93c0*/  BSSY.RECONVERGENT B1, `(.L_x_4298) ;  /* 0x000006c000017945 */ /* 0x000fe20003800200 */
[----:B------:R-:W-:Y:S01]  /*93d0*/  VIADD R6, R6, 0x1800 ;  /* 0x0000180006067836 */ /* 0x000fe20000000000 */
[----:B------:R-:W-:Y:S02]  /*93e0*/  PLOP3.LUT P0, PT, PT, PT, PT, 0x80, 0x8 ;  /* 0x000000000008781c */ /* 0x000fe40003f0f070 */
[----:B------:R-:W-:-:S13]  /*93f0*/  ISETP.GT.AND P1, PT, R7, 0xbff, PT ;  /* 0x00000bff0700780c */ /* 0x000fda0003f24270 */
[----:B------:R-:W-:Y:S05]  /*9400*/  @!P1 BRA `(.L_x_4299) ;  /* 0x00000004009c9947 */ /* 0x000fea0003800000 */
[----:B------:R-:W-:Y:S02]  /*9410*/  MOV R26, UR45 ;  /* 0x0000002d001a7c02 */ /* 0x000fe40008000f00 */
[----:B------:R-:W-:Y:S02]  /*9420*/  PLOP3.LUT P0, PT, PT, PT, PT, 0x8, 0x80 ;  /* 0x000000000080781c */ /* 0x000fe40003f0e170 */
[----:B------:R-:W-:-:S11]  /*9430*/  IADD3 R26, PT, PT, R26, -0xbff, RZ ;  /* 0xfffff4011a1a7810 */ /* 0x000fd60007ffe0ff */
.L_x_4300:
        /* <DEDUP_REMOVED lines=8> */
[----:B------:R-:W5:Y:S04]  /*94c0*/  LDS R14, [R6+0x1000] ;  /* 0x00100000060e7984 */ /* 0x000f680000000800 */
[----:B-1----:R-:W1:Y:S04]  /*94d0*/  LDS R16, [R6+0x1400] ;  /* 0x0014000006107984 */ /* 0x002e680000000800 */
[----:B------:R-:W1:Y:S04]  /*94e0*/  LDS R17, [R6+0x1800] ;  /* 0x0018000006117984 */ /* 0x000e680000000800 */
[----:B------:R-:W1:Y:S04]  /*94f0*/  LDS R18, [R6+0x1c00] ;  /* 0x001c000006127984 */ /* 0x000e680000000800 */
[----:B------:R-:W1:Y:S01]  /*9500*/  LDS R19, [R6+0x2000] ;  /* 0x0020000006137984 */ /* 0x000e620000000800 */
[----:B0-----:R-:W-:-:S03]  /*9510*/  FADD.FTZ R7, -R25, R7 ;  /* 0x0000000719077221 */ /* 0x001fc60000010100 */
[----:B------:R-:W0:Y:S01]  /*9520*/  LDS R20, [R6+0x2400] ;  /* 0x0024000006147984 */ /* 0x000e220000000800 */
[----:B--2---:R-:W-:Y:S01]  /*9530*/  FADD.FTZ R8, -R25, R8 ;  /* 0x0000000819087221 */ /* 0x004fe20000010100 */
[----:B------:R-:W-:Y:S02]  /*9540*/  FMUL.FTZ R7, R7, 1.4426950216293334961 ;  /* 0x3fb8aa3b07077820 */ /* 0x000fe40000410000 */
[----:B------:R-:W2:Y:S01]  /*9550*/  LDS R21, [R6+0x2800] ;  /* 0x0028000006157984 */ /* 0x000ea20000000800 */
[C---:B---3--:R-:W-:Y:S01]  /*9560*/  FADD.FTZ R9, -R25.reuse, R9 ;  /* 0x0000000919097221 */ /* 0x048fe20000010100 */
[----:B------:R-:W-:Y:S02]  /*9570*/  FMUL.FTZ R8, R8, 1.4426950216293334961 ;  /* 0x3fb8aa3b08087820 */ /* 0x000fe40000410000 */
[----:B------:R-:W3:Y:S01]  /*9580*/  MUFU.EX2 R7, R7 ;  /* 0x0000000700077308 */ /* 0x000ee20000000800 */
[----:B------:R-:W2:Y:S01]  /*9590*/  LDS R22, [R6+0x2c00] ;  /* 0x002c000006167984 */ /* 0x000ea20000000800 */
[----:B----4-:R-:W-:Y:S01]  /*95a0*/  FADD.FTZ R10, -R25, R10 ;  /* 0x0000000a190a7221 */ /* 0x010fe20000010100 */
[----:B------:R-:W-:Y:S01]  /*95b0*/  FMUL.FTZ R9, R9, 1.4426950216293334961 ;  /* 0x3fb8aa3b09097820 */ /* 0x000fe20000410000 */
[----:B------:R-:W4:Y:S01]  /*95c0*/  MUFU.EX2 R8, R8 ;  /* 0x0000000800087308 */ /* 0x000f220000000800 */
[----:B------:R-:W2:Y:S01]  /*95d0*/  LDS R23, [R6+0x3000] ;  /* 0x0030000006177984 */ /* 0x000ea20000000800 */
[C---:B-----5:R-:W-:Y:S01]  /*95e0*/  FADD.FTZ R11, -R25.reuse, R11 ;  /* 0x0000000b190b7221 */ /* 0x060fe20000010100 */
[----:B------:R-:W-:Y:S01]  /*95f0*/  FMUL.FTZ R10, R10, 1.4426950216293334961 ;  /* 0x3fb8aa3b0a0a7820 */ /* 0x000fe20000410000 */
[----:B------:R-:W-:Y:S01]  /*9600*/  FADD.FTZ R12, -R25, R12 ;  /* 0x0000000c190c7221 */ /* 0x000fe20000010100 */
[----:B------:R-:W5:Y:S01]  /*9610*/  MUFU.EX2 R9, R9 ;  /* 0x0000000900097308 */ /* 0x000f620000000800 */
[----:B------:R-:W2:Y:S01]  /*9620*/  LDS R24, [R6+0x3400] ;  /* 0x0034000006187984 */ /* 0x000ea20000000800 */
[----:B------:R-:W-:Y:S01]  /*9630*/  FMUL.FTZ R11, R11, 1.4426950216293334961 ;  /* 0x3fb8aa3b0b0b7820 */ /* 0x000fe20000410000 */
[----:B------:R-:W-:Y:S01]  /*9640*/  FADD.FTZ R14, -R25, R14 ;  /* 0x0000000e190e7221 */ /* 0x000fe20000010100 */
[----:B------:R-:W5:Y:S01]  /*9650*/  MUFU.EX2 R10, R10 ;  /* 0x0000000a000a7308 */ /* 0x000f620000000800 */
[----:B------:R-:W-:Y:S01]  /*9660*/  FMUL.FTZ R12, R12, 1.4426950216293334961 ;  /* 0x3fb8aa3b0c0c7820 */ /* 0x000fe20000410000 */
[----:B---3--:R-:W-:Y:S01]  /*9670*/  FADD.FTZ R5, R7, R5 ;  /* 0x0000000507057221 */ /* 0x008fe20000010000 */
[----:B-1----:R-:W-:Y:S01]  /*9680*/  FADD.FTZ R16, -R25, R16 ;  /* 0x0000001019107221 */ /* 0x002fe20000010100 */
[----:B------:R-:W1:Y:S01]  /*9690*/  MUFU.EX2 R11, R11 ;  /* 0x0000000b000b7308 */ /* 0x000e620000000800 */
        /* <DEDUP_REMOVED lines=13> */
[----:B-1----:R-:W-:Y:S01]  /*9770*/  FADD.FTZ R5, R5, R11 ;  /* 0x0000000b05057221 */ /* 0x002fe20000010000 */
[----:B0-----:R-:W-:Y:S01]  /*9780*/  FADD.FTZ R20, -R25, R20 ;  /* 0x0000001419147221 */ /* 0x001fe20000010100 */
        /* <DEDUP_REMOVED lines=47> */
.L_x_4299:
[----:B------:R-:W-:Y:S05]  /*9a80*/  BSYNC.RECONVERGENT B1 ;  /* 0x0000000000017941 */ /* 0x000fea0003800200 */
.L_x_4298:
[----:B------:R-:W-:Y:S01]  /*9a90*/  IADD3 R7, PT, PT, -R15, UR45, RZ ;  /* 0x0000002d0f077c10 */ /* 0x000fe2000fffe1ff */
[----:B------:R-:W-:Y:S03]  /*9aa0*/  BSSY.RECONVERGENT B1, `(.L_x_4301) ;  /* 0x0000036000017945 */ /* 0x000fe60003800200 */
[----:B------:R-:W-:-:S13]  /*9ab0*/  ISETP.GT.AND P1, PT, R7, 0x3ff, PT ;  /* 0x000003ff0700780c */ /* 0x000fda0003f24270 */
[----:B------:R-:W-:Y:S05]  /*9ac0*/  @!P1 BRA `(.L_x_4302) ;  /* 0x0000000000cc9947 */ /* 0x000fea0003800000 */
[----:B------:R-:W0:Y:S01]  /*9ad0*/  LDS R7, [R6+-0x800] ;  /* 0xfff8000006077984 */ /* 0x000e220000000800 */
[----:B------:R-:W-:Y:S02]  /*9ae0*/  PLOP3.LUT P0, PT, PT, PT, PT, 0x8, 0x80 ;  /* 0x000000000080781c */ /* 0x000fe40003f0e170 */
[----:B------:R-:W-:Y:S01]  /*9af0*/  IADD3 R15, PT, PT, R15, 0x800, RZ ;  /* 0x000008000f0f7810 */ /* 0x000fe20007ffe0ff */
[----:B------:R-:W2:Y:S04]  /*9b00*/  LDS R8, [R6+-0x400] ;  /* 0xfffc000006087984 */ /* 0x000ea80000000800 */
[----:B------:R-:W3:Y:S04]  /*9b10*/  LDS R9, [R6] ;  /* 0x0000000006097984 */ /* 0x000ee80000000800 */
[----:B------:R-:W4:Y:S04]  /*9b20*/  LDS R10, [R6+0x400] ;  /* 0x00040000060a7984 */ /* 0x000f280000000800 */
[----:B------:R-:W5:Y:S04]  /*9b30*/  LDS R11, [R6+0x800] ;  /* 0x00080000060b7984 */ /* 0x000f680000000800 */
[----:B------:R-:W5:Y:S04]  /*9b40*/  LDS R12, [R6+0xc00] ;  /* 0x000c0000060c7984 */ /* 0x000f680000000800 */
[----:B------:R-:W5:Y:S04]  /*9b50*/  LDS R14, [R6+0x1000] ;  /* 0x00100000060e7984 */ /* 0x000f680000000800 */
[----:B-1----:R-:W1:Y:S01]  /*9b60*/  LDS R16, [R6+0x1400] ;  /* 0x0014000006107984 */ /* 0x002e620000000800 */
[C---:B0-----:R-:W-:Y:S01]  /*9b70*/  FADD.FTZ R7, -R25.reuse, R7 ;  /* 0x0000000719077221 */ /* 0x041fe20000010100 */
[----:B--2---:R-:W-:-:S03]  /*9b80*/  FADD.FTZ R8, -R25, R8 ;  /* 0x0000000819087221 */ /* 0x004fc60000010100 */
[----:B------:R-:W-:Y:S01]  /*9b90*/  FMUL.FTZ R7, R7, 1.4426950216293334961 ;  /* 0x3fb8aa3b07077820 */ /* 0x000fe20000410000 */
[----:B---3--:R-:W-:Y:S01]  /*9ba0*/  FADD.FTZ R9, -R25, R9 ;  /* 0x0000000919097221 */ /* 0x008fe20000010100 */
[----:B------:R-:W-:-:S04]  /*9bb0*/  FMUL.FTZ R8, R8, 1.4426950216293334961 ;  /* 0x3fb8aa3b08087820 */ /* 0x000fc80000410000 */
[----:B------:R-:W0:Y:S01]  /*9bc0*/  MUFU.EX2 R7, R7 ;  /* 0x0000000700077308 */ /* 0x000e220000000800 */
[----:B----4-:R-:W-:Y:S01]  /*9bd0*/  FADD.FTZ R10, -R25, R10 ;  /* 0x0000000a190a7221 */ /* 0x010fe20000010100 */
[----:B------:R-:W-:Y:S02]  /*9be0*/  FMUL.FTZ R9, R9, 1.4426950216293334961 ;  /* 0x3fb8aa3b09097820 */ /* 0x000fe40000410000 */
[----:B------:R-:W2:Y:S01]  /*9bf0*/  MUFU.EX2 R8, R8 ;  /* 0x0000000800087308 */ /* 0x000ea20000000800 */
[C---:B-----5:R-:W-:Y:S01]  /*9c00*/  FADD.FTZ R11, -R25.reuse, R11 ;  /* 0x0000000b190b7221 */ /* 0x060fe20000010100 */
[----:B------:R-:W-:Y:S02]  /*9c10*/  FMUL.FTZ R10, R10, 1.4426950216293334961 ;  /* 0x3fb8aa3b0a0a7820 */ /* 0x000fe40000410000 */
[----:B------:R-:W3:Y:S01]  /*9c20*/  MUFU.EX2 R9, R9 ;  /* 0x0000000900097308 */ /* 0x000ee20000000800 */
[----:B------:R-:W-:Y:S01]  /*9c30*/  FADD.FTZ R12, -R25, R12 ;  /* 0x0000000c190c7221 */ /* 0x000fe20000010100 */
[----:B------:R-:W-:-:S02]  /*9c40*/  FMUL.FTZ R11, R11, 1.4426950216293334961 ;  /* 0x3fb8aa3b0b0b7820 */ /* 0x000fc40000410000 */
[----:B------:R-:W4:Y:S01]  /*9c50*/  MUFU.EX2 R10, R10 ;  /* 0x0000000a000a7308 */ /* 0x000f220000000800 */
[----:B------:R-:W-:Y:S01]  /*9c60*/  FADD.FTZ R14, -R25, R14 ;  /* 0x0000000e190e7221 */ /* 0x000fe20000010100 */
[----:B------:R-:W-:Y:S01]  /*9c70*/  FMUL.FTZ R12, R12, 1.4426950216293334961 ;  /* 0x3fb8aa3b0c0c7820 */ /* 0x000fe20000410000 */
[----:B0-----:R-:W-:Y:S01]  /*9c80*/  FADD.FTZ R5, R5, R7 ;  /* 0x0000000705057221 */ /* 0x001fe20000010000 */
[----:B------:R-:W0:Y:S01]  /*9c90*/  MUFU.EX2 R11, R11 ;  /* 0x0000000b000b7308 */ /* 0x000e220000000800 */
[----:B-1----:R-:W-:Y:S01]  /*9ca0*/  FADD.FTZ R16, -R25, R16 ;  /* 0x0000001019107221 */ /* 0x002fe20000010100 */
[----:B------:R-:W-:Y:S01]  /*9cb0*/  FMUL.FTZ R14, R14, 1.4426950216293334961 ;  /* 0x3fb8aa3b0e0e7820 */ /* 0x000fe20000410000 */
[----:B--2---:R-:W-:Y:S01]  /*9cc0*/  FADD.FTZ R5, R5, R8 ;  /* 0x0000000805057221 */ /* 0x004fe20000010000 */
[----:B------:R-:W1:Y:S01]  /*9cd0*/  MUFU.EX2 R12, R12 ;  /* 0x0000000c000c7308 */ /* 0x000e620000000800 */
[----:B------:R-:W-:Y:S01]  /*9ce0*/  FMUL.FTZ R16, R16, 1.4426950216293334961 ;  /* 0x3fb8aa3b10107820 */ /* 0x000fe20000410000 */
[----:B------:R-:W-:Y:S01]  /*9cf0*/  STS [R6+-0x800], R7 ;  /* 0xfff8000706007388 */ /* 0x000fe20000000800 */
[----:B---3--:R-:W-:Y:S01]  /*9d00*/  FADD.FTZ R5, R5, R9 ;  /* 0x0000000905057221 */ /* 0x008fe20000010000 */
        /* <DEDUP_REMOVED lines=15> */
.L_x_4302:
[----:B------:R-:W-:Y:S05]  /*9e00*/  BSYNC.RECONVERGENT B1 ;  /* 0x0000000000017941 */ /* 0x000fea0003800200 */
.L_x_4301:
[----:B------:R-:W-:-:S13]  /*9e10*/  ISETP.GT.AND P1, PT, R15, UR45, PT ;  /* 0x0000002d0f007c0c */ /* 0x000fda000bf24270 */
[----:B------:R-:W-:Y:S05]  /*9e20*/  @!P0 BRA P1, `(.L_x_4293) ;  /* 0x0000000400f08947 */ /* 0x000fea0000800000 */
[----:B------:R-:W0:Y:S04]  /*9e30*/  LDS R7, [R6+-0x800] ;  /* 0xfff8000006077984 */ /* 0x000e280000000800 */
[----:B------:R-:W2:Y:S04]  /*9e40*/  LDS R8, [R6+-0x400] ;  /* 0xfffc000006087984 */ /* 0x000ea80000000800 */
[----:B------:R-:W3:Y:S04]  /*9e50*/  LDS R9, [R6] ;  /* 0x0000000006097984 */ /* 0x000ee80000000800 */
[----:B------:R-:W4:Y:S01]  /*9e60*/  LDS R10, [R6+0x400] ;  /* 0x00040000060a7984 */ /* 0x000f220000000800 */
        /* <DEDUP_REMOVED lines=9> */
[----:B------:R-:W-:-:S03]  /*9f00*/  FMUL.FTZ R10, R10, 1.4426950216293334961 ;  /* 0x3fb8aa3b0a0a7820 */ /* 0x000fc60000410000 */
[----:B------:R-:W3:Y:S04]  /*9f10*/  MUFU.EX2 R9, R9 ;  /* 0x0000000900097308 */ /* 0x000ee80000000800 */
[----:B------:R-:W4:Y:S01]  /*9f20*/  MUFU.EX2 R10, R10 ;  /* 0x0000000a000a7308 */ /* 0x000f220000000800 */
[----:B0-----:R0:W-:Y:S01]  /*9f30*/  STS [R6+-0x800], R7 ;  /* 0xfff8000706007388 */ /* 0x0011e20000000800 */
        /* <DEDUP_REMOVED lines=8> */
.L_x_4294:
[----:B0-----:R-:W-:Y:S01]  /*9fc0*/  MOV R8, UR10 ;  /* 0x0000000a00087c02 */ /* 0x001fe20008000f00 */
[----:B------:R-:W0:Y:S01]  /*9fd0*/  S2UR UR5, SR_CTAID.Y ;  /* 0x00000000000579c3 */ /* 0x000e220000002600 */
[----:B------:R-:W-:Y:S01]  /*9fe0*/  LOP3.LUT R9, RZ, R0, RZ, 0x33, !PT ;  /* 0x00000000ff097212 */ /* 0x000fe200078e33ff */
[----:B------:R-:W-:Y:S01]  /*9ff0*/  BSSY.RECONVERGENT B1, `(.L_x_4303) ;  /* 0x0000027000017945 */ /* 0x000fe20003800200 */
[----:B------:R-:W-:-:S04]  /*a000*/  VIADDMNMX R8, R3, 0x100, R8, !PT ;  /* 0x0000010003087846 */ /* 0x000fc80007800108 */
[----:B------:R-:W-:Y:S01]  /*a010*/  IADD3 R9, PT, PT, R8, -UR4, R9 ;  /* 0x8000000408097c10 */ /* 0x000fe2000fffe009 */
[----:B------:R-:W0:Y:S03]  /*a020*/  LDC R5, c[0x0][0x3f4] ;  /* 0x0000fd00ff057b82 */ /* 0x000e260000000800 */
[C---:B------:R-:W-:Y:S02]  /*a030*/  LOP3.LUT R8, R9.reuse, 0x300, RZ, 0xc0, !PT ;  /* 0x0000030009087812 */ /* 0x040fe400078ec0ff */
[----:B------:R-:W-:Y:S02]  /*a040*/  ISETP.GE.U32.AND P1, PT, R9, 0x300, PT ;  /* 0x000003000900780c */ /* 0x000fe40003f26070 */
[----:B------:R-:W-:Y:S01]  /*a050*/  ISETP.NE.AND P0, PT, R8, 0x300, PT ;  /* 0x000003000800780c */ /* 0x000fe20003f05270 */
[----:B------:R-:W-:Y:S02]  /*a060*/  IMAD.MOV.U32 R8, RZ, RZ, R3 ;  /* 0x000000ffff087224 */ /* 0x000fe400078e0003 */
[----:B0-----:R-:W-:-:S02]  /*a070*/  IMAD R15, R5, UR5, RZ ;  /* 0x00000005050f7c24 */ /* 0x001fc4000f8e02ff */
[----:B------:R-:W-:-:S03]  /*a080*/  HFMA2 R5, -RZ, RZ, 0, 0 ;  /* 0x00000000ff057431 */ /* 0x000fc600000001ff */
[----:B-1----:R-:W-:-:S05]  /*a090*/  SHF.R.S32.HI R16, RZ, 0x1f, R15 ;  /* 0x0000001fff107819 */ /* 0x002fca000001140f */
[----:B------:R-:W-:Y:S05]  /*a0a0*/  @!P0 BRA `(.L_x_4304) ;  /* 0x00000000006c8947 */ /* 0x000fea0003800000 */
[----:B------:R-:W-:Y:S01]  /*a0b0*/  UIADD3 UR5, UPT, UPT, UR7, 0x440, URZ ;  /* 0x0000044007057890 */ /* 0x000fe2000fffe0ff */
[----:B------:R-:W-:Y:S02]  /*a0c0*/  LEA.HI R5, R9, 0x1, RZ, 0x18 ;  /* 0x0000000109057811 */ /* 0x000fe400078fc0ff */
[----:B------:R-:W-:Y:S01]  /*a0d0*/  IADD3 R14, P0, P2, R15, R6, R3 ;  /* 0x000000060f0e7210 */ /* 0x000fe20007a1e003 */
[----:B------:R-:W-:Y:S01]  /*a0e0*/  ULEA UR5, UR8, UR5, 0x18 ;  /* 0x0000000508057291 */ /* 0x000fe2000f8ec0ff */
[----:B------:R-:W-:Y:S02]  /*a0f0*/  LOP3.LUT R6, R5, 0x3, RZ, 0xc0, !PT ;  /* 0x0000000305067812 */ /* 0x000fe400078ec0ff */
[----:B------:R-:W-:Y:S02]  /*a100*/  IADD3.X R7, PT, PT, R16, R7, RZ, P0, P2 ;  /* 0x0000000710077210 */ /* 0x000fe400007e44ff */
[----:B------:R-:W-:Y:S01]  /*a110*/  MOV R5, RZ ;  /* 0x000000ff00057202 */ /* 0x000fe20000000f00 */
[----:B------:R-:W-:Y:S01]  /*a120*/  IMAD.MOV R10, RZ, RZ, -R6 ;  /* 0x000000ffff0a7224 */ /* 0x000fe200078e0a06 */
[----:B------:R-:W-:-:S02]  /*a130*/  MOV R8, R3 ;  /* 0x0000000300087202 */ /* 0x000fc40000000f00 */
[----:B------:R-:W-:-:S07]  /*a140*/  IADD3 R9, PT, PT, R13, UR5, RZ ;  /* 0x000000050d097c10 */ /* 0x000fce000fffe0ff */
.L_x_4305:
[----:B------:R-:W-:-:S06]  /*a150*/  MOV R6, R14 ;  /* 0x0000000e00067202 */ /* 0x000fcc0000000f00 */
[----:B------:R0:W3:Y:S01]  /*a160*/  LDG.E.U8 R6, desc[UR36][R6.64] ;  /* 0x0000002406067981 */ /* 0x0000e2000c1e1100 */
[----:B------:R-:W-:Y:S01]  /*a170*/  IMAD.MOV.U32 R12, RZ, RZ, RZ ;  /* 0x000000ffff0c7224 */ /* 0x000fe200078e00ff */
[----:B------:R-:W-:Y:S02]  /*a180*/  IADD3 R10, PT, PT, R10, 0x1, RZ ;  /* 0x000000010a0a7810 */ /* 0x000fe40007ffe0ff */
[----:B------:R-:W-:Y:S02]  /*a190*/  IADD3 R14, P2, PT, R14, 0x100, RZ ;  /* 0x000001000e0e7810 */ /* 0x000fe40007f5e0ff */
[----:B------:R-:W-:-:S03]  /*a1a0*/  IADD3 R8, PT, PT, R8, 0x100, RZ ;  /* 0x0000010008087810 */ /* 0x000fc60007ffe0ff */
[----:B0-----:R-:W-:Y:S01]  /*a1b0*/  IMAD.X R7, RZ, RZ, R7, P2 ;  /* 0x000000ffff077224 */ /* 0x001fe200010e0607 */
[----:B---3--:R-:W-:-:S13]  /*a1c0*/  ISETP.NE.AND P0, PT, R6, RZ, PT ;  /* 0x000000ff0600720c */ /* 0x008fda0003f05270 */
[----:B------:R-:W2:Y:S02]  /*a1d0*/  @!P0 LDS R11, [R9] ;  /* 0x00000000090b8984 */ /* 0x000ea40000000800 */
[----:B--2---:R-:W-:-:S04]  /*a1e0*/  @!P0 FADD.FTZ R11, -R25, R11 ;  /* 0x0000000b190b8221 */ /* 0x004fc80000010100 */
[----:B------:R-:W-:-:S04]  /*a1f0*/  @!P0 FMUL.FTZ R11, R11, 1.4426950216293334961 ;  /* 0x3fb8aa3b0b0b8820 */ /* 0x000fc80000410000 */
[----:B------:R-:W0:Y:S01]  /*a200*/  @!P0 MUFU.EX2 R12, R11 ;  /* 0x0000000b000c8308 */ /* 0x000e220000000800 */
[----:B------:R-:W-:Y:S01]  /*a210*/  ISETP.NE.AND P0, PT, R10, RZ, PT ;  /* 0x000000ff0a00720c */ /* 0x000fe20003f05270 */
[----:B0-----:R0:W-:Y:S01]  /*a220*/  STS [R9], R12 ;  /* 0x0000000c09007388 */ /* 0x0011e20000000800 */
[----:B------:R-:W-:Y:S01]  /*a230*/  FADD.FTZ R5, R12, R5 ;  /* 0x000000050c057221 */ /* 0x000fe20000010000 */
[----:B0-----:R-:W-:-:S10]  /*a240*/  IADD3 R9, PT, PT, R9, 0x400, RZ ;  /* 0x0000040009097810 */ /* 0x001fd40007ffe0ff */
[----:B------:R-:W-:Y:S05]  /*a250*/  @P0 BRA `(.L_x_4305) ;  /* 0xfffffffc00bc0947 */ /* 0x000fea000383ffff */
.L_x_4304:
[----:B------:R-:W-:Y:S05]  /*a260*/  BSYNC.RECONVERGENT B1 ;  /* 0x0000000000017941 */ /* 0x000fea0003800200 */
.L_x_4303:
[----:B------:R-:W-:Y:S05]  /*a270*/  @!P1 BRA `(.L_x_4293) ;  /* 0x0000000000dc9947 */ /* 0x000fea0003800000 */
[----:B------:R-:W0:Y:S01]  /*a280*/  S2R R10, SR_CgaCtaId ;  /* 0x00000000000a7919 */ /* 0x000e220000008800 */
[----:B------:R-:W1:Y:S01]  /*a290*/  LDCU.64 UR12, c[0x0][0x420] ;  /* 0x00008400ff0c77ac */ /* 0x000e620008000a00 */
[----:B------:R-:W-:Y:S01]  /*a2a0*/  MOV R6, 0x400 ;  /* 0x0000040000067802 */ /* 0x000fe20000000f00 */
[----:B------:R-:W-:-:S03]  /*a2b0*/  USHF.L.U32 UR5, UR4, 0x2, URZ ;  /* 0x0000000204057899 */ /* 0x000fc600080006ff */
[----:B------:R-:W-:-:S03]  /*a2c0*/  IADD3 R7, PT, PT, R6, 0x440, RZ ;  /* 0x0000044006077810 */ /* 0x000fc60007ffe0ff */
[----:B------:R-:W-:Y:S02]  /*a2d0*/  LEA R6, R8, -UR5, 0x2 ;  /* 0x8000000508067c11 */ /* 0x000fe4000f8e10ff */
[----:B-1----:R-:W-:-:S04]  /*a2e0*/  IADD3 R11, P0, P1, R15, UR12, R8 ;  /* 0x0000000c0f0b7c10 */ /* 0x002fc8000f91e008 */
[----:B------:R-:W-:Y:S02]  /*a2f0*/  IADD3 R11, P2, PT, R11, 0x200, RZ ;  /* 0x000002000b0b7810 */ /* 0x000fe40007f5e0ff */
[----:B0-----:R-:W-:Y:S02]  /*a300*/  LEA R9, R10, R7, 0x18 ;  /* 0x000000070a097211 */ /* 0x001fe400078ec0ff */
[----:B------:R-:W-:Y:S02]  /*a310*/  IADD3.X R7, PT, PT, R16, UR13, RZ, P0, P1 ;  /* 0x0000000d10077c10 */ /* 0x000fe400087e24ff */
[----:B------:R-:W-:-:S03]  /*a320*/  IADD3 R9, PT, PT, R6, 0x800, R9 ;  /* 0x0000080006097810 */ /* 0x000fc60007ffe009 */
[----:B------:R-:W-:-:S07]  /*a330*/  IMAD.X R7, RZ, RZ, R7, P2 ;  /* 0x000000ffff077224 */ /* 0x000fce00010e0607 */
.L_x_4306:
[----:B------:R-:W-:-:S05]  /*a340*/  MOV R6, R11 ;  /* 0x0000000b00067202 */ /* 0x000fca0000000f00 */
[----:B------:R-:W3:Y:S04]  /*a350*/  LDG.E.U8 R14, desc[UR36][R6.64+-0x200] ;  /* 0xfffe0024060e7981 */ /* 0x000ee8000c1e1100 */
[----:B------:R-:W4:Y:S04]  /*a360*/  LDG.E.U8 R10, desc[UR36][R6.64+-0x100] ;  /* 0xffff0024060a7981 */ /* 0x000f28000c1e1100 */
[----:B------:R-:W5:Y:S04]  /*a370*/  LDG.E.U8 R11, desc[UR36][R6.64] ;  /* 0x00000024060b7981 */ /* 0x000f68000c1e1100 */
[----:B------:R-:W2:Y:S01]  /*a380*/  LDG.E.U8 R12, desc[UR36][R6.64+0x100] ;  /* 0x00010024060c7981 */ /* 0x000ea2000c1e1100 */
[----:B------:R-:W-:Y:S01]  /*a390*/  MOV R16, RZ ;  /* 0x000000ff00107202 */ /* 0x000fe20000000f00 */
[----:B------:R-:W-:-:S02]  /*a3a0*/  HFMA2 R18, -RZ, RZ, 0, 0 ;  /* 0x00000000ff127431 */ /* 0x000fc400000001ff */
[----:B------:R-:W-:Y:S01]  /*a3b0*/  VIADD R8, R8, 0x400 ;  /* 0x0000040008087836 */ /* 0x000fe20000000000 */
[----:B---3--:R-:W-:Y:S02]  /*a3c0*/  ISETP.NE.AND P0, PT, R14, RZ, PT ;  /* 0x000000ff0e00720c */ /* 0x008fe40003f05270 */
[----:B----4-:R-:W-:Y:S02]  /*a3d0*/  ISETP.NE.AND P1, PT, R10, RZ, PT ;  /* 0x000000ff0a00720c */ /* 0x010fe40003f25270 */
[----:B-----5:R-:W-:Y:S02]  /*a3e0*/  ISETP.NE.AND P2, PT, R11, RZ, PT ;  /* 0x000000ff0b00720c */ /* 0x020fe40003f45270 */
[----:B--2---:R-:W-:-:S07]  /*a3f0*/  ISETP.NE.AND P3, PT, R12, RZ, PT ;  /* 0x000000ff0c00720c */ /* 0x004fce0003f65270 */
[----:B------:R-:W0:Y:S04]  /*a400*/  @!P0 LDS R10, [R9+-0x800] ;  /* 0xfff80000090a8984 */ /* 0x000e280000000800 */
[----:B------:R-:W1:Y:S04]  /*a410*/  @!P1 LDS R12, [R9+-0x400] ;  /* 0xfffc0000090c9984 */ /* 0x000e680000000800 */
[----:B------:R-:W2:Y:S04]  /*a420*/  @!P2 LDS R15, [R9] ;  /* 0x00000000090fa984 */ /* 0x000ea80000000800 */
[----:B------:R-:W3:Y:S01]  /*a430*/  @!P3 LDS R17, [R9+0x400] ;  /* 0x000400000911b984 */ /* 0x000ee20000000800 */
[----:B0-----:R-:W-:Y:S01]  /*a440*/  @!P0 FADD.FTZ R11, -R25, R10 ;  /* 0x0000000a190b8221 */ /* 0x001fe20000010100 */
[----:B------:R-:W-:-:S03]  /*a450*/  HFMA2 R10, -RZ, RZ, 0, 0 ;  /* 0x00000000ff0a7431 */ /* 0x000fc600000001ff */
[----:B------:R-:W-:Y:S01]  /*a460*/  @!P0 FMUL.FTZ R11, R11, 1.4426950216293334961 ;  /* 0x3fb8aa3b0b0b8820 */ /* 0x000fe20000410000 */
[C---:B-1----:R-:W-:Y:S01]  /*a470*/  @!P1 FADD.FTZ R14, -R25.reuse, R12 ;  /* 0x0000000c190e9221 */ /* 0x042fe20000010100 */
[----:B------:R-:W-:Y:S02]  /*a480*/  IMAD.MOV.U32 R12, RZ, RZ, RZ ;  /* 0x000000ffff0c7224 */ /* 0x000fe400078e00ff */
[----:B------:R0:W1:Y:S01]  /*a490*/  @!P0 MUFU.EX2 R10, R11 ;  /* 0x0000000b000a8308 */ /* 0x0000620000000800 */
[----:B------:R-:W-:Y:S01]  /*a4a0*/  @!P1 FMUL.FTZ R14, R14, 1.4426950216293334961 ;  /* 0x3fb8aa3b0e0e9820 */ /* 0x000fe20000410000 */
[C---:B--2---:R-:W-:Y:S01]  /*a4b0*/  @!P2 FADD.FTZ R15, -R25.reuse, R15 ;  /* 0x0000000f190fa221 */ /* 0x044fe20000010100 */
[----:B------:R-:W-:Y:S01]  /*a4c0*/  ISETP.GT.AND P0, PT, R8, UR45, PT ;  /* 0x0000002d08007c0c */ /* 0x000fe2000bf04270 */
[----:B---3--:R-:W-:Y:S01]  /*a4d0*/  @!P3 FADD.FTZ R17, -R25, R17 ;  /* 0x000000111911b221 */ /* 0x008fe20000010100 */
[----:B------:R-:W2:Y:S01]  /*a4e0*/  @!P1 MUFU.EX2 R12, R14 ;  /* 0x0000000e000c9308 */ /* 0x000ea20000000800 */
[----:B------:R-:W-:-:S02]  /*a4f0*/  @!P2 FMUL.FTZ R15, R15, 1.4426950216293334961 ;  /* 0x3fb8aa3b0f0fa820 */ /* 0x000fc40000410000 */
        /* <DEDUP_REMOVED lines=15> */
.L_x_4293:
[----:B------:R-:W-:Y:S05]  /*a5f0*/  BSYNC.RECONVERGENT B0 ;  /* 0x0000000000007941 */ /* 0x000fea0003800200 */
.L_x_4292:
[----:B0-----:R-:W0:Y:S01]  /*a600*/  SHFL.BFLY PT, R6, R5, 0x10, 0x1f ;  /* 0x0e001f0005067f89 */ /* 0x001e2200000e0000 */
[C---:B------:R-:W-:Y:S01]  /*a610*/  ISETP.NE.AND P0, PT, R2.reuse, RZ, PT ;  /* 0x000000ff0200720c */ /* 0x040fe20003f05270 */
[----:B------:R-:W3:Y:S01]  /*a620*/  LDCU.U8 UR7, c[0x0][0x48c] ;  /* 0x00009180ff0777ac */ /* 0x000ee20008000000 */
[----:B------:R-:W-:Y:S01]  /*a630*/  ISETP.GT.U32.AND P1, PT, R2, 0x7, PT ;  /* 0x000000070200780c */ /* 0x000fe20003f24070 */
[----:B------:R-:W4:Y:S01]  /*a640*/  S2R R12, SR_CTAID.X ;  /* 0x00000000000c7919 */ /* 0x000f220000002500 */
[----:B------:R-:W4:Y:S09]  /*a650*/  S2UR UR5, SR_CTAID.Y ;  /* 0x00000000000579c3 */ /* 0x000f320000002600 */
[----:B------:R-:W-:-:S04]  /*a660*/  @!P0 SHF.R.U32.HI R2, RZ, 0x3, R0 ;  /* 0x00000003ff028819 */ /* 0x000fc80000011600 */
[----:B------:R-:W-:Y:S01]  /*a670*/  @!P0 LOP3.LUT R11, R2, 0x7c, RZ, 0xc0, !PT ;  /* 0x0000007c020b8812 */ /* 0x000fe200078ec0ff */
[----:B---3--:R-:W-:Y:S01]  /*a680*/  UISETP.NE.AND UP0, UPT, UR7, URZ, UPT ;  /* 0x000000ff0700728c */ /* 0x008fe2000bf05270 */
        /* <DEDUP_REMOVED lines=8> */
[----:B0-----:R-:W-:Y:S02]  /*a710*/  FADD.FTZ R10, R9, R10 ;  /* 0x0000000a090a7221 */ /* 0x001fe40000010000 */
[----:B------:R-:W4:Y:S03]  /*a720*/  LDC R9, c[0x0][0x3f8] ;  /* 0x0000fe00ff097b82 */ /* 0x000f260000000800 */
[----:B------:R-:W-:Y:S05]  /*a730*/  @!P0 STS [R11+UR9+0x20], R10 ;  /* 0x0000200a0b008988 */ /* 0x000fea0008000809 */
[----:B------:R-:W-:Y:S01]  /*a740*/  BAR.SYNC.DEFER_BLOCKING 0x0 ;  /* 0x0000000000007b1d */ /* 0x000fe20000010000 */
[----:B------:R-:W-:Y:S01]  /*a750*/  ISETP.GT.AND P0, PT, R3, UR45, PT ;  /* 0x0000002d03007c0c */ /* 0x000fe2000bf04270 */
[----:B----4-:R-:W-:-:S04]  /*a760*/  IMAD R33, R9, UR5, R12 ;  /* 0x0000000509217c24 */ /* 0x010fc8000f8e020c */
        /* <DEDUP_REMOVED lines=18> */
.L_x_4307:
        /* <DEDUP_REMOVED lines=13> */
[----:B------:R-:W4:Y:S01]  /*a960*/  S2UR UR6, SR_CgaCtaId ;  /* 0x00000000000679c3 */ /* 0x000f220000008800 */
[----:B------:R-:W-:Y:S01]  /*a970*/  LEA.HI R2, R2, 0x1, RZ, 0x18 ;  /* 0x0000000102027811 */ /* 0x000fe200078fc0ff */
[----:B------:R-:W-:Y:S02]  /*a980*/  UMOV UR5, 0x400 ;  /* 0x0000040000057882 */ /* 0x000fe40000000000 */
[----:B------:R-:W-:Y:S01]  /*a990*/  UIADD3 UR5, UPT, UPT, UR5, 0x440, URZ ;  /* 0x0000044005057890 */ /* 0x000fe2000fffe0ff */
[C---:B------:R-:W-:Y:S02]  /*a9a0*/  SHF.L.U32 R4, R2.reuse, 0x8, RZ ;  /* 0x0000000802047819 */ /* 0x040fe400000006ff */
[----:B------:R-:W-:Y:S02]  /*a9b0*/  LOP3.LUT R2, R2, 0x3, RZ, 0xc0, !PT ;  /* 0x0000000302027812 */ /* 0x000fe400078ec0ff */
[----:B------:R-:W-:Y:S02]  /*a9c0*/  LOP3.LUT R4, R4, 0x300, RZ, 0xc0, !PT ;  /* 0x0000030004047812 */ /* 0x000fe400078ec0ff */
[----:B------:R-:W-:-:S03]  /*a9d0*/  IADD3 R5, PT, PT, -R2, RZ, RZ ;  /* 0x000000ff02057210 */ /* 0x000fc60007ffe1ff */
[----:B------:R-:W-:Y:S01]  /*a9e0*/  IMAD.IADD R3, R3, 0x1, R4 ;  /* 0x0000000103037824 */ /* 0x000fe200078e0204 */
[----:B----4-:R-:W-:-:S06]  /*a9f0*/  ULEA UR5, UR6, UR5, 0x18 ;  /* 0x0000000506057291 */ /* 0x010fcc000f8ec0ff */
[----:B------:R-:W-:-:S07]  /*aa00*/  IADD3 R2, PT, PT, R13, UR5, RZ ;  /* 0x000000050d027c10 */ /* 0x000fce000fffe0ff */
.L_x_4313:
[----:B------:R-:W3:Y:S01]  /*aa10*/  LDS R4, [R2] ;  /* 0x0000000002047984 */ /* 0x000ee20000000800 */
[----:B------:R-:W-:-:S04]  /*aa20*/  IADD3 R5, PT, PT, R5, 0x1, RZ ;  /* 0x0000000105057810 */ /* 0x000fc80007ffe0ff */
[----:B------:R-:W-:Y:S01]  /*aa30*/  ISETP.NE.AND P0, PT, R5, RZ, PT ;  /* 0x000000ff0500720c */ /* 0x000fe20003f05270 */
[----:B---3--:R-:W-:-:S05]  /*aa40*/  FMUL.FTZ R7, R4, R31 ;  /* 0x0000001f04077220 */ /* 0x008fca0000410000 */
[----:B------:R3:W-:Y:S02]  /*aa50*/  STS [R2], R7 ;  /* 0x0000000702007388 */ /* 0x0007e40000000800 */
[----:B---3--:R-:W-:-:S05]  /*aa60*/  VIADD R2, R2, 0x400 ;  /* 0x0000040002027836 */ /* 0x008fca0000000000 */
[----:B------:R-:W-:Y:S05]  /*aa70*/  @P0 BRA `(.L_x_4313) ;  /* 0xfffffffc00e40947 */ /* 0x000fea000383ffff */
.L_x_4312:
[----:B------:R-:W-:Y:S05]  /*aa80*/  BSYNC.RECONVERGENT B1 ;  /* 0x0000000000017941 */ /* 0x000fea0003800200 */
.L_x_4311:
[----:B------:R-:W-:Y:S05]  /*aa90*/  @!P1 BRA `(.L_x_4309) ;  /* 0x00000014001c9947 */ /* 0x000fea0003800000 */
[----:B------:R-:W4:Y:S01]  /*aaa0*/  S2UR UR6, SR_CgaCtaId ;  /* 0x00000000000679c3 */ /* 0x000f220000008800 */
[----:B------:R-:W-:Y:S01]  /*aab0*/  UMOV UR5, 0x400 ;  /* 0x0000040000057882 */ /* 0x000fe20000000000 */
[----:B------:R-:W-:Y:S02]  /*aac0*/  USHF.L.U32 UR8, UR4, 0x2, URZ ;  /* 0x0000000204087899 */ /* 0x000fe400080006ff */
[----:B------:R-:W-:-:S04]  /*aad0*/  UIADD3 UR5, UPT, UPT, UR5, 0x440, URZ ;  /* 0x0000044005057890 */ /* 0x000fc8000fffe0ff */
[----:B------:R-:W-:Y:S01]  /*aae0*/  LEA R2, R3, -UR8, 0x2 ;  /* 0x8000000803027c11 */ /* 0x000fe2000f8e10ff */
[----:B----4-:R-:W-:-:S09]  /*aaf0*/  ULEA UR5, UR6, UR5, 0x18 ;  /* 0x0000000506057291 */ /* 0x010fd2000f8ec0ff */
[----:B------:R-:W3:Y:S04]  /*ab00*/  LDS R4, [R2+UR5] ;  /* 0x0000000502047984 */ /* 0x000ee80008000800 */
[----:B0-----:R-:W0:Y:S04]  /*ab10*/  LDS R6, [R2+UR5+0x400] ;  /* 0x0004000502067984 */ /* 0x001e280008000800 */
[----:B------:R-:W4:Y:S04]  /*ab20*/  LDS R8, [R2+UR5+0x800] ;  /* 0x0008000502087984 */ /* 0x000f280008000800 */
[----:B------:R-:W5:Y:S01]  /*ab30*/  LDS R10, [R2+UR5+0xc00] ;  /* 0x000c0005020a7984 */ /* 0x000f620008000800 */
[----:B---3--:R-:W-:Y:S01]  /*ab40*/  FMUL.FTZ R5, R4, R31 ;  /* 0x0000001f04057220 */ /* 0x008fe20000410000 */
[----:B------:R-:W-:-:S02]  /*ab50*/  IADD3 R4, PT, PT, R3, 0x400, RZ ;  /* 0x0000040003047810 */ /* 0x000fc40007ffe0ff */
[----:B------:R-:W-:Y:S01]  /*ab60*/  IADD3 R3, PT, PT, R2, UR5, RZ ;  /* 0x0000000502037c10 */ /* 0x000fe2000fffe0ff */
[-C--:B0-----:R-:W-:Y:S01]  /*ab70*/  FMUL.FTZ R7, R6, R31.reuse ;  /* 0x0000001f06077220 */ /* 0x081fe20000410000 */
[----:B------:R-:W-:Y:S01]  /*ab80*/  ISETP.GT.AND P0, PT, R4, UR45, PT ;  /* 0x0000002d04007c0c */ /* 0x000fe2000bf04270 */
        /* <DEDUP_REMOVED lines=16> */
.L_x_4316:
[----:B------:R-:W0:Y:S01]  /*ac90*/  LDS R2, [R3+-0x800] ;  /* 0xfff8000003027984 */ /* 0x000e220000000800 */
[----:B------:R-:W-:-:S03]  /*aca0*/  VIADD R4, R4, 0x1000 ;  /* 0x0000100004047836 */ /* 0x000fc60000000000 */
[----:B------:R-:W3:Y:S02]  /*acb0*/  LDS R5, [R3+-0x400] ;  /* 0xfffc000003057984 */ /* 0x000ee40000000800 */
[----:B------:R-:W-:Y:S02]  /*acc0*/  ISETP.GE.AND P1, PT, R4, R35, PT ;  /* 0x000000230400720c */ /* 0x000fe40003f26270 */
[----:B------:R-:W4:Y:S04]  /*acd0*/  LDS R7, [R3] ;  /* 0x0000000003077984 */ /* 0x000f280000000800 */
[----:B------:R-:W5:Y:S04]  /*ace0*/  LDS R9, [R3+0x400] ;  /* 0x0004000003097984 */ /* 0x000f680000000800 */
[----:B------:R-:W5:Y:S04]  /*acf0*/  LDS R11, [R3+0x800] ;  /* 0x00080000030b7984 */ /* 0x000f680000000800 */
[----:B------:R-:W5:Y:S04]  /*ad00*/  LDS R15, [R3+0xc00] ;  /* 0x000c0000030f7984 */ /* 0x000f680000000800 */
[----:B-1----:R-:W-:Y:S04]  /*ad10*/  LDS R17, [R3+0x1000] ;  /* 0x0010000003117984 */ /* 0x002fe80000000800 */
[----:B------:R-:W1:Y:S04]  /*ad20*/  LDS R18, [R3+0x1400] ;  /* 0x0014000003127984 */ /* 0x000e680000000800 */
[----:B------:R-:W1:Y:S04]  /*ad30*/  LDS R19, [R3+0x1800] ;  /* 0x0018000003137984 */ /* 0x000e680000000800 */
[----:B------:R-:W1:Y:S04]  /*ad40*/  LDS R21, [R3+0x1c00] ;  /* 0x001c000003157984 */ /* 0x000e680000000800 */
[----:B------:R-:W1:Y:S01]  /*ad50*/  LDS R23, [R3+0x2000] ;  /* 0x0020000003177984 */ /* 0x000e620000000800 */
[----:B0-----:R-:W-:-:S03]  /*ad60*/  FMUL.FTZ R2, R31, R2 ;  /* 0x000000021f027220 */ /* 0x001fc60000410000 */
[----:B--2---:R-:W0:Y:S01]  /*ad70*/  LDS R25, [R3+0x2400] ;  /* 0x0024000003197984 */ /* 0x004e220000000800 */
[----:B---3--:R-:W-:-:S03]  /*ad80*/  FMUL.FTZ R6, R31, R5 ;  /* 0x000000051f067220 */ /* 0x008fc60000410000 */
[----:B------:R-:W2:Y:S01]  /*ad90*/  LDS R26, [R3+0x2800] ;  /* 0x00280000031a7984 */ /* 0x000ea20000000800 */
        /* <DEDUP_REMOVED lines=14> */
[C---:B------:R-:W-:Y:S01]  /*ae80*/  FMUL.FTZ R22, R31.reuse, R21 ;  /* 0x000000151f167220 */ /* 0x040fe20000410000 */
[C---:B------:R-:W-:Y:S02]  /*ae90*/  FMUL.FTZ R24, R31.reuse, R23 ;  /* 0x000000171f187220 */ /* 0x040fe40000410000 */
        /* <DEDUP_REMOVED lines=19> */
.L_x_4315:
[----:B------:R-:W-:Y:S05]  /*afd0*/  BSYNC.RECONVERGENT B1 ;  /* 0x0000000000017941 */ /* 0x000fea0003800200 */
.L_x_4314:
[----:B------:R-:W-:Y:S01]  /*afe0*/  IADD3 R2, PT, PT, -R4, UR45, RZ ;  /* 0x0000002d04027c10 */ /* 0x000fe2000fffe1ff */
[----:B------:R-:W-:Y:S03]  /*aff0*/  BSSY.RECONVERGENT B1, `(.L_x_4317) ;  /* 0x000001e000017945 */ /* 0x000fe60003800200 */
        /* <DEDUP_REMOVED lines=23> */
[----:B-1----:R-:W-:-:S03]  /*b170*/  FMUL.FTZ R18, R31, R17 ;  /* 0x000000111f127220 */ /* 0x002fc60000410000 */
[----:B------:R-:W-:Y:S01]  /*b180*/  STS [R3+0xc00], R16 ;  /* 0x000c001003007388 */ /* 0x000fe20000000800 */
[----:B------:R-:W-:-:S03]  /*b190*/  FMUL.FTZ R20, R31, R19 ;  /* 0x000000131f147220 */ /* 0x000fc60000410000 */
[----:B------:R-:W-:Y:S04]  /*b1a0*/  STS [R3+0x1000], R18 ;  /* 0x0010001203007388 */ /* 0x000fe80000000800 */
[----:B------:R0:W-:Y:S02]  /*b1b0*/  STS [R3+0x1400], R20 ;  /* 0x0014001403007388 */ /* 0x0001e40000000800 */
[----:B0-----:R-:W-:-:S07]  /*b1c0*/  VIADD R3, R3, 0x2000 ;  /* 0x0000200003037836 */ /* 0x001fce0000000000 */
.L_x_4318:
[----:B------:R-:W-:Y:S05]  /*b1d0*/  BSYNC.RECONVERGENT B1 ;  /* 0x0000000000017941 */ /* 0x000fea0003800200 */
.L_x_4317:
        /* <DEDUP_REMOVED lines=15> */
.L_x_4310:
[----:B------:R-:W-:Y:S01]  /*b2d0*/  MOV R2, UR10 ;  /* 0x0000000a00027c02 */ /* 0x000fe20008000f00 */
[----:B------:R-:W-:Y:S01]  /*b2e0*/  BSSY.RECONVERGENT B1, `(.L_x_4319) ;  /* 0x0000024000017945 */ /* 0x000fe20003800200 */
[----:B------:R-:W-:Y:S02]  /*b2f0*/  LOP3.LUT R7, RZ, R0, RZ, 0x33, !PT ;  /* 0x00000000ff077212 */ /* 0x000fe400078e33ff */
[----:B------:R-:W-:-:S04]  /*b300*/  VIADDMNMX R2, R3, 0x100, R2, !PT ;  /* 0x0000010003027846 */ /* 0x000fc80007800102 */
[----:B------:R-:W-:-:S04]  /*b310*/  IADD3 R2, PT, PT, R2, -UR4, R7 ;  /* 0x8000000402027c10 */ /* 0x000fc8000fffe007 */
[C---:B0-----:R-:W-:Y:S02]  /*b320*/  LOP3.LUT R6, R2.reuse, 0x300, RZ, 0xc0, !PT ;  /* 0x0000030002067812 */ /* 0x041fe400078ec0ff */
        /* <DEDUP_REMOVED lines=14> */
[----:B----4-:R-:W-:-:S04]  /*b410*/  LEA R10, P0, R11, UR8, 0x2 ;  /* 0x000000080b0a7c11 */ /* 0x010fc8000f8010ff */
[----:B------:R-:W-:Y:S01]  /*b420*/  LEA.HI.X R11, R11, UR9, R8, 0x2, P0 ;  /* 0x000000090b0b7c11 */ /* 0x000fe200080f1408 */
[----:B0-----:R-:W-:Y:S01]  /*b430*/  ULEA UR5, UR6, UR5, 0x18 ;  /* 0x0000000506057291 */ /* 0x001fe2000f8ec0ff */
[----:B------:R-:W-:-:S05]  /*b440*/  IADD3 R8, PT, PT, -R2, RZ, RZ ;  /* 0x000000ff02087210 */ /* 0x000fca0007ffe1ff */
[----:B------:R-:W-:-:S07]  /*b450*/  VIADD R2, R13, UR5 ;  /* 0x000000050d027c36 */ /* 0x000fce0008000000 */
.L_x_4321:
[----:B----4-:R-:W3:Y:S01]  /*b460*/  LDS R6, [R2] ;  /* 0x0000000002067984 */ /* 0x010ee20000000800 */
[----:B------:R-:W-:Y:S01]  /*b470*/  MOV R7, R11 ;  /* 0x0000000b00077202 */ /* 0x000fe20000000f00 */
[----:B------:R-:W-:-:S05]  /*b480*/  VIADD R8, R8, 0x1 ;  /* 0x0000000108087836 */ /* 0x000fca0000000000 */
[----:B------:R-:W-:Y:S01]  /*b490*/  ISETP.NE.AND P0, PT, R8, RZ, PT ;  /* 0x000000ff0800720c */ /* 0x000fe20003f05270 */
[----:B---3--:R-:W-:Y:S01]  /*b4a0*/  FMUL.FTZ R9, R6, R31 ;  /* 0x0000001f06097220 */ /* 0x008fe20000410000 */
[----:B------:R-:W-:Y:S02]  /*b4b0*/  MOV R6, R10 ;  /* 0x0000000a00067202 */ /* 0x000fe40000000f00 */
[----:B------:R-:W-:Y:S02]  /*b4c0*/  IADD3 R10, P2, PT, R10, 0x400, RZ ;  /* 0x000004000a0a7810 */ /* 0x000fe40007f5e0ff */
[----:B------:R0:W-:Y:S02]  /*b4d0*/  STS [R2], R9 ;  /* 0x0000000902007388 */ /* 0x0001e40000000800 */
[----:B------:R-:W-:Y:S02]  /*b4e0*/  IADD3.X R11, PT, PT, RZ, R11, RZ, P2, !PT ;  /* 0x0000000bff0b7210 */ /* 0x000fe400017fe4ff */
[----:B------:R4:W-:Y:S01]  /*b4f0*/  STG.E desc[UR36][R6.64], R9 ;  /* 0x0000000906007986 */ /* 0x0009e2000c101924 */
[----:B0-----:R-:W-:-:S02]  /*b500*/  IADD3 R2, PT, PT, R2, 0x400, RZ ;  /* 0x0000040002027810 */ /* 0x001fc40007ffe0ff */
[----:B------:R-:W-:Y:S05]  /*b510*/  @P0 BRA `(.L_x_4321) ;  /* 0xfffffffc00d00947 */ /* 0x000fea000383ffff */
.L_x_4320:
[----:B------:R-:W-:Y:S05]  /*b520*/  BSYNC.RECONVERGENT B1 ;  /* 0x0000000000017941 */ /* 0x000fea0003800200 */
.L_x_4319:
[----:B------:R-:W-:Y:S05]  /*b530*/  @!P1 BRA `(.L_x_4309) ;  /* 0x0000000800749947 */ /* 0x000fea0003800000 */
[----:B----4-:R-:W0:Y:S01]  /*b540*/  S2R R7, SR_CgaCtaId ;  /* 0x0000000000077919 */ /* 0x010e220000008800 */
[----:B------:R-:W4:Y:S01]  /*b550*/  LDCU.64 UR8, c[0x0][0x480] ;  /* 0x00009000ff0877ac */ /* 0x000f220008000a00 */
[C---:B------:R-:W-:Y:S01]  /*b560*/  IADD3 R8, PT, PT, -R3.reuse, UR45, RZ ;  /* 0x0000002d03087c10 */ /* 0x040fe2000fffe1ff */
[----:B------:R-:W-:Y:S01]  /*b570*/  BSSY.RECONVERGENT B1, `(.L_x_4322) ;  /* 0x000005b000017945 */ /* 0x000fe20003800200 */
[----:B------:R-:W-:Y:S01]  /*b580*/  IADD3 R4, P0, PT, R3, R4, RZ ;  /* 0x0000000403047210 */ /* 0x000fe20007f1e0ff */
[----:B------:R-:W-:Y:S01]  /*b590*/  USHF.L.U32 UR5, UR4, 0x2, URZ ;  /* 0x0000000204057899 */ /* 0x000fe200080006ff */
[----:B------:R-:W-:Y:S02]  /*b5a0*/  ISETP.GT.AND P1, PT, R8, 0xbff, PT ;  /* 0x00000bff0800780c */ /* 0x000fe40003f24270 */
[----:B------:R-:W-:Y:S01]  /*b5b0*/  MOV R2, 0x400 ;  /* 0x0000040000027802 */ /* 0x000fe20000000f00 */
[----:B------:R-:W-:-:S03]  /*b5c0*/  IMAD.X R5, RZ, RZ, R5, P0 ;  /* 0x000000ffff057224 */ /* 0x000fc600000e0605 */
[----:B------:R-:W-:Y:S02]  /*b5d0*/  IADD3 R2, PT, PT, R2, 0x440, RZ ;  /* 0x0000044002027810 */ /* 0x000fe40007ffe0ff */
[----:B----4-:R-:W-:-:S04]  /*b5e0*/  LEA R6, P0, R4, UR8, 0x2 ;  /* 0x0000000804067c11 */ /* 0x010fc8000f8010ff */
        /* <DEDUP_REMOVED lines=11> */
.L_x_4324:
[----:B------:R-:W3:Y:S01]  /*b6a0*/  LDS R6, [R2+-0x800] ;  /* 0xfff8000002067984 */ /* 0x000ee20000000800 */
[----:B------:R-:W-:-:S03]  /*b6b0*/  IADD3 R3, PT, PT, R3, 0x1000, RZ ;  /* 0x0000100003037810 */ /* 0x000fc60007ffe0ff */
[----:B------:R-:W0:Y:S01]  /*b6c0*/  LDS R8, [R2+-0x400] ;  /* 0xfffc000002087984 */ /* 0x000e220000000800 */
[----:B------:R-:W-:-:S03]  /*b6d0*/  ISETP.GE.AND P1, PT, R3, R30, PT ;  /* 0x0000001e0300720c */ /* 0x000fc60003f26270 */
[----:B------:R-:W4:Y:S04]  /*b6e0*/  LDS R14, [R2+0x400] ;  /* 0x00040000020e7984 */ /* 0x000f280000000800 */
[----:B------:R-:W5:Y:S04]  /*b6f0*/  LDS R10, [R2] ;  /* 0x00000000020a7984 */ /* 0x000f680000000800 */
[----:B------:R-:W-:Y:S04]  /*b700*/  LDS R22, [R2+0x1400] ;  /* 0x0014000002167984 */ /* 0x000fe80000000800 */
[----:B------:R-:W-:Y:S04]  /*b710*/  LDS R24, [R2+0x1c00] ;  /* 0x001c000002187984 */ /* 0x000fe80000000800 */
[----:B-1----:R-:W1:Y:S04]  /*b720*/  LDS R16, [R2+0x800] ;  /* 0x0008000002107984 */ /* 0x002e680000000800 */
[----:B------:R-:W1:Y:S04]  /*b730*/  LDS R18, [R2+0xc00] ;  /* 0x000c000002127984 */ /* 0x000e680000000800 */
[----:B------:R-:W1:Y:S04]  /*b740*/  LDS R20, [R2+0x1000] ;  /* 0x0010000002147984 */ /* 0x000e680000000800 */
[----:B------:R-:W1:Y:S01]  /*b750*/  LDS R23, [R2+0x1800] ;  /* 0x0018000002177984 */ /* 0x000e620000000800 */
[----:B---3--:R-:W-:-:S03]  /*b760*/  FMUL.FTZ R7, R31, R6 ;  /* 0x000000061f077220 */ /* 0x008fc60000410000 */
[----:B--2---:R-:W2:Y:S01]  /*b770*/  LDS R25, [R2+0x2000] ;  /* 0x0020000002197984 */ /* 0x004ea20000000800 */
[----:B0-----:R-:W-:-:S03]  /*b780*/  FMUL.FTZ R9, R31, R8 ;  /* 0x000000081f097220 */ /* 0x001fc60000410000 */
[----:B------:R-:W-:Y:S01]  /*b790*/  LDS R6, [R2+0x3400] ;  /* 0x0034000002067984 */ /* 0x000fe20000000800 */
[----:B----4-:R-:W-:-:S03]  /*b7a0*/  FMUL.FTZ R15, R31, R14 ;  /* 0x0000000e1f0f7220 */ /* 0x010fc60000410000 */
[----:B------:R-:W-:Y:S01]  /*b7b0*/  LDS R26, [R2+0x2400] ;  /* 0x00240000021a7984 */ /* 0x000fe20000000800 */
[----:B-----5:R-:W-:-:S03]  /*b7c0*/  FMUL.FTZ R11, R31, R10 ;  /* 0x0000000a1f0b7220 */ /* 0x020fc60000410000 */
[----:B------:R-:W0:Y:S04]  /*b7d0*/  LDS R27, [R2+0x2800] ;  /* 0x00280000021b7984 */ /* 0x000e280000000800 */
[----:B------:R-:W-:Y:S04]  /*b7e0*/  LDS R28, [R2+0x2c00] ;  /* 0x002c0000021c7984 */ /* 0x000fe80000000800 */
[----:B------:R-:W3:Y:S01]  /*b7f0*/  LDS R29, [R2+0x3000] ;  /* 0x00300000021d7984 */ /* 0x000ee20000000800 */
        /* <DEDUP_REMOVED lines=8> */
[----:B-1----:R-:W-:-:S03]  /*b880*/  FMUL.FTZ R7, R31, R22 ;  /* 0x000000161f077220 */ /* 0x002fc60000410000 */
[----:B------:R-:W-:Y:S01]  /*b890*/  STG.E desc[UR36][R4.64+0x400], R15 ;  /* 0x0004000f04007986 */ /* 0x000fe2000c101924 */
[----:B--2---:R-:W-:-:S03]  /*b8a0*/  FMUL.FTZ R25, R31, R25 ;  /* 0x000000191f197220 */ /* 0x004fc60000410000 */
[----:B------:R1:W-:Y:S01]  /*b8b0*/  STS [R2+0x400], R15 ;  /* 0x0004000f02007388 */ /* 0x0003e20000000800 */
[----:B----4-:R-:W-:-:S03]  /*b8c0*/  FMUL.FTZ R9, R31, R24 ;  /* 0x000000181f097220 */ /* 0x010fc60000410000 */
[----:B------:R-:W-:Y:S04]  /*b8d0*/  STG.E desc[UR36][R4.64], R11 ;  /* 0x0000000b04007986 */ /* 0x000fe8000c101924 */
[----:B------:R2:W-:Y:S01]  /*b8e0*/  STS [R2], R11 ;  /* 0x0000000b02007388 */ /* 0x0005e20000000800 */
[C---:B0-----:R-:W-:Y:S01]  /*b8f0*/  FMUL.FTZ R27, R31.reuse, R27 ;  /* 0x0000001b1f1b7220 */ /* 0x041fe20000410000 */
[C---:B-1----:R-:W-:Y:S01]  /*b900*/  FMUL.FTZ R15, R31.reuse, R6 ;  /* 0x000000061f0f7220 */ /* 0x042fe20000410000 */
[----:B------:R-:W-:Y:S01]  /*b910*/  IADD3 R6, P2, PT, R4, 0x4000, RZ ;  /* 0x0000400004067810 */ /* 0x000fe20007f5e0ff */
[----:B------:R-:W-:Y:S04]  /*b920*/  STG.E desc[UR36][R4.64+0x1400], R7 ;  /* 0x0014000704007986 */ /* 0x000fe8000c101924 */
[----:B------:R0:W-:Y:S01]  /*b930*/  STS [R2+0x1400], R7 ;  /* 0x0014000702007388 */ /* 0x0001e20000000800 */
[C---:B---3--:R-:W-:Y:S01]  /*b940*/  FMUL.FTZ R29, R31.reuse, R29 ;  /* 0x0000001d1f1d7220 */ /* 0x048fe20000410000 */
[----:B--2---:R-:W-:-:S02]  /*b950*/  FMUL.FTZ R11, R31, R26 ;  /* 0x0000001a1f0b7220 */ /* 0x004fc40000410000 */
        /* <DEDUP_REMOVED lines=25> */
[----:B------:R-:W-:Y:S01]  /*baf0*/  IMAD.MOV.U32 R5, RZ, RZ, R9 ;  /* 0x000000ffff057224 */ /* 0x000fe200078e0009 */
[----:B-1----:R-:W-:Y:S01]  /*bb00*/  IADD3 R2, PT, PT, R2, 0x4000, RZ ;  /* 0x0000400002027810 */ /* 0x002fe20007ffe0ff */
[----:B------:R-:W-:Y:S06]  /*bb10*/  @!P1 BRA `(.L_x_4324) ;  /* 0xfffffff800e09947 */ /* 0x000fec000383ffff */
.L_x_4323:
[----:B------:R-:W-:Y:S05]  /*bb20*/  BSYNC.RECONVERGENT B1 ;  /* 0x0000000000017941 */ /* 0x000fea0003800200 */
.L_x_4322:
        /* <DEDUP_REMOVED lines=8> */
[----:B------:R-:W4:Y:S04]  /*bbb0*/  LDS R10, [R2] ;  /* 0x00000000020a7984 */ /* 0x000f280000000800 */
[----:B------:R-:W5:Y:S04]  /*bbc0*/  LDS R14, [R2+0x400] ;  /* 0x00040000020e7984 */ /* 0x000f680000000800 */
[----:B-1----:R-:W1:Y:S04]  /*bbd0*/  LDS R16, [R2+0x800] ;  /* 0x0008000002107984 */ /* 0x002e680000000800 */
        /* <DEDUP_REMOVED lines=30> */
[----:B-1----:R-:W-:Y:S01]  /*bdc0*/  VIADD R2, R2, 0x2000 ;  /* 0x0000200002027836 */ /* 0x002fe20000000000 */
[----:B------:R-:W-:-:S07]  /*bdd0*/  MOV R5, R9 ;  /* 0x0000000900057202 */ /* 0x000fce0000000f00 */
.L_x_4326:
[----:B------:R-:W-:Y:S05]  /*bde0*/  BSYNC.RECONVERGENT B1 ;  /* 0x0000000000017941 */ /* 0x000fea0003800200 */
.L_x_4325:
        /* <DEDUP_REMOVED lines=18> */
.L_x_4309:
[----:B------:R-:W-:Y:S05]  /*bf10*/  BSYNC.RECONVERGENT B0 ;  /* 0x0000000000007941 */ /* 0x000fea0003800200 */
.L_x_4308:
[----:B------:R-:W1:Y:S01]  /*bf20*/  LDCU.64 UR6, c[0x0][0x3b0] ;  /* 0x00007600ff0677ac */ /* 0x000e620008000a00 */
[----:B------:R-:W-:Y:S02]  /*bf30*/  SHF.R.U32.HI R14, RZ, 0x6, R0 ;  /* 0x00000006ff0e7819 */ /* 0x000fe40000011600 */
[----:B0---4-:R-:W-:Y:S02]  /*bf40*/  CS2R R6, SRZ ;  /* 0x0000000000067805 */ /* 0x011fe4000001ff00 */
[----:B------:R-:W-:Y:S01]  /*bf50*/  LOP3.LUT R13, R13, 0xfc, RZ, 0xc0, !PT ;  /* 0x000000fc0d0d7812 */ /* 0x000fe200078ec0ff */
[----:B------:R-:W-:Y:S01]  /*bf60*/  USHF.R.S32.HI UR5, URZ, 0x1f, UR45 ;  /* 0x0000001fff057899 */ /* 0x000fe2000801142d */
[----:B------:R-:W-:-:S03]  /*bf70*/  CS2R R4, SRZ ;  /* 0x0000000000047805 */ /* 0x000fc6000001ff00 */
[----:B------:R-:W-:-:S04]  /*bf80*/  ULEA.HI UR5, UR5, UR45, URZ, 0x2 ;  /* 0x0000002d05057291 */ /* 0x000fc8000f8f10ff */
[----:B------:R-:W-:-:S04]  /*bf90*/  ULOP3.LUT UR5, UR5, 0xfffffffc, URZ, 0xc0, !UPT ;  /* 0xfffffffc05057892 */ /* 0x000fc8000f8ec0ff */
[----:B------:R-:W-:Y:S01]  /*bfa0*/  UIADD3 UR5, UPT, UPT, -UR5, UR45, URZ ;  /* 0x0000002d05057290 */ /* 0x000fe2000fffe1ff */
[----:B-1----:R-:W-:Y:S01]  /*bfb0*/  ISETP.NE.U32.AND P0, PT, RZ, UR6, PT ;  /* 0x00000006ff007c0c */ /* 0x002fe2000bf05070 */
[----:B------:R-:W0:Y:S03]  /*bfc0*/  LDCU UR6, c[0x0][0x3f4] ;  /* 0x00007e80ff0677ac */ /* 0x000e260008000800 */
[----:B------:R-:W-:-:S04]  /*bfd0*/  ISETP.NE.AND.EX P0, PT, RZ, UR7, PT, P0 ;  /* 0x00000007ff007c0c */ /* 0x000fc8000bf05300 */
[----:B------:R-:W-:-:S13]  /*bfe0*/  ISETP.NE.OR P0, PT, R14, UR5, !P0 ;  /* 0x000000050e007c0c */ /* 0x000fda000c705670 */
[----:B------:R-:W1:Y:S01]  /*bff0*/  @!P0 LDC.64 R8, c[0x0][0x3b0] ;  /* 0x0000ec00ff088b82 */ /* 0x000e620000000a00 */
[----:B------:R-:W-:Y:S01]  /*c000*/  @!P0 IMAD R3, R12, 0x100, R13 ;  /* 0x000001000c038824 */ /* 0x000fe200078e020d */
[----:B0-----:R-:W-:Y:S02]  /*c010*/  MOV R18, UR6 ;  /* 0x0000000600127c02 */ /* 0x001fe40008000f00 */
[----:B------:R-:W-:Y:S02]  /*c020*/  IADD3 R15, PT, PT, R14, UR4, RZ ;  /* 0x000000040e0f7c10 */ /* 0x000fe4000fffe0ff */
[C---:B------:R-:W-:Y:S01]  /*c030*/  VIMNMX R20, PT, PT, R18.reuse, UR45, PT ;  /* 0x0000002d12147c48 */ /* 0x040fe2000bfe0100 */
[----:B-1----:R-:W-:Y:S02]  /*c040*/  @!P0 IMAD.WIDE.U32 R8, R3, 0x4, R8 ;  /* 0x0000000403088825 */ /* 0x002fe400078e0008 */
[----:B------:R-:W0:Y:S03]  /*c050*/  LDC.64 R2, c[0x0][0x3c0] ;  /* 0x0000f000ff027b82 */ /* 0x000e260000000a00 */
[----:B------:R1:W5:Y:S05]  /*c060*/  @!P0 LDG.E.128 R4, desc[UR36][R8.64] ;  /* 0x0000002408048981 */ /* 0x00036a000c1e1d00 */
[----:B------:R-:W-:Y:S01]  /*c070*/  BAR.SYNC.DEFER_BLOCKING 0x0 ;  /* 0x0000000000007b1d */ /* 0x000fe20000010000 */
[----:B------:R-:W-:Y:S01]  /*c080*/  ISETP.GE.AND P0, PT, R15, R20, PT ;  /* 0x000000140f00720c */ /* 0x000fe20003f06270 */
[----:B------:R-:W-:-:S02]  /*c090*/  IMAD R11, R18, UR40, R13 ;  /* 0x00000028120b7c24 */ /* 0x000fc4000f8e020d */
[----:B------:R-:W-:Y:S02]  /*c0a0*/  IMAD.SHL.U32 R16, R33, 0x100, RZ ;  /* 0x0000010021107824 */ /* 0x000fe400078e00ff */
[----:B------:R-:W-:Y:S01]  /*c0b0*/  BSSY.RECONVERGENT B0, `(.L_x_4327) ;  /* 0x00000b9000007945 */ /* 0x000fe20003800200 */
[----:B-1----:R-:W-:Y:S01]  /*c0c0*/  CS2R R8, SRZ ;  /* 0x0000000000087805 */ /* 0x002fe2000001ff00 */
[----:B0-----:R-:W-:Y:S01]  /*c0d0*/  IMAD.WIDE R2, R11, 0x4, R2 ;  /* 0x000000040b027825 */ /* 0x001fe200078e0202 */
[----:B------:R-:W-:-:S05]  /*c0e0*/  CS2R R10, SRZ ;  /* 0x00000000000a7805 */ /* 0x000fca000001ff00 */
[----:B------:R-:W-:Y:S05]  /*c0f0*/  @P0 BRA `(.L_x_4328) ;  /* 0x0000000800d00947 */ /* 0x000fea0003800000 */
[----:B------:R-:W-:Y:S01]  /*c100*/  ULOP3.LUT UR6, URZ, UR4, URZ, 0x33, !UPT ;  /* 0x00000004ff067292 */ /* 0x000fe2000f8e33ff */
[----:B------:R-:W-:Y:S01]  /*c110*/  VIADDMNMX R9, R15, 0x4, R20, !PT ;  /* 0x000000040f097846 */ /* 0x000fe20007800114 */
[----:B------:R-:W-:Y:S01]  /*c120*/  BSSY.RECONVERGENT B1, `(.L_x_4329) ;  /* 0x0000058000017945 */ /* 0x000fe20003800200 */
[----:B------:R-:W-:Y:S02]  /*c130*/  MOV R17, R15 ;  /* 0x0000000f00117202 */ /* 0x000fe40000000f00 */
[----:B------:R-:W-:Y:S02]  /*c140*/  CS2R R10, SRZ ;  /* 0x00000000000a7805 */ /* 0x000fe4000001ff00 */
[----:B------:R-:W-:Y:S02]  /*c150*/  IADD3 R58, PT, PT, -R14, UR6, R9 ;  /* 0x000000060e3a7c10 */ /* 0x000fe4000fffe109 */
[----:B------:R-:W-:Y:S02]  /*c160*/  CS2R R8, SRZ ;  /* 0x0000000000087805 */ /* 0x000fe4000001ff00 */
[----:B------:R-:W-:-:S02]  /*c170*/  ISETP.GE.U32.AND P0, PT, R58, 0x1c, PT ;  /* 0x0000001c3a00780c */ /* 0x000fc40003f06070 */
[----:B------:R-:W-:-:S04]  /*c180*/  LEA.HI R59, R58, 0x1, RZ, 0x1e ;  /* 0x000000013a3b7811 */ /* 0x000fc800078ff0ff */
[----:B------:R-:W-:-:S04]  /*c190*/  LOP3.LUT R66, R59, 0x7, RZ, 0xc0, !PT ;  /* 0x000000073b427812 */ /* 0x000fc800078ec0ff */
[----:B------:R-:W-:-:S03]  /*c1a0*/  ISETP.NE.AND P1, PT, R66, RZ, PT ;  /* 0x000000ff4200720c */ /* 0x000fc60003f25270 */
[----:B------:R-:W-:Y:S10]  /*c1b0*/  @!P0 BRA `(.L_x_4330) ;  /* 0x0000000400388947 */ /* 0x000ff40003800000 */
[----:B------:R-:W0:Y:S01]  /*c1c0*/  S2R R17, SR_CgaCtaId ;  /* 0x0000000000117919 */ /* 0x000e220000008800 */
[----:B------:R-:W-:Y:S01]  /*c1d0*/  MOV R8, 0x400 ;  /* 0x0000040000087802 */ /* 0x000fe20000000f00 */
[----:B------:R-:W-:Y:S01]  /*c1e0*/  IMAD.MOV.U32 R19, RZ, RZ, RZ ;  /* 0x000000ffff137224 */ /* 0x000fe200078e00ff */
[----:B------:R-:W-:Y:S02]  /*c1f0*/  LOP3.LUT R64, R59, 0x7ffffff8, RZ, 0xc0, !PT ;  /* 0x7ffffff83b407812 */ /* 0x000fe400078ec0ff */
[----:B------:R-:W-:-:S04]  /*c200*/  IADD3 R8, PT, PT, R8, 0x440, RZ ;  /* 0x0000044008087810 */ /* 0x000fc80007ffe0ff */
[----:B0-----:R-:W-:Y:S01]  /*c210*/  LEA R65, R17, R8, 0x18 ;  /* 0x0000000811417211 */ /* 0x001fe200078ec0ff */
[----:B------:R-:W-:Y:S01]  /*c220*/  HFMA2 R8, -RZ, RZ, 0, 0 ;  /* 0x00000000ff087431 */ /* 0x000fe200000001ff */
[----:B------:R-:W-:-:S07]  /*c230*/  MOV R17, R15 ;  /* 0x0000000f00117202 */ /* 0x000fce0000000f00 */
.L_x_4331:
[----:B------:R-:W-:-:S04]  /*c240*/  IMAD.SHL.U32 R27, R17, 0x100, RZ ;  /* 0x00000100111b7824 */ /* 0x000fc800078e00ff */
[C-C-:B------:R-:W-:Y:S01]  /*c250*/  IMAD.WIDE.U32 R20, R27.reuse, 0x4, R2.reuse ;  /* 0x000000041b147825 */ /* 0x140fe200078e0002 */
[C---:B------:R-:W-:Y:S02]  /*c260*/  IADD3 R23, PT, PT, R27.reuse, 0x400, RZ ;  /* 0x000004001b177810 */ /* 0x040fe40007ffe0ff */
[----:B--2---:R-:W-:Y:S02]  /*c270*/  IADD3 R25, PT, PT, R27, 0x800, RZ ;  /* 0x000008001b197810 */ /* 0x004fe40007ffe0ff */
[----:B------:R0:W2:Y:S01]  /*c280*/  LDG.E.128 R36, desc[UR36][R20.64] ;  /* 0x0000002414247981 */ /* 0x0000a2000c1e1d00 */
[----:B------:R-:W-:Y:S01]  /*c290*/  IMAD.WIDE.U32 R22, R23, 0x4, R2 ;  /* 0x0000000417167825 */ /* 0x000fe200078e0002 */
[----:B---3--:R-:W-:-:S03]  /*c2a0*/  IADD3 R31, PT, PT, R27, 0x1000, RZ ;  /* 0x000010001b1f7810 */ /* 0x008fc60007ffe0ff */
[----:B------:R-:W-:Y:S01]  /*c2b0*/  VIADD R29, R27, 0xc00 ;  /* 0x00000c001b1d7836 */ /* 0x000fe20000000000 */
[----:B------:R-:W3:Y:S01]  /*c2c0*/  LDG.E.128 R40, desc[UR36][R22.64] ;  /* 0x0000002416287981 */ /* 0x000ee2000c1e1d00 */
[----:B------:R-:W-:Y:S01]  /*c2d0*/  IMAD.WIDE.U32 R24, R25, 0x4, R2 ;  /* 0x0000000419187825 */ /* 0x000fe200078e0002 */
[----:B------:R-:W-:-:S03]  /*c2e0*/  IADD3 R33, PT, PT, R27, 0x1400, RZ ;  /* 0x000014001b217810 */ /* 0x000fc60007ffe0ff */
[--C-:B------:R-:W-:Y:S01]  /*c2f0*/  IMAD.WIDE.U32 R28, R29, 0x4, R2.reuse ;  /* 0x000000041d1c7825 */ /* 0x100fe200078e0002 */
[----:B------:R-:W4:Y:S03]  /*c300*/  LDG.E.128 R44, desc[UR36][R24.64] ;  /* 0x00000024182c7981 */ /* 0x000f26000c1e1d00 */
[--C-:B------:R-:W-:Y:S01]  /*c310*/  IMAD.WIDE.U32 R30, R31, 0x4, R2.reuse ;  /* 0x000000041f1e7825 */ /* 0x100fe200078e0002 */
[----:B------:R1:W4:Y:S03]  /*c320*/  LDG.E.128 R48, desc[UR36][R28.64] ;  /* 0x000000241c307981 */ /* 0x000326000c1e1d00 */
[----:B------:R-:W-:Y:S01]  /*c330*/  VIADD R35, R27, 0x1800 ;  /* 0x000018001b237836 */ /* 0x000fe20000000000 */
[----:B------:R1:W4:Y:S01]  /*c340*/  LDG.E.128 R52, desc[UR36][R30.64] ;  /* 0x000000241e347981 */ /* 0x000322000c1e1d00 */
[----:B------:R-:W-:Y:S01]  /*c350*/  IMAD.WIDE.U32 R32, R33, 0x4, R2 ;  /* 0x0000000421207825 */ /* 0x000fe200078e0002 */
[----:B------:R-:W-:-:S03]  /*c360*/  IADD3 R27, PT, PT, R27, 0x1c00, RZ ;  /* 0x00001c001b1b7810 */ /* 0x000fc60007ffe0ff */
[--C-:B0-----:R-:W-:Y:S01]  /*c370*/  IMAD.WIDE.U32 R20, R35, 0x4, R2.reuse ;  /* 0x0000000423147825 */ /* 0x101fe200078e0002 */
[----:B------:R0:W4:Y:S03]  /*c380*/  LDG.E.128 R60, desc[UR36][R32.64] ;  /* 0x00000024203c7981 */ /* 0x000126000c1e1d00 */
[----:B------:R-:W-:Y:S02]  /*c390*/  IMAD.WIDE.U32 R26, R27, 0x4, R2 ;  /* 0x000000041b1a7825 */ /* 0x000fe400078e0002 */
[----:B------:R-:W4:Y:S04]  /*c3a0*/  LDG.E.128 R20, desc[UR36][R20.64] ;  /* 0x0000002414147981 */ /* 0x000f28000c1e1d00 */
[----:B------:R-:W4:Y:S01]  /*c3b0*/  LDG.E.128 R24, desc[UR36][R26.64] ;  /* 0x000000241a187981 */ /* 0x000f22000c1e1d00 */
[----:B------:R-:W-:-:S05]  /*c3c0*/  IADD3 R34, PT, PT, R17, -UR4, RZ ;  /* 0x8000000411227c10 */ /* 0x000fca000fffe0ff */
[----:B------:R-:W-:-:S05]  /*c3d0*/  IMAD R34, R34, 0x4, R65 ;  /* 0x0000000422227824 */ /* 0x000fca00078e0241 */
[----:B-1----:R-:W2:Y:S04]  /*c3e0*/  LDS R28, [R34] ;  /* 0x00000000221c7984 */ /* 0x002ea80000000800 */
[----:B------:R-:W3:Y:S04]  /*c3f0*/  LDS R35, [R34+0x10] ;  /* 0x0000100022237984 */ /* 0x000ee80000000800 */
[----:B------:R-:W4:Y:S04]  /*c400*/  LDS R30, [R34+0x20] ;  /* 0x00002000221e7984 */ /* 0x000f280000000800 */
[----:B------:R-:W1:Y:S04]  /*c410*/  LDS R31, [R34+0x30] ;  /* 0x00003000221f7984 */ /* 0x000e680000000800 */
[----:B------:R-:W1:Y:S04]  /*c420*/  LDS R56, [R34+0x40] ;  /* 0x0000400022387984 */ /* 0x000e680000000800 */
[----:B0-----:R-:W0:Y:S04]  /*c430*/  LDS R32, [R34+0x50] ;  /* 0x0000500022207984 */ /* 0x001e280000000800 */
[----:B------:R-:W0:Y:S04]  /*c440*/  LDS R33, [R34+0x60] ;  /* 0x0000600022217984 */ /* 0x000e280000000800 */
[----:B------:R-:W0:Y:S01]  /*c450*/  LDS R57, [R34+0x70] ;  /* 0x0000700022397984 */ /* 0x000e220000000800 */
[----:B------:R-:W-:-:S04]  /*c460*/  IADD3 R19, PT, PT, R19, 0x8, RZ ;  /* 0x0000000813137810 */ /* 0x000fc80007ffe0ff */
[----:B------:R-:W-:Y:S02]  /*c470*/  ISETP.NE.AND P0, PT, R19, R64, PT ;  /* 0x000000401300720c */ /* 0x000fe40003f05270 */
[----:B------:R-:W-:Y:S01]  /*c480*/  IADD3 R17, PT, PT, R17, 0x20, RZ ;  /* 0x0000002011117810 */ /* 0x000fe20007ffe0ff */
[-C--:B--2---:R-:W-:Y:S01]  /*c490*/  FFMA.FTZ R29, R36, R28.reuse, R8 ;  /* 0x0000001c241d7223 */ /* 0x084fe20000010008 */
[-C--:B------:R-:W-:Y:S01]  /*c4a0*/  FFMA.FTZ R8, R37, R28.reuse, R9 ;  /* 0x0000001c25087223 */ /* 0x080fe20000010009 */
[-C--:B------:R-:W-:Y:S01]  /*c4b0*/  FFMA.FTZ R9, R38, R28.reuse, R10 ;  /* 0x0000001c26097223 */ /* 0x080fe2000001000a */
[----:B------:R-:W-:Y:S02]  /*c4c0*/  FFMA.FTZ R28, R39, R28, R11 ;  /* 0x0000001c271c7223 */ /* 0x000fe4000001000b */
        /* <DEDUP_REMOVED lines=8> */
[-C--:B-1----:R-:W-:Y:S01]  /*c550*/  FFMA.FTZ R8, R49, R31.reuse, R8 ;  /* 0x0000001f31087223 */ /* 0x082fe20000010008 */
[-C--:B------:R-:W-:Y:S01]  /*c560*/  FFMA.FTZ R9, R50, R31.reuse, R9 ;  /* 0x0000001f32097223 */ /* 0x080fe20000010009 */
[-C--:B------:R-:W-:Y:S01]  /*c570*/  FFMA.FTZ R29, R48, R31.reuse, R29 ;  /* 0x0000001f301d7223 */ /* 0x080fe2000001001d */
[----:B------:R-:W-:Y:S01]  /*c580*/  FFMA.FTZ R28, R51, R31, R28 ;  /* 0x0000001f331c7223 */ /* 0x000fe2000001001c */
[-C--:B------:R-:W-:Y:S01]  /*c590*/  FFMA.FTZ R8, R53, R56.reuse, R8 ;  /* 0x0000003835087223 */ /* 0x080fe20000010008 */
[-C--:B------:R-:W-:Y:S01]  /*c5a0*/  FFMA.FTZ R9, R54, R56.reuse, R9 ;  /* 0x0000003836097223 */ /* 0x080fe20000010009 */
[-C--:B------:R-:W-:Y:S01]  /*c5b0*/  FFMA.FTZ R29, R52, R56.reuse, R29 ;  /* 0x00000038341d7223 */ /* 0x080fe2000001001d */
[----:B------:R-:W-:Y:S01]  /*c5c0*/  FFMA.FTZ R28, R55, R56, R28 ;  /* 0x00000038371c7223 */ /* 0x000fe2000001001c */
[-C--:B0-----:R-:W-:Y:S01]  /*c5d0*/  FFMA.FTZ R8, R61, R32.reuse, R8 ;  /* 0x000000203d087223 */ /* 0x081fe20000010008 */
        /* <DEDUP_REMOVED lines=12> */
.L_x_4330:
[----:B------:R-:W-:Y:S05]  /*c6a0*/  BSYNC.RECONVERGENT B1 ;  /* 0x0000000000017941 */ /* 0x000fea0003800200 */
.L_x_4329:
[----:B------:R-:W-:Y:S05]  /*c6b0*/  @!P1 BRA `(.L_x_4328) ;  /* 0x0000000400609947 */ /* 0x000fea0003800000 */
[----:B------:R-:W-:Y:S01]  /*c6c0*/  ISETP.GE.U32.AND P0, PT, R66, 0x4, PT ;  /* 0x000000044200780c */ /* 0x000fe20003f06070 */
[----:B------:R-:W-:Y:S01]  /*c6d0*/  BSSY.RECONVERGENT B1, `(.L_x_4332) ;  /* 0x000002a000017945 */ /* 0x000fe20003800200 */
[----:B------:R-:W-:-:S11]  /*c6e0*/  LOP3.LUT P1, R59, R59, 0x3, RZ, 0xc0, !PT ;  /* 0x000000033b3b7812 */ /* 0x000fd6000782c0ff */
[----:B------:R-:W-:Y:S05]  /*c6f0*/  @!P0 BRA `(.L_x_4333) ;  /* 0x00000000009c8947 */ /* 0x000fea0003800000 */
[----:B------:R-:W-:-:S04]  /*c700*/  IMAD.SHL.U32 R19, R17, 0x100, RZ ;  /* 0x0000010011137824 */ /* 0x000fc800078e00ff */
[C-C-:B------:R-:W-:Y:S01]  /*c710*/  IMAD.WIDE.U32 R20, R19.reuse, 0x4, R2.reuse ;  /* 0x0000000413147825 */ /* 0x140fe200078e0002 */
[C---:B------:R-:W-:Y:S02]  /*c720*/  IADD3 R23, PT, PT, R19.reuse, 0x400, RZ ;  /* 0x0000040013177810 */ /* 0x040fe40007ffe0ff */
[----:B--2---:R-:W-:Y:S02]  /*c730*/  IADD3 R25, PT, PT, R19, 0x800, RZ ;  /* 0x0000080013197810 */ /* 0x004fe40007ffe0ff */
[----:B---3--:R0:W2:Y:S01]  /*c740*/  LDG.E.128 R28, desc[UR36][R20.64] ;  /* 0x00000024141c7981 */ /* 0x0080a2000c1e1d00 */
[----:B------:R-:W-:-:S04]  /*c750*/  IMAD.WIDE.U32 R22, R23, 0x4, R2 ;  /* 0x0000000417167825 */ /* 0x000fc800078e0002 */
[----:B------:R-:W-:Y:S01]  /*c760*/  VIADD R27, R19, 0xc00 ;  /* 0x00000c00131b7836 */ /* 0x000fe20000000000 */
[----:B------:R1:W3:Y:S01]  /*c770*/  LDG.E.128 R32, desc[UR36][R22.64] ;  /* 0x0000002416207981 */ /* 0x0002e2000c1e1d00 */
[----:B------:R-:W-:-:S04]  /*c780*/  IMAD.WIDE.U32 R24, R25, 0x4, R2 ;  /* 0x0000000419187825 */ /* 0x000fc800078e0002 */
[----:B------:R-:W-:Y:S01]  /*c790*/  IMAD.WIDE.U32 R26, R27, 0x4, R2 ;  /* 0x000000041b1a7825 */ /* 0x000fe200078e0002 */
[----:B------:R4:W3:Y:S04]  /*c7a0*/  LDG.E.128 R36, desc[UR36][R24.64] ;  /* 0x0000002418247981 */ /* 0x0008e8000c1e1d00 */
[----:B------:R-:W3:Y:S01]  /*c7b0*/  LDG.E.128 R40, desc[UR36][R26.64] ;  /* 0x000000241a287981 */ /* 0x000ee2000c1e1d00 */
[----:B------:R-:W0:Y:S01]  /*c7c0*/  S2UR UR7, SR_CgaCtaId ;  /* 0x00000000000779c3 */ /* 0x000e220000008800 */
[----:B------:R-:W-:Y:S02]  /*c7d0*/  UMOV UR6, 0x400 ;  /* 0x0000040000067882 */ /* 0x000fe40000000000 */
[----:B------:R-:W-:Y:S01]  /*c7e0*/  UIADD3 UR6, UPT, UPT, UR6, 0x440, URZ ;  /* 0x0000044006067890 */ /* 0x000fe2000fffe0ff */
[----:B------:R-:W-:-:S03]  /*c7f0*/  IADD3 R19, PT, PT, R17, -UR4, RZ ;  /* 0x8000000411137c10 */ /* 0x000fc6000fffe0ff */
[----:B0-----:R-:W-:-:S06]  /*c800*/  ULEA UR6, UR7, UR6, 0x18 ;  /* 0x0000000607067291 */ /* 0x001fcc000f8ec0ff */
[----:B------:R-:W-:-:S05]  /*c810*/  LEA R19, R19, UR6, 0x2 ;  /* 0x0000000613137c11 */ /* 0x000fca000f8e10ff */
[----:B------:R-:W2:Y:S04]  /*c820*/  LDS R20, [R19] ;  /* 0x0000000013147984 */ /* 0x000ea80000000800 */
[----:B-1----:R-:W3:Y:S04]  /*c830*/  LDS R22, [R19+0x10] ;  /* 0x0000100013167984 */ /* 0x002ee80000000800 */
[----:B------:R-:W0:Y:S04]  /*c840*/  LDS R23, [R19+0x20] ;  /* 0x0000200013177984 */ /* 0x000e280000000800 */
[----:B----4-:R-:W1:Y:S01]  /*c850*/  LDS R24, [R19+0x30] ;  /* 0x0000300013187984 */ /* 0x010e620000000800 */
[----:B------:R-:W-:Y:S01]  /*c860*/  IADD3 R17, PT, PT, R17, 0x10, RZ ;  /* 0x0000001011117810 */ /* 0x000fe20007ffe0ff */
[-C--:B--2---:R-:W-:Y:S01]  /*c870*/  FFMA.FTZ R21, R28, R20.reuse, R8 ;  /* 0x000000141c157223 */ /* 0x084fe20000010008 */
[-C--:B------:R-:W-:Y:S01]  /*c880*/  FFMA.FTZ R8, R29, R20.reuse, R9 ;  /* 0x000000141d087223 */ /* 0x080fe20000010009 */
[-C--:B------:R-:W-:Y:S01]  /*c890*/  FFMA.FTZ R9, R30, R20.reuse, R10 ;  /* 0x000000141e097223 */ /* 0x080fe2000001000a */
[----:B------:R-:W-:-:S02]  /*c8a0*/  FFMA.FTZ R20, R31, R20, R11 ;  /* 0x000000141f147223 */ /* 0x000fc4000001000b */
[-C--:B---3--:R-:W-:Y:S01]  /*c8b0*/  FFMA.FTZ R8, R33, R22.reuse, R8 ;  /* 0x0000001621087223 */ /* 0x088fe20000010008 */
        /* <DEDUP_REMOVED lines=10> */
[----:B------:R-:W-:-:S07]  /*c960*/  FFMA.FTZ R11, R43, R24, R20 ;  /* 0x000000182b0b7223 */ /* 0x000fce0000010014 */
.L_x_4333:
[----:B------:R-:W-:Y:S05]  /*c970*/  BSYNC.RECONVERGENT B1 ;  /* 0x0000000000017941 */ /* 0x000fea0003800200 */
.L_x_4332:
[----:B------:R-:W-:Y:S05]  /*c980*/  @!P1 BRA `(.L_x_4328) ;  /* 0x0000000000ac9947 */ /* 0x000fea0003800000 */
[----:B------:R-:W-:Y:S01]  /*c990*/  ISETP.NE.AND P1, PT, R59, 0x1, PT ;  /* 0x000000013b00780c */ /* 0x000fe20003f25270 */
[----:B------:R-:W-:Y:S01]  /*c9a0*/  BSSY.RECONVERGENT B1, `(.L_x_4334) ;  /* 0x000001a000017945 */ /* 0x000fe20003800200 */
[----:B------:R-:W-:-:S11]  /*c9b0*/  LOP3.LUT P0, RZ, R58, 0x4, RZ, 0xc0, !PT ;  /* 0x000000043aff7812 */ /* 0x000fd6000780c0ff */
[----:B------:R-:W-:Y:S05]  /*c9c0*/  @!P1 BRA `(.L_x_4335) ;  /* 0x00000000005c9947 */ /* 0x000fea0003800000 */
[----:B------:R-:W-:-:S05]  /*c9d0*/  IMAD.SHL.U32 R21, R17, 0x100, RZ ;  /* 0x0000010011157824 */ /* 0x000fca00078e00ff */
[C---:B------:R-:W-:Y:S01]  /*c9e0*/  IADD3 R23, PT, PT, R21.reuse, 0x400, RZ ;  /* 0x0000040015177810 */ /* 0x040fe20007ffe0ff */
[----:B------:R-:W-:-:S04]  /*c9f0*/  IMAD.WIDE.U32 R20, R21, 0x4, R2 ;  /* 0x0000000415147825 */ /* 0x000fc800078e0002 */
[----:B------:R-:W-:Y:S01]  /*ca00*/  IMAD.WIDE.U32 R22, R23, 0x4, R2 ;  /* 0x0000000417167825 */ /* 0x000fe200078e0002 */
[----:B--2---:R-:W2:Y:S04]  /*ca10*/  LDG.E.128 R24, desc[UR36][R20.64] ;  /* 0x0000002414187981 */ /* 0x004ea8000c1e1d00 */
[----:B------:R-:W4:Y:S01]  /*ca20*/  LDG.E.128 R32, desc[UR36][R22.64] ;  /* 0x0000002416207981 */ /* 0x000f22000c1e1d00 */
[----:B------:R-:W0:Y:S01]  /*ca30*/  S2UR UR7, SR_CgaCtaId ;  /* 0x00000000000779c3 */ /* 0x000e220000008800 */
[----:B------:R-:W-:Y:S01]  /*ca40*/  UMOV UR6, 0x400 ;  /* 0x0000040000067882 */ /* 0x000fe20000000000 */
[C---:B------:R-:W-:Y:S01]  /*ca50*/  IADD3 R19, PT, PT, R17.reuse, -UR4, RZ ;  /* 0x8000000411137c10 */ /* 0x040fe2000fffe0ff */
[----:B------:R-:W-:Y:S01]  /*ca60*/  UIADD3 UR6, UPT, UPT, UR6, 0x440, URZ ;  /* 0x0000044006067890 */ /* 0x000fe2000fffe0ff */
[----:B------:R-:W-:-:S03]  /*ca70*/  VIADD R17, R17, 0x8 ;  /* 0x0000000811117836 */ /* 0x000fc60000000000 */
[----:B0-----:R-:W-:-:S06]  /*ca80*/  ULEA UR6, UR7, UR6, 0x18 ;  /* 0x0000000607067291 */ /* 0x001fcc000f8ec0ff */
[----:B------:R-:W-:-:S05]  /*ca90*/  LEA R19, R19, UR6, 0x2 ;  /* 0x0000000613137c11 */ /* 0x000fca000f8e10ff */
[----:B------:R-:W2:Y:S04]  /*caa0*/  LDS R28, [R19] ;  /* 0x00000000131c7984 */ /* 0x000ea80000000800 */
[----:B------:R-:W4:Y:S01]  /*cab0*/  LDS R30, [R19+0x10] ;  /* 0x00001000131e7984 */ /* 0x000f220000000800 */
[-C--:B--2---:R-:W-:Y:S01]  /*cac0*/  FFMA.FTZ R29, R24, R28.reuse, R8 ;  /* 0x0000001c181d7223 */ /* 0x084fe20000010008 */
[-C--:B------:R-:W-:Y:S01]  /*cad0*/  FFMA.FTZ R20, R25, R28.reuse, R9 ;  /* 0x0000001c19147223 */ /* 0x080fe20000010009 */
[-C--:B------:R-:W-:Y:S01]  /*cae0*/  FFMA.FTZ R21, R26, R28.reuse, R10 ;  /* 0x0000001c1a157223 */ /* 0x080fe2000001000a */
[----:B------:R-:W-:Y:S01]  /*caf0*/  FFMA.FTZ R28, R27, R28, R11 ;  /* 0x0000001c1b1c7223 */ /* 0x000fe2000001000b */
[-C--:B----4-:R-:W-:Y:S01]  /*cb00*/  FFMA.FTZ R8, R32, R30.reuse, R29 ;  /* 0x0000001e20087223 */ /* 0x090fe2000001001d */
[-C--:B------:R-:W-:Y:S01]  /*cb10*/  FFMA.FTZ R9, R33, R30.reuse, R20 ;  /* 0x0000001e21097223 */ /* 0x080fe20000010014 */
[-C--:B------:R-:W-:Y:S01]  /*cb20*/  FFMA.FTZ R10, R34, R30.reuse, R21 ;  /* 0x0000001e220a7223 */ /* 0x080fe20000010015 */
[----:B------:R-:W-:-:S07]  /*cb30*/  FFMA.FTZ R11, R35, R30, R28 ;  /* 0x0000001e230b7223 */ /* 0x000fce000001001c */
.L_x_4335:
[----:B------:R-:W-:Y:S05]  /*cb40*/  BSYNC.RECONVERGENT B1 ;  /* 0x0000000000017941 */ /* 0x000fea0003800200 */
.L_x_4334:
[----:B------:R-:W-:Y:S05]  /*cb50*/  @P0 BRA `(.L_x_4328) ;  /* 0x0000000000380947 */ /* 0x000fea0003800000 */
[----:B------:R-:W-:-:S05]  /*cb60*/  SHF.L.U32 R21, R17, 0x8, RZ ;  /* 0x0000000811157819 */ /* 0x000fca00000006ff */
[----:B------:R-:W-:-:S06]  /*cb70*/  IMAD.WIDE.U32 R20, R21, 0x4, R2 ;  /* 0x0000000415147825 */ /* 0x000fcc00078e0002 */
[----:B------:R-:W4:Y:S01]  /*cb80*/  LDG.E.128 R20, desc[UR36][R20.64] ;  /* 0x0000002414147981 */ /* 0x000f22000c1e1d00 */
[----:B------:R-:W0:Y:S01]  /*cb90*/  S2UR UR7, SR_CgaCtaId ;  /* 0x00000000000779c3 */ /* 0x000e220000008800 */
[----:B------:R-:W-:Y:S01]  /*cba0*/  UMOV UR6, 0x400 ;  /* 0x0000040000067882 */ /* 0x000fe20000000000 */
[----:B------:R-:W-:Y:S01]  /*cbb0*/  IADD3 R17, PT, PT, R17, -UR4, RZ ;  /* 0x8000000411117c10 */ /* 0x000fe2000fffe0ff */
[----:B------:R-:W-:-:S04]  /*cbc0*/  UIADD3 UR6, UPT, UPT, UR6, 0x440, URZ ;  /* 0x0000044006067890 */ /* 0x000fc8000fffe0ff */
[----:B0-----:R-:W-:-:S06]  /*cbd0*/  ULEA UR6, UR7, UR6, 0x18 ;  /* 0x0000000607067291 */ /* 0x001fcc000f8ec0ff */
[----:B------:R-:W-:-:S06]  /*cbe0*/  LEA R17, R17, UR6, 0x2 ;  /* 0x0000000611117c11 */ /* 0x000fcc000f8e10ff */
[----:B------:R-:W4:Y:S02]  /*cbf0*/  LDS R17, [R17] ;  /* 0x0000000011117984 */ /* 0x000f240000000800 */
[-C--:B----4-:R-:W-:Y:S01]  /*cc00*/  FFMA.FTZ R8, R20, R17.reuse, R8 ;  /* 0x0000001114087223 */ /* 0x090fe20000010008 */
[-C--:B------:R-:W-:Y:S01]  /*cc10*/  FFMA.FTZ R9, R21, R17.reuse, R9 ;  /* 0x0000001115097223 */ /* 0x080fe20000010009 */
[-C--:B------:R-:W-:Y:S01]  /*cc20*/  FFMA.FTZ R10, R22, R17.reuse, R10 ;  /* 0x00000011160a7223 */ /* 0x080fe2000001000a */
[----:B------:R-:W-:-:S07]  /*cc30*/  FFMA.FTZ R11, R23, R17, R11 ;  /* 0x00000011170b7223 */ /* 0x000fce000001000b */
.L_x_4328:
[----:B------:R-:W-:Y:S05]  /*cc40*/  BSYNC.RECONVERGENT B0 ;  /* 0x0000000000007941 */ /* 0x000fea0003800200 */
.L_x_4327:
[----:B------:R-:W-:Y:S01]  /*cc50*/  ISETP.GE.AND P0, PT, R15, UR45, PT ;  /* 0x0000002d0f007c0c */ /* 0x000fe2000bf06270 */
[----:B------:R-:W-:-:S12]  /*cc60*/  BSSY.RECONVERGENT B2, `(.L_x_4336) ;  /* 0x000011f000027945 */ /* 0x000fd80003800200 */
[----:B------:R-:W-:Y:S05]  /*cc70*/  @P0 BRA `(.L_x_4337) ;  /* 0x0000001000740947 */ /* 0x000fea0003800000 */
[----:B------:R-:W-:Y:S01]  /*cc80*/  IMAD.MOV.U32 R20, RZ, RZ, 0x4 ;  /* 0x00000004ff147424 */ /* 0x000fe200078e00ff */
[----:B------:R-:W-:Y:S01]  /*cc90*/  ULOP3.LUT UR6, URZ, UR4, URZ, 0x33, !UPT ;  /* 0x00000004ff067292 */ /* 0x000fe2000f8e33ff */
[----:B------:R-:W-:Y:S03]  /*cca0*/  BSSY.RECONVERGENT B1, `(.L_x_4338) ;  /* 0x00000a4000017945 */ /* 0x000fe60003800200 */
[----:B------:R-:W-:-:S04]  /*ccb0*/  VIADDMNMX R17, R15, R20, UR45, !PT ;  /* 0x0000002d0f117e46 */ /* 0x000fc8000f800114 */
[----:B--2---:R-:W-:-:S04]  /*ccc0*/  IADD3 R25, PT, PT, -R14, UR6, R17 ;  /* 0x000000060e197c10 */ /* 0x004fc8000fffe111 */
[C---:B------:R-:W-:Y:S02]  /*ccd0*/  ISETP.GE.U32.AND P0, PT, R25.reuse, 0xc, PT ;  /* 0x0000000c1900780c */ /* 0x040fe40003f06070 */
[----:B------:R-:W-:-:S11]  /*cce0*/  LEA.HI R26, R25, 0x1, RZ, 0x1e ;  /* 0x00000001191a7811 */ /* 0x000fd600078ff0ff */
[----:B------:R-:W-:Y:S05]  /*ccf0*/  @!P0 BRA `(.L_x_4339) ;  /* 0x0000000800788947 */ /* 0x000fea0003800000 */
[----:B------:R-:W0:Y:S01]  /*cd00*/  S2UR UR7, SR_CgaCtaId ;  /* 0x00000000000779c3 */ /* 0x000e220000008800 */
[----:B------:R-:W-:Y:S01]  /*cd10*/  UMOV UR6, 0x400 ;  /* 0x0000040000067882 */ /* 0x000fe20000000000 */
[----:B------:R-:W-:Y:S01]  /*cd20*/  LOP3.LUT R18, R26, 0x7ffffffc, RZ, 0xc0, !PT ;  /* 0x7ffffffc1a127812 */ /* 0x000fe200078ec0ff */
[----:B------:R-:W-:Y:S01]  /*cd30*/  UIADD3 UR6, UPT, UPT, UR6, 0x440, URZ ;  /* 0x0000044006067890 */ /* 0x000fe2000fffe0ff */
[----:B------:R-:W-:Y:S01]  /*cd40*/  BSSY.RECONVERGENT B0, `(.L_x_4340) ;  /* 0x0000098000007945 */ /* 0x000fe20003800200 */
[----:B------:R-:W-:Y:S02]  /*cd50*/  IADD3 R15, PT, PT, R15, 0x8, RZ ;  /* 0x000000080f0f7810 */ /* 0x000fe40007ffe0ff */
[----:B------:R-:W-:Y:S01]  /*cd60*/  IADD3 R19, PT, PT, -R18, RZ, RZ ;  /* 0x000000ff12137210 */ /* 0x000fe20007ffe1ff */
[----:B------:R-:W1:Y:S01]  /*cd70*/  LDC R28, c[0x0][0x3f4] ;  /* 0x0000fd00ff1c7b82 */ /* 0x000e620000000800 */
[----:B0-----:R-:W-:-:S06]  /*cd80*/  ULEA UR6, UR7, UR6, 0x18 ;  /* 0x0000000607067291 */ /* 0x001fcc000f8ec0ff */
[----:B------:R-:W-:-:S05]  /*cd90*/  LEA R17, R14, UR6, 0x2 ;  /* 0x000000060e117c11 */ /* 0x000fca000f8e10ff */
[----:B------:R-:W-:-:S07]  /*cda0*/  VIADD R17, R17, 0x20 ;  /* 0x0000002011117836 */ /* 0x000fce0000000000 */
.L_x_4349:
[----:B-1----:R-:W-:Y:S01]  /*cdb0*/  IMAD.MOV.U32 R18, RZ, RZ, R28 ;  /* 0x000000ffff127224 */ /* 0x002fe200078e001c */
[----:B------:R-:W-:Y:S01]  /*cdc0*/  IADD3 R23, PT, PT, R15, -0x8, RZ ;  /* 0xfffffff80f177810 */ /* 0x000fe20007ffe0ff */
[----:B------:R-:W-:Y:S01]  /*cdd0*/  BSSY.RECONVERGENT B3, `(.L_x_4341) ;  /* 0x0000028000037945 */ /* 0x000fe20003800200 */
[----:B------:R-:W-:Y:S02]  /*cde0*/  IADD3 R19, PT, PT, R19, 0x4, RZ ;  /* 0x0000000413137810 */ /* 0x000fe40007ffe0ff */
[----:B------:R-:W-:Y:S02]  /*cdf0*/  ISETP.GE.AND P4, PT, R23, R18, PT ;  /* 0x000000121700720c */ /* 0x000fe40003f86270 */
[C---:B------:R-:W-:Y:S02]  /*ce00*/  IADD3 R27, PT, PT, R15.reuse, -0x4, RZ ;  /* 0xfffffffc0f1b7810 */ /* 0x040fe40007ffe0ff */
[----:B------:R-:W-:Y:S02]  /*ce10*/  IADD3 R29, PT, PT, R15, 0x4, RZ ;  /* 0x000000040f1d7810 */ /* 0x000fe40007ffe0ff */
[----:B------:R-:W-:-:S02]  /*ce20*/  ISETP.NE.AND P0, PT, R19, RZ, PT ;  /* 0x000000ff1300720c */ /* 0x000fc40003f05270 */
[-C--:B------:R-:W-:Y:S02]  /*ce30*/  ISETP.GE.AND P1, PT, R27, R18.reuse, PT ;  /* 0x000000121b00720c */ /* 0x080fe40003f26270 */
[-C--:B------:R-:W-:Y:S02]  /*ce40*/  ISETP.GE.AND P2, PT, R15, R18.reuse, PT ;  /* 0x000000120f00720c */ /* 0x080fe40003f46270 */
[----:B------:R-:W-:Y:S01]  /*ce50*/  ISETP.GE.AND P3, PT, R29, R18, PT ;  /* 0x000000121d00720c */ /* 0x000fe20003f66270 */
[----:B------:R-:W-:-:S12]  /*ce60*/  @!P4 BRA `(.L_x_4342) ;  /* 0x000000000078c947 */ /* 0x000fd80003800000 */
[----:B---3--:R-:W-:Y:S02]  /*ce70*/  IABS R31, R18 ;  /* 0x00000012001f7213 */ /* 0x008fe40000000000 */
        /* <DEDUP_REMOVED lines=24> */
[----:B------:R-:W0:Y:S02]  /*d000*/  LDG.E.128 R20, desc[UR36][R20.64] ;  /* 0x0000002414147981 */ /* 0x000e24000c1e1d00 */
[-C--:B0-----:R-:W-:Y:S01]  /*d010*/  FFMA.FTZ R8, R20, R24.reuse, R8 ;  /* 0x0000001814087223 */ /* 0x081fe20000010008 */
[-C--:B------:R-:W-:Y:S01]  /*d020*/  FFMA.FTZ R9, R21, R24.reuse, R9 ;  /* 0x0000001815097223 */ /* 0x080fe20000010009 */
[-C--:B------:R-:W-:Y:S01]  /*d030*/  FFMA.FTZ R10, R22, R24.reuse, R10 ;  /* 0x00000018160a7223 */ /* 0x080fe2000001000a */
[----:B------:R-:W-:-:S07]  /*d040*/  FFMA.FTZ R11, R23, R24, R11 ;  /* 0x00000018170b7223 */ /* 0x000fce000001000b */
.L_x_4342:
[----:B------:R-:W-:Y:S05]  /*d050*/  BSYNC.RECONVERGENT B3 ;  /* 0x0000000000037941 */ /* 0x000fea0003800200 */
.L_x_4341:
        /* <DEDUP_REMOVED lines=12> */
[----:B---3--:R-:W-:Y:S02]  /*d120*/  IMAD R31, R20, R23, RZ ;  /* 0x00000017141f7224 */ /* 0x008fe400078e02ff */
        /* <DEDUP_REMOVED lines=19> */
.L_x_4344:
[----:B------:R-:W-:Y:S05]  /*d260*/  BSYNC.RECONVERGENT B3 ;  /* 0x0000000000037941 */ /* 0x000fea0003800200 */
.L_x_4343:
        /* <DEDUP_REMOVED lines=10> */
[----:B0-----:R-:W0:Y:S01]  /*d310*/  LDS R24, [R17] ;  /* 0x0000000011187984 */ /* 0x001e220000000800 */
        /* <DEDUP_REMOVED lines=21> */
.L_x_4346:
[----:B------:R-:W-:Y:S05]  /*d470*/  BSYNC.RECONVERGENT B3 ;  /* 0x0000000000037941 */ /* 0x000fea0003800200 */
.L_x_4345:
        /* <DEDUP_REMOVED lines=32> */
.L_x_4348:
[----:B------:R-:W-:Y:S05]  /*d680*/  BSYNC.RECONVERGENT B3 ;  /* 0x0000000000037941 */ /* 0x000fea0003800200 */
.L_x_4347:
[----:B------:R-:W-:Y:S01]  /*d690*/  VIADD R15, R15, 0x10 ;  /* 0x000000100f0f7836 */ /* 0x000fe20000000000 */
[----:B------:R-:W-:Y:S01]  /*d6a0*/  IADD3 R17, PT, PT, R17, 0x40, RZ ;  /* 0x0000004011117810 */ /* 0x000fe20007ffe0ff */
[----:B------:R-:W-:Y:S06]  /*d6b0*/  @P0 BRA `(.L_x_4349) ;  /* 0xfffffff400bc0947 */ /* 0x000fec000383ffff */
[----:B------:R-:W-:Y:S05]  /*d6c0*/  BSYNC.RECONVERGENT B0 ;  /* 0x0000000000007941 */ /* 0x000fea0003800200 */
.L_x_4340:
[----:B------:R-:W-:-:S07]  /*d6d0*/  IADD3 R15, PT, PT, R15, -0x8, RZ ;  /* 0xfffffff80f0f7810 */ /* 0x000fce0007ffe0ff */
.L_x_4339:
[----:B------:R-:W-:Y:S05]  /*d6e0*/  BSYNC.RECONVERGENT B1 ;  /* 0x0000000000017941 */ /* 0x000fea0003800200 */
.L_x_4338:
        /* <DEDUP_REMOVED lines=10> */
[----:B------:R-:W-:Y:S01]  /*d790*/  VIADD R27, R15, 0x4 ;  /* 0x000000040f1b7836 */ /* 0x000fe20000000000 */
[----:B------:R-:W-:Y:S04]  /*d7a0*/  BSSY.RECONVERGENT B1, `(.L_x_4352) ;  /* 0x0000022000017945 */ /* 0x000fe80003800200 */
[----:B------:R-:W-:Y:S01]  /*d7b0*/  ISETP.GE.AND P2, PT, R27, R18, PT ;  /* 0x000000121b00720c */ /* 0x000fe20003f46270 */
[----:B0-----:R-:W-:-:S06]  /*d7c0*/  ULEA UR6, UR7, UR6, 0x18 ;  /* 0x0000000607067291 */ /* 0x001fcc000f8ec0ff */
[----:B------:R-:W-:Y:S01]  /*d7d0*/  LEA R24, R17, UR6, 0x2 ;  /* 0x0000000611187c11 */ /* 0x000fe2000f8e10ff */
[----:B------:R-:W-:Y:S06]  /*d7e0*/  @!P0 BRA `(.L_x_4353) ;  /* 0x0000000000748947 */ /* 0x000fec0003800000 */
[----:B------:R-:W-:Y:S02]  /*d7f0*/  IABS R22, R18 ;  /* 0x0000001200167213 */ /* 0x000fe40000000000 */
[----:B------:R-:W-:Y:S02]  /*d800*/  MOV R20, RZ ;  /* 0x000000ff00147202 */ /* 0x000fe40000000f00 */
[----:B------:R-:W0:Y:S01]  /*d810*/  I2F.RP R23, R22 ;  /* 0x0000001600177306 */ /* 0x000e220000209400 */
[----:B------:R-:W-:Y:S02]  /*d820*/  IABS R19, R15 ;  /* 0x0000000f00137213 */ /* 0x000fe40000000000 */
[----:B------:R-:W-:Y:S02]  /*d830*/  ISETP.GE.AND P1, PT, R15, RZ, PT ;  /* 0x000000ff0f00720c */ /* 0x000fe40003f26270 */
[----:B------:R-:W-:-:S03]  /*d840*/  ISETP.NE.AND P3, PT, R18, RZ, PT ;  /* 0x000000ff1200720c */ /* 0x000fc60003f65270 */
[----:B0-----:R-:W0:Y:S02]  /*d850*/  MUFU.RCP R23, R23 ;  /* 0x0000001700177308 */ /* 0x001e240000001000 */
[----:B0-----:R-:W-:-:S06]  /*d860*/  IADD3 R21, PT, PT, R23, 0xffffffe, RZ ;  /* 0x0ffffffe17157810 */ /* 0x001fcc0007ffe0ff */
[----:B------:R-:W0:Y:S02]  /*d870*/  F2I.FTZ.U32.TRUNC.NTZ R21, R21 ;  /* 0x0000001500157305 */ /* 0x000e24000021f000 */
        /* <DEDUP_REMOVED lines=12> */
[----:B------:R-:W-:Y:S02]  /*d940*/  IMAD.SHL.U32 R21, R17, 0x100, RZ ;  /* 0x0000010011157824 */ /* 0x000fe400078e00ff */
[----:B------:R-:W0:Y:S02]  /*d950*/  LDS R17, [R24] ;  /* 0x0000000018117984 */ /* 0x000e240000000800 */
[----:B------:R-:W-:-:S06]  /*d960*/  IMAD.WIDE.U32 R20, R21, 0x4, R2 ;  /* 0x0000000415147825 */ /* 0x000fcc00078e0002 */
[----:B------:R-:W0:Y:S02]  /*d970*/  LDG.E.128 R20, desc[UR36][R20.64] ;  /* 0x0000002414147981 */ /* 0x000e24000c1e1d00 */
[-C--:B0-----:R-:W-:Y:S01]  /*d980*/  FFMA.FTZ R8, R20, R17.reuse, R8 ;  /* 0x0000001114087223 */ /* 0x081fe20000010008 */
[-C--:B------:R-:W-:Y:S01]  /*d990*/  FFMA.FTZ R9, R21, R17.reuse, R9 ;  /* 0x0000001115097223 */ /* 0x080fe20000010009 */
[-C--:B------:R-:W-:Y:S01]  /*d9a0*/  FFMA.FTZ R10, R22, R17.reuse, R10 ;  /* 0x00000011160a7223 */ /* 0x080fe2000001000a */
[----:B------:R-:W-:-:S07]  /*d9b0*/  FFMA.FTZ R11, R23, R17, R11 ;  /* 0x00000011170b7223 */ /* 0x000fce000001000b */
.L_x_4353:
[----:B------:R-:W-:Y:S05]  /*d9c0*/  BSYNC.RECONVERGENT B1 ;  /* 0x0000000000017941 */ /* 0x000fea0003800200 */
.L_x_4352:
[----:B------:R-:W-:Y:S04]  /*d9d0*/  BSSY.RECONVERGENT B1, `(.L_x_4354) ;  /* 0x000001f000017945 */ /* 0x000fe80003800200 */
        /* <DEDUP_REMOVED lines=12> */
[----:B------:R-:W-:-:S06]  /*daa0*/  IMAD.HI.U32 R20, R21, R17, R20 ;  /* 0x0000001115147227 */ /* 0x000fcc00078e0014 */
        /* <DEDUP_REMOVED lines=9> */
[----:B------:R-:W-:Y:S02]  /*db40*/  SHF.L.U32 R21, R17, 0x8, RZ ;  /* 0x0000000811157819 */ /* 0x000fe400000006ff */
[----:B------:R-:W0:Y:S03]  /*db50*/  LDS R17, [R24+0x10] ;  /* 0x0000100018117984 */ /* 0x000e260000000800 */
[----:B------:R-:W-:-:S06]  /*db60*/  IMAD.WIDE.U32 R20, R21, 0x4, R2 ;  /* 0x0000000415147825 */ /* 0x000fcc00078e0002 */
[----:B------:R-:W0:Y:S02]  /*db70*/  LDG.E.128 R20, desc[UR36][R20.64] ;  /* 0x0000002414147981 */ /* 0x000e24000c1e1d00 */
[-C--:B0-----:R-:W-:Y:S01]  /*db80*/  FFMA.FTZ R8, R20, R17.reuse, R8 ;  /* 0x0000001114087223 */ /* 0x081fe20000010008 */
[-C--:B------:R-:W-:Y:S01]  /*db90*/  FFMA.FTZ R9, R21, R17.reuse, R9 ;  /* 0x0000001115097223 */ /* 0x080fe20000010009 */
[-C--:B------:R-:W-:Y:S01]  /*dba0*/  FFMA.FTZ R10, R22, R17.reuse, R10 ;  /* 0x00000011160a7223 */ /* 0x080fe2000001000a */
[----:B------:R-:W-:-:S07]  /*dbb0*/  FFMA.FTZ R11, R23, R17, R11 ;  /* 0x00000011170b7223 */ /* 0x000fce000001000b */
.L_x_4355:
[----:B------:R-:W-:Y:S05]  /*dbc0*/  BSYNC.RECONVERGENT B1 ;  /* 0x0000000000017941 */ /* 0x000fea0003800200 */
.L_x_4354:
[----:B------:R-:W-:-:S07]  /*dbd0*/  VIADD R15, R15, 0x8 ;  /* 0x000000080f0f7836 */ /* 0x000fce0000000000 */
.L_x_4351:
[----:B------:R-:W-:Y:S05]  /*dbe0*/  BSYNC.RECONVERGENT B0 ;  /* 0x0000000000007941 */ /* 0x000fea0003800200 */
.L_x_4350:
[----:B------:R-:W-:-:S04]  /*dbf0*/  LOP3.LUT P0, RZ, R25, 0x4, RZ, 0xc0, !PT ;  /* 0x0000000419ff7812 */ /* 0x000fc8000780c0ff */
[----:B------:R-:W-:-:S13]  /*dc00*/  ISETP.LT.OR P0, PT, R15, R18, P0 ;  /* 0x000000120f00720c */ /* 0x000fda0000701670 */
[----:B------:R-:W-:Y:S05]  /*dc10*/  @P0 BRA `(.L_x_4337) ;  /* 0x00000000008c0947 */ /* 0x000fea0003800000 */
        /* <DEDUP_REMOVED lines=24> */
[----:B------:R-:W0:Y:S01]  /*dda0*/  S2UR UR7, SR_CgaCtaId ;  /* 0x00000000000779c3 */ /* 0x000e220000008800 */
[----:B------:R-:W-:Y:S01]  /*ddb0*/  UMOV UR6, 0x400 ;  /* 0x0000040000067882 */ /* 0x000fe20000000000 */
[----:B------:R-:W-:Y:S01]  /*ddc0*/  VIADD R15, R15, -UR4 ;  /* 0x800000040f0f7c36 */ /* 0x000fe20008000000 */
[----:B------:R-:W-:-:S04]  /*ddd0*/  UIADD3 UR6, UPT, UPT, UR6, 0x440, URZ ;  /* 0x0000044006067890 */ /* 0x000fc8000fffe0ff */
[----:B0-----:R-:W-:-:S06]  /*dde0*/  ULEA UR6, UR7, UR6, 0x18 ;  /* 0x0000000607067291 */ /* 0x001fcc000f8ec0ff */
[----:B------:R-:W-:-:S06]  /*ddf0*/  LEA R15, R15, UR6, 0x2 ;  /* 0x000000060f0f7c11 */ /* 0x000fcc000f8e10ff */
[----:B------:R-:W2:Y:S02]  /*de00*/  LDS R15, [R15] ;  /* 0x000000000f0f7984 */ /* 0x000ea40000000800 */
[-C--:B--2---:R-:W-:Y:S01]  /*de10*/  FFMA.FTZ R8, R20, R15.reuse, R8 ;  /* 0x0000000f14087223 */ /* 0x084fe20000010008 */
[-C--:B------:R-:W-:Y:S01]  /*de20*/  FFMA.FTZ R9, R21, R15.reuse, R9 ;  /* 0x0000000f15097223 */ /* 0x080fe20000010009 */
[-C--:B------:R-:W-:Y:S01]  /*de30*/  FFMA.FTZ R10, R22, R15.reuse, R10 ;  /* 0x0000000f160a7223 */ /* 0x080fe2000001000a */
[----:B------:R-:W-:-:S07]  /*de40*/  FFMA.FTZ R11, R23, R15, R11 ;  /* 0x0000000f170b7223 */ /* 0x000fce000001000b */
.L_x_4337:
[----:B------:R-:W-:Y:S05]  /*de50*/  BSYNC.RECONVERGENT B2 ;  /* 0x0000000000027941 */ /* 0x000fea0003800200 */
.L_x_4336:
[----:B------:R-:W-:Y:S01]  /*de60*/  ISETP.NE.AND P0, PT, R14, UR5, PT ;  /* 0x000000050e007c0c */ /* 0x000fe2000bf05270 */
[----:B------:R-:W-:-:S12]  /*de70*/  BSSY.RECONVERGENT B0, `(.L_x_4356) ;  /* 0x000003c000007945 */ /* 0x000fd80003800200 */
[----:B------:R-:W-:Y:S05]  /*de80*/  @P0 BRA `(.L_x_4357) ;  /* 0x0000000000e80947 */ /* 0x000fea0003800000 */
[----:B------:R-:W0:Y:S01]  /*de90*/  LDC R2, c[0x0][0x478] ;  /* 0x00011e00ff027b82 */ /* 0x000e220000000800 */
[----:B---3--:R-:W-:Y:S01]  /*dea0*/  IADD3 R31, PT, PT, R13, UR43, RZ ;  /* 0x0000002b0d1f7c10 */ /* 0x008fe2000fffe0ff */
[----:B------:R-:W1:Y:S01]  /*deb0*/  LDCU.64 UR6, c[0x0][0x460] ;  /* 0x00008c00ff0677ac */ /* 0x000e620008000a00 */
[----:B------:R-:W-:Y:S01]  /*dec0*/  UMOV UR5, 0x400 ;  /* 0x0000040000057882 */ /* 0x000fe20000000000 */
[----:B------:R-:W3:Y:S01]  /*ded0*/  LDCU.64 UR8, c[0x0][0x3c0] ;  /* 0x00007800ff0877ac */ /* 0x000ee20008000a00 */
[----:B0-----:R-:W-:-:S13]  /*dee0*/  ISETP.NE.AND P1, PT, R2, 0x2, PT ;  /* 0x000000020200780c */ /* 0x001fda0003f25270 */
[----:B------:R-:W0:Y:S08]  /*def0*/  @!P1 LDC.64 R2, c[0x0][0x3a8] ;  /* 0x0000ea00ff029b82 */ /* 0x000e300000000a00 */
[----:B--2---:R-:W2:Y:S08]  /*df00*/  @!P1 LDC.64 R24, c[0x0][0x468] ;  /* 0x00011a00ff189b82 */ /* 0x004eb00000000a00 */
[----:B------:R-:W4:Y:S01]  /*df10*/  @P1 LDC.64 R20, c[0x0][0x3a8] ;  /* 0x0000ea00ff141b82 */ /* 0x000f220000000a00 */
[----:B0-----:R-:W-:-:S04]  /*df20*/  @!P1 IADD3 R2, P0, PT, R31, R2, RZ ;  /* 0x000000021f029210 */ /* 0x001fc80007f1e0ff */
[----:B------:R-:W-:Y:S01]  /*df30*/  @!P1 LEA.HI.X.SX32 R3, R31, R3, 0x1, P0 ;  /* 0x000000031f039211 */ /* 0x000fe200000f0eff */
[----:B--2---:R-:W2:Y:S04]  /*df40*/  @!P1 LDG.E R24, desc[UR36][R24.64+0x8] ;  /* 0x0000082418189981 */ /* 0x004ea8000c1e1900 */
[----:B------:R-:W3:Y:S01]  /*df50*/  @!P1 LDG.E R15, desc[UR36][R2.64] ;  /* 0x00000024020f9981 */ /* 0x000ee2000c1e1900 */
[----:B-1----:R-:W-:-:S04]  /*df60*/  ISETP.NE.U32.AND P0, PT, RZ, UR6, PT ;  /* 0x00000006ff007c0c */ /* 0x002fc8000bf05070 */
[----:B------:R-:W-:-:S13]  /*df70*/  ISETP.NE.AND.EX P0, PT, RZ, UR7, PT, P0 ;  /* 0x00000007ff007c0c */ /* 0x000fda000bf05300 */
[----:B------:R-:W0:Y:S08]  /*df80*/  @P0 LDC R33, c[0x0][0x3f8] ;  /* 0x0000fe00ff210b82 */ /* 0x000e300000000800 */
[----:B------:R-:W1:Y:S01]  /*df90*/  @P0 LDC.64 R22, c[0x0][0x458] ;  /* 0x00011600ff160b82 */ /* 0x000e620000000a00 */
[----:B----4-:R-:W-:-:S04]  /*dfa0*/  @P1 IMAD.WIDE R2, R31, 0x4, R20 ;  /* 0x000000041f021825 */ /* 0x010fc800078e0214 */
[----:B0-----:R-:W-:-:S05]  /*dfb0*/  @P0 IMAD R12, R33, UR38, R12 ;  /* 0x00000026210c0c24 */ /* 0x001fca000f8e020c */
[----:B------:R-:W-:-:S05]  /*dfc0*/  @P0 LEA R21, R12, R13, 0x8 ;  /* 0x0000000d0c150211 */ /* 0x000fca00078e40ff */
[----:B-1----:R-:W-:-:S06]  /*dfd0*/  @P0 IMAD.WIDE R20, R21, 0x4, R22 ;  /* 0x0000000415140825 */ /* 0x002fcc00078e0216 */
[----:B------:R-:W4:Y:S01]  /*dfe0*/  @P0 LDG.E.128 R20, desc[UR36][R20.64] ;  /* 0x0000002414140981 */ /* 0x000f22000c1e1d00 */
[----:B---3--:R-:W2:Y:S08]  /*dff0*/  @!P1 I2F.S8 R17, R15 ;  /* 0x0000000f00119306 */ /* 0x008eb00000001400 */
[----:B------:R-:W0:Y:S08]  /*e000*/  @!P1 I2F.S8 R19, R15.B1 ;  /* 0x1000000f00139306 */ /* 0x000e300000001400 */
[----:B------:R-:W1:Y:S08]  /*e010*/  @!P1 I2F.S8 R27, R15.B2 ;  /* 0x2000000f001b9306 */ /* 0x000e700000001400 */
[----:B------:R-:W3:Y:S01]  /*e020*/  @!P1 I2F.S8 R29, R15.B3 ;  /* 0x3000000f001d9306 */ /* 0x000ee20000001400 */
[C---:B--2---:R-:W-:Y:S01]  /*e030*/  @!P1 FMUL.FTZ R32, R24.reuse, R17 ;  /* 0x0000001118209220 */ /* 0x044fe20000410000 */
[C---:B0-----:R-:W-:Y:S01]  /*e040*/  @!P1 FMUL.FTZ R33, R24.reuse, R19 ;  /* 0x0000001318219220 */ /* 0x041fe20000410000 */
[C---:B-1----:R-:W-:Y:S01]  /*e050*/  @!P1 FMUL.FTZ R34, R24.reuse, R27 ;  /* 0x0000001b18229220 */ /* 0x042fe20000410000 */
[----:B---3--:R-:W-:-:S06]  /*e060*/  @!P1 FMUL.FTZ R35, R24, R29 ;  /* 0x0000001d18239220 */ /* 0x008fcc0000410000 */
[----:B------:R0:W2:Y:S01]  /*e070*/  @P1 LDG.E.128 R32, desc[UR36][R2.64] ;  /* 0x0000002402201981 */ /* 0x0000a2000c1e1d00 */
        /* <DEDUP_REMOVED lines=9> */
[----:B------:R-:W-:Y:S01]  /*e110*/  IMAD.U32 R3, RZ, RZ, UR6 ;  /* 0x00000006ff037e24 */ /* 0x000fe2000f8e00ff */
[----:B------:R-:W-:-:S04]  /*e120*/  IADD3 R18, P1, PT, R18, UR6, RZ ;  /* 0x0000000612127c10 */ /* 0x000fc8000ff3e0ff */
[----:B------:R-:W-:Y:S02]  /*e130*/  LEA.HI.X.SX32 R3, R3, R2, 0x1, P1 ;  /* 0x0000000203037211 */ /* 0x000fe400008f0eff */
[----:B------:R-:W-:-:S04]  /*e140*/  LEA R2, P1, R18, UR8, 0x2 ;  /* 0x0000000812027c11 */ /* 0x000fc8000f8210ff */
[----:B------:R-:W-:Y:S01]  /*e150*/  LEA.HI.X R3, R18, UR9, R3, 0x2, P1 ;  /* 0x0000000912037c11 */ /* 0x000fe200088f1403 */
[----:B--2--5:R-:W-:Y:S01]  /*e160*/  FADD.FTZ R4, R32, R4 ;  /* 0x0000000420047221 */ /* 0x024fe20000010000 */
[----:B------:R-:W-:Y:S01]  /*e170*/  FADD.FTZ R5, R33, R5 ;  /* 0x0000000521057221 */ /* 0x000fe20000010000 */
[----:B------:R-:W-:Y:S01]  /*e180*/  FADD.FTZ R6, R34, R6 ;  /* 0x0000000622067221 */ /* 0x000fe20000010000 */
[----:B------:R-:W-:Y:S01]  /*e190*/  FADD.FTZ R7, R35, R7 ;  /* 0x0000000723077221 */ /* 0x000fe20000010000 */
[----:B----4-:R-:W-:Y:S01]  /*e1a0*/  @P0 FMUL.FTZ R4, R4, R20 ;  /* 0x0000001404040220 */ /* 0x010fe20000410000 */
        /* <DEDUP_REMOVED lines=8> */
.L_x_4357:
[----:B------:R-:W-:Y:S05]  /*e230*/  BSYNC.RECONVERGENT B0 ;  /* 0x0000000000007941 */ /* 0x000fea0003800200 */
.L_x_4356:
[----:B------:R-:W0:Y:S08]  /*e240*/  S2UR UR6, SR_CgaCtaId ;  /* 0x00000000000679c3 */ /* 0x000e300000008800 */
[----:B------:R-:W-:Y:S01]  /*e250*/  BAR.SYNC.DEFER_BLOCKING 0x0 ;  /* 0x0000000000007b1d */ /* 0x000fe20000010000 */
[----:B-1----:R-:W-:Y:S02]  /*e260*/  LOP3.LUT R2, R0, 0x380, RZ, 0xc0, !PT ;  /* 0x0000038000027812 */ /* 0x002fe400078ec0ff */
[----:B------:R-:W-:-:S02]  /*e270*/  SHF.L.U32 R3, R13, 0x2, RZ ;  /* 0x000000020d037819 */ /* 0x000fc400000006ff */
[----:B------:R-:W-:Y:S01]  /*e280*/  ISETP.NE.AND P0, PT, R2, 0x80, PT ;  /* 0x000000800200780c */ /* 0x000fe20003f05270 */
[----:B------:R-:W-:Y:S01]  /*e290*/  UMOV UR5, 0x400 ;  /* 0x0000040000057882 */ /* 0x000fe20000000000 */
[----:B------:R-:W-:Y:S01]  /*e2a0*/  LEA R14, R14, R3, 0xa ;  /* 0x000000030e0e7211 */ /* 0x000fe200078e50ff */
[----:B------:R-:W-:Y:S01]  /*e2b0*/  UIADD3 UR5, UPT, UPT, UR5, 0x440, URZ ;  /* 0x0000044005057890 */ /* 0x000fe2000fffe0ff */
[C---:B------:R-:W-:Y:S02]  /*e2c0*/  ISETP.GT.U32.AND P1, PT, R0.reuse, 0x7f, PT ;  /* 0x0000007f0000780c */ /* 0x040fe40003f24070 */
        /* <DEDUP_REMOVED lines=14> */
[----:B------:R0:W1:Y:S02]  /*e3b0*/  @!P2 LDS.128 R4, [R14+UR5] ;  /* 0x000000050e04a984 */ /* 0x0000640008000c00 */
        /* <DEDUP_REMOVED lines=33> */
[C---:B-1----:R-:W-:Y:S02]  /*e5d0*/  IADD3 R2, P0, PT, R13.reuse, UR4, RZ ;  /* 0x000000040d027c10 */ /* 0x042fe4000ff1e0ff */
[----:B------:R-:W-:Y:S01]  /*e5e0*/  LOP3.LUT R5, R0, 0xff, RZ, 0xc0, !PT ;  /* 0x000000ff00057812 */ /* 0x000fe200078ec0ff */
[----:B------:R-:W-:Y:S01]  /*e5f0*/  IMAD R4, R4, 0x100, R3 ;  /* 0x0000010004047824 */ /* 0x000fe200078e0203 */
[----:B------:R-:W-:-:S04]  /*e600*/  LEA.HI.X.SX32 R3, R13, UR5, 0x1, P0 ;  /* 0x000000050d037c11 */ /* 0x000fc800080f0eff */
[----:B------:R-:W-:-:S05]  /*e610*/  IADD3 R5, PT, PT, R4, R5, RZ ;  /* 0x0000000504057210 */ /* 0x000fca0007ffe0ff */
[----:B------:R-:W-:Y:S01]  /*e620*/  STG.E desc[UR36][R2.64], R5 ;  /* 0x0000000502007986 */ /* 0x000fe2000c101924 */
[----:B------:R-:W-:Y:S05]  /*e630*/  EXIT ;  /* 0x000000000000794d */ /* 0x000fea0003800000 */
.L_x_4358:
[----:B------:R-:W0:Y:S01]  /*e640*/  LDC.64 R2, c[0x0][0x380] ;  /* 0x0000e000ff027b82 */ /* 0x000e220000000a00 */
[----:B------:R-:W-:-:S05]  /*e650*/  IADD3 R13, PT, PT, R16, R13, RZ ;  /* 0x0000000d100d7210 */ /* 0x000fca0007ffe0ff */
[----:B0-----:R-:W-:-:S05]  /*e660*/  IMAD.WIDE R2, R13, 0x4, R2 ;  /* 0x000000040d027825 */ /* 0x001fca00078e0202 */
[----:B------:R-:W-:Y:S01]  /*e670*/  STG.E.128 desc[UR36][R2.64], R8 ;  /* 0x0000000802007986 */ /* 0x000fe2000c101d24 */
[----:B------:R-:W-:Y:S05]  /*e680*/  EXIT ;  /* 0x000000000000794d */ /* 0x000fea0003800000 */
.L_x_4359:
        /* <DEDUP_REMOVED lines=15> */
.L_x_4659:


//--------------------- .text._ZN4mmha33masked_multihead_attention_kernelIfLi256ELi256ELi2ELi64ELi128ELb0ELb0EEEv26Multihead_attention_paramsIT_XT5_EE --------------------------
	.section	.text._ZN4mmha33masked_multihead_attention_kernelIfLi256ELi256ELi2ELi64ELi128ELb0ELb0EEEv26Multihead_attention_paramsIT_XT5_EE,"ax",@progbits
	.align	128
        .global         _ZN4mmha33masked_multihead_attention_kernelIfLi256ELi256ELi2ELi64ELi128ELb0ELb0EEEv26Multihead_attention_paramsIT_XT5_EE
        .type           _ZN4mmha33masked_multihead_attention_kernelIfLi256ELi256ELi2ELi64ELi128ELb0ELb0EEEv26Multihead_attention_paramsIT_XT5_EE,@function
        .size           _ZN4mmha33masked_multihead_attention_kernelIfLi256ELi256ELi2ELi64ELi128ELb0ELb0EEEv26Multihead_attention_paramsIT_XT5_EE,(.L_x_4660 - _ZN4mmha33masked_multihead_attention_kernelIfLi256ELi256ELi2ELi64ELi128ELb0ELb0EEEv26Multihead_attention_paramsIT_XT5_EE)
        .other          _ZN4mmha33masked_multihead_attention_kernelIfLi256ELi256ELi2ELi64ELi128ELb0ELb0EEEv26Multihead_attention_paramsIT_XT5_EE,@"STO_CUDA_ENTRY STV_DEFAULT"
_ZN4mmha33masked_multihead_attention_kernelIfLi256ELi256ELi2ELi64ELi128ELb0ELb0EEEv26Multihead_attention_paramsIT_XT5_EE:
.text._ZN4mmha33masked_multihead_attention_kernelIfLi256ELi256ELi2ELi64ELi128ELb0ELb0EEEv26Multihead_attention_paramsIT_XT5_EE:
        /* <DEDUP_REMOVED lines=15> */
.L_x_4360:
        /* <DEDUP_REMOVED lines=135> */
.L_x_4362:
[----:B------:R-:W-:Y:S05]  /*0960*/  BSYNC.RECONVERGENT B0 ;  /* 0x0000000000007941 */ /* 0x000fea0003800200 */
.L_x_4361:
        /* <DEDUP_REMOVED lines=8> */
.L_x_4364:
[----:B------:R-:W-:Y:S05]  /*09f0*/  BSYNC.RECONVERGENT B0 ;  /* 0x0000000000007941 */ /* 0x000fea0003800200 */
.L_x_4363:
        /* <DEDUP_REMOVED lines=103> */
.L_x_4366:
        /* <DEDUP_REMOVED lines=54> */
.L_x_4368:
        /* <DEDUP_REMOVED lines=79> */
.L_x_4372:
[----:B------:R-:W-:Y:S05]  /*18c0*/  BSYNC.RECONVERGENT B1 ;  /* 0x0000000000017941 */ /* 0x000fea0003800200 */
.L_x_4371:
        /* <DEDUP_REMOVED lines=8> */
.L_x_4370:
[----:B------:R-:W-:Y:S05]  /*1950*/  BSYNC.RECONVERGENT B0 ;  /* 0x0000000000007941 */ /* 0x000fea0003800200 */
.L_x_4369:
[----:B------:R-:W-:Y:S01]  /*1960*/  BAR.SYNC.DEFER_BLOCKING 0x0 ;  /* 0x0000000000007b1d */ /* 0x000fe20000010000 */
[----:B------:R-:W-:-:S04]  /*1970*/  @!P6 IMAD R23, R23, R28, R29 ;  /* 0x0000001c1717e224 */ /* 0x000fc800078e021d */
[C---:B------:R-:W-:Y:S01]  /*1980*/  @!P6 IMAD R2, R23.reuse, 0x4, R2 ;  /* 0x000000041702e824 */ /* 0x040fe200078e0202 */
[----:B------:R-:W-:-:S05]  /*1990*/  @!P6 LEA R0, R23, R0, 0x2 ;  /* 0x000000001700e211 */ /* 0x000fca00078e10ff */
[----:B---3--:R0:W1:Y:S04]  /*19a0*/  @!P6 LDS.128 R16, [R0] ;  /* 0x000000000010e984 */ /* 0x0080680000000c00 */
[----:B------:R0:W2:Y:S01]  /*19b0*/  @!P6 LDS.128 R24, [R2] ;  /* 0x000000000218e984 */ /* 0x0000a20000000c00 */
[----:B------:R-:W-:Y:S06]  /*19c0*/  BAR.SYNC.DEFER_BLOCKING 0x0 ;  /* 0x0000000000007b1d */ /* 0x000fec0000010000 */
.L_x_4367:
[----:B------:R-:W-:Y:S05]  /*19d0*/  BSYNC.RECONVERGENT B6 ;  /* 0x0000000000067941 */ /* 0x000fea0003800200 */
.L_x_4365:
        /* <DEDUP_REMOVED lines=24> */
.L_x_4374:
[----:B------:R-:W-:Y:S05]  /*1b60*/  BSYNC.RECONVERGENT B0 ;  /* 0x0000000000007941 */ /* 0x000fea0003800200 */
.L_x_4373:
[----:B0-----:R-:W0:Y:S01]  /*1b70*/  SHFL.BFLY PT, R3, R0, 0x10, 0x1f ;  /* 0x0e001f0000037f89 */ /* 0x001e2200000e0000 */
[----:B------:R-:W3:Y:S01]  /*1b80*/  S2UR UR10, SR_CgaCtaId ;  /* 0x00000000000a79c3 */ /* 0x000ee20000008800 */
[----:B------:R-:W-:Y:S01]  /*1b90*/  UMOV UR9, 0x400 ;  /* 0x0000040000097882 */ /* 0x000fe20000000000 */
[----:B------:R-:W-:Y:S01]  /*1ba0*/  BSSY.RECONVERGENT B0, `(.L_x_4375) ;  /* 0x000002e000007945 */ /* 0x000fe20003800200 */
[----:B------:R-:W-:Y:S02]  /*1bb0*/  IMAD.MOV.U32 R251, RZ, RZ, -0x800001 ;  /* 0xff7ffffffffb7424 */ /* 0x000fe400078e00ff */
[----:B0-----:R-:W-:Y:S01]  /*1bc0*/  FADD.FTZ R3, R3, R0 ;  /* 0x0000000003037221 */ /* 0x001fe20000010000 */
[----:B------:R-:W-:Y:S01]  /*1bd0*/  SHF.R.U32.HI R0, RZ, 0x3, R22 ;  /* 0x00000003ff007819 */ /* 0x000fe20000011616 */
[----:B---3--:R-:W-:-:S03]  /*1be0*/  ULEA UR4, UR10, UR9, 0x18 ;  /* 0x000000090a047291 */ /* 0x008fc6000f8ec0ff */
        /* <DEDUP_REMOVED lines=17> */
[----:B------:R-:W-:-:S06]  /*1d00*/  ULEA UR11, UR10, UR4, 0x18 ;  /* 0x000000040a0b7291 */ /* 0x000fcc000f8ec0ff */
[----:B0-----:R-:W-:Y:S01]  /*1d10*/  LEA R0, R5, UR11, 0x2 ;  /* 0x0000000b05007c11 */ /* 0x001fe2000f8e10ff */
        /* <DEDUP_REMOVED lines=20> */
[----:B---3--:R-:W-:-:S07]  /*1e60*/  FADD.FTZ R251, R251, R2 ;  /* 0x00000002fbfb7221 */ /* 0x008fce0000010000 */
.L_x_4377:
[----:B------:R3:W-:Y:S02]  /*1e70*/  STS [R0], R251 ;  /* 0x000000fb00007388 */ /* 0x0007e40000000800 */
.L_x_4376:
[----:B------:R-:W-:Y:S05]  /*1e80*/  BSYNC.RECONVERGENT B0 ;  /* 0x0000000000007941 */ /* 0x000fea0003800200 */
.L_x_4375:
[----:B---3--:R-:W-:Y:S01]  /*1e90*/  VIADD R0, R5, 0xf ;  /* 0x0000000f05007836 */ /* 0x008fe20000000000 */
[----:B------:R-:W3:Y:S01]  /*1ea0*/  LDCU UR4, c[0x0][0x3f0] ;  /* 0x00007e00ff0477ac */ /* 0x000ee20008000800 */
[----:B------:R-:W-:Y:S03]  /*1eb0*/  BSSY B0, `(.L_x_4378) ;  /* 0x000054f000007945 */ /* 0x000fe60003800000 */
[----:B------:R-:W-:Y:S01]  /*1ec0*/  SHF.R.S32.HI R3, RZ, 0x1f, R0 ;  /* 0x0000001fff037819 */ /* 0x000fe20000011400 */
[----:B------:R-:W-:Y:S01]  /*1ed0*/  UIADD3 UR9, UPT, UPT, UR9, 0x20, URZ ;  /* 0x0000002009097890 */ /* 0x000fe2000fffe0ff */
[----:B------:R-:W4:Y:S02]  /*1ee0*/  LDCU UR8, c[0x0][0x410] ;  /* 0x00008200ff0877ac */ /* 0x000f240008000800 */
[----:B------:R-:W-:Y:S02]  /*1ef0*/  LEA.HI R0, R3, R0, RZ, 0x4 ;  /* 0x0000000003007211 */ /* 0x000fe400078f20ff */
[----:B------:R-:W-:Y:S01]  /*1f00*/  SHF.R.U32.HI R3, RZ, 0x1, R22 ;  /* 0x00000001ff037819 */ /* 0x000fe20000011616 */
[----:B------:R-:W-:Y:S01]  /*1f10*/  IMAD.SHL.U32 R22, R22, 0x8, RZ ;  /* 0x0000000816167824 */ /* 0x000fe200078e00ff */
[----:B------:R-:W-:Y:S01]  /*1f20*/  LOP3.LUT R0, R0, 0xfffffff0, RZ, 0xc0, !PT ;  /* 0xfffffff000007812 */ /* 0x000fe200078ec0ff */
[----:B------:R-:W0:Y:S01]  /*1f30*/  LDCU.64 UR14, c[0x0][0x3b8] ;  /* 0x00007700ff0e77ac */ /* 0x000e220008000a00 */
[----:B------:R-:W-:Y:S02]  /*1f40*/  BAR.SYNC.DEFER_BLOCKING 0x0 ;  /* 0x0000000000007b1d */ /* 0x000fe40000010000 */
[----:B------:R-:W-:Y:S01]  /*1f50*/  ISETP.GE.AND P0, PT, R3, R0, PT ;  /* 0x000000000300720c */ /* 0x000fe20003f06270 */
[----:B------:R-:W-:Y:S01]  /*1f60*/  ULEA UR9, UR10, UR9, 0x18 ;  /* 0x000000090a097291 */ /* 0x000fe2000f8ec0ff */
[----:B------:R-:W-:Y:S01]  /*1f70*/  LOP3.LUT R2, R22, 0x8, RZ, 0xc0, !PT ;  /* 0x0000000816027812 */ /* 0x000fe200078ec0ff */
[----:B---3--:R-:W-:Y:S01]  /*1f80*/  UIMAD UR41, UR41, UR4, UR42 ;  /* 0x00000004292972a4 */ /* 0x008fe2000f8e022a */
[----:B------:R-:W3:Y:S01]  /*1f90*/  LDCU.64 UR16, c[0x0][0x438] ;  /* 0x00008700ff1077ac */ /* 0x000ee20008000a00 */
[----:B------:R-:W0:Y:S02]  /*1fa0*/  LDCU.64 UR12, c[0x0][0x448] ;  /* 0x00008900ff0c77ac */ /* 0x000e240008000a00 */
[----:B------:R-:W-:-:S06]  /*1fb0*/  USHF.L.U32 UR41, UR41, 0x8, URZ ;  /* 0x0000000829297899 */ /* 0x000fcc00080006ff */
[----:B----4-:R-:W-:Y:S06]  /*1fc0*/  @P0 BRA `(.L_x_4379) ;  /* 0x0000005000f40947 */ /* 0x010fec0003800000 */
[----:B------:R-:W4:Y:S01]  /*1fd0*/  LDS.64 R6, [R2+UR9] ;  /* 0x0000000902067984 */ /* 0x000f220008000a00 */
[----:B0-----:R-:W0:Y:S01]  /*1fe0*/  LDC R4, c[0x0][0x3f4] ;  /* 0x0000fd00ff047b82 */ /* 0x001e220000000800 */
[----:B------:R-:W5:Y:S01]  /*1ff0*/  LDCU.64 UR6, c[0x0][0x420] ;  /* 0x00008400ff0677ac */ /* 0x000f620008000a00 */
[----:B------:R-:W-:Y:S01]  /*2000*/  LEA R248, R3, UR11, 0x2 ;  /* 0x0000000b03f87c11 */ /* 0x000fe2000f8e10ff */
[----:B------:R-:W3:Y:S01]  /*2010*/  LDS.64 R10, [R2+UR9+0x10] ;  /* 0x00001009020a7984 */ /* 0x000ee20008000a00 */
[----:B------:R-:W2:Y:S03]  /*2020*/  LDCU UR5, c[0x0][0x440] ;  /* 0x00008800ff0577ac */ /* 0x000ea60008000800 */
[----:B------:R-:W3:Y:S04]  /*2030*/  LDS.64 R8, [R2+UR9+0x20] ;  /* 0x0000200902087984 */ /* 0x000ee80008000a00 */
[----:B------:R-:W-:Y:S04]  /*2040*/  LDS.64 R246, [R2+UR9+0xd0] ;  /* 0x0000d00902f67984 */ /* 0x000fe80008000a00 */
[----:B-1----:R-:W-:Y:S04]  /*2050*/  LDS.64 R16, [R2+UR9+0xe0] ;  /* 0x0000e00902107984 */ /* 0x002fe80008000a00 */
[----:B------:R-:W-:Y:S01]  /*2060*/  LDS.64 R18, [R2+UR9+0xf0] ;  /* 0x0000f00902127984 */ /* 0x000fe20008000a00 */
[----:B-----5:R-:W-:-:S03]  /*2070*/  ISETP.NE.U32.AND P0, PT, RZ, UR6, PT ;  /* 0x00000006ff007c0c */ /* 0x020fc6000bf05070 */
[----:B------:R-:W-:Y:S01]  /*2080*/  LDS.64 R20, [R2+UR9+0x100] ;  /* 0x0001000902147984 */ /* 0x000fe20008000a00 */
[----:B0-----:R-:W-:Y:S01]  /*2090*/  IABS R4, R4 ;  /* 0x0000000400047213 */ /* 0x001fe20000000000 */
[----:B--2---:R-:W-:Y:S02]  /*20a0*/  UIMAD UR4, UR42, UR5, UR45 ;  /* 0x000000052a0472a4 */ /* 0x004fe4000f8e022d */
[----:B------:R-:W-:Y:S01]  /*20b0*/  MOV R245, UR5 ;  /* 0x0000000500f57c02 */ /* 0x000fe20008000f00 */
[----:B------:R-:W-:Y:S01]  /*20c0*/  LDS.64 R22, [R2+UR9+0x110] ;  /* 0x0001100902167984 */ /* 0x000fe20008000a00 */
[----:B------:R-:W-:-:S03]  /*20d0*/  ISETP.NE.AND.EX P0, PT, RZ, UR7, PT, P0 ;  /* 0x00000007ff007c0c */ /* 0x000fc6000bf05300 */
[----:B------:R-:W-:Y:S04]  /*20e0*/  LDS.64 R24, [R2+UR9+0x120] ;  /* 0x0001200902187984 */ /* 0x000fe80008000a00 */
[----:B------:R-:W-:Y:S04]  /*20f0*/  LDS.64 R26, [R2+UR9+0x130] ;  /* 0x00013009021a7984 */ /* 0x000fe80008000a00 */
[----:B----4-:R-:W-:Y:S04]  /*2100*/  STL.64 [R1+0x60], R6 ;  /* 0x0000600601007387 */ /* 0x010fe80000100a00 */
[----:B------:R-:W0:Y:S04]  /*2110*/  LDS.64 R6, [R2+UR9+0x30] ;  /* 0x0000300902067984 */ /* 0x000e280008000a00 */
[----:B---3--:R-:W-:Y:S04]  /*2120*/  STL.64 [R1+0x58], R10 ;  /* 0x0000580a01007387 */ /* 0x008fe80000100a00 */
[----:B------:R-:W1:Y:S04]  /*2130*/  LDS.64 R10, [R2+UR9+0x40] ;  /* 0x00004009020a7984 */ /* 0x000e680008000a00 */
[----:B------:R-:W-:Y:S04]  /*2140*/  STL.64 [R1+0x50], R8 ;  /* 0x0000500801007387 */ /* 0x000fe80000100a00 */
        /* <DEDUP_REMOVED lines=33> */
[----:B------:R-:W3:Y:S04]  /*2360*/  LDS.64 R60, [R2+UR9+0x240] ;  /* 0x00024009023c7984 */ /* 0x000ee80008000a00 */
[----:B------:R-:W4:Y:S04]  /*2370*/  LDS.64 R62, [R2+UR9+0x250] ;  /* 0x00025009023e7984 */ /* 0x000f280008000a00 */
[----:B------:R-:W1:Y:S01]  /*2380*/  LDS.64 R64, [R2+UR9+0x260] ;  /* 0x0002600902407984 */ /* 0x000e620008000a00 */
[----:B--2---:R-:W-:-:S03]  /*2390*/  IMAD.U32 R9, RZ, RZ, UR6 ;  /* 0x00000006ff097e24 */ /* 0x004fc6000f8e00ff */
[----:B------:R-:W2:Y:S04]  /*23a0*/  LDS.64 R66, [R2+UR9+0x270] ;  /* 0x0002700902427984 */ /* 0x000ea80008000a00 */
[----:B------:R-:W1:Y:S04]  /*23b0*/  LDS.64 R68, [R2+UR9+0x280] ;  /* 0x0002800902447984 */ /* 0x000e680008000a00 */
[----:B------:R-:W1:Y:S04]  /*23c0*/  LDS.64 R70, [R2+UR9+0x290] ;  /* 0x0002900902467984 */ /* 0x000e680008000a00 */
[----:B0-----:R0:W-:Y:S04]  /*23d0*/  STL.64 [R1], R6 ;  /* 0x0000000601007387 */ /* 0x0011e80000100a00 */
[----:B------:R-:W1:Y:S04]  /*23e0*/  LDS.64 R72, [R2+UR9+0x2a0] ;  /* 0x0002a00902487984 */ /* 0x000e680008000a00 */
[----:B------:R-:W1:Y:S01]  /*23f0*/  LDS.64 R74, [R2+UR9+0x2b0] ;  /* 0x0002b009024a7984 */ /* 0x000e620008000a00 */
[----:B0-----:R-:W-:-:S03]  /*2400*/  MOV R6, R4 ;  /* 0x0000000400067202 */ /* 0x001fc60000000f00 */
[----:B------:R-:W0:Y:S01]  /*2410*/  LDS.64 R76, [R2+UR9+0x2c0] ;  /* 0x0002c009024c7984 */ /* 0x000e220008000a00 */
[----:B------:R-:W5:Y:S03]  /*2420*/  I2F.RP R4, R6 ;  /* 0x0000000600047306 */ /* 0x000f660000209400 */
[----:B------:R-:W0:Y:S04]  /*2430*/  LDS.64 R78, [R2+UR9+0x2d0] ;  /* 0x0002d009024e7984 */ /* 0x000e280008000a00 */
[----:B------:R-:W0:Y:S04]  /*2440*/  LDS.64 R80, [R2+UR9+0x2e0] ;  /* 0x0002e00902507984 */ /* 0x000e280008000a00 */
[----:B------:R-:W0:Y:S04]  /*2450*/  LDS.64 R82, [R2+UR9+0x2f0] ;  /* 0x0002f00902527984 */ /* 0x000e280008000a00 */
[----:B------:R-:W0:Y:S01]  /*2460*/  LDS.64 R84, [R2+UR9+0x300] ;  /* 0x0003000902547984 */ /* 0x000e220008000a00 */
[----:B-----5:R-:W5:Y:S03]  /*2470*/  MUFU.RCP R4, R4 ;  /* 0x0000000400047308 */ /* 0x020f660000001000 */
[----:B------:R-:W0:Y:S04]  /*2480*/  LDS.64 R86, [R2+UR9+0x310] ;  /* 0x0003100902567984 */ /* 0x000e280008000a00 */
[----:B------:R-:W0:Y:S04]  /*2490*/  LDS.64 R88, [R2+UR9+0x320] ;  /* 0x0003200902587984 */ /* 0x000e280008000a00 */
[----:B------:R-:W0:Y:S04]  /*24a0*/  LDS.64 R90, [R2+UR9+0x330] ;  /* 0x00033009025a7984 */ /* 0x000e280008000a00 */
[----:B------:R-:W0:Y:S01]  /*24b0*/  LDS.64 R92, [R2+UR9+0x340] ;  /* 0x00034009025c7984 */ /* 0x000e220008000a00 */
[----:B-----5:R-:W-:-:S03]  /*24c0*/  VIADD R4, R4, 0xffffffe ;  /* 0x0ffffffe04047836 */ /* 0x020fc60000000000 */
[----:B------:R-:W0:Y:S01]  /*24d0*/  LDS.64 R94, [R2+UR9+0x350] ;  /* 0x00035009025e7984 */ /* 0x000e220008000a00 */
[----:B------:R5:W3:Y:S03]  /*24e0*/  F2I.FTZ.U32.TRUNC.NTZ R5, R4 ;  /* 0x0000000400057305 */ /* 0x000ae6000021f000 */
[----:B------:R-:W0:Y:S04]  /*24f0*/  LDS.64 R96, [R2+UR9+0x360] ;  /* 0x0003600902607984 */ /* 0x000e280008000a00 */
[----:B------:R-:W0:Y:S01]  /*2500*/  LDS.64 R98, [R2+UR9+0x370] ;  /* 0x0003700902627984 */ /* 0x000e220008000a00 */
[----:B-----5:R-:W-:-:S03]  /*2510*/  IMAD.MOV.U32 R4, RZ, RZ, RZ ;  /* 0x000000ffff047224 */ /* 0x020fc600078e00ff */
[----:B------:R-:W0:Y:S04]  /*2520*/  LDS.64 R100, [R2+UR9+0x380] ;  /* 0x0003800902647984 */ /* 0x000e280008000a00 */
[----:B------:R-:W0:Y:S01]  /*2530*/  LDS.64 R102, [R2+UR9+0x390] ;  /* 0x0003900902667984 */ /* 0x000e220008000a00 */
[----:B---3--:R-:W-:-:S03]  /*2540*/  IMAD.MOV R7, RZ, RZ, -R5 ;  /* 0x000000ffff077224 */ /* 0x008fc600078e0a05 */
[----:B------:R-:W3:Y:S01]  /*2550*/  LDS.64 R104, [R2+UR9+0x3a0] ;  /* 0x0003a00902687984 */ /* 0x000ee20008000a00 */
[----:B------:R-:W-:Y:S02]  /*2560*/  IMAD R7, R7, R6, RZ ;  /* 0x0000000607077224 */ /* 0x000fe400078e02ff */
[----:B------:R-:W-:Y:S01]  /*2570*/  IMAD.U32 R6, RZ, RZ, UR7 ;  /* 0x00000007ff067e24 */ /* 0x000fe2000f8e00ff */
[----:B------:R-:W0:Y:S01]  /*2580*/  LDS.64 R106, [R2+UR9+0x3b0] ;  /* 0x0003b009026a7984 */ /* 0x000e220008000a00 */
[----:B------:R-:W-:-:S03]  /*2590*/  IMAD.HI.U32 R4, R5, R7, R4 ;  /* 0x0000000705047227 */ /* 0x000fc600078e0004 */
[----:B------:R-:W0:Y:S04]  /*25a0*/  LDS.64 R108, [R2+UR9+0x3c0] ;  /* 0x0003c009026c7984 */ /* 0x000e280008000a00 */
[----:B------:R-:W0:Y:S04]  /*25b0*/  LDS.64 R110, [R2+UR9+0x3d0] ;  /* 0x0003d009026e7984 */ /* 0x000e280008000a00 */
[----:B------:R-:W0:Y:S04]  /*25c0*/  LDS.64 R112, [R2+UR9+0x3e0] ;  /* 0x0003e00902707984 */ /* 0x000e280008000a00 */
[----:B------:R5:W0:Y:S02]  /*25d0*/  LDS.64 R114, [R2+UR9+0x3f0] ;  /* 0x0003f00902727984 */ /* 0x000a240008000a00 */
[C---:B-----5:R-:W-:Y:S01]  /*25e0*/  IADD3 R2, PT, PT, R116.reuse, R0, RZ ;  /* 0x0000000074027210 */ /* 0x060fe20007ffe0ff */
[----:B------:R-:W-:-:S04]  /*25f0*/  IMAD.IADD R0, R116, 0x1, R3 ;  /* 0x0000000174007824 */ /* 0x000fc800078e0203 */
[----:B------:R5:W-:Y:S01]  /*2600*/  STL [R1+0x6c], R2 ;  /* 0x00006c0201007387 */ /* 0x000be20000100800 */
[----:B------:R-:W-:-:S03]  /*2610*/  IMAD R245, R245, UR4, R0 ;  /* 0x00000004f5f57c24 */ /* 0x000fc6000f8e0200 */
[----:B------:R0:W-:Y:S01]  /*2620*/  STL [R1+0x68], R4 ;  /* 0x0000680401007387 */ /* 0x0001e20000100800 */
[----:B-----5:R-:W-:-:S04]  /*2630*/  IADD3 R2, P1, P2, R9, UR46, R0 ;  /* 0x0000002e09027c10 */ /* 0x020fc8000fa3e000 */
[----:B-1234-:R-:W-:-:S09]  /*2640*/  IADD3.X R3, PT, PT, R6, UR47, RZ, P1, P2 ;  /* 0x0000002f06037c10 */ /* 0x01efd20008fe44ff */
.L_x_4421:
[----:B------:R-:W2:Y:S01]  /*2650*/  LDL R12, [R1+0x68] ;  /* 0x00006800010c7983 */ /* 0x000ea20000100800 */
[----:B------:R-:W1:Y:S01]  /*2660*/  LDC R10, c[0x0][0x3f4] ;  /* 0x0000fd00ff0a7b82 */ /* 0x000e620000000800 */
[----:B------:R-:W-:Y:S02]  /*2670*/  IABS R11, R0 ;  /* 0x00000000000b7213 */ /* 0x000fe40000000000 */
[----:B------:R-:W-:-:S05]  /*2680*/  ISETP.GE.AND P1, PT, R0, UR45, PT ;  /* 0x0000002d00007c0c */ /* 0x000fca000bf26270 */
[----:B------:R-:W3:Y:S08]  /*2690*/  LDC R15, c[0x0][0x3f4] ;  /* 0x0000fd00ff0f7b82 */ /* 0x000ef00000000800 */
[----:B------:R-:W4:Y:S01]  /*26a0*/  @!P1 S2R R13, SR_TID.X ;  /* 0x00000000000d9919 */ /* 0x000f220000002100 */
[----:B------:R-:W0:Y:S01]  /*26b0*/  @!P1 LDC.64 R242, c[0x0][0x3b8] ;  /* 0x0000ee00fff29b82 */ /* 0x000e220000000a00 */
[----:B------:R-:W4:Y:S01]  /*26c0*/  @!P1 S2R R238, SR_TID.X ;  /* 0x0000000000ee9919 */ /* 0x000f220000002100 */
[----:B-1----:R-:W-:-:S06]  /*26d0*/  IABS R14, R10 ;  /* 0x0000000a000e7213 */ /* 0x002fcc0000000000 */
[----:B------:R-:W1:Y:S01]  /*26e0*/  @!P1 LDC.64 R240, c[0x0][0x3b8] ;  /* 0x0000ee00fff09b82 */ /* 0x000e620000000a00 */
[----:B------:R-:W-:Y:S02]  /*26f0*/  ISETP.NE.AND P3, PT, R10, RZ, PT ;  /* 0x000000ff0a00720c */ /* 0x000fe40003f65270 */
[----:B---3--:R-:W-:Y:S02]  /*2700*/  IABS R15, R15 ;  /* 0x0000000f000f7213 */ /* 0x008fe40000000000 */
[----:B----4-:R-:W-:-:S04]  /*2710*/  @!P1 SHF.L.U32 R13, R13, 0x1, RZ ;  /* 0x000000010d0d9819 */ /* 0x010fc800000006ff */
[----:B------:R-:W-:Y:S02]  /*2720*/  @!P1 LOP3.LUT R13, R13, 0x2, RZ, 0xc0, !PT ;  /* 0x000000020d0d9812 */ /* 0x000fe400078ec0ff */
[----:B------:R-:W-:-:S04]  /*2730*/  @!P1 SHF.L.U32 R238, R238, 0x1, RZ ;  /* 0x00000001eeee9819 */ /* 0x000fc800000006ff */
[----:B------:R-:W-:-:S05]  /*2740*/  @!P1 LOP3.LUT R238, R238, 0x2, RZ, 0xc0, !PT ;  /* 0x00000002eeee9812 */ /* 0x000fca00078ec0ff */
[----:B------:R-:W-:Y:S02]  /*2750*/  @!P1 IMAD R238, R10, UR41, R238 ;  /* 0x000000290aee9c24 */ /* 0x000fe4000f8e02ee */
[----:B--2---:R-:W-:-:S05]  /*2760*/  IMAD.HI.U32 R12, R12, R11, RZ ;  /* 0x0000000b0c0c7227 */ /* 0x004fca00078e00ff */
[----:B------:R-:W-:-:S05]  /*2770*/  IADD3 R12, PT, PT, -R12, RZ, RZ ;  /* 0x000000ff0c0c7210 */ /* 0x000fca0007ffe1ff */
[----:B------:R-:W-:Y:S02]  /*2780*/  IMAD R11, R14, R12, R11 ;  /* 0x0000000c0e0b7224 */ /* 0x000fe400078e020b */
[----:B------:R-:W2:Y:S03]  /*2790*/  @!P1 S2R R12, SR_TID.X ;  /* 0x00000000000c9919 */ /* 0x000ea60000002100 */
[----:B------:R-:W-:-:S13]  /*27a0*/  ISETP.GT.U32.AND P2, PT, R15, R11, PT ;  /* 0x0000000b0f00720c */ /* 0x000fda0003f44070 */
[----:B------:R-:W-:-:S05]  /*27b0*/  @!P2 IMAD.IADD R11, R11, 0x1, -R14 ;  /* 0x000000010b0ba824 */ /* 0x000fca00078e0a0e */
[----:B------:R-:W-:-:S13]  /*27c0*/  ISETP.GT.U32.AND P2, PT, R15, R11, PT ;  /* 0x0000000b0f00720c */ /* 0x000fda0003f44070 */
[----:B------:R-:W-:Y:S01]  /*27d0*/  @!P2 IMAD.IADD R11, R11, 0x1, -R14 ;  /* 0x000000010b0ba824 */ /* 0x000fe200078e0a0e */
[----:B------:R-:W-:Y:S01]  /*27e0*/  ISETP.GE.AND P2, PT, R0, RZ, PT ;  /* 0x000000ff0000720c */ /* 0x000fe20003f46270 */
[----:B------:R-:W-:-:S12]  /*27f0*/  @!P1 IMAD R14, R10, UR41, R13 ;  /* 0x000000290a0e9c24 */ /* 0x000fd8000f8e020d */
[----:B------:R-:W-:Y:S01]  /*2800*/  @!P2 IMAD.MOV R11, RZ, RZ, -R11 ;  /* 0x000000ffff0ba224 */ /* 0x000fe200078e0a0b */
[----:B------:R-:W-:-:S04]  /*2810*/  @!P3 LOP3.LUT R11, RZ, R10, RZ, 0x33, !PT ;  /* 0x0000000aff0bb212 */ /* 0x000fc800078e33ff */
[C---:B------:R-:W-:Y:S01]  /*2820*/  @!P1 LEA R13, P2, R11.reuse, R14, 0x2 ;  /* 0x0000000e0b0d9211 */ /* 0x040fe200078410ff */
[----:B------:R-:W-:-:S03]  /*2830*/  @!P1 IMAD.IADD R15, R11, 0x1, R10 ;  /* 0x000000010b0f9824 */ /* 0x000fc600078e020a */
[----:B------:R-:W-:Y:S01]  /*2840*/  @!P1 LEA.HI.X.SX32 R14, R14, RZ, 0x1, P2 ;  /* 0x000000ff0e0e9211 */ /* 0x000fe200010f0eff */
[----:B------:R-:W-:Y:S01]  /*2850*/  @!P1 IMAD R15, R10, 0x4, R15 ;  /* 0x000000040a0f9824 */ /* 0x000fe200078e020f */
[----:B0-----:R-:W-:-:S04]  /*2860*/  @!P1 LEA R242, P2, R13, R242, 0x2 ;  /* 0x000000f20df29211 */ /* 0x001fc800078410ff */
[----:B------:R-:W-:Y:S01]  /*2870*/  @!P1 LEA.HI.X R243, R13, R243, R14, 0x2, P2 ;  /* 0x000000f30df39211 */ /* 0x000fe200010f140e */
[----:B--2---:R-:W-:Y:S01]  /*2880*/  @!P1 IMAD.SHL.U32 R13, R12, 0x2, RZ ;  /* 0x000000020c0d9824 */ /* 0x004fe200078e00ff */
[-C--:B------:R-:W-:Y:S02]  /*2890*/  @!P1 IADD3 R12, PT, PT, R11, R10.reuse, RZ ;  /* 0x0000000a0b0c9210 */ /* 0x080fe40007ffe0ff */
[----:B------:R-:W-:Y:S01]  /*28a0*/  @!P1 IADD3 R15, PT, PT, R15, R10, RZ ;  /* 0x0000000a0f0f9210 */ /* 0x000fe20007ffe0ff */
[----:B------:R0:W5:Y:S01]  /*28b0*/  @!P1 LDG.E.64 R116, desc[UR36][R242.64] ;  /* 0x00000024f2749981 */ /* 0x000162000c1e1b00 */
[----:B------:R-:W-:Y:S01]  /*28c0*/  @!P1 LOP3.LUT R13, R13, 0x2, RZ, 0xc0, !PT ;  /* 0x000000020d0d9812 */ /* 0x000fe200078ec0ff */
[----:B------:R-:W-:Y:S02]  /*28d0*/  @!P1 IMAD R12, R10, 0x4, R12 ;  /* 0x000000040a0c9824 */ /* 0x000fe400078e020c */
[----:B------:R-:W-:Y:S02]  /*28e0*/  @!P1 IMAD.SHL.U32 R15, R15, 0x4, RZ ;  /* 0x000000040f0f9824 */ /* 0x000fe400078e00ff */
[----:B------:R-:W-:-:S02]  /*28f0*/  @!P1 IMAD.SHL.U32 R12, R12, 0x4, RZ ;  /* 0x000000040c0c9824 */ /* 0x000fc400078e00ff */
[----:B------:R-:W-:Y:S01]  /*2900*/  @!P1 IMAD R13, R10, UR41, R13 ;  /* 0x000000290a0d9c24 */ /* 0x000fe2000f8e020d */
[----:B------:R-:W-:Y:S02]  /*2910*/  @!P1 SHF.R.S32.HI R239, RZ, 0x1f, R15 ;  /* 0x0000001fffef9819 */ /* 0x000fe4000001140f */
[----:B------:R-:W-:Y:S02]  /*2920*/  @!P1 SHF.R.S32.HI R14, RZ, 0x1f, R12 ;  /* 0x0000001fff0e9819 */ /* 0x000fe4000001140c */
[----:B------:R-:W-:-:S04]  /*2930*/  @!P1 IADD3 R12, P2, PT, R13, R12, RZ ;  /* 0x0000000c0d0c9210 */ /* 0x000fc80007f5e0ff */
[----:B------:R-:W-:Y:S02]  /*2940*/  @!P1 LEA.HI.X.SX32 R13, R13, R14, 0x1, P2 ;  /* 0x0000000e0d0d9211 */ /* 0x000fe400010f0eff */
[C---:B-1----:R-:W-:Y:S01]  /*2950*/  @!P1 LEA R240, P2, R12.reuse, R240, 0x2 ;  /* 0x000000f00cf09211 */ /* 0x042fe200078410ff */
[----:B------:R-:W1:Y:S03]  /*2960*/  @!P1 S2R R14, SR_TID.X ;  /* 0x00000000000e9919 */ /* 0x000e660000002100 */
[----:B------:R-:W-:Y:S02]  /*2970*/  @!P1 LEA.HI.X R241, R12, R241, R13, 0x2, P2 ;  /* 0x000000f10cf19211 */ /* 0x000fe400010f140d */
[----:B------:R-:W2:Y:S01]  /*2980*/  @!P1 LDC.64 R12, c[0x0][0x3b8] ;  /* 0x0000ee00ff0c9b82 */ /* 0x000ea20000000a00 */
[C---:B------:R-:W-:Y:S01]  /*2990*/  @!P1 IADD3 R15, P2, PT, R238.reuse, R15, RZ ;  /* 0x0000000fee0f9210 */ /* 0x040fe20007f5e0ff */
[C-C-:B0-----:R-:W-:Y:S01]  /*29a0*/  @!P1 IMAD.IADD R242, R11.reuse, 0x1, R10.reuse ;  /* 0x000000010bf29824 */ /* 0x141fe200078e020a */
[----:B------:R0:W5:Y:S02]  /*29b0*/  @!P1 LDG.E.64 R118, desc[UR36][R240.64] ;  /* 0x00000024f0769981 */ /* 0x000164000c1e1b00 */
[----:B------:R-:W-:Y:S01]  /*29c0*/  @!P1 LEA.HI.X.SX32 R238, R238, R239, 0x1, P2 ;  /* 0x000000efeeee9211 */ /* 0x000fe200010f0eff */
[----:B------:R-:W-:-:S05]  /*29d0*/  @!P1 IMAD.IADD R239, R11, 0x1, R10 ;  /* 0x000000010bef9824 */ /* 0x000fca00078e020a */
[----:B------:R-:W-:-:S05]  /*29e0*/  @!P1 LEA R239, R10, R239, 0x2 ;  /* 0x000000ef0aef9211 */ /* 0x000fca00078e10ff */
[----:B------:R-:W-:-:S05]  /*29f0*/  @!P1 IMAD R239, R10, 0x2, R239 ;  /* 0x000000020aef9824 */ /* 0x000fca00078e02ef */
[----:B------:R-:W-:Y:S02]  /*2a00*/  @!P1 LEA R239, R10, R239, 0x1 ;  /* 0x000000ef0aef9211 */ /* 0x000fe400078e08ff */
[----:B--2---:R-:W-:-:S03]  /*2a10*/  @!P1 LEA R12, P2, R15, R12, 0x2 ;  /* 0x0000000c0f0c9211 */ /* 0x004fc600078410ff */
[----:B------:R-:W-:Y:S01]  /*2a20*/  @!P1 IMAD.IADD R239, R239, 0x1, R10 ;  /* 0x00000001efef9824 */ /* 0x000fe200078e020a */
[----:B------:R-:W-:Y:S01]  /*2a30*/  @!P1 LEA.HI.X R13, R15, R13, R238, 0x2, P2 ;  /* 0x0000000d0f0d9211 */ /* 0x000fe200010f14ee */
[----:B-1----:R-:W-:Y:S01]  /*2a40*/  @!P1 IMAD.SHL.U32 R244, R14, 0x2, RZ ;  /* 0x000000020ef49824 */ /* 0x002fe200078e00ff */
[----:B------:R-:W1:Y:S01]  /*2a50*/  @!P1 S2R R238, SR_TID.X ;  /* 0x0000000000ee9919 */ /* 0x000e620000002100 */
[----:B------:R-:W2:Y:S01]  /*2a60*/  @!P1 LDC.64 R14, c[0x0][0x3b8] ;  /* 0x0000ee00ff0e9b82 */ /* 0x000ea20000000a00 */
[----:B------:R-:W-:Y:S02]  /*2a70*/  @!P1 IMAD.SHL.U32 R239, R239, 0x4, RZ ;  /* 0x00000004efef9824 */ /* 0x000fe400078e00ff */
[----:B------:R-:W-:Y:S01]  /*2a80*/  @!P1 LOP3.LUT R244, R244, 0x2, RZ, 0xc0, !PT ;  /* 0x00000002f4f49812 */ /* 0x000fe200078ec0ff */
[C---:B------:R-:W-:Y:S01]  /*2a90*/  @!P1 IMAD R242, R10.reuse, 0x4, R242 ;  /* 0x000000040af29824 */ /* 0x040fe200078e02f2 */
[----:B0-----:R-:W-:Y:S01]  /*2aa0*/  @!P1 IADD3 R240, PT, PT, R11, R10, RZ ;  /* 0x0000000a0bf09210 */ /* 0x001fe20007ffe0ff */
[----:B------:R0:W5:Y:S01]  /*2ab0*/  @!P1 LDG.E.64 R120, desc[UR36][R12.64] ;  /* 0x000000240c789981 */ /* 0x000162000c1e1b00 */
[----:B------:R-:W-:Y:S01]  /*2ac0*/  @!P1 SHF.R.S32.HI R249, RZ, 0x1f, R239 ;  /* 0x0000001ffff99819 */ /* 0x000fe200000114ef */
[----:B------:R-:W-:-:S05]  /*2ad0*/  @!P1 IMAD R244, R10, UR41, R244 ;  /* 0x000000290af49c24 */ /* 0x000fca000f8e02f4 */
[----:B------:R-:W-:-:S04]  /*2ae0*/  @!P1 IADD3 R239, P2, PT, R244, R239, RZ ;  /* 0x000000eff4ef9210 */ /* 0x000fc80007f5e0ff */
[----:B------:R-:W-:Y:S02]  /*2af0*/  @!P1 LEA.HI.X.SX32 R244, R244, R249, 0x1, P2 ;  /* 0x000000f9f4f49211 */ /* 0x000fe400010f0eff */
[----:B--2---:R-:W-:-:S04]  /*2b00*/  @!P1 LEA R14, P2, R239, R14, 0x2 ;  /* 0x0000000eef0e9211 */ /* 0x004fc800078410ff */
[----:B------:R-:W-:Y:S02]  /*2b10*/  @!P1 LEA.HI.X R15, R239, R15, R244, 0x2, P2 ;  /* 0x0000000fef0f9211 */ /* 0x000fe400010f14f4 */
[----:B------:R-:W-:Y:S02]  /*2b20*/  @!P1 IADD3 R239, PT, PT, R11, R10, RZ ;  /* 0x0000000a0bef9210 */ /* 0x000fe40007ffe0ff */
[----:B-1----:R-:W-:Y:S02]  /*2b30*/  @!P1 SHF.L.U32 R238, R238, 0x1, RZ ;  /* 0x00000001eeee9819 */ /* 0x002fe400000006ff */
[C---:B------:R-:W-:Y:S01]  /*2b40*/  @!P1 LEA R242, R10.reuse, R242, 0x1 ;  /* 0x000000f20af29211 */ /* 0x040fe200078e08ff */
[----:B------:R-:W-:Y:S01]  /*2b50*/  @!P1 IMAD R239, R10, 0x4, R239 ;  /* 0x000000040aef9824 */ /* 0x000fe200078e02ef */
[----:B------:R-:W-:Y:S01]  /*2b60*/  @!P1 LOP3.LUT R238, R238, 0x2, RZ, 0xc0, !PT ;  /* 0x00000002eeee9812 */ /* 0x000fe200078ec0ff */
[C---:B------:R-:W-:Y:S01]  /*2b70*/  @!P1 IMAD R240, R10.reuse, 0x4, R240 ;  /* 0x000000040af09824 */ /* 0x040fe200078e02f0 */
[----:B------:R-:W5:Y:S01]  /*2b80*/  @!P1 LDG.E.64 R122, desc[UR36][R14.64] ;  /* 0x000000240e7a9981 */ /* 0x000f62000c1e1b00 */
[----:B------:R-:W-:-:S02]  /*2b90*/  @!P1 IMAD R239, R10, 0x2, R239 ;  /* 0x000000020aef9824 */ /* 0x000fc400078e02ef */
[C---:B------:R-:W-:Y:S02]  /*2ba0*/  @!P1 IMAD R249, R10.reuse, UR41, R238 ;  /* 0x000000290af99c24 */ /* 0x040fe4000f8e02ee */
[----:B------:R-:W-:-:S04]  /*2bb0*/  @!P1 IMAD R239, R10, 0x2, R239 ;  /* 0x000000020aef9824 */ /* 0x000fc800078e02ef */
[----:B------:R-:W-:-:S05]  /*2bc0*/  @!P1 IMAD R239, R10, 0x2, R239 ;  /* 0x000000020aef9824 */ /* 0x000fca00078e02ef */
[----:B------:R-:W-:-:S04]  /*2bd0*/  @!P1 SHF.L.U32 R239, R239, 0x2, RZ ;  /* 0x00000002efef9819 */ /* 0x000fc800000006ff */
[----:B------:R-:W-:Y:S02]  /*2be0*/  @!P1 SHF.R.S32.HI R238, RZ, 0x1f, R239 ;  /* 0x0000001fffee9819 */ /* 0x000fe400000114ef */
[----:B------:R-:W-:-:S04]  /*2bf0*/  @!P1 IADD3 R244, P2, PT, R249, R239, RZ ;  /* 0x000000eff9f49210 */ /* 0x000fc80007f5e0ff */
[----:B------:R-:W-:Y:S02]  /*2c00*/  @!P1 LEA.HI.X.SX32 R249, R249, R238, 0x1, P2 ;  /* 0x000000eef9f99211 */ /* 0x000fe400010f0eff */
[----:B------:R-:W1:Y:S02]  /*2c10*/  @!P1 LDC.64 R238, c[0x0][0x3b8] ;  /* 0x0000ee00ffee9b82 */ /* 0x000e640000000a00 */
[----:B-1----:R-:W-:-:S04]  /*2c20*/  @!P1 LEA R238, P2, R244, R238, 0x2 ;  /* 0x000000eef4ee9211 */ /* 0x002fc800078410ff */
[----:B------:R-:W-:Y:S02]  /*2c30*/  @!P1 LEA.HI.X R239, R244, R239, R249, 0x2, P2 ;  /* 0x000000eff4ef9211 */ /* 0x000fe400010f14f9 */
[----:B------:R-:W1:Y:S01]  /*2c40*/  @!P1 S2R R244, SR_TID.X ;  /* 0x0000000000f49919 */ /* 0x000e620000002100 */
[C---:B------:R-:W-:Y:S02]  /*2c50*/  @!P1 IMAD R242, R10.reuse, 0x2, R242 ;  /* 0x000000020af29824 */ /* 0x040fe400078e02f2 */
[C---:B------:R-:W-:Y:S01]  /*2c60*/  @!P1 IMAD R240, R10.reuse, 0x2, R240 ;  /* 0x000000020af09824 */ /* 0x040fe200078e02f0 */
[----:B------:R2:W5:Y:S02]  /*2c70*/  @!P1 LDG.E.64 R124, desc[UR36][R238.64] ;  /* 0x00000024ee7c9981 */ /* 0x000564000c1e1b00 */
[----:B------:R-:W-:-:S05]  /*2c80*/  @!P1 LEA R242, R10, R242, 0x1 ;  /* 0x000000f20af29211 */ /* 0x000fca00078e08ff */
[----:B------:R-:W-:Y:S02]  /*2c90*/  @!P1 IMAD.IADD R242, R242, 0x1, R10 ;  /* 0x00000001f2f29824 */ /* 0x000fe400078e020a */
[----:B-1----:R-:W-:-:S05]  /*2ca0*/  @!P1 IMAD.SHL.U32 R244, R244, 0x2, RZ ;  /* 0x00000002f4f49824 */ /* 0x002fca00078e00ff */
[----:B------:R-:W-:-:S05]  /*2cb0*/  @!P1 LOP3.LUT R244, R244, 0x2, RZ, 0xc0, !PT ;  /* 0x00000002f4f49812 */ /* 0x000fca00078ec0ff */
[----:B------:R-:W-:Y:S02]  /*2cc0*/  @!P1 IMAD R249, R10, UR41, R244 ;  /* 0x000000290af99c24 */ /* 0x000fe4000f8e02f4 */
        /* <DEDUP_REMOVED lines=8> */
[C---:B------:R-:W-:Y:S01]  /*2d50*/  @!P1 LEA R240, R10.reuse, R240, 0x1 ;  /* 0x000000f00af09211 */ /* 0x040fe200078e08ff */
[C-C-:B0-----:R-:W-:Y:S02]  /*2d60*/  @!P1 IMAD.IADD R12, R11.reuse, 0x1, R10.reuse ;  /* 0x000000010b0c9824 */ /* 0x141fe400078e020a */
[C---:B--2---:R-:W-:Y:S01]  /*2d70*/  IMAD.IADD R238, R11.reuse, 0x1, R10 ;  /* 0x000000010bee7824 */ /* 0x044fe200078e020a */
[----:B------:R-:W0:Y:S01]  /*2d80*/  S2R R252, SR_TID.X ;  /* 0x0000000000fc7919 */ /* 0x000e220000002100 */
[C---:B------:R-:W-:Y:S02]  /*2d90*/  @!P1 IMAD R240, R10.reuse, 0x2, R240 ;  /* 0x000000020af09824 */ /* 0x040fe400078e02f0 */
[----:B------:R-:W-:Y:S01]  /*2da0*/  @!P1 IMAD.IADD R14, R11, 0x1, R10 ;  /* 0x000000010b0e9824 */ /* 0x000fe200078e020a */
[----:B------:R2:W5:Y:S02]  /*2db0*/  @!P1 LDG.E.64 R126, desc[UR36][R242.64] ;  /* 0x00000024f27e9981 */ /* 0x000564000c1e1b00 */
[----:B------:R-:W-:Y:S01]  /*2dc0*/  @!P1 LEA R240, R10, R240, 0x1 ;  /* 0x000000f00af09211 */ /* 0x000fe200078e08ff */
[----:B-1----:R-:W-:-:S05]  /*2dd0*/  @!P1 IMAD.SHL.U32 R244, R244, 0x2, RZ ;  /* 0x00000002f4f49824 */ /* 0x002fca00078e00ff */
[----:B------:R-:W-:-:S05]  /*2de0*/  @!P1 LOP3.LUT R244, R244, 0x2, RZ, 0xc0, !PT ;  /* 0x00000002f4f49812 */ /* 0x000fca00078ec0ff */
[----:B------:R-:W-:Y:S02]  /*2df0*/  @!P1 IMAD R249, R10, UR41, R244 ;  /* 0x000000290af99c24 */ /* 0x000fe4000f8e02f4 */
[----:B------:R-:W-:-:S05]  /*2e00*/  @!P1 IMAD.SHL.U32 R244, R240, 0x4, RZ ;  /* 0x00000004f0f49824 */ /* 0x000fca00078e00ff */
[----:B------:R-:W-:Y:S02]  /*2e10*/  @!P1 SHF.R.S32.HI R240, RZ, 0x1f, R244 ;  /* 0x0000001ffff09819 */ /* 0x000fe400000114f4 */
[----:B------:R-:W-:-:S04]  /*2e20*/  @!P1 IADD3 R244, P2, PT, R249, R244, RZ ;  /* 0x000000f4f9f49210 */ /* 0x000fc80007f5e0ff */
[----:B------:R-:W-:Y:S02]  /*2e30*/  @!P1 LEA.HI.X.SX32 R249, R249, R240, 0x1, P2 ;  /* 0x000000f0f9f99211 */ /* 0x000fe400010f0eff */
[----:B------:R-:W1:Y:S01]  /*2e40*/  @!P1 LDC.64 R240, c[0x0][0x3b8] ;  /* 0x0000ee00fff09b82 */ /* 0x000e620000000a00 */
[----:B------:R-:W-:Y:S02]  /*2e50*/  @!P1 LEA R12, R10, R12, 0x2 ;  /* 0x0000000c0a0c9211 */ /* 0x000fe400078e10ff */
[----:B-1----:R-:W-:-:S04]  /*2e60*/  @!P1 LEA R240, P2, R244, R240, 0x2 ;  /* 0x000000f0f4f09211 */ /* 0x002fc800078410ff */
[----:B------:R-:W-:Y:S02]  /*2e70*/  @!P1 LEA.HI.X R241, R244, R241, R249, 0x2, P2 ;  /* 0x000000f1f4f19211 */ /* 0x000fe400010f14f9 */
[----:B------:R-:W1:Y:S01]  /*2e80*/  @!P1 S2R R244, SR_TID.X ;  /* 0x0000000000f49919 */ /* 0x000e620000002100 */
[C---:B------:R-:W-:Y:S01]  /*2e90*/  @!P1 IMAD R12, R10.reuse, 0x2, R12 ;  /* 0x000000020a0c9824 */ /* 0x040fe200078e020c */
[C---:B------:R-:W-:Y:S02]  /*2ea0*/  LEA R238, R10.reuse, R238, 0x2 ;  /* 0x000000ee0aee7211 */ /* 0x040fe400078e10ff */
[C---:B------:R-:W-:Y:S01]  /*2eb0*/  @!P1 LEA R14, R10.reuse, R14, 0x2 ;  /* 0x0000000e0a0e9211 */ /* 0x040fe200078e10ff */
[C---:B------:R-:W-:Y:S01]  /*2ec0*/  @!P1 IMAD R12, R10.reuse, 0x2, R12 ;  /* 0x000000020a0c9824 */ /* 0x040fe200078e020c */
[----:B------:R3:W5:Y:S04]  /*2ed0*/  @!P1 LDG.E.64 R128, desc[UR36][R240.64] ;  /* 0x00000024f0809981 */ /* 0x000768000c1e1b00 */
[----:B------:R-:W-:-:S05]  /*2ee0*/  @!P1 LEA R12, R10, R12, 0x1 ;  /* 0x0000000c0a0c9211 */ /* 0x000fca00078e08ff */
[----:B------:R-:W-:-:S05]  /*2ef0*/  @!P1 IMAD R12, R10, 0x2, R12 ;  /* 0x000000020a0c9824 */ /* 0x000fca00078e020c */
[----:B------:R-:W-:Y:S01]  /*2f00*/  @!P1 IADD3 R12, PT, PT, R12, R10, RZ ;  /* 0x0000000a0c0c9210 */ /* 0x000fe20007ffe0ff */
        /* <DEDUP_REMOVED lines=11> */
[C---:B------:R-:W-:Y:S02]  /*2fc0*/  IMAD R238, R10.reuse, 0x2, R238 ;  /* 0x000000020aee7824 */ /* 0x040fe400078e02ee */
[C---:B------:R-:W-:Y:S01]  /*2fd0*/  @!P1 IMAD R14, R10.reuse, 0x2, R14 ;  /* 0x000000020a0e9824 */ /* 0x040fe200078e020e */
[----:B------:R4:W5:Y:S01]  /*2fe0*/  @!P1 LDG.E.64 R130, desc[UR36][R12.64] ;  /* 0x000000240c829981 */ /* 0x000962000c1e1b00 */
[----:B------:R-:W-:-:S03]  /*2ff0*/  IMAD R238, R10, 0x2, R238 ;  /* 0x000000020aee7824 */ /* 0x000fc600078e02ee */
[C---:B------:R-:W-:Y:S02]  /*3000*/  @!P1 LEA R14, R10.reuse, R14, 0x1 ;  /* 0x0000000e0a0e9211 */ /* 0x040fe400078e08ff */
[----:B------:R-:W-:-:S05]  /*3010*/  LEA R238, R10, R238, 0x1 ;  /* 0x000000ee0aee7211 */ /* 0x000fca00078e08ff */
[----:B------:R-:W-:Y:S02]  /*3020*/  IMAD R238, R10, 0x2, R238 ;  /* 0x000000020aee7824 */ /* 0x000fe400078e02ee */
[----:B-1----:R-:W-:-:S05]  /*3030*/  @!P1 IMAD.SHL.U32 R244, R244, 0x2, RZ ;  /* 0x00000002f4f49824 */ /* 0x002fca00078e00ff */
[----:B------:R-:W-:-:S05]  /*3040*/  @!P1 LOP3.LUT R244, R244, 0x2, RZ, 0xc0, !PT ;  /* 0x00000002f4f49812 */ /* 0x000fca00078ec0ff */
[----:B------:R-:W-:Y:S02]  /*3050*/  @!P1 IMAD R249, R10, UR41, R244 ;  /* 0x000000290af99c24 */ /* 0x000fe4000f8e02f4 */
[----:B------:R-:W-:Y:S02]  /*3060*/  @!P1 IMAD.SHL.U32 R244, R14, 0x4, RZ ;  /* 0x000000040ef49824 */ /* 0x000fe400078e00ff */
[----:B------:R-:W-:-:S03]  /*3070*/  IMAD R238, R10, 0x2, R238 ;  /* 0x000000020aee7824 */ /* 0x000fc600078e02ee */
[----:B------:R-:W-:Y:S02]  /*3080*/  @!P1 SHF.R.S32.HI R14, RZ, 0x1f, R244 ;  /* 0x0000001fff0e9819 */ /* 0x000fe400000114f4 */
[C---:B------:R-:W-:Y:S02]  /*3090*/  @!P1 IADD3 R244, P2, PT, R249.reuse, R244, RZ ;  /* 0x000000f4f9f49210 */ /* 0x040fe40007f5e0ff */
[C---:B------:R-:W-:Y:S02]  /*30a0*/  LEA R238, R10.reuse, R238, 0x1 ;  /* 0x000000ee0aee7211 */ /* 0x040fe400078e08ff */
[----:B------:R-:W-:Y:S02]  /*30b0*/  @!P1 LEA.HI.X.SX32 R249, R249, R14, 0x1, P2 ;  /* 0x0000000ef9f99211 */ /* 0x000fe400010f0eff */
[----:B------:R-:W1:Y:S01]  /*30c0*/  @!P1 LDC.64 R14, c[0x0][0x3b8] ;  /* 0x0000ee00ff0e9b82 */ /* 0x000e620000000a00 */
[----:B------:R-:W-:-:S04]  /*30d0*/  IMAD R238, R10, 0x2, R238 ;  /* 0x000000020aee7824 */ /* 0x000fc800078e02ee */
[----:B------:R-:W-:-:S05]  /*30e0*/  IMAD R238, R10, 0x2, R238 ;  /* 0x000000020aee7824 */ /* 0x000fca00078e02ee */
[----:B------:R-:W-:-:S05]  /*30f0*/  LEA R238, R10, R238, 0x1 ;  /* 0x000000ee0aee7211 */ /* 0x000fca00078e08ff */
[----:B------:R-:W-:-:S04]  /*3100*/  IMAD R238, R10, 0x2, R238 ;  /* 0x000000020aee7824 */ /* 0x000fc800078e02ee */
[----:B------:R-:W-:Y:S01]  /*3110*/  IMAD R238, R10, 0x2, R238 ;  /* 0x000000020aee7824 */ /* 0x000fe200078e02ee */
[----:B-1----:R-:W-:-:S04]  /*3120*/  @!P1 LEA R14, P2, R244, R14, 0x2 ;  /* 0x0000000ef40e9211 */ /* 0x002fc800078410ff */
[----:B------:R-:W-:Y:S02]  /*3130*/  @!P1 LEA.HI.X R15, R244, R15, R249, 0x2, P2 ;  /* 0x0000000ff40f9211 */ /* 0x000fe400010f14f9 */
[----:B------:R-:W-:Y:S01]  /*3140*/  LEA R244, R10, R238, 0x1 ;  /* 0x000000ee0af47211 */ /* 0x000fe200078e08ff */
[----:B0-----:R-:W-:Y:S02]  /*3150*/  @!P1 IMAD.SHL.U32 R249, R252, 0x2, RZ ;  /* 0x00000002fcf99824 */ /* 0x001fe400078e00ff */
[----:B------:R0:W5:Y:S02]  /*3160*/  @!P1 LDG.E.64 R132, desc[UR36][R14.64] ;  /* 0x000000240e849981 */ /* 0x000164000c1e1b00 */
[----:B------:R-:W-:Y:S01]  /*3170*/  IMAD R244, R10, 0x2, R244 ;  /* 0x000000020af47824 */ /* 0x000fe200078e02f4 */
[----:B------:R-:W-:-:S04]  /*3180*/  @!P1 LOP3.LUT R249, R249, 0x2, RZ, 0xc0, !PT ;  /* 0x00000002f9f99812 */ /* 0x000fc800078ec0ff */
[C---:B--2---:R-:W-:Y:S01]  /*3190*/  LEA R242, R10.reuse, R244, 0x1 ;  /* 0x000000f40af27211 */ /* 0x044fe200078e08ff */
[----:B------:R-:W-:-:S04]  /*31a0*/  @!P1 IMAD R249, R10, UR41, R249 ;  /* 0x000000290af99c24 */ /* 0x000fc8000f8e02f9 */
[----:B------:R-:W-:-:S05]  /*31b0*/  @!P1 IMAD.SHL.U32 R243, R242, 0x4, RZ ;  /* 0x00000004f2f39824 */ /* 0x000fca00078e00ff */
        /* <DEDUP_REMOVED lines=8> */
[----:B------:R-:W-:Y:S02]  /*3240*/  @!P1 IMAD.SHL.U32 R243, R242, 0x4, RZ ;  /* 0x00000004f2f39824 */ /* 0x000fe400078e00ff */
[----:B------:R1:W5:Y:S01]  /*3250*/  @!P1 LDG.E.64 R134, desc[UR36][R238.64] ;  /* 0x00000024ee869981 */ /* 0x000362000c1e1b00 */
[----:B------:R-:W-:-:S05]  /*3260*/  @!P1 LOP3.LUT R249, R249, 0x2, RZ, 0xc0, !PT ;  /* 0x00000002f9f99812 */ /* 0x000fca00078ec0ff */
[----:B------:R-:W-:Y:S01]  /*3270*/  @!P1 IMAD R249, R10, UR41, R249 ;  /* 0x000000290af99c24 */ /* 0x000fe2000f8e02f9 */
[----:B---3--:R-:W-:-:S04]  /*3280*/  @!P1 SHF.R.S32.HI R240, RZ, 0x1f, R243 ;  /* 0x0000001ffff09819 */ /* 0x008fc800000114f3 */
[----:B------:R-:W-:-:S04]  /*3290*/  @!P1 IADD3 R243, P2, PT, R249, R243, RZ ;  /* 0x000000f3f9f39210 */ /* 0x000fc80007f5e0ff */
[----:B------:R-:W-:Y:S02]  /*32a0*/  @!P1 LEA.HI.X.SX32 R249, R249, R240, 0x1, P2 ;  /* 0x000000f0f9f99211 */ /* 0x000fe400010f0eff */
[----:B------:R-:W2:Y:S01]  /*32b0*/  @!P1 LDC.64 R240, c[0x0][0x3b8] ;  /* 0x0000ee00fff09b82 */ /* 0x000ea20000000a00 */
[----:B------:R-:W-:Y:S02]  /*32c0*/  IADD3 R242, PT, PT, R242, R10, RZ ;  /* 0x0000000af2f27210 */ /* 0x000fe40007ffe0ff */
[----:B--2---:R-:W-:-:S04]  /*32d0*/  @!P1 LEA R240, P2, R243, R240, 0x2 ;  /* 0x000000f0f3f09211 */ /* 0x004fc800078410ff */
[----:B------:R-:W-:Y:S01]  /*32e0*/  @!P1 LEA.HI.X R241, R243, R241, R249, 0x2, P2 ;  /* 0x000000f1f3f19211 */ /* 0x000fe200010f14f9 */
[----:B------:R-:W-:Y:S02]  /*32f0*/  @!P1 IMAD.SHL.U32 R249, R252, 0x2, RZ ;  /* 0x00000002fcf99824 */ /* 0x000fe400078e00ff */
[----:B------:R-:W-:Y:S02]  /*3300*/  @!P1 IMAD.SHL.U32 R243, R242, 0x4, RZ ;  /* 0x00000004f2f39824 */ /* 0x000fe400078e00ff */
[----:B------:R2:W5:Y:S01]  /*3310*/  @!P1 LDG.E.64 R136, desc[UR36][R240.64] ;  /* 0x00000024f0889981 */ /* 0x000562000c1e1b00 */
[----:B------:R-:W-:-:S05]  /*3320*/  @!P1 LOP3.LUT R249, R249, 0x2, RZ, 0xc0, !PT ;  /* 0x00000002f9f99812 */ /* 0x000fca00078ec0ff */
[----:B------:R-:W-:Y:S01]  /*3330*/  @!P1 IMAD R249, R10, UR41, R249 ;  /* 0x000000290af99c24 */ /* 0x000fe2000f8e02f9 */
[----:B----4-:R-:W-:-:S04]  /*3340*/  @!P1 SHF.R.S32.HI R12, RZ, 0x1f, R243 ;  /* 0x0000001fff0c9819 */ /* 0x010fc800000114f3 */
[----:B------:R-:W-:-:S04]  /*3350*/  @!P1 IADD3 R243, P2, PT, R249, R243, RZ ;  /* 0x000000f3f9f39210 */ /* 0x000fc80007f5e0ff */
[----:B------:R-:W-:Y:S02]  /*3360*/  @!P1 LEA.HI.X.SX32 R249, R249, R12, 0x1, P2 ;  /* 0x0000000cf9f99211 */ /* 0x000fe400010f0eff */
[----:B------:R-:W3:Y:S01]  /*3370*/  @!P1 LDC.64 R12, c[0x0][0x3b8] ;  /* 0x0000ee00ff0c9b82 */ /* 0x000ee20000000a00 */
[----:B------:R-:W-:Y:S02]  /*3380*/  IADD3 R242, PT, PT, R242, R10, RZ ;  /* 0x0000000af2f27210 */ /* 0x000fe40007ffe0ff */
[----:B---3--:R-:W-:-:S04]  /*3390*/  @!P1 LEA R12, P2, R243, R12, 0x2 ;  /* 0x0000000cf30c9211 */ /* 0x008fc800078410ff */
[----:B------:R-:W-:Y:S01]  /*33a0*/  @!P1 LEA.HI.X R13, R243, R13, R249, 0x2, P2 ;  /* 0x0000000df30d9211 */ /* 0x000fe200010f14f9 */
[----:B------:R-:W-:Y:S02]  /*33b0*/  @!P1 IMAD.SHL.U32 R249, R252, 0x2, RZ ;  /* 0x00000002fcf99824 */ /* 0x000fe400078e00ff */
[----:B------:R-:W-:Y:S02]  /*33c0*/  @!P1 IMAD.SHL.U32 R243, R242, 0x4, RZ ;  /* 0x00000004f2f39824 */ /* 0x000fe400078e00ff */
[----:B------:R3:W5:Y:S01]  /*33d0*/  @!P1 LDG.E.64 R138, desc[UR36][R12.64] ;  /* 0x000000240c8a9981 */ /* 0x000762000c1e1b00 */
[----:B------:R-:W-:-:S05]  /*33e0*/  @!P1 LOP3.LUT R249, R249, 0x2, RZ, 0xc0, !PT ;  /* 0x00000002f9f99812 */ /* 0x000fca00078ec0ff */
[----:B------:R-:W-:Y:S01]  /*33f0*/  @!P1 IMAD R249, R10, UR41, R249 ;  /* 0x000000290af99c24 */ /* 0x000fe2000f8e02f9 */
[----:B0-----:R-:W-:-:S04]  /*3400*/  @!P1 SHF.R.S32.HI R14, RZ, 0x1f, R243 ;  /* 0x0000001fff0e9819 */ /* 0x001fc800000114f3 */
[----:B------:R-:W-:-:S04]  /*3410*/  @!P1 IADD3 R243, P2, PT, R249, R243, RZ ;  /* 0x000000f3f9f39210 */ /* 0x000fc80007f5e0ff */
[----:B------:R-:W-:Y:S02]  /*3420*/  @!P1 LEA.HI.X.SX32 R249, R249, R14, 0x1, P2 ;  /* 0x0000000ef9f99211 */ /* 0x000fe400010f0eff */
[----:B------:R-:W0:Y:S01]  /*3430*/  @!P1 LDC.64 R14, c[0x0][0x3b8] ;  /* 0x0000ee00ff0e9b82 */ /* 0x000e220000000a00 */
[----:B------:R-:W-:Y:S02]  /*3440*/  IADD3 R242, PT, PT, R242, R10, RZ ;  /* 0x0000000af2f27210 */ /* 0x000fe40007ffe0ff */
[----:B0-----:R-:W-:-:S04]  /*3450*/  @!P1 LEA R14, P2, R243, R14, 0x2 ;  /* 0x0000000ef30e9211 */ /* 0x001fc800078410ff */
[----:B------:R-:W-:Y:S01]  /*3460*/  @!P1 LEA.HI.X R15, R243, R15, R249, 0x2, P2 ;  /* 0x0000000ff30f9211 */ /* 0x000fe200010f14f9 */
[----:B------:R-:W-:Y:S02]  /*3470*/  @!P1 IMAD.SHL.U32 R249, R252, 0x2, RZ ;  /* 0x00000002fcf99824 */ /* 0x000fe400078e00ff */
[----:B------:R-:W-:Y:S02]  /*3480*/  @!P1 IMAD.SHL.U32 R243, R242, 0x4, RZ ;  /* 0x00000004f2f39824 */ /* 0x000fe400078e00ff */
[----:B------:R0:W5:Y:S01]  /*3490*/  @!P1 LDG.E.64 R140, desc[UR36][R14.64] ;  /* 0x000000240e8c9981 */ /* 0x000162000c1e1b00 */
[----:B------:R-:W-:-:S05]  /*34a0*/  @!P1 LOP3.LUT R249, R249, 0x2, RZ, 0xc0, !PT ;  /* 0x00000002f9f99812 */ /* 0x000fca00078ec0ff */
[----:B------:R-:W-:Y:S01]  /*34b0*/  @!P1 IMAD R249, R10, UR41, R249 ;  /* 0x000000290af99c24 */ /* 0x000fe2000f8e02f9 */
[----:B-1----:R-:W-:-:S04]  /*34c0*/  @!P1 SHF.R.S32.HI R238, RZ, 0x1f, R243 ;  /* 0x0000001fffee9819 */ /* 0x002fc800000114f3 */
        /* <DEDUP_REMOVED lines=11> */
[----:B--2---:R-:W-:-:S04]  /*3580*/  @!P1 SHF.R.S32.HI R240, RZ, 0x1f, R243 ;  /* 0x0000001ffff09819 */ /* 0x004fc800000114f3 */
        /* <DEDUP_REMOVED lines=224> */
[----:B------:R-:W5:Y:S01]  /*4390*/  @!P1 LDG.E.64 R180, desc[UR36][R14.64] ;  /* 0x000000240eb49981 */ /* 0x000f62000c1e1b00 */
[----:B------:R-:W-:-:S05]  /*43a0*/  @!P1 LOP3.LUT R249, R249, 0x2, RZ, 0xc0, !PT ;  /* 0x00000002f9f99812 */ /* 0x000fca00078ec0ff */
[----:B------:R-:W-:Y:S01]  /*43b0*/  @!P1 IMAD R249, R10, UR41, R249 ;  /* 0x000000290af99c24 */ /* 0x000fe2000f8e02f9 */
[----:B-1----:R-:W-:-:S04]  /*43c0*/  @!P1 SHF.R.S32.HI R238, RZ, 0x1f, R243 ;  /* 0x0000001fffee9819 */ /* 0x002fc800000114f3 */
        /* <DEDUP_REMOVED lines=11> */
[----:B--2---:R-:W-:-:S04]  /*4480*/  @!P1 SHF.R.S32.HI R240, RZ, 0x1f, R243 ;  /* 0x0000001ffff09819 */ /* 0x004fc800000114f3 */
        /* <DEDUP_REMOVED lines=20> */
[----:B0-----:R-:W-:Y:S01]  /*45d0*/  @!P1 IMAD.SHL.U32 R240, R252, 0x2, RZ ;  /* 0x00000002fcf09824 */ /* 0x001fe200078e00ff */
[----:B------:R-:W-:Y:S01]  /*45e0*/  @!P1 LOP3.LUT R249, R249, 0x2, RZ, 0xc0, !PT ;  /* 0x00000002f9f99812 */ /* 0x000fe200078ec0ff */
[----:B------:R0:W5:Y:S04]  /*45f0*/  @!P1 LDG.E.64 R8, desc[UR36][R12.64] ;  /* 0x000000240c089981 */ /* 0x000168000c1e1b00 */
[----:B------:R-:W-:Y:S01]  /*4600*/  @!P1 IMAD R249, R10, UR41, R249 ;  /* 0x000000290af99c24 */ /* 0x000fe2000f8e02f9 */
[----:B------:R-:W-:-:S04]  /*4610*/  @!P1 SHF.R.S32.HI R14, RZ, 0x1f, R243 ;  /* 0x0000001fff0e9819 */ /* 0x000fc800000114f3 */
[C---:B------:R-:W-:Y:S01]  /*4620*/  @!P1 IADD3 R243, P2, PT, R249.reuse, R243, RZ ;  /* 0x000000f3f9f39210 */ /* 0x040fe20007f5e0ff */
[----:B------:R0:W5:Y:S03]  /*4630*/  @P0 LDG.E.U8 R12, desc[UR36][R2.64] ;  /* 0x00000024020c0981 */ /* 0x000166000c1e1100 */
[----:B------:R-:W-:Y:S02]  /*4640*/  @!P1 LEA.HI.X.SX32 R249, R249, R14, 0x1, P2 ;  /* 0x0000000ef9f99211 */ /* 0x000fe400010f0eff */
[----:B------:R-:W1:Y:S01]  /*4650*/  @!P1 LDC.64 R14, c[0x0][0x3b8] ;  /* 0x0000ee00ff0e9b82 */ /* 0x000e620000000a00 */
[----:B------:R-:W-:Y:S02]  /*4660*/  IADD3 R242, PT, PT, R242, R10, RZ ;  /* 0x0000000af2f27210 */ /* 0x000fe40007ffe0ff */
[----:B-1----:R-:W-:-:S04]  /*4670*/  @!P1 LEA R14, P2, R243, R14, 0x2 ;  /* 0x0000000ef30e9211 */ /* 0x002fc800078410ff */
[----:B------:R-:W-:Y:S01]  /*4680*/  @!P1 LEA.HI.X R15, R243, R15, R249, 0x2, P2 ;  /* 0x0000000ff30f9211 */ /* 0x000fe200010f14f9 */
[----:B------:R-:W-:Y:S02]  /*4690*/  @!P1 IMAD.SHL.U32 R249, R252, 0x2, RZ ;  /* 0x00000002fcf99824 */ /* 0x000fe400078e00ff */
[----:B------:R-:W-:Y:S01]  /*46a0*/  @!P1 IMAD.SHL.U32 R243, R242, 0x4, RZ ;  /* 0x00000004f2f39824 */ /* 0x000fe200078e00ff */
[----:B------:R-:W-:Y:S01]  /*46b0*/  @!P1 LOP3.LUT R240, R240, 0x2, RZ, 0xc0, !PT ;  /* 0x00000002f0f09812 */ /* 0x000fe200078ec0ff */
[----:B------:R0:W5:Y:S01]  /*46c0*/  @!P1 LDG.E.64 R6, desc[UR36][R14.64] ;  /* 0x000000240e069981 */ /* 0x000162000c1e1b00 */
[----:B------:R-:W-:-:S05]  /*46d0*/  @!P1 LOP3.LUT R249, R249, 0x2, RZ, 0xc0, !PT ;  /* 0x00000002f9f99812 */ /* 0x000fca00078ec0ff */
[----:B------:R-:W-:Y:S01]  /*46e0*/  @!P1 IMAD R249, R10, UR41, R249 ;  /* 0x000000290af99c24 */ /* 0x000fe2000f8e02f9 */
[----:B------:R-:W-:-:S04]  /*46f0*/  @!P1 SHF.R.S32.HI R238, RZ, 0x1f, R243 ;  /* 0x0000001fffee9819 */ /* 0x000fc800000114f3 */
[----:B------:R-:W-:-:S04]  /*4700*/  @!P1 IADD3 R243, P2, PT, R249, R243, RZ ;  /* 0x000000f3f9f39210 */ /* 0x000fc80007f5e0ff */
[----:B------:R-:W-:Y:S02]  /*4710*/  @!P1 LEA.HI.X.SX32 R249, R249, R238, 0x1, P2 ;  /* 0x000000eef9f99211 */ /* 0x000fe400010f0eff */
[----:B------:R-:W1:Y:S01]  /*4720*/  @!P1 LDC.64 R238, c[0x0][0x3b8] ;  /* 0x0000ee00ffee9b82 */ /* 0x000e620000000a00 */
[----:B------:R-:W-:Y:S02]  /*4730*/  IADD3 R242, PT, PT, R242, R10, RZ ;  /* 0x0000000af2f27210 */ /* 0x000fe40007ffe0ff */
[----:B-1----:R-:W-:-:S04]  /*4740*/  @!P1 LEA R238, P2, R243, R238, 0x2 ;  /* 0x000000eef3ee9211 */ /* 0x002fc800078410ff */
[----:B------:R-:W-:Y:S01]  /*4750*/  @!P1 LEA.HI.X R239, R243, R239, R249, 0x2, P2 ;  /* 0x000000eff3ef9211 */ /* 0x000fe200010f14f9 */
[----:B------:R-:W-:Y:S02]  /*4760*/  @!P1 IMAD.IADD R243, R242, 0x1, R10 ;  /* 0x00000001f2f39824 */ /* 0x000fe400078e020a */
[----:B------:R-:W-:Y:S02]  /*4770*/  @!P1 IMAD R249, R10, UR41, R240 ;  /* 0x000000290af99c24 */ /* 0x000fe4000f8e02f0 */
[----:B------:R-:W-:Y:S01]  /*4780*/  @!P1 IMAD.SHL.U32 R243, R243, 0x4, RZ ;  /* 0x00000004f3f39824 */ /* 0x000fe200078e00ff */
[----:B------:R0:W5:Y:S04]  /*4790*/  @!P1 LDG.E.64 R4, desc[UR36][R238.64] ;  /* 0x00000024ee049981 */ /* 0x000168000c1e1b00 */
[----:B------:R-:W-:-:S02]  /*47a0*/  @!P1 SHF.R.S32.HI R240, RZ, 0x1f, R243 ;  /* 0x0000001ffff09819 */ /* 0x000fc400000114f3 */
[----:B------:R-:W-:-:S04]  /*47b0*/  @!P1 IADD3 R243, P2, PT, R249, R243, RZ ;  /* 0x000000f3f9f39210 */ /* 0x000fc80007f5e0ff */
[----:B------:R-:W-:Y:S02]  /*47c0*/  @!P1 LEA.HI.X.SX32 R249, R249, R240, 0x1, P2 ;  /* 0x000000f0f9f99211 */ /* 0x000fe400010f0eff */
[----:B------:R-:W1:Y:S02]  /*47d0*/  @!P1 LDC.64 R240, c[0x0][0x3b8] ;  /* 0x0000ee00fff09b82 */ /* 0x000e640000000a00 */
[----:B-1----:R-:W-:-:S04]  /*47e0*/  @!P1 LEA R240, P2, R243, R240, 0x2 ;  /* 0x000000f0f3f09211 */ /* 0x002fc800078410ff */
[----:B------:R-:W-:Y:S02]  /*47f0*/  @!P1 LEA.HI.X R241, R243, R241, R249, 0x2, P2 ;  /* 0x000000f1f3f19211 */ /* 0x000fe400010f14f9 */
[----:B------:R-:W-:Y:S01]  /*4800*/  @!P1 SHF.L.U32 R243, R252, 0x1, RZ ;  /* 0x00000001fcf39819 */ /* 0x000fe200000006ff */
[----:B------:R-:W-:Y:S02]  /*4810*/  @!P1 IMAD.SHL.U32 R249, R242, 0x4, RZ ;  /* 0x00000004f2f99824 */ /* 0x000fe400078e00ff */
[----:B------:R0:W5:Y:S01]  /*4820*/  @!P1 LDG.E.64 R186, desc[UR36][R240.64] ;  /* 0x00000024f0ba9981 */ /* 0x000162000c1e1b00 */
[----:B------:R-:W-:-:S05]  /*4830*/  @!P1 LOP3.LUT R243, R243, 0x2, RZ, 0xc0, !PT ;  /* 0x00000002f3f39812 */ /* 0x000fca00078ec0ff */
[----:B------:R-:W-:Y:S01]  /*4840*/  @!P1 IMAD R250, R10, UR41, R243 ;  /* 0x000000290afa9c24 */ /* 0x000fe2000f8e02f3 */
[----:B------:R-:W-:-:S04]  /*4850*/  @!P1 SHF.R.S32.HI R242, RZ, 0x1f, R249 ;  /* 0x0000001ffff29819 */ /* 0x000fc800000114f9 */
[----:B------:R-:W-:-:S04]  /*4860*/  @!P1 IADD3 R249, P2, PT, R250, R249, RZ ;  /* 0x000000f9faf99210 */ /* 0x000fc80007f5e0ff */
[----:B------:R-:W-:Y:S02]  /*4870*/  @!P1 LEA.HI.X.SX32 R250, R250, R242, 0x1, P2 ;  /* 0x000000f2fafa9211 */ /* 0x000fe400010f0eff */
[----:B------:R-:W1:Y:S02]  /*4880*/  @!P1 LDC.64 R242, c[0x0][0x3b8] ;  /* 0x0000ee00fff29b82 */ /* 0x000e640000000a00 */
[----:B-1----:R-:W-:-:S04]  /*4890*/  @!P1 LEA R242, P2, R249, R242, 0x2 ;  /* 0x000000f2f9f29211 */ /* 0x002fc800078410ff */
[----:B------:R-:W-:-:S05]  /*48a0*/  @!P1 LEA.HI.X R243, R249, R243, R250, 0x2, P2 ;  /* 0x000000f3f9f39211 */ /* 0x000fca00010f14fa */
[----:B------:R0:W5:Y:S01]  /*48b0*/  @!P1 LDG.E.64 R188, desc[UR36][R242.64] ;  /* 0x00000024f2bc9981 */ /* 0x000162000c1e1b00 */
[----:B------:R-:W-:Y:S04]  /*48c0*/  BSSY.RECONVERGENT B1, `(.L_x_4380) ;  /* 0x0000015000017945 */ /* 0x000fe80003800200 */
[----:B------:R-:W-:Y:S05]  /*48d0*/  @P1 BRA `(.L_x_4381) ;  /* 0x00000000004c1947 */ /* 0x000fea0003800000 */
[----:B0-----:R-:W0:Y:S01]  /*48e0*/  S2R R13, SR_TID.X ;  /* 0x00000000000d7919 */ /* 0x001e220000002100 */
[----:B------:R-:W-:-:S05]  /*48f0*/  IADD3 R191, PT, PT, R11, R10, RZ ;  /* 0x0000000a0bbf7210 */ /* 0x000fca0007ffe0ff */
        /* <DEDUP_REMOVED lines=9> */
[----:B------:R-:W-:-:S05]  /*4990*/  IMAD R15, R10, 0x2, R11 ;  /* 0x000000020a0f7824 */ /* 0x000fca00078e020b */
[----:B------:R-:W-:Y:S01]  /*49a0*/  SHF.L.U32 R15, R15, 0x2, RZ ;  /* 0x000000020f0f7819 */ /* 0x000fe200000006ff */
[----:B------:R-:W5:Y:S03]  /*49b0*/  LDG.E.64 R190, desc[UR36][R190.64] ;  /* 0x00000024bebe7981 */ /* 0x000f66000c1e1b00 */
[----:B------:R-:W-:-:S04]  /*49c0*/  IADD3 R13, P2, PT, R13, R15, RZ ;  /* 0x0000000f0d0d7210 */ /* 0x000fc80007f5e0ff */
[----:B------:R-:W-:Y:S02]  /*49d0*/  LEA.HI.X.SX32 R14, R15, R14, 0x1, P2 ;  /* 0x0000000e0f0e7211 */ /* 0x000fe400010f0eff */
[----:B------:R-:W-:-:S04]  /*49e0*/  LEA R192, P2, R13, UR14, 0x2 ;  /* 0x0000000e0dc07c11 */ /* 0x000fc8000f8410ff */
[----:B------:R-:W-:-:S06]  /*49f0*/  LEA.HI.X R193, R13, UR15, R14, 0x2, P2 ;  /* 0x0000000f0dc17c11 */ /* 0x000fcc00090f140e */
[----:B------:R-:W5:Y:S03]  /*4a00*/  LDG.E.64 R192, desc[UR36][R192.64] ;  /* 0x00000024c0c07981 */ /* 0x000f66000c1e1b00 */
.L_x_4381:
[----:B------:R-:W-:Y:S05]  /*4a10*/  BSYNC.RECONVERGENT B1 ;  /* 0x0000000000017941 */ /* 0x000fea0003800200 */
.L_x_4380:
[----:B------:R-:W-:Y:S04]  /*4a20*/  BSSY.RECONVERGENT B1, `(.L_x_4382) ;  /* 0x0000016000017945 */ /* 0x000fe80003800200 */
[----:B------:R-:W-:Y:S05]  /*4a30*/  @P1 BRA `(.L_x_4383) ;  /* 0x0000000000501947 */ /* 0x000fea0003800000 */
[----:B0-----:R-:W0:Y:S01]  /*4a40*/  S2R R13, SR_TID.X ;  /* 0x00000000000d7919 */ /* 0x001e220000002100 */
        /* <DEDUP_REMOVED lines=19> */
.L_x_4383:
[----:B------:R-:W-:Y:S05]  /*4b80*/  BSYNC.RECONVERGENT B1 ;  /* 0x0000000000017941 */ /* 0x000fea0003800200 */
.L_x_4382:
[----:B------:R-:W-:Y:S04]  /*4b90*/  BSSY.RECONVERGENT B1, `(.L_x_4384) ;  /* 0x0000017000017945 */ /* 0x000fe80003800200 */
[----:B------:R-:W-:Y:S05]  /*4ba0*/  @P1 BRA `(.L_x_4385) ;  /* 0x0000000000541947 */ /* 0x000fea0003800000 */
[----:B0-----:R-:W0:Y:S01]  /*4bb0*/  S2R R14, SR_TID.X ;  /* 0x00000000000e7919 */ /* 0x001e220000002100 */
[----:B------:R-:W-:-:S05]  /*4bc0*/  IMAD.IADD R13, R11, 0x1, R10 ;  /* 0x000000010b0d7824 */ /* 0x000fca00078e020a */
[----:B------:R-:W-:-:S05]  /*4bd0*/  LEA R13, R10, R13, 0x2 ;  /* 0x0000000d0a0d7211 */ /* 0x000fca00078e10ff */
[----:B------:R-:W-:-:S04]  /*4be0*/  IMAD R199, R10, 0x2, R13 ;  /* 0x000000020ac77824 */ /* 0x000fc800078e020d */
        /* <DEDUP_REMOVED lines=17> */
.L_x_4385:
[----:B------:R-:W-:Y:S05]  /*4d00*/  BSYNC.RECONVERGENT B1 ;  /* 0x0000000000017941 */ /* 0x000fea0003800200 */
.L_x_4384:
[----:B------:R-:W-:Y:S04]  /*4d10*/  BSSY.RECONVERGENT B1, `(.L_x_4386) ;  /* 0x000001b000017945 */ /* 0x000fe80003800200 */
[----:B------:R-:W-:Y:S05]  /*4d20*/  @P1 BRA `(.L_x_4387) ;  /* 0x0000000000641947 */ /* 0x000fea0003800000 */
[----:B0-----:R-:W0:Y:S01]  /*4d30*/  S2R R14, SR_TID.X ;  /* 0x00000000000e7919 */ /* 0x001e220000002100 */
        /* <DEDUP_REMOVED lines=8> */
[----:B------:R-:W-:Y:S01]  /*4dc0*/  IMAD.SHL.U32 R202, R202, 0x4, RZ ;  /* 0x00000004caca7824 */ /* 0x000fe200078e00ff */
        /* <DEDUP_REMOVED lines=15> */
.L_x_4387:
[----:B------:R-:W-:Y:S05]  /*4ec0*/  BSYNC.RECONVERGENT B1 ;  /* 0x0000000000017941 */ /* 0x000fea0003800200 */
.L_x_4386:
[----:B------:R-:W-:Y:S04]  /*4ed0*/  BSSY.RECONVERGENT B1, `(.L_x_4388) ;  /* 0x0000015000017945 */ /* 0x000fe80003800200 */
[----:B------:R-:W-:Y:S05]  /*4ee0*/  @P1 BRA `(.L_x_4389) ;  /* 0x00000000004c1947 */ /* 0x000fea0003800000 */
[----:B0-----:R-:W0:Y:S01]  /*4ef0*/  S2R R14, SR_TID.X ;  /* 0x00000000000e7919 */ /* 0x001e220000002100 */
[----:B------:R-:W-:-:S04]  /*4f00*/  IMAD.IADD R13, R11, 0x1, R10 ;  /* 0x000000010b0d7824 */ /* 0x000fc800078e020a */
[----:B------:R-:W-:-:S05]  /*4f10*/  IMAD R13, R10, 0x4, R13 ;  /* 0x000000040a0d7824 */ /* 0x000fca00078e020d */
[----:B------:R-:W-:-:S05]  /*4f20*/  LEA R13, R10, R13, 0x1 ;  /* 0x0000000d0a0d7211 */ /* 0x000fca00078e08ff */
[----:B------:R-:W-:-:S04]  /*4f30*/  IMAD R13, R10, 0x2, R13 ;  /* 0x000000020a0d7824 */ /* 0x000fc800078e020d */
[----:B------:R-:W-:-:S05]  /*4f40*/  IMAD R13, R10, 0x2, R13 ;  /* 0x000000020a0d7824 */ /* 0x000fca00078e020d */
[----:B------:R-:W-:-:S05]  /*4f50*/  LEA R13, R10, R13, 0x1 ;  /* 0x0000000d0a0d7211 */ /* 0x000fca00078e08ff */
[----:B------:R-:W-:Y:S02]  /*4f60*/  IMAD R13, R10, 0x2, R13 ;  /* 0x000000020a0d7824 */ /* 0x000fe400078e020d */
[----:B0-----:R-:W-:-:S03]  /*4f70*/  IMAD.SHL.U32 R14, R14, 0x2, RZ ;  /* 0x000000020e0e7824 */ /* 0x001fc600078e00ff */
[----:B------:R-:W-:Y:S02]  /*4f80*/  LEA R13, R10, R13, 0x1 ;  /* 0x0000000d0a0d7211 */ /* 0x000fe400078e08ff */
        /* <DEDUP_REMOVED lines=9> */
.L_x_4389:
[----:B------:R-:W-:Y:S05]  /*5020*/  BSYNC.RECONVERGENT B1 ;  /* 0x0000000000017941 */ /* 0x000fea0003800200 */
.L_x_4388:
        /* <DEDUP_REMOVED lines=22> */
.L_x_4391:
[----:B------:R-:W-:Y:S05]  /*5190*/  BSYNC.RECONVERGENT B1 ;  /* 0x0000000000017941 */ /* 0x000fea0003800200 */
.L_x_4390:
[----:B------:R-:W-:Y:S04]  /*51a0*/  BSSY.RECONVERGENT B1, `(.L_x_4392) ;  /* 0x0000016000017945 */ /* 0x000fe80003800200 */
[----:B------:R-:W-:Y:S05]  /*51b0*/  @P1 BRA `(.L_x_4393) ;  /* 0x0000000000501947 */ /* 0x000fea0003800000 */
[----:B0-----:R-:W-:Y:S01]  /*51c0*/  IMAD.IADD R13, R11, 0x1, R10 ;  /* 0x000000010b0d7824 */ /* 0x001fe200078e020a */
[----:B------:R-:W0:Y:S03]  /*51d0*/  S2R R14, SR_TID.X ;  /* 0x00000000000e7919 */ /* 0x000e260000002100 */
        /* <DEDUP_REMOVED lines=9> */
[----:B------:R-:W-:-:S04]  /*5270*/  IMAD R13, R10, 0x2, R13 ;  /* 0x000000020a0d7824 */ /* 0x000fc800078e020d */
        /* <DEDUP_REMOVED lines=8> */
.L_x_4393:
[----:B------:R-:W-:Y:S05]  /*5300*/  BSYNC.RECONVERGENT B1 ;  /* 0x0000000000017941 */ /* 0x000fea0003800200 */
.L_x_4392:
[----:B------:R-:W-:Y:S04]  /*5310*/  BSSY.RECONVERGENT B1, `(.L_x_4394) ;  /* 0x0000017000017945 */ /* 0x000fe80003800200 */
[----:B------:R-:W-:Y:S05]  /*5320*/  @P1 BRA `(.L_x_4395) ;  /* 0x0000000000541947 */ /* 0x000fea0003800000 */
[----:B0-----:R-:W-:Y:S01]  /*5330*/  IADD3 R13, PT, PT, R11, R10, RZ ;  /* 0x0000000a0b0d7210 */ /* 0x001fe20007ffe0ff */
[----:B------:R-:W0:Y:S04]  /*5340*/  S2R R14, SR_TID.X ;  /* 0x00000000000e7919 */ /* 0x000e280000002100 */
[----:B------:R-:W-:-:S05]  /*5350*/  IMAD R13, R10, 0x4, R13 ;  /* 0x000000040a0d7824 */ /* 0x000fca00078e020d */
[----:B------:R-:W-:-:S05]  /*5360*/  LEA R13, R10, R13, 0x1 ;  /* 0x0000000d0a0d7211 */ /* 0x000fca00078e08ff */
[----:B------:R-:W-:-:S05]  /*5370*/  IMAD R13, R10, 0x2, R13 ;  /* 0x000000020a0d7824 */ /* 0x000fca00078e020d */
[----:B------:R-:W-:-:S05]  /*5380*/  LEA R13, R10, R13, 0x1 ;  /* 0x0000000d0a0d7211 */ /* 0x000fca00078e08ff */
[----:B------:R-:W-:-:S05]  /*5390*/  IMAD R13, R10, 0x2, R13 ;  /* 0x000000020a0d7824 */ /* 0x000fca00078e020d */
[----:B------:R-:W-:Y:S02]  /*53a0*/  LEA R13, R10, R13, 0x1 ;  /* 0x0000000d0a0d7211 */ /* 0x000fe400078e08ff */
[----:B0-----:R-:W-:-:S03]  /*53b0*/  SHF.L.U32 R14, R14, 0x1, RZ ;  /* 0x000000010e0e7819 */ /* 0x001fc600000006ff */
[----:B------:R-:W-:Y:S01]  /*53c0*/  IMAD R13, R10, 0x2, R13 ;  /* 0x000000020a0d7824 */ /* 0x000fe200078e020d */
        /* <DEDUP_REMOVED lines=11> */
.L_x_4395:
[----:B------:R-:W-:Y:S05]  /*5480*/  BSYNC.RECONVERGENT B1 ;  /* 0x0000000000017941 */ /* 0x000fea0003800200 */
.L_x_4394:
        /* <DEDUP_REMOVED lines=23> */
.L_x_4397:
[----:B------:R-:W-:Y:S05]  /*5600*/  BSYNC.RECONVERGENT B1 ;  /* 0x0000000000017941 */ /* 0x000fea0003800200 */
.L_x_4396:
        /* <DEDUP_REMOVED lines=9> */
[----:B------:R-:W-:Y:S01]  /*56a0*/  LEA R13, R10, R13, 0x1 ;  /* 0x0000000d0a0d7211 */ /* 0x000fe200078e08ff */
[----:B0-----:R-:W-:-:S04]  /*56b0*/  IMAD.SHL.U32 R14, R14, 0x2, RZ ;  /* 0x000000020e0e7824 */ /* 0x001fc800078e00ff */
[----:B------:R-:W-:Y:S01]  /*56c0*/  IMAD R13, R10, 0x2, R13 ;  /* 0x000000020a0d7824 */ /* 0x000fe200078e020d */
[----:B------:R-:W-:-:S04]  /*56d0*/  LOP3.LUT R14, R14, 0x2, RZ, 0xc0, !PT ;  /* 0x000000020e0e7812 */ /* 0x000fc800078ec0ff */
[C---:B------:R-:W-:Y:S01]  /*56e0*/  LEA R13, R10.reuse, R13, 0x1 ;  /* 0x0000000d0a0d7211 */ /* 0x040fe200078e08ff */
[----:B------:R-:W-:-:S03]  /*56f0*/  IMAD R14, R10, UR41, R14 ;  /* 0x000000290a0e7c24 */ /* 0x000fc6000f8e020e */
[----:B------:R-:W-:-:S05]  /*5700*/  LEA R13, R10, R13, 0x1 ;  /* 0x0000000d0a0d7211 */ /* 0x000fca00078e08ff */
        /* <DEDUP_REMOVED lines=8> */
.L_x_4399:
[----:B------:R-:W-:Y:S05]  /*5790*/  BSYNC.RECONVERGENT B1 ;  /* 0x0000000000017941 */ /* 0x000fea0003800200 */
.L_x_4398:
[----:B------:R-:W-:Y:S04]  /*57a0*/  BSSY.RECONVERGENT B1, `(.L_x_4400) ;  /* 0x0000018000017945 */ /* 0x000fe80003800200 */
[----:B------:R-:W-:Y:S05]  /*57b0*/  @P1 BRA `(.L_x_4401) ;  /* 0x0000000000581947 */ /* 0x000fea0003800000 */
[----:B0-----:R-:W-:Y:S01]  /*57c0*/  IMAD.IADD R13, R11, 0x1, R10 ;  /* 0x000000010b0d7824 */ /* 0x001fe200078e020a */
[----:B------:R-:W0:Y:S04]  /*57d0*/  S2R R14, SR_TID.X ;  /* 0x00000000000e7919 */ /* 0x000e280000002100 */
[----:B------:R-:W-:-:S05]  /*57e0*/  LEA R13, R10, R13, 0x2 ;  /* 0x0000000d0a0d7211 */ /* 0x000fca00078e10ff */
[----:B------:R-:W-:-:S05]  /*57f0*/  IMAD R13, R10, 0x2, R13 ;  /* 0x000000020a0d7824 */ /* 0x000fca00078e020d */
[----:B------:R-:W-:-:S05]  /*5800*/  LEA R13, R10, R13, 0x1 ;  /* 0x0000000d0a0d7211 */ /* 0x000fca00078e08ff */
[----:B------:R-:W-:-:S05]  /*5810*/  IMAD R13, R10, 0x2, R13 ;  /* 0x000000020a0d7824 */ /* 0x000fca00078e020d */
[----:B------:R-:W-:-:S05]  /*5820*/  LEA R13, R10, R13, 0x1 ;  /* 0x0000000d0a0d7211 */ /* 0x000fca00078e08ff */
[----:B------:R-:W-:Y:S01]  /*5830*/  IMAD R13, R10, 0x2, R13 ;  /* 0x000000020a0d7824 */ /* 0x000fe200078e020d */
[----:B0-----:R-:W-:-:S04]  /*5840*/  SHF.L.U32 R14, R14, 0x1, RZ ;  /* 0x000000010e0e7819 */ /* 0x001fc800000006ff */
[----:B------:R-:W-:Y:S02]  /*5850*/  LEA R13, R10, R13, 0x1 ;  /* 0x0000000d0a0d7211 */ /* 0x000fe400078e08ff */
[----:B------:R-:W-:-:S03]  /*5860*/  LOP3.LUT R14, R14, 0x2, RZ, 0xc0, !PT ;  /* 0x000000020e0e7812 */ /* 0x000fc600078ec0ff */
[C---:B------:R-:W-:Y:S02]  /*5870*/  IMAD R13, R10.reuse, 0x2, R13 ;  /* 0x000000020a0d7824 */ /* 0x040fe400078e020d */
[C---:B------:R-:W-:Y:S02]  /*5880*/  IMAD R14, R10.reuse, UR41, R14 ;  /* 0x000000290a0e7c24 */ /* 0x040fe4000f8e020e */
        /* <DEDUP_REMOVED lines=9> */
.L_x_4401:
[----:B------:R-:W-:Y:S05]  /*5920*/  BSYNC.RECONVERGENT B1 ;  /* 0x0000000000017941 */ /* 0x000fea0003800200 */
.L_x_4400:
        /* <DEDUP_REMOVED lines=12> */
[----:B------:R-:W-:-:S04]  /*59f0*/  LOP3.LUT R14, R14, 0x2, RZ, 0xc0, !PT ;  /* 0x000000020e0e7812 */ /* 0x000fc800078ec0ff */
[C---:B------:R-:W-:Y:S01]  /*5a00*/  LEA R13, R10.reuse, R13, 0x1 ;  /* 0x0000000d0a0d7211 */ /* 0x040fe200078e08ff */
[----:B------:R-:W-:-:S04]  /*5a10*/  IMAD R14, R10, UR41, R14 ;  /* 0x000000290a0e7c24 */ /* 0x000fc8000f8e020e */
        /* <DEDUP_REMOVED lines=10> */
.L_x_4403:
[----:B------:R-:W-:Y:S05]  /*5ac0*/  BSYNC.RECONVERGENT B1 ;  /* 0x0000000000017941 */ /* 0x000fea0003800200 */
.L_x_4402:
        /* <DEDUP_REMOVED lines=25> */
.L_x_4405:
[----:B------:R-:W-:Y:S05]  /*5c60*/  BSYNC.RECONVERGENT B1 ;  /* 0x0000000000017941 */ /* 0x000fea0003800200 */
.L_x_4404:
        /* <DEDUP_REMOVED lines=14> */
[----:B------:R-:W-:-:S04]  /*5d50*/  IMAD R14, R10, UR41, R14 ;  /* 0x000000290a0e7c24 */ /* 0x000fc8000f8e020e */
[----:B------:R-:W-:-:S05]  /*5d60*/  IMAD R13, R10, 0x2, R13 ;  /* 0x000000020a0d7824 */ /* 0x000fca00078e020d */
[----:B------:R-:W-:-:S04]  /*5d70*/  LEA R13, R10, R13, 0x1 ;  /* 0x0000000d0a0d7211 */ /* 0x000fc800078e08ff */
        /* <DEDUP_REMOVED lines=9> */
.L_x_4407:
[----:B------:R-:W-:Y:S05]  /*5e10*/  BSYNC.RECONVERGENT B1 ;  /* 0x0000000000017941 */ /* 0x000fea0003800200 */
.L_x_4406:
        /* <DEDUP_REMOVED lines=14> */
[----:B------:R-:W-:-:S03]  /*5f00*/  IMAD R14, R10, UR41, R14 ;  /* 0x000000290a0e7c24 */ /* 0x000fc6000f8e020e */
[----:B------:R-:W-:-:S05]  /*5f10*/  LEA R13, R10, R13, 0x1 ;  /* 0x0000000d0a0d7211 */ /* 0x000fca00078e08ff */
        /* <DEDUP_REMOVED lines=10> */
.L_x_4409:
[----:B------:R-:W-:Y:S05]  /*5fc0*/  BSYNC.RECONVERGENT B1 ;  /* 0x0000000000017941 */ /* 0x000fea0003800200 */
.L_x_4408:
        /* <DEDUP_REMOVED lines=15> */
[----:B------:R-:W-:-:S05]  /*60c0*/  IMAD R13, R10, 0x2, R13 ;  /* 0x000000020a0d7824 */ /* 0x000fca00078e020d */
        /* <DEDUP_REMOVED lines=11> */
.L_x_4411:
[----:B------:R-:W-:Y:S05]  /*6180*/  BSYNC.RECONVERGENT B1 ;  /* 0x0000000000017941 */ /* 0x000fea0003800200 */
.L_x_4410:
        /* <DEDUP_REMOVED lines=27> */
.L_x_4413:
[----:B------:R-:W-:Y:S05]  /*6340*/  BSYNC.RECONVERGENT B1 ;  /* 0x0000000000017941 */ /* 0x000fea0003800200 */
.L_x_4412:
        /* <DEDUP_REMOVED lines=16> */
[----:B------:R-:W-:-:S05]  /*6450*/  LEA R13, R10, R13, 0x1 ;  /* 0x0000000d0a0d7211 */ /* 0x000fca00078e08ff */
        /* <DEDUP_REMOVED lines=11> */
.L_x_4415:
[----:B------:R-:W-:Y:S05]  /*6510*/  BSYNC.RECONVERGENT B1 ;  /* 0x0000000000017941 */ /* 0x000fea0003800200 */
.L_x_4414:
[----:B------:R-:W-:Y:S04]  /*6520*/  BSSY.RECONVERGENT B1, `(.L_x_4416) ;  /* 0x0000014000017945 */ /* 0x000fe80003800200 */
[----:B------:R-:W-:Y:S05]  /*6530*/  @P1 BRA `(.L_x_4417) ;  /* 0x0000000000481947 */ /* 0x000fea0003800000 */
[----:B0-----:R-:W0:Y:S01]  /*6540*/  S2R R13, SR_TID.X ;  /* 0x00000000000d7919 */ /* 0x001e220000002100 */
[----:B------:R-:W-:Y:S01]  /*6550*/  LEA R11, R10, R11, 0x5 ;  /* 0x0000000b0a0b7211 */ /* 0x000fe200078e28ff */
[----:B------:R-:W-:-:S03]  /*6560*/  IMAD.SHL.U32 R14, R244, 0x4, RZ ;  /* 0x00000004f40e7824 */ /* 0x000fc600078e00ff */
[----:B------:R-:W-:Y:S01]  /*6570*/  SHF.L.U32 R11, R11, 0x2, RZ ;  /* 0x000000020b0b7819 */ /* 0x000fe200000006ff */
[----:B0-----:R-:W-:-:S05]  /*6580*/  IMAD.SHL.U32 R13, R13, 0x2, RZ ;  /* 0x000000020d0d7824 */ /* 0x001fca00078e00ff */
[----:B------:R-:W-:-:S05]  /*6590*/  LOP3.LUT R13, R13, 0x2, RZ, 0xc0, !PT ;  /* 0x000000020d0d7812 */ /* 0x000fca00078ec0ff */
[----:B------:R-:W-:-:S05]  /*65a0*/  IMAD R10, R10, UR41, R13 ;  /* 0x000000290a0a7c24 */ /* 0x000fca000f8e020d */
        /* <DEDUP_REMOVED lines=11> */
.L_x_4417:
[----:B------:R-:W-:Y:S05]  /*6660*/  BSYNC.RECONVERGENT B1 ;  /* 0x0000000000017941 */ /* 0x000fea0003800200 */
.L_x_4416:
[----:B------:R-:W2:Y:S04]  /*6670*/  LDL R11, [R1+0x58] ;  /* 0x00005800010b7983 */ /* 0x000ea80000100800 */
[----:B------:R-:W3:Y:S04]  /*6680*/  LDL R10, [R1+0x5c] ;  /* 0x00005c00010a7983 */ /* 0x000ee80000100800 */
[----:B0-----:R-:W4:Y:S04]  /*6690*/  LDL R14, [R1+0x60] ;  /* 0x00006000010e7983 */ /* 0x001f280000100800 */
[----:B------:R-:W4:Y:S04]  /*66a0*/  LDL R13, [R1+0x64] ;  /* 0x00006400010d7983 */ /* 0x000f280000100800 */
[----:B------:R-:W4:Y:S04]  /*66b0*/  LDL R238, [R1+0x50] ;  /* 0x0000500001ee7983 */ /* 0x000f280000100800 */
[----:B------:R-:W4:Y:S04]  /*66c0*/  LDL R15, [R1+0x54] ;  /* 0x00005400010f7983 */ /* 0x000f280000100800 */
[----:B-----5:R0:W-:Y:S04]  /*66d0*/  STL [R1+0x88], R12 ;  /* 0x0000880c01007387 */ /* 0x0201e80000100800 */
[----:B------:R1:W-:Y:S04]  /*66e0*/  STL [R1+0x84], R251 ;  /* 0x000084fb01007387 */ /* 0x0003e80000100800 */
[----:B------:R1:W-:Y:S04]  /*66f0*/  STL [R1+0x80], R248 ;  /* 0x000080f801007387 */ /* 0x0003e80000100800 */
[----:B------:R1:W-:Y:S04]  /*6700*/  STL [R1+0x7c], R245 ;  /* 0x00007cf501007387 */ /* 0x0003e80000100800 */
[----:B------:R1:W-:Y:S04]  /*6710*/  STL [R1+0x78], R3 ;  /* 0x0000780301007387 */ /* 0x0003e80000100800 */
        /* <DEDUP_REMOVED lines=19> */
[----:B---3--:R-:W-:-:S03]  /*6850*/  FMUL.FTZ R10, R10, R191 ;  /* 0x000000bf0a0a7220 */ /* 0x008fc60000410000 */
[----:B----4-:R-:W-:Y:S02]  /*6860*/  FFMA.FTZ R11, R14, R116, R11 ;  /* 0x000000740e0b7223 */ /* 0x010fe4000001000b */
[----:B------:R-:W2:Y:S01]  /*6870*/  LDL R14, [R1] ;  /* 0x00000000010e7983 */ /* 0x000ea20000100800 */
[----:B------:R-:W-:-:S03]  /*6880*/  FFMA.FTZ R10, R13, R117, R10 ;  /* 0x000000750d0a7223 */ /* 0x000fc6000001000a */
[----:B------:R-:W3:Y:S01]  /*6890*/  LDL R13, [R1+0x4] ;  /* 0x00000400010d7983 */ /* 0x000ee20000100800 */
[----:B------:R-:W-:-:S03]  /*68a0*/  FFMA.FTZ R11, R238, R192, R11 ;  /* 0x000000c0ee0b7223 */ /* 0x000fc6000001000b */
[----:B------:R-:W4:Y:S01]  /*68b0*/  LDL R238, [R1+0x8] ;  /* 0x0000080001ee7983 */ /* 0x000f220000100800 */
[----:B------:R-:W-:-:S03]  /*68c0*/  FFMA.FTZ R10, R15, R193, R10 ;  /* 0x000000c10f0a7223 */ /* 0x000fc6000001000a */
[----:B------:R-:W2:Y:S01]  /*68d0*/  LDL R15, [R1+0xc] ;  /* 0x00000c00010f7983 */ /* 0x000ea20000100800 */
        /* <DEDUP_REMOVED lines=23> */
[----:B------:R-:W1:Y:S01]  /*6a50*/  S2R R252, SR_TID.X ;  /* 0x0000000000fc7919 */ /* 0x000e620000002100 */
[----:B----4-:R-:W-:Y:S02]  /*6a60*/  FFMA.FTZ R11, R238, R124, R11 ;  /* 0x0000007cee0b7223 */ /* 0x010fe4000001000b */
[----:B--2---:R-:W-:Y:S02]  /*6a70*/  FFMA.FTZ R10, R15, R125, R10 ;  /* 0x0000007d0f0a7223 */ /* 0x004fe4000001000a */
[----:B------:R-:W-:Y:S02]  /*6a80*/  FFMA.FTZ R11, R14, R126, R11 ;  /* 0x0000007e0e0b7223 */ /* 0x000fe4000001000b */
[----:B---3--:R-:W-:Y:S02]  /*6a90*/  FFMA.FTZ R10, R13, R127, R10 ;  /* 0x0000007f0d0a7223 */ /* 0x008fe4000001000a */
[----:B------:R-:W-:-:S02]  /*6aa0*/  FFMA.FTZ R11, R246, R128, R11 ;  /* 0x00000080f60b7223 */ /* 0x000fc4000001000b */
[----:B------:R-:W-:Y:S02]  /*6ab0*/  FFMA.FTZ R10, R247, R129, R10 ;  /* 0x00000081f70a7223 */ /* 0x000fe4000001000a */
[----:B------:R-:W-:Y:S02]  /*6ac0*/  FFMA.FTZ R11, R16, R130, R11 ;  /* 0x00000082100b7223 */ /* 0x000fe4000001000b */
[----:B------:R-:W-:Y:S02]  /*6ad0*/  FFMA.FTZ R10, R17, R131, R10 ;  /* 0x00000083110a7223 */ /* 0x000fe4000001000a */
[----:B------:R-:W-:Y:S02]  /*6ae0*/  FFMA.FTZ R11, R18, R204, R11 ;  /* 0x000000cc120b7223 */ /* 0x000fe4000001000b */
[----:B------:R-:W-:Y:S02]  /*6af0*/  FFMA.FTZ R10, R19, R205, R10 ;  /* 0x000000cd130a7223 */ /* 0x000fe4000001000a */
        /* <DEDUP_REMOVED lines=93> */
[----:B------:R-:W-:Y:S01]  /*70d0*/  FFMA.FTZ R10, R113, R189, R10 ;  /* 0x000000bd710a7223 */ /* 0x000fe2000001000a */
[----:B------:R-:W-:Y:S01]  /*70e0*/  UMOV UR4, 0xffffffff ;  /* 0xffffffff00047882 */ /* 0x000fe20000000000 */
[----:B------:R-:W-:Y:S02]  /*70f0*/  FFMA.FTZ R11, R114, R186, R11 ;  /* 0x000000ba720b7223 */ /* 0x000fe4000001000b */
[----:B------:R-:W-:Y:S01]  /*7100*/  FFMA.FTZ R10, R115, R187, R10 ;  /* 0x000000bb730a7223 */ /* 0x000fe2000001000a */
[----:B------:R-:W-:Y:S02]  /*7110*/  ISETP.NE.AND P2, PT, R12, RZ, P0 ;  /* 0x000000ff0c00720c */ /* 0x000fe40000745270 */
[----:B-1----:R-:W-:Y:S01]  /*7120*/  LOP3.LUT R252, R252, 0x1, RZ, 0xc0, !PT ;  /* 0x00000001fcfc7812 */ /* 0x002fe200078ec0ff */
[----:B------:R-:W-:Y:S01]  /*7130*/  FADD.FTZ R10, R11, R10 ;  /* 0x0000000a0b0a7221 */ /* 0x000fe20000010000 */
[----:B0-----:R-:W-:Y:S09]  /*7140*/  BRA.DIV UR4, `(.L_x_4418) ;  /* 0x0000005a04cc7947 */ /* 0x001ff2000b800000 */
[----:B------:R0:W1:Y:S02]  /*7150*/  SHFL.BFLY PT, R14, R10, 0x1, 0x1f ;  /* 0x0c201f000a0e7f89 */ /* 0x00006400000e0000 */
.L_x_4492:
[----:B------:R-:W-:Y:S01]  /*7160*/  ISETP.EQ.U32.OR P1, PT, R252, 0x1, P1 ;  /* 0x00000001fc00780c */ /* 0x000fe20000f22470 */
[----:B-1----:R-:W-:Y:S01]  /*7170*/  FADD.FTZ R12, R10, R14 ;  /* 0x0000000e0a0c7221 */ /* 0x002fe20000010000 */
[----:B------:R-:W-:Y:S03]  /*7180*/  BSSY.RECONVERGENT B1, `(.L_x_4419) ;  /* 0x0000019000017945 */ /* 0x000fe60003800200 */
[----:B------:R-:W-:-:S08]  /*7190*/  FMUL.FTZ R12, R12, UR8 ;  /* 0x000000080c0c7c20 */ /* 0x000fd00008410000 */
        /* <DEDUP_REMOVED lines=23> */
.L_x_4420:
[----:B------:R-:W-:Y:S05]  /*7310*/  BSYNC.RECONVERGENT B1 ;  /* 0x0000000000017941 */ /* 0x000fea0003800200 */
.L_x_4419:
[----:B0-----:R-:W2:Y:S01]  /*7320*/  LDL R10, [R1+0x6c] ;  /* 0x00006c00010a7983 */ /* 0x001ea20000100800 */
[----:B-----5:R-:W-:Y:S01]  /*7330*/  IADD3 R0, PT, PT, R0, 0x40, RZ ;  /* 0x0000004000007810 */ /* 0x020fe20007ffe0ff */
[----:B-1----:R-:W-:Y:S01]  /*7340*/  VIADD R248, R248, 0x100 ;  /* 0x00000100f8f87836 */ /* 0x002fe20000000000 */
[----:B------:R-:W-:Y:S02]  /*7350*/  IADD3 R2, P2, PT, R2, 0x40, RZ ;  /* 0x0000004002027810 */ /* 0x000fe40007f5e0ff */
[----:B------:R-:W-:-:S03]  /*7360*/  IADD3 R245, PT, PT, R245, 0x40, RZ ;  /* 0x00000040f5f57810 */ /* 0x000fc60007ffe0ff */
[----:B------:R-:W-:Y:S01]  /*7370*/  IMAD.X R3, RZ, RZ, R3, P2 ;  /* 0x000000ffff037224 */ /* 0x000fe200010e0603 */
[----:B--2---:R-:W-:-:S13]  /*7380*/  ISETP.GE.AND P1, PT, R0, R10, PT ;  /* 0x0000000a0000720c */ /* 0x004fda0003f26270 */
[----:B------:R-:W-:Y:S05]  /*7390*/  @!P1 BRA `(.L_x_4421) ;  /* 0xffffffb000ac9947 */ /* 0x000fea000383ffff */
.L_x_4379:
[----:B0--3--:R-:W-:Y:S05]  /*73a0*/  BSYNC B0 ;  /* 0x0000000000007941 */ /* 0x009fea0003800000 */
.L_x_4378:
[----:B------:R-:W0:Y:S01]  /*73b0*/  S2R R3, SR_TID.X ;  /* 0x0000000000037919 */ /* 0x000e220000002100 */
[----:B------:R-:W3:Y:S02]  /*73c0*/  LDCU UR4, c[0x0][0x3f4] ;  /* 0x00007e80ff0477ac */ /* 0x000ee40008000800 */
[----:B---3--:R-:W-:-:S06]  /*73d0*/  UIADD3 UR4, UPT, UPT, UR45, 0x1, -UR4 ;  /* 0x000000012d047890 */ /* 0x008fcc000fffe804 */
        /* <DEDUP_REMOVED lines=10> */
[----:B------:R0:W3:Y:S02]  /*7480*/  SHFL.BFLY PT, R14, R2, 0x2, 0x1f ;  /* 0x0c401f00020e7f89 */ /* 0x0000e400000e0000 */
.L_x_4498:
[----:B-1----:R-:W1:Y:S01]  /*7490*/  S2R R18, SR_CgaCtaId ;  /* 0x0000000000127919 */ /* 0x002e620000008800 */
[----:B------:R-:W-:Y:S01]  /*74a0*/  MOV R13, 0x400 ;  /* 0x00000400000d7802 */ /* 0x000fe20000000f00 */
[----:B------:R-:W-:Y:S05]  /*74b0*/  WARPSYNC.ALL ;  /* 0x0000000000007948 */ /* 0x000fea0003800000 */
[----:B---3--:R-:W-:Y:S02]  /*74c0*/  FMNMX.FTZ R14, R2, R14, !PT ;  /* 0x0000000e020e7209 */ /* 0x008fe40007810000 */
[----:B-1----:R-:W-:-:S04]  /*74d0*/  LEA R0, R18, R13, 0x18 ;  /* 0x0000000d12007211 */ /* 0x002fc800078ec0ff */
[-C--:B------:R-:W-:Y:S02]  /*74e0*/  @!P0 LEA.HI R5, R3, R0.reuse, RZ, 0x1d ;  /* 0x0000000003058211 */ /* 0x080fe400078fe8ff */
[----:B0-----:R-:W-:-:S03]  /*74f0*/  LEA R2, R6, R0, 0x2 ;  /* 0x0000000006027211 */ /* 0x001fc600078e10ff */
[----:B------:R-:W-:Y:S01]  /*7500*/  @!P0 STS [R5], R14 ;  /* 0x0000000e05008388 */ /* 0x000fe20000000800 */
[----:B------:R-:W-:Y:S01]  /*7510*/  BAR.SYNC.DEFER_BLOCKING 0x0 ;  /* 0x0000000000007b1d */ /* 0x000fe20000010000 */
[----:B------:R-:W-:Y:S01]  /*7520*/  ISETP.GT.U32.AND P0, PT, R6, 0x3, PT ;  /* 0x000000030600780c */ /* 0x000fe20003f04070 */
[----:B------:R-:W-:Y:S01]  /*7530*/  IMAD.MOV.U32 R8, RZ, RZ, -0x800001 ;  /* 0xff7fffffff087424 */ /* 0x000fe200078e00ff */
[----:B------:R-:W-:Y:S01]  /*7540*/  IADD3 R7, PT, PT, R4, R3, RZ ;  /* 0x0000000304077210 */ /* 0x000fe20007ffe0ff */
[----:B------:R-:W-:Y:S01]  /*7550*/  UIADD3 UR7, UPT, UPT, UR45, 0x1, URZ ;  /* 0x000000012d077890 */ /* 0x000fe2000fffe0ff */
[----:B------:R-:W-:Y:S01]  /*7560*/  HFMA2 R11, -RZ, RZ, 0, 0 ;  /* 0x00000000ff0b7431 */ /* 0x000fe200000001ff */
[----:B------:R-:W-:Y:S08]  /*7570*/  BSSY.RECONVERGENT B0, `(.L_x_4423) ;  /* 0x0000172000007945 */ /* 0x000ff00003800200 */
[----:B------:R-:W0:Y:S01]  /*7580*/  @!P0 LDS R8, [R2] ;  /* 0x0000000002088984 */ /* 0x000e220000000800 */
[----:B------:R-:W-:-:S03]  /*7590*/  ISETP.GT.AND P0, PT, R7, UR45, PT ;  /* 0x0000002d07007c0c */ /* 0x000fc6000bf04270 */
[----:B0-----:R-:W0:Y:S02]  /*75a0*/  SHFL.BFLY PT, R5, R8, 0x2, 0x1f ;  /* 0x0c401f0008057f89 */ /* 0x001e2400000e0000 */
[----:B0-----:R-:W-:Y:S01]  /*75b0*/  FMNMX.FTZ R9, R5, R8, !PT ;  /* 0x0000000805097209 */ /* 0x001fe20007810000 */
[----:B------:R-:W-:-:S04]  /*75c0*/  IMAD.SHL.U32 R5, R3, 0x4, RZ ;  /* 0x0000000403057824 */ /* 0x000fc800078e00ff */
[----:B------:R-:W0:Y:S02]  /*75d0*/  SHFL.BFLY PT, R10, R9, 0x1, 0x1f ;  /* 0x0c201f00090a7f89 */ /* 0x000e2400000e0000 */
[----:B0-----:R-:W-:-:S05]  /*75e0*/  FMNMX.FTZ R10, R9, R10, !PT ;  /* 0x0000000a090a7209 */ /* 0x001fca0007810000 */
[----:B------:R0:W1:Y:S01]  /*75f0*/  SHFL.IDX PT, R38, R10, RZ, 0x1f ;  /* 0x00001fff0a267589 */ /* 0x00006200000e0000 */
[----:B------:R-:W-:Y:S05]  /*7600*/  @P0 BRA `(.L_x_4424) ;  /* 0x0000001400a00947 */ /* 0x000fea0003800000 */
[----:B------:R-:W3:Y:S02]  /*7610*/  LDC.64 R8, c[0x0][0x420] ;  /* 0x00010800ff087b82 */ /* 0x000ee40000000a00 */
[----:B---3--:R-:W-:-:S04]  /*7620*/  ISETP.NE.U32.AND P0, PT, R8, RZ, PT ;  /* 0x000000ff0800720c */ /* 0x008fc80003f05070 */
[----:B------:R-:W-:-:S13]  /*7630*/  ISETP.NE.AND.EX P0, PT, R9, RZ, PT, P0 ;  /* 0x000000ff0900720c */ /* 0x000fda0003f05300 */
[----:B------:R-:W-:Y:S05]  /*7640*/  @P0 BRA `(.L_x_4425) ;  /* 0x0000001000040947 */ /* 0x000fea0003800000 */
[----:B0-----:R-:W-:Y:S01]  /*7650*/  IMAD.U32 R10, RZ, RZ, UR7 ;  /* 0x00000007ff0a7e24 */ /* 0x001fe2000f8e00ff */
[----:B------:R-:W-:Y:S01]  /*7660*/  LOP3.LUT R8, RZ, R3, RZ, 0x33, !PT ;  /* 0x00000003ff087212 */ /* 0x000fe200078e33ff */
[----:B------:R-:W-:Y:S01]  /*7670*/  BSSY.RECONVERGENT B1, `(.L_x_4426) ;  /* 0x000001c000017945 */ /* 0x000fe20003800200 */
[----:B------:R-:W-:Y:S02]  /*7680*/  MOV R11, RZ ;  /* 0x000000ff000b7202 */ /* 0x000fe40000000f00 */
[----:B------:R-:W-:-:S04]  /*7690*/  VIADDMNMX R9, R7, 0x80, R10, !PT ;  /* 0x0000008007097846 */ /* 0x000fc8000780010a */
[----:B------:R-:W-:-:S04]  /*76a0*/  IADD3 R9, PT, PT, -R4, R9, R8 ;  /* 0x0000000904097210 */ /* 0x000fc80007ffe108 */
[C---:B------:R-:W-:Y:S02]  /*76b0*/  LOP3.LUT R8, R9.reuse, 0x180, RZ, 0xc0, !PT ;  /* 0x0000018009087812 */ /* 0x040fe400078ec0ff */
[----:B------:R-:W-:Y:S02]  /*76c0*/  ISETP.GE.U32.AND P1, PT, R9, 0x180, PT ;  /* 0x000001800900780c */ /* 0x000fe40003f26070 */
[----:B------:R-:W-:Y:S01]  /*76d0*/  ISETP.NE.AND P0, PT, R8, 0x180, PT ;  /* 0x000001800800780c */ /* 0x000fe20003f05270 */
[----:B------:R-:W-:-:S12]  /*76e0*/  IMAD.MOV.U32 R8, RZ, RZ, R7 ;  /* 0x000000ffff087224 */ /* 0x000fd800078e0007 */
[----:B------:R-:W-:Y:S05]  /*76f0*/  @!P0 BRA `(.L_x_4427) ;  /* 0x00000000004c8947 */ /* 0x000fea0003800000 */
[----:B------:R-:W-:Y:S02]  /*7700*/  IADD3 R11, PT, PT, R13, 0x420, RZ ;  /* 0x000004200d0b7810 */ /* 0x000fe40007ffe0ff */
[----:B------:R-:W-:Y:S02]  /*7710*/  LEA.HI R8, R9, 0x1, RZ, 0x19 ;  /* 0x0000000109087811 */ /* 0x000fe400078fc8ff */
[----:B------:R-:W-:Y:S01]  /*7720*/  LEA R10, R18, R11, 0x18 ;  /* 0x0000000b120a7211 */ /* 0x000fe200078ec0ff */
[----:B------:R-:W-:Y:S01]  /*7730*/  IMAD.MOV.U32 R11, RZ, RZ, RZ ;  /* 0x000000ffff0b7224 */ /* 0x000fe200078e00ff */
[----:B------:R-:W-:Y:S02]  /*7740*/  LOP3.LUT R9, R8, 0x3, RZ, 0xc0, !PT ;  /* 0x0000000308097812 */ /* 0x000fe400078ec0ff */
[----:B------:R-:W-:Y:S01]  /*7750*/  MOV R8, R7 ;  /* 0x0000000700087202 */ /* 0x000fe20000000f00 */
[----:B------:R-:W-:Y:S01]  /*7760*/  IMAD.IADD R10, R5, 0x1, R10 ;  /* 0x00000001050a7824 */ /* 0x000fe200078e020a */
[----:B------:R-:W-:-:S07]  /*7770*/  IADD3 R9, PT, PT, -R9, RZ, RZ ;  /* 0x000000ff09097210 */ /* 0x000fce0007ffe1ff */
.L_x_4428:
        /* <DEDUP_REMOVED lines=11> */
.L_x_4427:
[----:B------:R-:W-:Y:S05]  /*7830*/  BSYNC.RECONVERGENT B1 ;  /* 0x0000000000017941 */ /* 0x000fea0003800200 */
.L_x_4426:
[----:B------:R-:W-:Y:S05]  /*7840*/  @!P1 BRA `(.L_x_4424) ;  /* 0x0000001400109947 */ /* 0x000fea0003800000 */
[----:B------:R-:W-:Y:S01]  /*7850*/  IMAD.SHL.U32 R9, R4, 0x4, RZ ;  /* 0x0000000404097824 */ /* 0x000fe200078e00ff */
[----:B------:R-:W-:-:S04]  /*7860*/  IADD3 R13, PT, PT, R13, 0x420, RZ ;  /* 0x000004200d0d7810 */ /* 0x000fc80007ffe0ff */
[----:B------:R-:W-:Y:S02]  /*7870*/  LEA R18, R18, R13, 0x18 ;  /* 0x0000000d12127211 */ /* 0x000fe400078ec0ff */
[C---:B------:R-:W-:Y:S02]  /*7880*/  LEA R9, R8.reuse, -R9, 0x2 ;  /* 0x8000000908097211 */ /* 0x040fe400078e10ff */
[----:B------:R-:W-:-:S03]  /*7890*/  IADD3 R8, PT, PT, R8, 0x200, RZ ;  /* 0x0000020008087810 */ /* 0x000fc60007ffe0ff */
        /* <DEDUP_REMOVED lines=36> */
.L_x_4431:
[----:B------:R-:W0:Y:S01]  /*7ae0*/  LDS R10, [R9+-0x400] ;  /* 0xfffc0000090a7984 */ /* 0x000e220000000800 */
[----:B------:R-:W-:-:S03]  /*7af0*/  IADD3 R8, PT, PT, R8, 0x800, RZ ;  /* 0x0000080008087810 */ /* 0x000fc60007ffe0ff */
[----:B------:R-:W1:Y:S01]  /*7b00*/  LDS R12, [R9+-0x200] ;  /* 0xfffe0000090c7984 */ /* 0x000e620000000800 */
[----:B------:R-:W-:-:S03]  /*7b10*/  ISETP.GE.AND P1, PT, R8, R33, PT ;  /* 0x000000210800720c */ /* 0x000fc60003f26270 */
[----:B------:R-:W3:Y:S04]  /*7b20*/  LDS R13, [R9] ;  /* 0x00000000090d7984 */ /* 0x000ee80000000800 */
[----:B------:R-:W4:Y:S04]  /*7b30*/  LDS R14, [R9+0x200] ;  /* 0x00020000090e7984 */ /* 0x000f280000000800 */
[----:B------:R-:W5:Y:S04]  /*7b40*/  LDS R15, [R9+0x400] ;  /* 0x00040000090f7984 */ /* 0x000f680000000800 */
[----:B------:R-:W5:Y:S04]  /*7b50*/  LDS R17, [R9+0x600] ;  /* 0x0006000009117984 */ /* 0x000f680000000800 */
[----:B------:R-:W5:Y:S04]  /*7b60*/  LDS R19, [R9+0x800] ;  /* 0x0008000009137984 */ /* 0x000f680000000800 */
[----:B------:R-:W5:Y:S04]  /*7b70*/  LDS R21, [R9+0xa00] ;  /* 0x000a000009157984 */ /* 0x000f680000000800 */
[----:B------:R-:W5:Y:S04]  /*7b80*/  LDS R23, [R9+0xc00] ;  /* 0x000c000009177984 */ /* 0x000f680000000800 */
[----:B--2---:R-:W2:Y:S01]  /*7b90*/  LDS R24, [R9+0xe00] ;  /* 0x000e000009187984 */ /* 0x004ea20000000800 */
[----:B0-----:R-:W-:-:S03]  /*7ba0*/  FADD.FTZ R10, -R38, R10 ;  /* 0x0000000a260a7221 */ /* 0x001fc60000010100 */
[----:B------:R-:W0:Y:S01]  /*7bb0*/  LDS R26, [R9+0x1000] ;  /* 0x00100000091a7984 */ /* 0x000e220000000800 */
[----:B-1----:R-:W-:Y:S01]  /*7bc0*/  FADD.FTZ R12, -R38, R12 ;  /* 0x0000000c260c7221 */ /* 0x002fe20000010100 */
[----:B------:R-:W-:Y:S02]  /*7bd0*/  FMUL.FTZ R10, R10, 1.4426950216293334961 ;  /* 0x3fb8aa3b0a0a7820 */ /* 0x000fe40000410000 */
[----:B------:R-:W1:Y:S01]  /*7be0*/  LDS R27, [R9+0x1200] ;  /* 0x00120000091b7984 */ /* 0x000e620000000800 */
[----:B------:R-:W-:Y:S01]  /*7bf0*/  FMUL.FTZ R12, R12, 1.4426950216293334961 ;  /* 0x3fb8aa3b0c0c7820 */ /* 0x000fe20000410000 */
[C---:B---3--:R-:W-:Y:S02]  /*7c00*/  FADD.FTZ R13, -R38.reuse, R13 ;  /* 0x0000000d260d7221 */ /* 0x048fe40000010100 */
[----:B------:R-:W3:Y:S01]  /*7c10*/  LDS R29, [R9+0x1400] ;  /* 0x00140000091d7984 */ /* 0x000ee20000000800 */
[----:B------:R-:W5:Y:S01]  /*7c20*/  MUFU.EX2 R10, R10 ;  /* 0x0000000a000a7308 */ /* 0x000f620000000800 */
[C---:B----4-:R-:W-:Y:S01]  /*7c30*/  FADD.FTZ R14, -R38.reuse, R14 ;  /* 0x0000000e260e7221 */ /* 0x050fe20000010100 */
[----:B------:R-:W-:Y:S01]  /*7c40*/  FMUL.FTZ R13, R13, 1.4426950216293334961 ;  /* 0x3fb8aa3b0d0d7820 */ /* 0x000fe20000410000 */
[----:B------:R-:W4:Y:S01]  /*7c50*/  LDS R30, [R9+0x1600] ;  /* 0x00160000091e7984 */ /* 0x000f220000000800 */
[----:B------:R-:W2:Y:S01]  /*7c60*/  MUFU.EX2 R12, R12 ;  /* 0x0000000c000c7308 */ /* 0x000ea20000000800 */
[----:B-----5:R-:W-:Y:S01]  /*7c70*/  FADD.FTZ R16, -R38, R15 ;  /* 0x0000000f26107221 */ /* 0x020fe20000010100 */
[----:B------:R-:W-:Y:S01]  /*7c80*/  FMUL.FTZ R15, R14, 1.4426950216293334961 ;  /* 0x3fb8aa3b0e0f7820 */ /* 0x000fe20000410000 */
[----:B------:R-:W5:Y:S01]  /*7c90*/  LDS R31, [R9+0x1800] ;  /* 0x00180000091f7984 */ /* 0x000f620000000800 */
[----:B------:R-:W2:Y:S01]  /*7ca0*/  MUFU.EX2 R14, R13 ;  /* 0x0000000d000e7308 */ /* 0x000ea20000000800 */
[----:B------:R-:W-:Y:S01]  /*7cb0*/  FADD.FTZ R18, -R38, R17 ;  /* 0x0000001126127221 */ /* 0x000fe20000010100 */
[----:B------:R-:W-:Y:S01]  /*7cc0*/  FMUL.FTZ R17, R16, 1.4426950216293334961 ;  /* 0x3fb8aa3b10117820 */ /* 0x000fe20000410000 */
[----:B------:R-:W5:Y:S01]  /*7cd0*/  LDS R32, [R9+0x1a00] ;  /* 0x001a000009207984 */ /* 0x000f620000000800 */
[----:B------:R-:W0:Y:S01]  /*7ce0*/  MUFU.EX2 R16, R15 ;  /* 0x0000000f00107308 */ /* 0x000e220000000800 */
[----:B------:R-:W-:Y:S01]  /*7cf0*/  FADD.FTZ R20, -R38, R19 ;  /* 0x0000001326147221 */ /* 0x000fe20000010100 */
[----:B------:R-:W-:Y:S01]  /*7d00*/  FADD.FTZ R11, R10, R11 ;  /* 0x0000000b0a0b7221 */ /* 0x000fe20000010000 */
[----:B------:R-:W-:Y:S01]  /*7d10*/  FMUL.FTZ R19, R18, 1.4426950216293334961 ;  /* 0x3fb8aa3b12137820 */ /* 0x000fe20000410000 */
[----:B------:R3:W-:Y:S01]  /*7d20*/  STS [R9+-0x400], R10 ;  /* 0xfffc000a09007388 */ /* 0x0007e20000000800 */
[----:B------:R-:W0:Y:S01]  /*7d30*/  MUFU.EX2 R18, R17 ;  /* 0x0000001100127308 */ /* 0x000e220000000800 */
[----:B------:R-:W-:Y:S01]  /*7d40*/  FADD.FTZ R22, -R38, R21 ;  /* 0x0000001526167221 */ /* 0x000fe20000010100 */
[----:B--2---:R-:W-:Y:S01]  /*7d50*/  FADD.FTZ R11, R11, R12 ;  /* 0x0000000c0b0b7221 */ /* 0x004fe20000010000 */
[----:B------:R-:W-:Y:S01]  /*7d60*/  FMUL.FTZ R21, R20, 1.4426950216293334961 ;  /* 0x3fb8aa3b14157820 */ /* 0x000fe20000410000 */
[----:B------:R-:W-:Y:S01]  /*7d70*/  FADD.FTZ R23, -R38, R23 ;  /* 0x0000001726177221 */ /* 0x000fe20000010100 */
[----:B------:R-:W2:Y:S01]  /*7d80*/  MUFU.EX2 R20, R19 ;  /* 0x0000001300147308 */ /* 0x000ea20000000800 */
[----:B------:R-:W-:Y:S01]  /*7d90*/  FADD.FTZ R11, R11, R14 ;  /* 0x0000000e0b0b7221 */ /* 0x000fe20000010000 */
[----:B------:R-:W-:Y:S01]  /*7da0*/  FMUL.FTZ R13, R22, 1.4426950216293334961 ;  /* 0x3fb8aa3b160d7820 */ /* 0x000fe20000410000 */
[C---:B------:R-:W-:Y:S01]  /*7db0*/  FADD.FTZ R25, -R38.reuse, R24 ;  /* 0x0000001826197221 */ /* 0x040fe20000010100 */
[----:B------:R-:W3:Y:S01]  /*7dc0*/  MUFU.EX2 R22, R21 ;  /* 0x0000001500167308 */ /* 0x000ee20000000800 */
[----:B0-----:R-:W-:Y:S01]  /*7dd0*/  FADD.FTZ R11, R11, R16 ;  /* 0x000000100b0b7221 */ /* 0x001fe20000010000 */
[----:B------:R-:W-:Y:S01]  /*7de0*/  FMUL.FTZ R23, R23, 1.4426950216293334961 ;  /* 0x3fb8aa3b17177820 */ /* 0x000fe20000410000 */
[----:B------:R-:W-:Y:S01]  /*7df0*/  FMUL.FTZ R25, R25, 1.4426950216293334961 ;  /* 0x3fb8aa3b19197820 */ /* 0x000fe20000410000 */
[----:B------:R-:W0:Y:S01]  /*7e00*/  MUFU.EX2 R24, R13 ;  /* 0x0000000d00187308 */ /* 0x000e220000000800 */
[----:B------:R-:W-:Y:S01]  /*7e10*/  FADD.FTZ R11, R11, R18 ;  /* 0x000000120b0b7221 */ /* 0x000fe20000010000 */
[C---:B------:R-:W-:Y:S01]  /*7e20*/  FADD.FTZ R15, -R38.reuse, R26 ;  /* 0x0000001a260f7221 */ /* 0x040fe20000010100 */
[----:B------:R0:W-:Y:S01]  /*7e30*/  STS [R9+-0x200], R12 ;  /* 0xfffe000c09007388 */ /* 0x0001e20000000800 */
[----:B------:R-:W5:Y:S01]  /*7e40*/  MUFU.EX2 R26, R23 ;  /* 0x00000017001a7308 */ /* 0x000f620000000800 */
[C---:B-1----:R-:W-:Y:S01]  /*7e50*/  FADD.FTZ R27, -R38.reuse, R27 ;  /* 0x0000001b261b7221 */ /* 0x042fe20000010100 */
[----:B--2---:R-:W-:Y:S01]  /*7e60*/  FADD.FTZ R11, R11, R20 ;  /* 0x000000140b0b7221 */ /* 0x004fe20000010000 */
[----:B------:R-:W-:Y:S01]  /*7e70*/  FMUL.FTZ R15, R15, 1.4426950216293334961 ;  /* 0x3fb8aa3b0f0f7820 */ /* 0x000fe20000410000 */
[----:B------:R-:W1:Y:S01]  /*7e80*/  MUFU.EX2 R28, R25 ;  /* 0x00000019001c7308 */ /* 0x000e620000000800 */
[C---:B---3--:R-:W-:Y:S01]  /*7e90*/  FADD.FTZ R29, -R38.reuse, R29 ;  /* 0x0000001d261d7221 */ /* 0x048fe20000010100 */
[----:B------:R-:W-:Y:S01]  /*7ea0*/  FADD.FTZ R11, R11, R22 ;  /* 0x000000160b0b7221 */ /* 0x000fe20000010000 */
[----:B------:R-:W-:Y:S01]  /*7eb0*/  FMUL.FTZ R27, R27, 1.4426950216293334961 ;  /* 0x3fb8aa3b1b1b7820 */ /* 0x000fe20000410000 */
[----:B------:R-:W2:Y:S01]  /*7ec0*/  MUFU.EX2 R10, R15 ;  /* 0x0000000f000a7308 */ /* 0x000ea20000000800 */
[----:B----4-:R-:W-:Y:S01]  /*7ed0*/  FADD.FTZ R30, -R38, R30 ;  /* 0x0000001e261e7221 */ /* 0x010fe20000010100 */
[----:B0-----:R-:W-:Y:S01]  /*7ee0*/  FADD.FTZ R11, R11, R24 ;  /* 0x000000180b0b7221 */ /* 0x001fe20000010000 */
[----:B------:R-:W-:Y:S01]  /*7ef0*/  FMUL.FTZ R29, R29, 1.4426950216293334961 ;  /* 0x3fb8aa3b1d1d7820 */ /* 0x000fe20000410000 */
[----:B------:R-:W0:Y:S01]  /*7f00*/  MUFU.EX2 R12, R27 ;  /* 0x0000001b000c7308 */ /* 0x000e220000000800 */
[----:B------:R-:W-:Y:S01]  /*7f10*/  FMUL.FTZ R13, R30, 1.4426950216293334961 ;  /* 0x3fb8aa3b1e0d7820 */ /* 0x000fe20000410000 */
[----:B-----5:R-:W-:Y:S01]  /*7f20*/  FADD.FTZ R11, R11, R26 ;  /* 0x0000001a0b0b7221 */ /* 0x020fe20000010000 */
[C---:B------:R-:W-:Y:S01]  /*7f30*/  FADD.FTZ R31, -R38.reuse, R31 ;  /* 0x0000001f261f7221 */ /* 0x040fe20000010100 */
[----:B------:R-:W3:Y:S01]  /*7f40*/  MUFU.EX2 R30, R29 ;  /* 0x0000001d001e7308 */ /* 0x000ee20000000800 */
[----:B------:R-:W-:Y:S01]  /*7f50*/  FADD.FTZ R17, -R38, R32 ;  /* 0x0000002026117221 */ /* 0x000fe20000010100 */
[----:B-1----:R-:W-:Y:S01]  /*7f60*/  FADD.FTZ R11, R11, R28 ;  /* 0x0000001c0b0b7221 */ /* 0x002fe20000010000 */
[----:B------:R-:W-:Y:S01]  /*7f70*/  FMUL.FTZ R31, R31, 1.4426950216293334961 ;  /* 0x3fb8aa3b1f1f7820 */ /* 0x000fe20000410000 */
[----:B------:R-:W1:Y:S01]  /*7f80*/  MUFU.EX2 R32, R13 ;  /* 0x0000000d00207308 */ /* 0x000e620000000800 */
[----:B------:R-:W-:Y:S01]  /*7f90*/  FMUL.FTZ R17, R17, 1.4426950216293334961 ;  /* 0x3fb8aa3b11117820 */ /* 0x000fe20000410000 */
[----:B--2---:R-:W-:Y:S01]  /*7fa0*/  FADD.FTZ R11, R11, R10 ;  /* 0x0000000a0b0b7221 */ /* 0x004fe20000010000 */
[----:B------:R-:W-:Y:S01]  /*7fb0*/  STS [R9], R14 ;  /* 0x0000000e09007388 */ /* 0x000fe20000000800 */
[----:B------:R-:W2:Y:S02]  /*7fc0*/  MUFU.EX2 R34, R31 ;  /* 0x0000001f00227308 */ /* 0x000ea40000000800 */
[----:B0-----:R-:W-:Y:S01]  /*7fd0*/  FADD.FTZ R11, R11, R12 ;  /* 0x0000000c0b0b7221 */ /* 0x001fe20000010000 */
[----:B------:R-:W-:Y:S01]  /*7fe0*/  STS [R9+0x200], R16 ;  /* 0x0002001009007388 */ /* 0x000fe20000000800 */
[----:B------:R-:W0:Y:S02]  /*7ff0*/  MUFU.EX2 R36, R17 ;  /* 0x0000001100247308 */ /* 0x000e240000000800 */
[----:B---3--:R-:W-:Y:S01]  /*8000*/  FADD.FTZ R11, R11, R30 ;  /* 0x0000001e0b0b7221 */ /* 0x008fe20000010000 */
[----:B------:R-:W-:Y:S03]  /*8010*/  STS [R9+0x400], R18 ;  /* 0x0004001209007388 */ /* 0x000fe60000000800 */
[----:B-1----:R-:W-:Y:S01]  /*8020*/  FADD.FTZ R11, R11, R32 ;  /* 0x000000200b0b7221 */ /* 0x002fe20000010000 */
[----:B------:R-:W-:Y:S03]  /*8030*/  STS [R9+0x600], R20 ;  /* 0x0006001409007388 */ /* 0x000fe60000000800 */
[----:B--2---:R-:W-:Y:S01]  /*8040*/  FADD.FTZ R11, R11, R34 ;  /* 0x000000220b0b7221 */ /* 0x004fe20000010000 */
[----:B------:R-:W-:Y:S03]  /*8050*/  STS [R9+0x800], R22 ;  /* 0x0008001609007388 */ /* 0x000fe60000000800 */
[----:B0-----:R-:W-:Y:S01]  /*8060*/  FADD.FTZ R11, R11, R36 ;  /* 0x000000240b0b7221 */ /* 0x001fe20000010000 */
        /* <DEDUP_REMOVED lines=11> */
.L_x_4430:
[----:B------:R-:W-:Y:S05]  /*8120*/  BSYNC.RECONVERGENT B1 ;  /* 0x0000000000017941 */ /* 0x000fea0003800200 */
.L_x_4429:
        /* <DEDUP_REMOVED lines=17> */
[----:B------:R-:W-:Y:S01]  /*8240*/  FMUL.FTZ R12, R12, 1.4426950216293334961 ;  /* 0x3fb8aa3b0c0c7820 */ /* 0x000fe20000410000 */
[----:B---3--:R-:W-:-:S04]  /*8250*/  FADD.FTZ R13, -R38, R13 ;  /* 0x0000000d260d7221 */ /* 0x008fc80000010100 */
        /* <DEDUP_REMOVED lines=20> */
[----:B---3--:R-:W-:Y:S01]  /*83a0*/  FADD.FTZ R11, R11, R14 ;  /* 0x0000000e0b0b7221 */ /* 0x008fe20000010000 */
[----:B------:R-:W-:Y:S01]  /*83b0*/  FMUL.FTZ R23, R22, 1.4426950216293334961 ;  /* 0x3fb8aa3b16177820 */ /* 0x000fe20000410000 */
[----:B------:R-:W-:Y:S01]  /*83c0*/  STS [R9], R14 ;  /* 0x0000000e09007388 */ /* 0x000fe20000000800 */
[----:B------:R-:W3:Y:S01]  /*83d0*/  MUFU.EX2 R22, R21 ;  /* 0x0000001500167308 */ /* 0x000ee20000000800 */
[----:B--2---:R-:W-:-:S02]  /*83e0*/  FADD.FTZ R11, R11, R16 ;  /* 0x000000100b0b7221 */ /* 0x004fc40000010000 */
[----:B------:R-:W-:Y:S01]  /*83f0*/  STS [R9+0x200], R16 ;  /* 0x0002001009007388 */ /* 0x000fe20000000800 */
[----:B------:R-:W2:Y:S01]  /*8400*/  MUFU.EX2 R24, R23 ;  /* 0x0000001700187308 */ /* 0x000ea20000000800 */
[----:B0-----:R-:W-:Y:S02]  /*8410*/  FADD.FTZ R11, R11, R18 ;  /* 0x000000120b0b7221 */ /* 0x001fe40000010000 */
[----:B------:R-:W-:Y:S02]  /*8420*/  STS [R9+0x400], R18 ;  /* 0x0004001209007388 */ /* 0x000fe40000000800 */
[----:B-1----:R-:W-:Y:S02]  /*8430*/  FADD.FTZ R11, R11, R20 ;  /* 0x000000140b0b7221 */ /* 0x002fe40000010000 */
[----:B------:R-:W-:Y:S02]  /*8440*/  STS [R9+0x600], R20 ;  /* 0x0006001409007388 */ /* 0x000fe40000000800 */
[----:B---3--:R-:W-:-:S02]  /*8450*/  FADD.FTZ R11, R11, R22 ;  /* 0x000000160b0b7221 */ /* 0x008fc40000010000 */
[----:B------:R-:W-:Y:S02]  /*8460*/  STS [R9+0x800], R22 ;  /* 0x0008001609007388 */ /* 0x000fe40000000800 */
[----:B--2---:R-:W-:Y:S02]  /*8470*/  FADD.FTZ R11, R11, R24 ;  /* 0x000000180b0b7221 */ /* 0x004fe40000010000 */
[----:B------:R0:W-:Y:S02]  /*8480*/  STS [R9+0xa00], R24 ;  /* 0x000a001809007388 */ /* 0x0001e40000000800 */
[----:B0-----:R-:W-:-:S07]  /*8490*/  VIADD R9, R9, 0x1000 ;  /* 0x0000100009097836 */ /* 0x001fce0000000000 */
.L_x_4433:
[----:B------:R-:W-:Y:S05]  /*84a0*/  BSYNC.RECONVERGENT B1 ;  /* 0x0000000000017941 */ /* 0x000fea0003800200 */
.L_x_4432:
        /* <DEDUP_REMOVED lines=27> */
.L_x_4425:
[----:B------:R-:W-:Y:S01]  /*8660*/  MOV R14, UR7 ;  /* 0x00000007000e7c02 */ /* 0x000fe20008000f00 */
[----:B------:R-:W3:Y:S01]  /*8670*/  S2UR UR4, SR_CTAID.Y ;  /* 0x00000000000479c3 */ /* 0x000ee20000002600 */
[----:B------:R-:W-:Y:S01]  /*8680*/  LOP3.LUT R12, RZ, R3, RZ, 0x33, !PT ;  /* 0x00000003ff0c7212 */ /* 0x000fe200078e33ff */
[----:B------:R-:W-:Y:S01]  /*8690*/  BSSY.RECONVERGENT B1, `(.L_x_4434) ;  /* 0x0000027000017945 */ /* 0x000fe20003800200 */
[----:B------:R-:W-:-:S04]  /*86a0*/  VIADDMNMX R11, R7, 0x80, R14, !PT ;  /* 0x00000080070b7846 */ /* 0x000fc8000780010e */
[----:B------:R-:W-:Y:S01]  /*86b0*/  IADD3 R12, PT, PT, -R4, R11, R12 ;  /* 0x0000000b040c7210 */ /* 0x000fe20007ffe10c */
[----:B0-----:R-:W3:Y:S03]  /*86c0*/  LDC R10, c[0x0][0x3f4] ;  /* 0x0000fd00ff0a7b82 */ /* 0x001ee60000000800 */
[C---:B------:R-:W-:Y:S02]  /*86d0*/  LOP3.LUT R11, R12.reuse, 0x180, RZ, 0xc0, !PT ;  /* 0x000001800c0b7812 */ /* 0x040fe400078ec0ff */
[----:B------:R-:W-:Y:S02]  /*86e0*/  ISETP.GE.U32.AND P1, PT, R12, 0x180, PT ;  /* 0x000001800c00780c */ /* 0x000fe40003f26070 */
[----:B------:R-:W-:Y:S01]  /*86f0*/  ISETP.NE.AND P0, PT, R11, 0x180, PT ;  /* 0x000001800b00780c */ /* 0x000fe20003f05270 */
[----:B------:R-:W-:Y:S02]  /*8700*/  IMAD.MOV.U32 R11, RZ, RZ, RZ ;  /* 0x000000ffff0b7224 */ /* 0x000fe400078e00ff */
[----:B---3--:R-:W-:Y:S01]  /*8710*/  IMAD R17, R10, UR4, RZ ;  /* 0x000000040a117c24 */ /* 0x008fe2000f8e02ff */
[----:B------:R-:W-:-:S04]  /*8720*/  MOV R10, R7 ;  /* 0x00000007000a7202 */ /* 0x000fc80000000f00 */
[----:B------:R-:W-:-:S05]  /*8730*/  SHF.R.S32.HI R20, RZ, 0x1f, R17 ;  /* 0x0000001fff147819 */ /* 0x000fca0000011411 */
[----:B------:R-:W-:Y:S05]  /*8740*/  @!P0 BRA `(.L_x_4435) ;  /* 0x00000000006c8947 */ /* 0x000fea0003800000 */
[--C-:B------:R-:W-:Y:S01]  /*8750*/  IADD3 R16, P0, P2, R17, R8, R7.reuse ;  /* 0x0000000811107210 */ /* 0x100fe20007a1e007 */
[----:B------:R-:W-:Y:S01]  /*8760*/  VIADD R13, R13, 0x420 ;  /* 0x000004200d0d7836 */ /* 0x000fe20000000000 */
[----:B------:R-:W-:Y:S01]  /*8770*/  LEA.HI R8, R12, 0x1, RZ, 0x19 ;  /* 0x000000010c087811 */ /* 0x000fe200078fc8ff */
[----:B------:R-:W-:Y:S01]  /*8780*/  HFMA2 R11, -RZ, RZ, 0, 0 ;  /* 0x00000000ff0b7431 */ /* 0x000fe200000001ff */
[----:B------:R-:W-:Y:S01]  /*8790*/  IADD3.X R9, PT, PT, R20, R9, RZ, P0, P2 ;  /* 0x0000000914097210 */ /* 0x000fe200007e44ff */
[----:B------:R-:W-:Y:S01]  /*87a0*/  IMAD.MOV.U32 R10, RZ, RZ, R7 ;  /* 0x000000ffff0a7224 */ /* 0x000fe200078e0007 */
[----:B------:R-:W-:Y:S02]  /*87b0*/  LOP3.LUT R8, R8, 0x3, RZ, 0xc0, !PT ;  /* 0x0000000308087812 */ /* 0x000fe400078ec0ff */
[----:B------:R-:W-:-:S03]  /*87c0*/  LEA R12, R18, R13, 0x18 ;  /* 0x0000000d120c7211 */ /* 0x000fc600078ec0ff */
[----:B------:R-:W-:Y:S01]  /*87d0*/  IMAD.MOV R13, RZ, RZ, -R8 ;  /* 0x000000ffff0d7224 */ /* 0x000fe200078e0a08 */
[----:B------:R-:W-:-:S07]  /*87e0*/  IADD3 R12, PT, PT, R5, R12, RZ ;  /* 0x0000000c050c7210 */ /* 0x000fce0007ffe0ff */
.L_x_4436:
        /* <DEDUP_REMOVED lines=17> */
.L_x_4435:
[----:B------:R-:W-:Y:S05]  /*8900*/  BSYNC.RECONVERGENT B1 ;  /* 0x0000000000017941 */ /* 0x000fea0003800200 */
.L_x_4434:
[----:B------:R-:W-:Y:S05]  /*8910*/  @!P1 BRA `(.L_x_4424) ;  /* 0x0000000000dc9947 */ /* 0x000fea0003800000 */
[----:B------:R-:W0:Y:S01]  /*8920*/  S2R R13, SR_CgaCtaId ;  /* 0x00000000000d7919 */ /* 0x000e220000008800 */
[----:B------:R-:W3:Y:S01]  /*8930*/  LDCU.64 UR4, c[0x0][0x420] ;  /* 0x00008400ff0477ac */ /* 0x000ee20008000a00 */
[----:B------:R-:W-:Y:S02]  /*8940*/  MOV R8, 0x400 ;  /* 0x0000040000087802 */ /* 0x000fe40000000f00 */
[----:B------:R-:W-:-:S03]  /*8950*/  SHF.L.U32 R9, R4, 0x2, RZ ;  /* 0x0000000204097819 */ /* 0x000fc600000006ff */
[----:B------:R-:W-:Y:S01]  /*8960*/  VIADD R12, R8, 0x420 ;  /* 0x00000420080c7836 */ /* 0x000fe20000000000 */
[----:B------:R-:W-:Y:S02]  /*8970*/  LEA R8, R10, -R9, 0x2 ;  /* 0x800000090a087211 */ /* 0x000fe400078e10ff */
[----:B---3--:R-:W-:-:S04]  /*8980*/  IADD3 R14, P0, P1, R17, UR4, R10 ;  /* 0x00000004110e7c10 */ /* 0x008fc8000f91e00a */
[----:B------:R-:W-:Y:S02]  /*8990*/  IADD3 R14, P2, PT, R14, 0x100, RZ ;  /* 0x000001000e0e7810 */ /* 0x000fe40007f5e0ff */
[----:B------:R-:W-:-:S05]  /*89a0*/  IADD3.X R9, PT, PT, R20, UR5, RZ, P0, P1 ;  /* 0x0000000514097c10 */ /* 0x000fca00087e24ff */
[----:B------:R-:W-:Y:S01]  /*89b0*/  IMAD.X R9, RZ, RZ, R9, P2 ;  /* 0x000000ffff097224 */ /* 0x000fe200010e0609 */
[----:B0-----:R-:W-:-:S04]  /*89c0*/  LEA R13, R13, R12, 0x18 ;  /* 0x0000000c0d0d7211 */ /* 0x001fc800078ec0ff */
[----:B------:R-:W-:-:S07]  /*89d0*/  IADD3 R12, PT, PT, R8, 0x400, R13 ;  /* 0x00000400080c7810 */ /* 0x000fce0007ffe00d */
.L_x_4437:
[----:B------:R-:W-:-:S05]  /*89e0*/  MOV R8, R14 ;  /* 0x0000000e00087202 */ /* 0x000fca0000000f00 */
[----:B------:R-:W3:Y:S04]  /*89f0*/  LDG.E.U8 R16, desc[UR36][R8.64+-0x100] ;  /* 0xffff002408107981 */ /* 0x000ee8000c1e1100 */
[----:B------:R-:W4:Y:S04]  /*8a00*/  LDG.E.U8 R13, desc[UR36][R8.64+-0x80] ;  /* 0xffff8024080d7981 */ /* 0x000f28000c1e1100 */
[----:B------:R-:W5:Y:S04]  /*8a10*/  LDG.E.U8 R14, desc[UR36][R8.64] ;  /* 0x00000024080e7981 */ /* 0x000f68000c1e1100 */
[----:B------:R-:W2:Y:S01]  /*8a20*/  LDG.E.U8 R15, desc[UR36][R8.64+0x80] ;  /* 0x00008024080f7981 */ /* 0x000ea2000c1e1100 */
[----:B------:R-:W-:Y:S01]  /*8a30*/  VIADD R10, R10, 0x200 ;  /* 0x000002000a0a7836 */ /* 0x000fe20000000000 */
[----:B---3--:R-:W-:-:S02]  /*8a40*/  ISETP.NE.AND P0, PT, R16, RZ, PT ;  /* 0x000000ff1000720c */ /* 0x008fc40003f05270 */
        /* <DEDUP_REMOVED lines=12> */
[----:B------:R-:W0:Y:S01]  /*8b10*/  @!P0 MUFU.EX2 R13, R14 ;  /* 0x0000000e000d8308 */ /* 0x000e220000000800 */
[----:B------:R-:W-:Y:S01]  /*8b20*/  @!P1 FMUL.FTZ R16, R16, 1.4426950216293334961 ;  /* 0x3fb8aa3b10109820 */ /* 0x000fe20000410000 */
[C---:B--2---:R-:W-:Y:S01]  /*8b30*/  @!P2 FADD.FTZ R18, -R38.reuse, R17 ;  /* 0x000000112612a221 */ /* 0x044fe20000010100 */
[----:B------:R-:W-:Y:S02]  /*8b40*/  IMAD.MOV.U32 R17, RZ, RZ, RZ ;  /* 0x000000ffff117224 */ /* 0x000fe400078e00ff */
[----:B---3--:R-:W-:Y:S01]  /*8b50*/  @!P3 FADD.FTZ R20, -R38, R19 ;  /* 0x000000132614b221 */ /* 0x008fe20000010100 */
[----:B------:R-:W1:Y:S01]  /*8b60*/  @!P1 MUFU.EX2 R15, R16 ;  /* 0x00000010000f9308 */ /* 0x000e620000000800 */
[----:B------:R-:W-:Y:S01]  /*8b70*/  @!P2 FMUL.FTZ R18, R18, 1.4426950216293334961 ;  /* 0x3fb8aa3b1212a820 */ /* 0x000fe20000410000 */
[----:B------:R-:W-:Y:S01]  /*8b80*/  MOV R19, RZ ;  /* 0x000000ff00137202 */ /* 0x000fe20000000f00 */
        /* <DEDUP_REMOVED lines=14> */
[----:B0-----:R-:W-:Y:S01]  /*8c70*/  VIADD R12, R12, 0x800 ;  /* 0x000008000c0c7836 */ /* 0x001fe20000000000 */
[----:B------:R-:W-:Y:S06]  /*8c80*/  @!P0 BRA `(.L_x_4437) ;  /* 0xfffffffc00548947 */ /* 0x000fec000383ffff */
.L_x_4424:
[----:B------:R-:W-:Y:S05]  /*8c90*/  BSYNC.RECONVERGENT B0 ;  /* 0x0000000000007941 */ /* 0x000fea0003800200 */
.L_x_4423:
[----:B0-----:R-:W0:Y:S01]  /*8ca0*/  SHFL.BFLY PT, R8, R11, 0x10, 0x1f ;  /* 0x0e001f000b087f89 */ /* 0x001e2200000e0000 */
[C---:B------:R-:W-:Y:S01]  /*8cb0*/  ISETP.NE.AND P0, PT, R6.reuse, RZ, PT ;  /* 0x000000ff0600720c */ /* 0x040fe20003f05270 */
[----:B------:R-:W3:Y:S01]  /*8cc0*/  LDCU.U8 UR6, c[0x0][0x48c] ;  /* 0x00009180ff0677ac */ /* 0x000ee20008000000 */
[----:B------:R-:W-:Y:S01]  /*8cd0*/  ISETP.GT.U32.AND P1, PT, R6, 0x3, PT ;  /* 0x000000030600780c */ /* 0x000fe20003f24070 */
[----:B------:R-:W4:Y:S10]  /*8ce0*/  S2UR UR4, SR_CTAID.Y ;  /* 0x00000000000479c3 */ /* 0x000f340000002600 */
[----:B------:R-:W-:Y:S01]  /*8cf0*/  @!P0 SHF.R.U32.HI R14, RZ, 0x3, R3 ;  /* 0x00000003ff0e8819 */ /* 0x000fe20000011603 */
[----:B---3--:R-:W-:Y:S01]  /*8d00*/  UISETP.NE.AND UP0, UPT, UR6, URZ, UPT ;  /* 0x000000ff0600728c */ /* 0x008fe2000bf05270 */
[----:B0-----:R-:W-:-:S02]  /*8d10*/  FADD.FTZ R8, R8, R11 ;  /* 0x0000000b08087221 */ /* 0x001fc40000010000 */
[----:B------:R-:W-:-:S03]  /*8d20*/  @!P0 LOP3.LUT R11, R14, 0x7c, RZ, 0xc0, !PT ;  /* 0x0000007c0e0b8812 */ /* 0x000fc600078ec0ff */
[----:B------:R-:W0:Y:S01]  /*8d30*/  SHFL.BFLY PT, R9, R8, 0x8, 0x1f ;  /* 0x0d001f0008097f89 */ /* 0x000e2200000e0000 */
[----:B------:R-:W-:Y:S01]  /*8d40*/  @!P0 IADD3 R11, PT, PT, R11, R0, RZ ;  /* 0x000000000b0b8210 */ /* 0x000fe20007ffe0ff */
        /* <DEDUP_REMOVED lines=8> */
[----:B------:R-:W-:Y:S05]  /*8dd0*/  @!P0 STS [R11+0x10], R12 ;  /* 0x0000100c0b008388 */ /* 0x000fea0000000800 */
[----:B------:R-:W-:Y:S01]  /*8de0*/  BAR.SYNC.DEFER_BLOCKING 0x0 ;  /* 0x0000000000007b1d */ /* 0x000fe20000010000 */
[----:B------:R-:W-:-:S05]  /*8df0*/  ISETP.GT.AND P0, PT, R7, UR45, PT ;  /* 0x0000002d07007c0c */ /* 0x000fca000bf04270 */
[----:B------:R-:W0:Y:S04]  /*8e00*/  @!P1 LDS R12, [R2+0x10] ;  /* 0x00001000020c9984 */ /* 0x000e280000000800 */
[----:B0-----:R-:W0:Y:S02]  /*8e10*/  SHFL.BFLY PT, R9, R12, 0x2, 0x1f ;  /* 0x0c401f000c097f89 */ /* 0x001e2400000e0000 */
[----:B0-----:R-:W-:-:S05]  /*8e20*/  FADD.FTZ R9, R9, R12 ;  /* 0x0000000c09097221 */ /* 0x001fca0000010000 */
[----:B------:R-:W0:Y:S02]  /*8e30*/  SHFL.BFLY PT, R0, R9, 0x1, 0x1f ;  /* 0x0c201f0009007f89 */ /* 0x000e2400000e0000 */
[----:B0-----:R-:W-:Y:S01]  /*8e40*/  FADD.FTZ R6, R9, R0 ;  /* 0x0000000009067221 */ /* 0x001fe20000010000 */
[----:B------:R-:W-:Y:S01]  /*8e50*/  CS2R R8, SRZ ;  /* 0x0000000000087805 */ /* 0x000fe2000001ff00 */
[----:B------:R-:W4:Y:S04]  /*8e60*/  S2R R0, SR_CTAID.X ;  /* 0x0000000000007919 */ /* 0x000f280000002500 */
[----:B------:R-:W0:Y:S02]  /*8e70*/  SHFL.IDX PT, R6, R6, RZ, 0x1f ;  /* 0x00001fff06067589 */ /* 0x000e2400000e0000 */
[----:B0-----:R-:W-:-:S04]  /*8e80*/  FADD.FTZ R10, R6, 9.9999999747524270788e-07 ;  /* 0x358637bd060a7421 */ /* 0x001fc80000010000 */
[----:B------:R0:W3:Y:S01]  /*8e90*/  MUFU.RCP R33, R10 ;  /* 0x0000000a00217308 */ /* 0x0000e20000001000 */
[----:B----4-:R-:W-:Y:S01]  /*8ea0*/  IMAD R35, R13, UR4, R0 ;  /* 0x000000040d237c24 */ /* 0x010fe2000f8e0200 */
[----:B------:R-:W-:Y:S06]  /*8eb0*/  BRA.U !UP0, `(.L_x_4438) ;  /* 0x0000000108187547 */ /* 0x000fec000b800000 */
[----:B------:R-:W4:Y:S08]  /*8ec0*/  LDC R2, c[0x0][0x488] ;  /* 0x00012200ff027b82 */ /* 0x000f300000000800 */
[----:B------:R-:W4:Y:S08]  /*8ed0*/  LDC R6, c[0x0][0x40c] ;  /* 0x00010300ff067b82 */ /* 0x000f300000000800 */
[----:B------:R-:W5:Y:S01]  /*8ee0*/  LDC R9, c[0x0][0x3f4] ;  /* 0x0000fd00ff097b82 */ /* 0x000f620000000800 */
[----:B----4-:R-:W-:-:S04]  /*8ef0*/  IMAD R2, R35, R2, R6 ;  /* 0x0000000223027224 */ /* 0x010fc800078e0206 */
[----:B-----5:R-:W-:-:S05]  /*8f00*/  IMAD R8, R2, R9, RZ ;  /* 0x0000000902087224 */ /* 0x020fca00078e02ff */
[----:B------:R-:W-:-:S07]  /*8f10*/  SHF.R.S32.HI R9, RZ, 0x1f, R8 ;  /* 0x0000001fff097819 */ /* 0x000fce0000011408 */
.L_x_4438:
        /* <DEDUP_REMOVED lines=22> */
[----:B----4-:R-:W-:-:S06]  /*9080*/  ULEA UR4, UR5, UR4, 0x18 ;  /* 0x0000000405047291 */ /* 0x010fcc000f8ec0ff */
[----:B------:R-:W-:-:S07]  /*9090*/  VIADD R2, R5, UR4 ;  /* 0x0000000405027c36 */ /* 0x000fce0008000000 */
.L_x_4444:
[----:B------:R-:W3:Y:S01]  /*90a0*/  LDS R6, [R2] ;  /* 0x0000000002067984 */ /* 0x000ee20000000800 */
[----:B------:R-:W-:-:S04]  /*90b0*/  IADD3 R8, PT, PT, R8, 0x1, RZ ;  /* 0x0000000108087810 */ /* 0x000fc80007ffe0ff */
[----:B------:R-:W-:Y:S01]  /*90c0*/  ISETP.NE.AND P0, PT, R8, RZ, PT ;  /* 0x000000ff0800720c */ /* 0x000fe20003f05270 */
[----:B---3--:R-:W-:-:S05]  /*90d0*/  FMUL.FTZ R9, R6, R33 ;  /* 0x0000002106097220 */ /* 0x008fca0000410000 */
[----:B------:R3:W-:Y:S02]  /*90e0*/  STS [R2], R9 ;  /* 0x0000000902007388 */ /* 0x0007e40000000800 */
[----:B---3--:R-:W-:-:S05]  /*90f0*/  VIADD R2, R2, 0x200 ;  /* 0x0000020002027836 */ /* 0x008fca0000000000 */
[----:B------:R-:W-:Y:S05]  /*9100*/  @P0 BRA `(.L_x_4444) ;  /* 0xfffffffc00e40947 */ /* 0x000fea000383ffff */
.L_x_4443:
[----:B------:R-:W-:Y:S05]  /*9110*/  BSYNC.RECONVERGENT B1 ;  /* 0x0000000000017941 */ /* 0x000fea0003800200 */
.L_x_4442:
[----:B------:R-:W-:Y:S05]  /*9120*/  @!P1 BRA `(.L_x_4440) ;  /* 0x00000014001c9947 */ /* 0x000fea0003800000 */
[----:B------:R-:W4:Y:S01]  /*9130*/  S2UR UR5, SR_CgaCtaId ;  /* 0x00000000000579c3 */ /* 0x000f220000008800 */
[----:B------:R-:W-:Y:S01]  /*9140*/  UMOV UR4, 0x400 ;  /* 0x0000040000047882 */ /* 0x000fe20000000000 */
[----:B------:R-:W-:Y:S01]  /*9150*/  SHF.L.U32 R2, R4, 0x2, RZ ;  /* 0x0000000204027819 */ /* 0x000fe200000006ff */
[----:B------:R-:W-:-:S04]  /*9160*/  UIADD3 UR4, UPT, UPT, UR4, 0x420, URZ ;  /* 0x0000042004047890 */ /* 0x000fc8000fffe0ff */
[C---:B------:R-:W-:Y:S01]  /*9170*/  IMAD R2, R7.reuse, 0x4, -R2 ;  /* 0x0000000407027824 */ /* 0x040fe200078e0a02 */
[----:B------:R-:W-:-:S04]  /*9180*/  IADD3 R7, PT, PT, R7, 0x200, RZ ;  /* 0x0000020007077810 */ /* 0x000fc80007ffe0ff */
[----:B------:R-:W-:Y:S01]  /*9190*/  ISETP.GT.AND P0, PT, R7, UR45, PT ;  /* 0x0000002d07007c0c */ /* 0x000fe2000bf04270 */
[----:B----4-:R-:W-:-:S09]  /*91a0*/  ULEA UR4, UR5, UR4, 0x18 ;  /* 0x0000000405047291 */ /* 0x010fd2000f8ec0ff */
[----:B------:R-:W3:Y:S04]  /*91b0*/  LDS R6, [R2+UR4] ;  /* 0x0000000402067984 */ /* 0x000ee80008000800 */
[----:B------:R-:W4:Y:S04]  /*91c0*/  LDS R8, [R2+UR4+0x200] ;  /* 0x0002000402087984 */ /* 0x000f280008000800 */
[----:B0-----:R-:W0:Y:S04]  /*91d0*/  LDS R10, [R2+UR4+0x400] ;  /* 0x00040004020a7984 */ /* 0x001e280008000800 */
[----:B------:R-:W5:Y:S01]  /*91e0*/  LDS R12, [R2+UR4+0x600] ;  /* 0x00060004020c7984 */ /* 0x000f620008000800 */
[----:B---3--:R-:W-:Y:S01]  /*91f0*/  FMUL.FTZ R9, R6, R33 ;  /* 0x0000002106097220 */ /* 0x008fe20000410000 */
[----:B------:R-:W-:-:S02]  /*9200*/  VIADD R6, R2, UR4 ;  /* 0x0000000402067c36 */ /* 0x000fc40008000000 */
[-C--:B----4-:R-:W-:Y:S02]  /*9210*/  FMUL.FTZ R11, R8, R33.reuse ;  /* 0x00000021080b7220 */ /* 0x090fe40000410000 */
[----:B------:R4:W-:Y:S01]  /*9220*/  STS [R2+UR4], R9 ;  /* 0x0000000902007988 */ /* 0x0009e20008000804 */
[----:B0-----:R-:W-:-:S03]  /*9230*/  FMUL.FTZ R13, R10, R33 ;  /* 0x000000210a0d7220 */ /* 0x001fc60000410000 */
[----:B------:R4:W-:Y:S01]  /*9240*/  STS [R2+UR4+0x200], R11 ;  /* 0x0002000b02007988 */ /* 0x0009e20008000804 */
[----:B-----5:R-:W-:-:S03]  /*9250*/  FMUL.FTZ R15, R12, R33 ;  /* 0x000000210c0f7220 */ /* 0x020fc60000410000 */
[----:B------:R4:W-:Y:S04]  /*9260*/  STS [R2+UR4+0x400], R13 ;  /* 0x0004000d02007988 */ /* 0x0009e80008000804 */
[----:B------:R4:W-:Y:S01]  /*9270*/  STS [R2+UR4+0x600], R15 ;  /* 0x0006000f02007988 */ /* 0x0009e20008000804 */
[----:B------:R-:W-:Y:S05]  /*9280*/  @P0 BRA `(.L_x_4440) ;  /* 0x0000001000c40947 */ /* 0x000fea0003800000 */
[----:B----4-:R-:W-:Y:S01]  /*9290*/  IADD3 R2, PT, PT, -R7, UR45, RZ ;  /* 0x0000002d07027c10 */ /* 0x010fe2000fffe1ff */
        /* <DEDUP_REMOVED lines=8> */
.L_x_4447:
[----:B------:R-:W0:Y:S01]  /*9320*/  LDS R2, [R6+-0x400] ;  /* 0xfffc000006027984 */ /* 0x000e220000000800 */
[----:B------:R-:W-:-:S03]  /*9330*/  VIADD R7, R7, 0x800 ;  /* 0x0000080007077836 */ /* 0x000fc60000000000 */
[----:B------:R-:W3:Y:S02]  /*9340*/  LDS R8, [R6+-0x200] ;  /* 0xfffe000006087984 */ /* 0x000ee40000000800 */
[----:B------:R-:W-:Y:S02]  /*9350*/  ISETP.GE.AND P1, PT, R7, R34, PT ;  /* 0x000000220700720c */ /* 0x000fe40003f26270 */
[----:B------:R-:W4:Y:S04]  /*9360*/  LDS R10, [R6] ;  /* 0x00000000060a7984 */ /* 0x000f280000000800 */
[----:B------:R-:W5:Y:S04]  /*9370*/  LDS R12, [R6+0x200] ;  /* 0x00020000060c7984 */ /* 0x000f680000000800 */
[----:B------:R-:W1:Y:S04]  /*9380*/  LDS R14, [R6+0x400] ;  /* 0x00040000060e7984 */ /* 0x000e680000000800 */
[----:B------:R-:W1:Y:S04]  /*9390*/  LDS R16, [R6+0x600] ;  /* 0x0006000006107984 */ /* 0x000e680000000800 */
[----:B------:R-:W-:Y:S04]  /*93a0*/  LDS R18, [R6+0x800] ;  /* 0x0008000006127984 */ /* 0x000fe80000000800 */
[----:B------:R-:W1:Y:S04]  /*93b0*/  LDS R20, [R6+0xa00] ;  /* 0x000a000006147984 */ /* 0x000e680000000800 */
[----:B------:R-:W1:Y:S04]  /*93c0*/  LDS R22, [R6+0xc00] ;  /* 0x000c000006167984 */ /* 0x000e680000000800 */
[----:B--2---:R-:W2:Y:S04]  /*93d0*/  LDS R24, [R6+0xe00] ;  /* 0x000e000006187984 */ /* 0x004ea80000000800 */
        /* <DEDUP_REMOVED lines=10> */
[----:B------:R-:W1:Y:S01]  /*9480*/  LDS R32, [R6+0x1a00] ;  /* 0x001a000006207984 */ /* 0x000e620000000800 */
        /* <DEDUP_REMOVED lines=18> */
[----:B------:R-:W-:Y:S01]  /*95b0*/  STS [R6+0xc00], R23 ;  /* 0x000c001706007388 */ /* 0x000fe20000000800 */
[----:B-1----:R-:W-:-:S03]  /*95c0*/  FMUL.FTZ R15, R33, R32 ;  /* 0x00000020210f7220 */ /* 0x002fc60000410000 */
        /* <DEDUP_REMOVED lines=9> */
.L_x_4446:
[----:B------:R-:W-:Y:S05]  /*9660*/  BSYNC.RECONVERGENT B1 ;  /* 0x0000000000017941 */ /* 0x000fea0003800200 */
.L_x_4445:
        /* <DEDUP_REMOVED lines=31> */
.L_x_4449:
[----:B------:R-:W-:Y:S05]  /*9860*/  BSYNC.RECONVERGENT B1 ;  /* 0x0000000000017941 */ /* 0x000fea0003800200 */
.L_x_4448:
        /* <DEDUP_REMOVED lines=15> */
.L_x_4441:
        /* <DEDUP_REMOVED lines=10> */
[----:B------:R-:W5:Y:S01]  /*9a00*/  LDCU.64 UR8, c[0x0][0x480] ;  /* 0x00009000ff0877ac */ /* 0x000f620008000a00 */
[----:B------:R-:W-:Y:S02]  /*9a10*/  LEA.HI R2, R2, 0x1, RZ, 0x19 ;  /* 0x0000000102027811 */ /* 0x000fe400078fc8ff */
[----:B------:R-:W-:Y:S01]  /*9a20*/  IADD3 R15, P0, PT, R7, R8, RZ ;  /* 0x00000008070f7210 */ /* 0x000fe20007f1e0ff */
[----:B------:R-:W-:Y:S01]  /*9a30*/  UMOV UR4, 0x400 ;  /* 0x0000040000047882 */ /* 0x000fe20000000000 */
[C---:B------:R-:W-:Y:S01]  /*9a40*/  SHF.L.U32 R6, R2.reuse, 0x7, RZ ;  /* 0x0000000702067819 */ /* 0x040fe200000006ff */
[----:B------:R-:W-:Y:S01]  /*9a50*/  UIADD3 UR4, UPT, UPT, UR4, 0x420, URZ ;  /* 0x0000042004047890 */ /* 0x000fe2000fffe0ff */
[----:B------:R-:W-:Y:S01]  /*9a60*/  LOP3.LUT R2, R2, 0x3, RZ, 0xc0, !PT ;  /* 0x0000000302027812 */ /* 0x000fe200078ec0ff */
[----:B0-----:R-:W-:Y:S01]  /*9a70*/  IMAD.X R10, RZ, RZ, R9, P0 ;  /* 0x000000ffff0a7224 */ /* 0x001fe200000e0609 */
[----:B------:R-:W-:-:S04]  /*9a80*/  LOP3.LUT R6, R6, 0x180, RZ, 0xc0, !PT ;  /* 0x0000018006067812 */ /* 0x000fc800078ec0ff */
[----:B------:R-:W-:Y:S01]  /*9a90*/  IADD3 R7, PT, PT, R7, R6, RZ ;  /* 0x0000000607077210 */ /* 0x000fe20007ffe0ff */
[----:B------:R-:W-:Y:S01]  /*9aa0*/  IMAD.MOV R6, RZ, RZ, -R2 ;  /* 0x000000ffff067224 */ /* 0x000fe200078e0a02 */
[----:B-----5:R-:W-:-:S04]  /*9ab0*/  LEA R12, P0, R15, UR8, 0x2 ;  /* 0x000000080f0c7c11 */ /* 0x020fc8000f8010ff */
[----:B------:R-:W-:Y:S01]  /*9ac0*/  LEA.HI.X R15, R15, UR9, R10, 0x2, P0 ;  /* 0x000000090f0f7c11 */ /* 0x000fe200080f140a */
[----:B----4-:R-:W-:-:S06]  /*9ad0*/  ULEA UR4, UR5, UR4, 0x18 ;  /* 0x0000000405047291 */ /* 0x010fcc000f8ec0ff */
[----:B------:R-:W-:-:S07]  /*9ae0*/  IADD3 R2, PT, PT, R5, UR4, RZ ;  /* 0x0000000405027c10 */ /* 0x000fce000fffe0ff */
.L_x_4452:
[----:B----4-:R-:W3:Y:S01]  /*9af0*/  LDS R10, [R2] ;  /* 0x00000000020a7984 */ /* 0x010ee20000000800 */
[----:B------:R-:W-:Y:S01]  /*9b00*/  MOV R11, R15 ;  /* 0x0000000f000b7202 */ /* 0x000fe20000000f00 */
[----:B------:R-:W-:-:S05]  /*9b10*/  VIADD R6, R6, 0x1 ;  /* 0x0000000106067836 */ /* 0x000fca0000000000 */
[----:B------:R-:W-:Y:S01]  /*9b20*/  ISETP.NE.AND P0, PT, R6, RZ, PT ;  /* 0x000000ff0600720c */ /* 0x000fe20003f05270 */
[----:B---3--:R-:W-:Y:S01]  /*9b30*/  FMUL.FTZ R13, R10, R33 ;  /* 0x000000210a0d7220 */ /* 0x008fe20000410000 */
[----:B------:R-:W-:Y:S01]  /*9b40*/  IMAD.MOV.U32 R10, RZ, RZ, R12 ;  /* 0x000000ffff0a7224 */ /* 0x000fe200078e000c */
[----:B------:R-:W-:-:S03]  /*9b50*/  IADD3 R12, P2, PT, R12, 0x200, RZ ;  /* 0x000002000c0c7810 */ /* 0x000fc60007f5e0ff */
[----:B------:R0:W-:Y:S01]  /*9b60*/  STS [R2], R13 ;  /* 0x0000000d02007388 */ /* 0x0001e20000000800 */
[----:B------:R-:W-:-:S03]  /*9b70*/  IADD3.X R15, PT, PT, RZ, R15, RZ, P2, !PT ;  /* 0x0000000fff0f7210 */ /* 0x000fc600017fe4ff */
[----:B------:R4:W-:Y:S01]  /*9b80*/  STG.E desc[UR36][R10.64], R13 ;  /* 0x0000000d0a007986 */ /* 0x0009e2000c101924 */
[----:B0-----:R-:W-:Y:S02]  /*9b90*/  VIADD R2, R2, 0x200 ;  /* 0x0000020002027836 */ /* 0x001fe40000000000 */
[----:B------:R-:W-:Y:S05]  /*9ba0*/  @P0 BRA `(.L_x_4452) ;  /* 0xfffffffc00d00947 */ /* 0x000fea000383ffff */
.L_x_4451:
[----:B------:R-:W-:Y:S05]  /*9bb0*/  BSYNC.RECONVERGENT B1 ;  /* 0x0000000000017941 */ /* 0x000fea0003800200 */
.L_x_4450:
[----:B------:R-:W-:Y:S05]  /*9bc0*/  @!P1 BRA `(.L_x_4440) ;  /* 0x0000000800749947 */ /* 0x000fea0003800000 */
[----:B----4-:R-:W4:Y:S01]  /*9bd0*/  S2R R11, SR_CgaCtaId ;  /* 0x00000000000b7919 */ /* 0x010f220000008800 */
[----:B------:R-:W5:Y:S01]  /*9be0*/  LDCU.64 UR4, c[0x0][0x480] ;  /* 0x00009000ff0477ac */ /* 0x000f620008000a00 */
[C---:B------:R-:W-:Y:S01]  /*9bf0*/  IADD3 R6, P0, PT, R7.reuse, R8, RZ ;  /* 0x0000000807067210 */ /* 0x040fe20007f1e0ff */
[----:B------:R-:W-:Y:S01]  /*9c00*/  BSSY.RECONVERGENT B1, `(.L_x_4453) ;  /* 0x000005b000017945 */ /* 0x000fe20003800200 */
[----:B0-----:R-:W-:Y:S02]  /*9c10*/  IADD3 R10, PT, PT, -R7, UR45, RZ ;  /* 0x0000002d070a7c10 */ /* 0x001fe4000fffe1ff */
[----:B------:R-:W-:Y:S02]  /*9c20*/  IADD3.X R9, PT, PT, RZ, R9, RZ, P0, !PT ;  /* 0x00000009ff097210 */ /* 0x000fe400007fe4ff */
[----:B------:R-:W-:Y:S02]  /*9c30*/  MOV R2, 0x400 ;  /* 0x0000040000027802 */ /* 0x000fe40000000f00 */
[----:B------:R-:W-:-:S02]  /*9c40*/  ISETP.GT.AND P1, PT, R10, 0x5ff, PT ;  /* 0x000005ff0a00780c */ /* 0x000fc40003f24270 */
[----:B-----5:R-:W-:-:S04]  /*9c50*/  LEA R8, P0, R6, UR4, 0x2 ;  /* 0x0000000406087c11 */ /* 0x020fc8000f8010ff */
[----:B------:R-:W-:Y:S01]  /*9c60*/  LEA.HI.X R9, R6, UR5, R9, 0x2, P0 ;  /* 0x0000000506097c11 */ /* 0x000fe200080f1409 */
[----:B------:R-:W-:Y:S01]  /*9c70*/  VIADD R6, R2, 0x420 ;  /* 0x0000042002067836 */ /* 0x000fe20000000000 */
[----:B------:R-:W-:Y:S02]  /*9c80*/  SHF.L.U32 R2, R4, 0x2, RZ ;  /* 0x0000000204027819 */ /* 0x000fe400000006ff */
[----:B------:R-:W-:-:S03]  /*9c90*/  IADD3 R8, P0, PT, R8, 0x400, RZ ;  /* 0x0000040008087810 */ /* 0x000fc60007f1e0ff */
[----:B------:R-:W-:Y:S01]  /*9ca0*/  IMAD R2, R7, 0x4, -R2 ;  /* 0x0000000407027824 */ /* 0x000fe200078e0a02 */
[----:B------:R-:W-:Y:S02]  /*9cb0*/  IADD3.X R9, PT, PT, RZ, R9, RZ, P0, !PT ;  /* 0x00000009ff097210 */ /* 0x000fe400007fe4ff */
[----:B----4-:R-:W-:Y:S02]  /*9cc0*/  LEA R11, R11, R6, 0x18 ;  /* 0x000000060b0b7211 */ /* 0x010fe400078ec0ff */
[----:B------:R-:W-:Y:S02]  /*9cd0*/  PLOP3.LUT P0, PT, PT, PT, PT, 0x80, 0x8 ;  /* 0x000000000008781c */ /* 0x000fe40003f0f070 */
[----:B------:R-:W-:Y:S01]  /*9ce0*/  IADD3 R2, PT, PT, R2, 0x400, R11 ;  /* 0x0000040002027810 */ /* 0x000fe20007ffe00b */
[----:B------:R-:W-:Y:S10]  /*9cf0*/  @!P1 BRA `(.L_x_4454) ;  /* 0x00000004002c9947 */ /* 0x000ff40003800000 */
[----:B------:R-:W-:Y:S01]  /*9d00*/  IMAD.U32 R32, RZ, RZ, UR45 ;  /* 0x0000002dff207e24 */ /* 0x000fe2000f8e00ff */
[----:B------:R-:W-:-:S04]  /*9d10*/  PLOP3.LUT P0, PT, PT, PT, PT, 0x8, 0x80 ;  /* 0x000000000080781c */ /* 0x000fc80003f0e170 */
[----:B------:R-:W-:-:S09]  /*9d20*/  IADD3 R32, PT, PT, R32, -0x5ff, RZ ;  /* 0xfffffa0120207810 */ /* 0x000fd20007ffe0ff */
.L_x_4455:
        /* <DEDUP_REMOVED lines=10> */
[----:B------:R-:W1:Y:S04]  /*9dd0*/  LDS R18, [R2+0x600] ;  /* 0x0006000002127984 */ /* 0x000e680000000800 */
[----:B------:R-:W1:Y:S01]  /*9de0*/  LDS R20, [R2+0x800] ;  /* 0x0008000002147984 */ /* 0x000e620000000800 */
[----:B---3--:R-:W-:-:S03]  /*9df0*/  FMUL.FTZ R11, R33, R6 ;  /* 0x00000006210b7220 */ /* 0x008fc60000410000 */
[----:B------:R-:W3:Y:S01]  /*9e00*/  LDS R25, [R2+0xe00] ;  /* 0x000e000002197984 */ /* 0x000ee20000000800 */
[----:B0-----:R-:W-:-:S03]  /*9e10*/  FMUL.FTZ R13, R33, R10 ;  /* 0x0000000a210d7220 */ /* 0x001fc60000410000 */
[----:B------:R-:W-:Y:S01]  /*9e20*/  LDS R6, [R2+0x1a00] ;  /* 0x001a000002067984 */ /* 0x000fe20000000800 */
[----:B----4-:R-:W-:-:S03]  /*9e30*/  FMUL.FTZ R15, R33, R12 ;  /* 0x0000000c210f7220 */ /* 0x010fc60000410000 */
[----:B------:R-:W0:Y:S04]  /*9e40*/  LDS R27, [R2+0x1200] ;  /* 0x00120000021b7984 */ /* 0x000e280000000800 */
[----:B------:R-:W-:Y:S01]  /*9e50*/  LDS R28, [R2+0x1400] ;  /* 0x00140000021c7984 */ /* 0x000fe20000000800 */
[----:B--2---:R-:W-:-:S03]  /*9e60*/  FMUL.FTZ R17, R33, R14 ;  /* 0x0000000e21117220 */ /* 0x004fc60000410000 */
[----:B------:R-:W2:Y:S04]  /*9e70*/  LDS R29, [R2+0x1600] ;  /* 0x00160000021d7984 */ /* 0x000ea80000000800 */
[----:B------:R-:W4:Y:S04]  /*9e80*/  LDS R30, [R2+0x1800] ;  /* 0x00180000021e7984 */ /* 0x000f280000000800 */
[----:B------:R-:W-:Y:S01]  /*9e90*/  STG.E desc[UR36][R8.64+-0x200], R13 ;  /* 0xfffe000d08007986 */ /* 0x000fe2000c101924 */
[----:B-----5:R-:W-:-:S03]  /*9ea0*/  FMUL.FTZ R19, R33, R16 ;  /* 0x0000001021137220 */ /* 0x020fc60000410000 */
[----:B------:R5:W-:Y:S01]  /*9eb0*/  STS [R2+-0x200], R13 ;  /* 0xfffe000d02007388 */ /* 0x000be20000000800 */
[----:B-1----:R-:W-:-:S03]  /*9ec0*/  FMUL.FTZ R21, R33, R18 ;  /* 0x0000001221157220 */ /* 0x002fc60000410000 */
[----:B------:R-:W-:Y:S01]  /*9ed0*/  STG.E desc[UR36][R8.64+-0x400], R11 ;  /* 0xfffc000b08007986 */ /* 0x000fe2000c101924 */
[----:B------:R-:W-:-:S03]  /*9ee0*/  FMUL.FTZ R23, R33, R20 ;  /* 0x0000001421177220 */ /* 0x000fc60000410000 */
[----:B------:R1:W-:Y:S01]  /*9ef0*/  STS [R2+-0x400], R11 ;  /* 0xfffc000b02007388 */ /* 0x0003e20000000800 */
[----:B-----5:R-:W-:-:S03]  /*9f00*/  FMUL.FTZ R13, R33, R24 ;  /* 0x00000018210d7220 */ /* 0x020fc60000410000 */
[----:B------:R-:W-:Y:S01]  /*9f10*/  STG.E desc[UR36][R8.64], R15 ;  /* 0x0000000f08007986 */ /* 0x000fe2000c101924 */
[----:B---3--:R-:W-:-:S03]  /*9f20*/  FMUL.FTZ R25, R33, R25 ;  /* 0x0000001921197220 */ /* 0x008fc60000410000 */
[----:B------:R3:W-:Y:S01]  /*9f30*/  STS [R2], R15 ;  /* 0x0000000f02007388 */ /* 0x0007e20000000800 */
[----:B-1----:R-:W-:-:S03]  /*9f40*/  FMUL.FTZ R11, R33, R22 ;  /* 0x00000016210b7220 */ /* 0x002fc60000410000 */
[----:B------:R-:W-:Y:S01]  /*9f50*/  STG.E desc[UR36][R8.64+0xc00], R13 ;  /* 0x000c000d08007986 */ /* 0x000fe2000c101924 */
[----:B0-----:R-:W-:-:S03]  /*9f60*/  FMUL.FTZ R27, R33, R27 ;  /* 0x0000001b211b7220 */ /* 0x001fc60000410000 */
[----:B------:R0:W-:Y:S01]  /*9f70*/  STS [R2+0xc00], R13 ;  /* 0x000c000d02007388 */ /* 0x0001e20000000800 */
[----:B---3--:R-:W-:-:S03]  /*9f80*/  FMUL.FTZ R15, R33, R26 ;  /* 0x0000001a210f7220 */ /* 0x008fc60000410000 */
        /* <DEDUP_REMOVED lines=10> */
[----:B----4-:R-:W-:-:S03]  /*a030*/  FMUL.FTZ R11, R33, R30 ;  /* 0x0000001e210b7220 */ /* 0x010fc60000410000 */
        /* <DEDUP_REMOVED lines=23> */
.L_x_4454:
[----:B------:R-:W-:Y:S05]  /*a1b0*/  BSYNC.RECONVERGENT B1 ;  /* 0x0000000000017941 */ /* 0x000fea0003800200 */
.L_x_4453:
        /* <DEDUP_REMOVED lines=43> */
.L_x_4457:
[----:B------:R-:W-:Y:S05]  /*a470*/  BSYNC.RECONVERGENT B1 ;  /* 0x0000000000017941 */ /* 0x000fea0003800200 */
.L_x_4456:
        /* <DEDUP_REMOVED lines=18> */
.L_x_4440:
[----:B------:R-:W-:Y:S05]  /*a5a0*/  BSYNC.RECONVERGENT B0 ;  /* 0x0000000000007941 */ /* 0x000fea0003800200 */
.L_x_4439:
        /* <DEDUP_REMOVED lines=10> */
[----:B------:R-:W-:-:S04]  /*a650*/  ISETP.NE.AND.EX P0, PT, RZ, UR7, PT, P0 ;  /* 0x00000007ff007c0c */ /* 0x000fc8000bf05300 */
[----:B------:R-:W-:-:S13]  /*a660*/  ISETP.NE.OR P0, PT, R17, UR4, !P0 ;  /* 0x0000000411007c0c */ /* 0x000fda000c705670 */
[----:B------:R-:W1:Y:S01]  /*a670*/  @!P0 LDC.64 R12, c[0x0][0x3b0] ;  /* 0x0000ec00ff0c8b82 */ /* 0x000e620000000a00 */
[----:B------:R-:W-:Y:S01]  /*a680*/  @!P0 IMAD R7, R0, 0x100, R5 ;  /* 0x0000010000078824 */ /* 0x000fe200078e0205 */
[----:B0-----:R-:W-:Y:S01]  /*a690*/  MOV R16, UR5 ;  /* 0x0000000500107c02 */ /* 0x001fe20008000f00 */
[----:B------:R-:W-:-:S03]  /*a6a0*/  IMAD.IADD R19, R4, 0x1, R17 ;  /* 0x0000000104137824 */ /* 0x000fc600078e0211 */
[C---:B------:R-:W-:Y:S01]  /*a6b0*/  VIMNMX R18, PT, PT, R16.reuse, UR45, PT ;  /* 0x0000002d10127c48 */ /* 0x040fe2000bfe0100 */
[----:B-1----:R-:W-:Y:S02]  /*a6c0*/  @!P0 IMAD.WIDE.U32 R12, R7, 0x4, R12 ;  /* 0x00000004070c8825 */ /* 0x002fe400078e000c */
[----:B------:R-:W0:Y:S03]  /*a6d0*/  LDC.64 R6, c[0x0][0x3c0] ;  /* 0x0000f000ff067b82 */ /* 0x000e260000000a00 */
[----:B------:R1:W5:Y:S05]  /*a6e0*/  @!P0 LDG.E.128 R8, desc[UR36][R12.64] ;  /* 0x000000240c088981 */ /* 0x00036a000c1e1d00 */
[----:B------:R-:W-:Y:S01]  /*a6f0*/  BAR.SYNC.DEFER_BLOCKING 0x0 ;  /* 0x0000000000007b1d */ /* 0x000fe20000010000 */
[----:B------:R-:W-:Y:S01]  /*a700*/  ISETP.GE.AND P0, PT, R19, R18, PT ;  /* 0x000000121300720c */ /* 0x000fe20003f06270 */
[----:B------:R-:W-:Y:S01]  /*a710*/  IMAD R15, R16, UR41, R5 ;  /* 0x00000029100f7c24 */ /* 0x000fe2000f8e0205 */
[----:B------:R-:W-:-:S03]  /*a720*/  SHF.L.U32 R2, R35, 0x8, RZ ;  /* 0x0000000823027819 */ /* 0x000fc600000006ff */
[----:B------:R-:W-:Y:S01]  /*a730*/  BSSY.RECONVERGENT B0, `(.L_x_4458) ;  /* 0x00000b9000007945 */ /* 0x000fe20003800200 */
[----:B-1----:R-:W-:Y:S01]  /*a740*/  CS2R R12, SRZ ;  /* 0x00000000000c7805 */ /* 0x002fe2000001ff00 */
[----:B0-----:R-:W-:Y:S01]  /*a750*/  IMAD.WIDE R6, R15, 0x4, R6 ;  /* 0x000000040f067825 */ /* 0x001fe200078e0206 */
[----:B------:R-:W-:-:S05]  /*a760*/  CS2R R14, SRZ ;  /* 0x00000000000e7805 */ /* 0x000fca000001ff00 */
[----:B------:R-:W-:Y:S05]  /*a770*/  @P0 BRA `(.L_x_4459) ;  /* 0x0000000800d00947 */ /* 0x000fea0003800000 */
[----:B------:R-:W-:Y:S01]  /*a780*/  VIADDMNMX R12, R19, 0x2, R18, !PT ;  /* 0x00000002130c7846 */ /* 0x000fe20007800112 */
[----:B------:R-:W-:Y:S01]  /*a790*/  BSSY.RECONVERGENT B1, `(.L_x_4460) ;  /* 0x0000059000017945 */ /* 0x000fe20003800200 */
[----:B------:R-:W-:Y:S01]  /*a7a0*/  LOP3.LUT R13, RZ, R4, RZ, 0x33, !PT ;  /* 0x00000004ff0d7212 */ /* 0x000fe200078e33ff */
[----:B------:R-:W-:Y:S01]  /*a7b0*/  IMAD.MOV.U32 R35, RZ, RZ, R19 ;  /* 0x000000ffff237224 */ /* 0x000fe200078e0013 */
[----:B------:R-:W-:Y:S02]  /*a7c0*/  CS2R R14, SRZ ;  /* 0x00000000000e7805 */ /* 0x000fe4000001ff00 */
[----:B------:R-:W-:Y:S02]  /*a7d0*/  IADD3 R64, PT, PT, -R17, R12, R13 ;  /* 0x0000000c11407210 */ /* 0x000fe40007ffe10d */
        /* <DEDUP_REMOVED lines=10> */
[----:B------:R-:W-:Y:S02]  /*a880*/  IADD3 R12, PT, PT, R12, 0x420, RZ ;  /* 0x000004200c0c7810 */ /* 0x000fe40007ffe0ff */
[----:B------:R-:W-:Y:S02]  /*a890*/  MOV R35, R19 ;  /* 0x0000001300237202 */ /* 0x000fe40000000f00 */
[----:B0-----:R-:W-:Y:S01]  /*a8a0*/  LEA R67, R21, R12, 0x18 ;  /* 0x0000000c15437211 */ /* 0x001fe200078ec0ff */
[----:B------:R-:W-:-:S07]  /*a8b0*/  IMAD.MOV.U32 R12, RZ, RZ, RZ ;  /* 0x000000ffff0c7224 */ /* 0x000fce00078e00ff */
.L_x_4462:
[----:B--2---:R-:W-:-:S04]  /*a8c0*/  SHF.L.U32 R27, R35, 0x8, RZ ;  /* 0x00000008231b7819 */ /* 0x004fc800000006ff */
[C---:B------:R-:W-:Y:S01]  /*a8d0*/  IADD3 R25, PT, PT, R27.reuse, 0x400, RZ ;  /* 0x000004001b197810 */ /* 0x040fe20007ffe0ff */
[----:B------:R-:W-:-:S04]  /*a8e0*/  IMAD.WIDE.U32 R20, R27, 0x4, R6 ;  /* 0x000000041b147825 */ /* 0x000fc800078e0006 */
[----:B------:R-:W-:Y:S01]  /*a8f0*/  VIADD R23, R27, 0x200 ;  /* 0x000002001b177836 */ /* 0x000fe20000000000 */
[----:B------:R0:W2:Y:S03]  /*a900*/  LDG.E.128 R36, desc[UR36][R20.64] ;  /* 0x0000002414247981 */ /* 0x0000a6000c1e1d00 */
[----:B------:R-:W-:Y:S01]  /*a910*/  IMAD.WIDE.U32 R22, R23, 0x4, R6 ;  /* 0x0000000417167825 */ /* 0x000fe200078e0006 */
[----:B------:R-:W-:-:S03]  /*a920*/  IADD3 R31, PT, PT, R27, 0x800, RZ ;  /* 0x000008001b1f7810 */ /* 0x000fc60007ffe0ff */
[----:B------:R-:W-:Y:S01]  /*a930*/  VIADD R29, R27, 0x600 ;  /* 0x000006001b1d7836 */ /* 0x000fe20000000000 */
[----:B------:R-:W4:Y:S01]  /*a940*/  LDG.E.128 R40, desc[UR36][R22.64] ;  /* 0x0000002416287981 */ /* 0x000f22000c1e1d00 */
[----:B------:R-:W-:-:S04]  /*a950*/  IMAD.WIDE.U32 R24, R25, 0x4, R6 ;  /* 0x0000000419187825 */ /* 0x000fc800078e0006 */
[--C-:B------:R-:W-:Y:S01]  /*a960*/  IMAD.WIDE.U32 R28, R29, 0x4, R6.reuse ;  /* 0x000000041d1c7825 */ /* 0x100fe200078e0006 */
[----:B------:R-:W4:Y:S01]  /*a970*/  LDG.E.128 R48, desc[UR36][R24.64] ;  /* 0x0000002418307981 */ /* 0x000f22000c1e1d00 */
[C---:B------:R-:W-:Y:S02]  /*a980*/  IADD3 R45, PT, PT, R27.reuse, 0xc00, RZ ;  /* 0x00000c001b2d7810 */ /* 0x040fe40007ffe0ff */
[----:B---3--:R-:W-:Y:S01]  /*a990*/  VIADD R33, R27, 0xa00 ;  /* 0x00000a001b217836 */ /* 0x008fe20000000000 */
[----:B------:R1:W3:Y:S01]  /*a9a0*/  LDG.E.128 R52, desc[UR36][R28.64] ;  /* 0x000000241c347981 */ /* 0x0002e2000c1e1d00 */
[----:B------:R-:W-:-:S04]  /*a9b0*/  IMAD.WIDE.U32 R30, R31, 0x4, R6 ;  /* 0x000000041f1e7825 */ /* 0x000fc800078e0006 */
[--C-:B------:R-:W-:Y:S01]  /*a9c0*/  IMAD.WIDE.U32 R32, R33, 0x4, R6.reuse ;  /* 0x0000000421207825 */ /* 0x100fe200078e0006 */
[----:B------:R1:W3:Y:S03]  /*a9d0*/  LDG.E.128 R56, desc[UR36][R30.64] ;  /* 0x000000241e387981 */ /* 0x0002e6000c1e1d00 */
[----:B------:R-:W-:Y:S01]  /*a9e0*/  VIADD R27, R27, 0xe00 ;  /* 0x00000e001b1b7836 */ /* 0x000fe20000000000 */
[----:B------:R1:W3:Y:S01]  /*a9f0*/  LDG.E.128 R60, desc[UR36][R32.64] ;  /* 0x00000024203c7981 */ /* 0x0002e2000c1e1d00 */
[----:B0-----:R-:W-:-:S04]  /*aa00*/  IMAD.WIDE.U32 R20, R45, 0x4, R6 ;  /* 0x000000042d147825 */ /* 0x001fc800078e0006 */
[----:B------:R-:W-:Y:S02]  /*aa10*/  IMAD.WIDE.U32 R26, R27, 0x4, R6 ;  /* 0x000000041b1a7825 */ /* 0x000fe400078e0006 */
[----:B------:R-:W3:Y:S04]  /*aa20*/  LDG.E.128 R20, desc[UR36][R20.64] ;  /* 0x0000002414147981 */ /* 0x000ee8000c1e1d00 */
[----:B------:R-:W3:Y:S01]  /*aa30*/  LDG.E.128 R24, desc[UR36][R26.64] ;  /* 0x000000241a187981 */ /* 0x000ee2000c1e1d00 */
[----:B------:R-:W-:-:S05]  /*aa40*/  IADD3 R34, PT, PT, -R4, R35, RZ ;  /* 0x0000002304227210 */ /* 0x000fca0007ffe1ff */
[----:B------:R-:W-:-:S05]  /*aa50*/  IMAD R34, R34, 0x4, R67 ;  /* 0x0000000422227824 */ /* 0x000fca00078e0243 */
[----:B-1----:R-:W2:Y:S04]  /*aa60*/  LDS R28, [R34] ;  /* 0x00000000221c7984 */ /* 0x002ea80000000800 */
[----:B------:R-:W4:Y:S04]  /*aa70*/  LDS R44, [R34+0x8] ;  /* 0x00000800222c7984 */ /* 0x000f280000000800 */
[----:B------:R-:W0:Y:S04]  /*aa80*/  LDS R30, [R34+0x10] ;  /* 0x00001000221e7984 */ /* 0x000e280000000800 */
[----:B------:R-:W3:Y:S04]  /*aa90*/  LDS R31, [R34+0x18] ;  /* 0x00001800221f7984 */ /* 0x000ee80000000800 */
[----:B------:R-:W1:Y:S04]  /*aaa0*/  LDS R45, [R34+0x20] ;  /* 0x00002000222d7984 */ /* 0x000e680000000800 */
[----:B------:R-:W1:Y:S04]  /*aab0*/  LDS R32, [R34+0x28] ;  /* 0x0000280022207984 */ /* 0x000e680000000800 */
[----:B------:R-:W1:Y:S04]  /*aac0*/  LDS R33, [R34+0x30] ;  /* 0x0000300022217984 */ /* 0x000e680000000800 */
[----:B------:R-:W1:Y:S01]  /*aad0*/  LDS R46, [R34+0x38] ;  /* 0x00003800222e7984 */ /* 0x000e620000000800 */
[----:B------:R-:W-:-:S04]  /*aae0*/  IADD3 R18, PT, PT, R18, 0x8, RZ ;  /* 0x0000000812127810 */ /* 0x000fc80007ffe0ff */
[----:B------:R-:W-:Y:S01]  /*aaf0*/  ISETP.NE.AND P0, PT, R18, R65, PT ;  /* 0x000000411200720c */ /* 0x000fe20003f05270 */
[----:B------:R-:W-:Y:S02]  /*ab00*/  VIADD R35, R35, 0x10 ;  /* 0x0000001023237836 */ /* 0x000fe40000000000 */
        /* <DEDUP_REMOVED lines=8> */
[-C--:B0-----:R-:W-:Y:S01]  /*ab90*/  FFMA.FTZ R12, R49, R30.reuse, R12 ;  /* 0x0000001e310c7223 */ /* 0x081fe2000001000c */
[-C--:B------:R-:W-:Y:S01]  /*aba0*/  FFMA.FTZ R13, R50, R30.reuse, R13 ;  /* 0x0000001e320d7223 */ /* 0x080fe2000001000d */
[-C--:B------:R-:W-:Y:S01]  /*abb0*/  FFMA.FTZ R29, R48, R30.reuse, R29 ;  /* 0x0000001e301d7223 */ /* 0x080fe2000001001d */
[----:B------:R-:W-:Y:S01]  /*abc0*/  FFMA.FTZ R28, R51, R30, R28 ;  /* 0x0000001e331c7223 */ /* 0x000fe2000001001c */
[-C--:B---3--:R-:W-:Y:S01]  /*abd0*/  FFMA.FTZ R12, R53, R31.reuse, R12 ;  /* 0x0000001f350c7223 */ /* 0x088fe2000001000c */
        /* <DEDUP_REMOVED lines=20> */
.L_x_4461:
[----:B------:R-:W-:Y:S05]  /*ad20*/  BSYNC.RECONVERGENT B1 ;  /* 0x0000000000017941 */ /* 0x000fea0003800200 */
.L_x_4460:
[----:B------:R-:W-:Y:S05]  /*ad30*/  @!P1 BRA `(.L_x_4459) ;  /* 0x0000000400609947 */ /* 0x000fea0003800000 */
[----:B------:R-:W-:Y:S01]  /*ad40*/  ISETP.GE.U32.AND P0, PT, R66, 0x4, PT ;  /* 0x000000044200780c */ /* 0x000fe20003f06070 */
[----:B------:R-:W-:Y:S01]  /*ad50*/  BSSY.RECONVERGENT B1, `(.L_x_4463) ;  /* 0x000002a000017945 */ /* 0x000fe20003800200 */
[----:B------:R-:W-:-:S11]  /*ad60*/  LOP3.LUT P1, R32, R47, 0x3, RZ, 0xc0, !PT ;  /* 0x000000032f207812 */ /* 0x000fd6000782c0ff */
[----:B------:R-:W-:Y:S05]  /*ad70*/  @!P0 BRA `(.L_x_4464) ;  /* 0x00000000009c8947 */ /* 0x000fea0003800000 */
[----:B--2---:R-:W-:-:S04]  /*ad80*/  SHF.L.U32 R25, R35, 0x8, RZ ;  /* 0x0000000823197819 */ /* 0x004fc800000006ff */
[C---:B------:R-:W-:Y:S01]  /*ad90*/  IADD3 R27, PT, PT, R25.reuse, 0x400, RZ ;  /* 0x00000400191b7810 */ /* 0x040fe20007ffe0ff */
[----:B------:R-:W-:-:S04]  /*ada0*/  IMAD.WIDE.U32 R20, R25, 0x4, R6 ;  /* 0x0000000419147825 */ /* 0x000fc800078e0006 */
[----:B------:R-:W-:Y:S01]  /*adb0*/  VIADD R23, R25, 0x200 ;  /* 0x0000020019177836 */ /* 0x000fe20000000000 */
[----:B------:R0:W2:Y:S03]  /*adc0*/  LDG.E.128 R28, desc[UR36][R20.64] ;  /* 0x00000024141c7981 */ /* 0x0000a6000c1e1d00 */
[----:B------:R-:W-:-:S04]  /*add0*/  IMAD.WIDE.U32 R22, R23, 0x4, R6 ;  /* 0x0000000417167825 */ /* 0x000fc800078e0006 */
[----:B---3--:R-:W-:Y:S01]  /*ade0*/  VIADD R33, R25, 0x600 ;  /* 0x0000060019217836 */ /* 0x008fe20000000000 */
        /* <DEDUP_REMOVED lines=8> */
[----:B------:R-:W-:-:S03]  /*ae70*/  IADD3 R18, PT, PT, -R4, R35, RZ ;  /* 0x0000002304127210 */ /* 0x000fc60007ffe1ff */
[----:B0-----:R-:W-:-:S06]  /*ae80*/  ULEA UR5, UR6, UR5, 0x18 ;  /* 0x0000000506057291 */ /* 0x001fcc000f8ec0ff */
[----:B------:R-:W-:-:S05]  /*ae90*/  LEA R18, R18, UR5, 0x2 ;  /* 0x0000000512127c11 */ /* 0x000fca000f8e10ff */
[----:B------:R-:W2:Y:S04]  /*aea0*/  LDS R20, [R18] ;  /* 0x0000000012147984 */ /* 0x000ea80000000800 */
[----:B-1----:R-:W3:Y:S04]  /*aeb0*/  LDS R22, [R18+0x8] ;  /* 0x0000080012167984 */ /* 0x002ee80000000800 */
[----:B------:R-:W0:Y:S04]  /*aec0*/  LDS R23, [R18+0x10] ;  /* 0x0000100012177984 */ /* 0x000e280000000800 */
[----:B----4-:R-:W1:Y:S01]  /*aed0*/  LDS R24, [R18+0x18] ;  /* 0x0000180012187984 */ /* 0x010e620000000800 */
[----:B------:R-:W-:-:S02]  /*aee0*/  VIADD R35, R35, 0x8 ;  /* 0x0000000823237836 */ /* 0x000fc40000000000 */
        /* <DEDUP_REMOVED lines=16> */
.L_x_4464:
[----:B------:R-:W-:Y:S05]  /*aff0*/  BSYNC.RECONVERGENT B1 ;  /* 0x0000000000017941 */ /* 0x000fea0003800200 */
.L_x_4463:
[----:B------:R-:W-:Y:S05]  /*b000*/  @!P1 BRA `(.L_x_4459) ;  /* 0x0000000000ac9947 */ /* 0x000fea0003800000 */
[----:B------:R-:W-:Y:S01]  /*b010*/  ISETP.NE.AND P1, PT, R32, 0x1, PT ;  /* 0x000000012000780c */ /* 0x000fe20003f25270 */
[----:B------:R-:W-:Y:S01]  /*b020*/  BSSY.RECONVERGENT B1, `(.L_x_4465) ;  /* 0x000001a000017945 */ /* 0x000fe20003800200 */
[----:B------:R-:W-:-:S11]  /*b030*/  LOP3.LUT P0, RZ, R64, 0x2, RZ, 0xc0, !PT ;  /* 0x0000000240ff7812 */ /* 0x000fd6000780c0ff */
[----:B------:R-:W-:Y:S05]  /*b040*/  @!P1 BRA `(.L_x_4466) ;  /* 0x00000000005c9947 */ /* 0x000fea0003800000 */
[----:B------:R-:W-:-:S05]  /*b050*/  SHF.L.U32 R21, R35, 0x8, RZ ;  /* 0x0000000823157819 */ /* 0x000fca00000006ff */
[C---:B------:R-:W-:Y:S02]  /*b060*/  VIADD R23, R21.reuse, 0x200 ;  /* 0x0000020015177836 */ /* 0x040fe40000000000 */
[----:B------:R-:W-:-:S04]  /*b070*/  IMAD.WIDE.U32 R20, R21, 0x4, R6 ;  /* 0x0000000415147825 */ /* 0x000fc800078e0006 */
[----:B------:R-:W-:Y:S01]  /*b080*/  IMAD.WIDE.U32 R22, R23, 0x4, R6 ;  /* 0x0000000417167825 */ /* 0x000fe200078e0006 */
[----:B--2---:R-:W2:Y:S04]  /*b090*/  LDG.E.128 R24, desc[UR36][R20.64] ;  /* 0x0000002414187981 */ /* 0x004ea8000c1e1d00 */
[----:B------:R-:W4:Y:S01]  /*b0a0*/  LDG.E.128 R36, desc[UR36][R22.64] ;  /* 0x0000002416247981 */ /* 0x000f22000c1e1d00 */
[----:B------:R-:W0:Y:S01]  /*b0b0*/  S2UR UR6, SR_CgaCtaId ;  /* 0x00000000000679c3 */ /* 0x000e220000008800 */
[----:B------:R-:W-:Y:S01]  /*b0c0*/  UMOV UR5, 0x400 ;  /* 0x0000040000057882 */ /* 0x000fe20000000000 */
[----:B------:R-:W-:Y:S01]  /*b0d0*/  IADD3 R18, PT, PT, -R4, R35, RZ ;  /* 0x0000002304127210 */ /* 0x000fe20007ffe1ff */
        /* <DEDUP_REMOVED lines=14> */
.L_x_4466:
[----:B------:R-:W-:Y:S05]  /*b1c0*/  BSYNC.RECONVERGENT B1 ;  /* 0x0000000000017941 */ /* 0x000fea0003800200 */
.L_x_4465:
[----:B------:R-:W-:Y:S05]  /*b1d0*/  @P0 BRA `(.L_x_4459) ;  /* 0x0000000000380947 */ /* 0x000fea0003800000 */
[----:B------:R-:W-:-:S05]  /*b1e0*/  SHF.L.U32 R21, R35, 0x8, RZ ;  /* 0x0000000823157819 */ /* 0x000fca00000006ff */
[----:B------:R-:W-:-:S06]  /*b1f0*/  IMAD.WIDE.U32 R20, R21, 0x4, R6 ;  /* 0x0000000415147825 */ /* 0x000fcc00078e0006 */
[----:B------:R-:W4:Y:S01]  /*b200*/  LDG.E.128 R20, desc[UR36][R20.64] ;  /* 0x0000002414147981 */ /* 0x000f22000c1e1d00 */
[----:B------:R-:W0:Y:S01]  /*b210*/  S2UR UR6, SR_CgaCtaId ;  /* 0x00000000000679c3 */ /* 0x000e220000008800 */
[----:B------:R-:W-:Y:S01]  /*b220*/  UMOV UR5, 0x400 ;  /* 0x0000040000057882 */ /* 0x000fe20000000000 */
[----:B------:R-:W-:Y:S01]  /*b230*/  IMAD.IADD R18, R35, 0x1, -R4 ;  /* 0x0000000123127824 */ /* 0x000fe200078e0a04 */
        /* <DEDUP_REMOVED lines=8> */
.L_x_4459:
[----:B------:R-:W-:Y:S05]  /*b2c0*/  BSYNC.RECONVERGENT B0 ;  /* 0x0000000000007941 */ /* 0x000fea0003800200 */
.L_x_4458:
[----:B------:R-:W-:Y:S01]  /*b2d0*/  ISETP.GE.AND P0, PT, R19, UR45, PT ;  /* 0x0000002d13007c0c */ /* 0x000fe2000bf06270 */
[----:B------:R-:W-:-:S12]  /*b2e0*/  BSSY.RECONVERGENT B2, `(.L_x_4467) ;  /* 0x0000122000027945 */ /* 0x000fd80003800200 */
[----:B------:R-:W-:Y:S05]  /*b2f0*/  @P0 BRA `(.L_x_4468) ;  /* 0x0000001000800947 */ /* 0x000fea0003800000 */
[----:B------:R-:W-:Y:S01]  /*b300*/  HFMA2 R18, -RZ, RZ, 0, 1.1920928955078125e-07 ;  /* 0x00000002ff127431 */ /* 0x000fe200000001ff */
[----:B------:R-:W-:Y:S01]  /*b310*/  LOP3.LUT R28, RZ, R4, RZ, 0x33, !PT ;  /* 0x00000004ff1c7212 */ /* 0x000fe200078e33ff */
[----:B------:R-:W-:Y:S03]  /*b320*/  BSSY.RECONVERGENT B1, `(.L_x_4469) ;  /* 0x00000a4000017945 */ /* 0x000fe60003800200 */
[----:B------:R-:W-:-:S04]  /*b330*/  VIADDMNMX R18, R19, R18, UR45, !PT ;  /* 0x0000002d13127e46 */ /* 0x000fc8000f800112 */
[----:B------:R-:W-:-:S04]  /*b340*/  IADD3 R28, PT, PT, -R17, R18, R28 ;  /* 0x00000012111c7210 */ /* 0x000fc80007ffe11c */
        /* <DEDUP_REMOVED lines=8> */
[----:B------:R-:W-:Y:S01]  /*b3d0*/  VIADD R21, R19, 0x4 ;  /* 0x0000000413157836 */ /* 0x000fe20000000000 */
[----:B------:R-:W-:Y:S02]  /*b3e0*/  IADD3 R22, PT, PT, -R18, RZ, RZ ;  /* 0x000000ff12167210 */ /* 0x000fe40007ffe1ff */
[----:B------:R-:W1:Y:S01]  /*b3f0*/  LDC R30, c[0x0][0x3f4] ;  /* 0x0000fd00ff1e7b82 */ /* 0x000e620000000800 */
[----:B0-----:R-:W-:-:S06]  /*b400*/  ULEA UR5, UR6, UR5, 0x18 ;  /* 0x0000000506057291 */ /* 0x001fcc000f8ec0ff */
[----:B------:R-:W-:-:S05]  /*b410*/  LEA R16, R17, UR5, 0x2 ;  /* 0x0000000511107c11 */ /* 0x000fca000f8e10ff */
[----:B------:R-:W-:-:S07]  /*b420*/  VIADD R20, R16, 0x10 ;  /* 0x0000001010147836 */ /* 0x000fce0000000000 */
.L_x_4480:
[C---:B------:R-:W-:Y:S01]  /*b430*/  VIADD R23, R21.reuse, 0xfffffffc ;  /* 0xfffffffc15177836 */ /* 0x040fe20000000000 */
[----:B-1----:R-:W-:Y:S01]  /*b440*/  MOV R16, R30 ;  /* 0x0000001e00107202 */ /* 0x002fe20000000f00 */
        /* <DEDUP_REMOVED lines=10> */
[----:B--2---:R-:W-:Y:S02]  /*b4f0*/  IABS R25, R16 ;  /* 0x0000001000197213 */ /* 0x004fe40000000000 */
[----:B------:R-:W-:Y:S02]  /*b500*/  IABS R32, R23 ;  /* 0x0000001700207213 */ /* 0x000fe40000000000 */
[----:B------:R-:W0:Y:S01]  /*b510*/  I2F.RP R24, R25 ;  /* 0x0000001900187306 */ /* 0x000e220000209400 */
[----:B------:R-:W-:Y:S02]  /*b520*/  ISETP.GE.AND P5, PT, R23, RZ, PT ;  /* 0x000000ff1700720c */ /* 0x000fe40003fa6270 */
[----:B------:R-:W-:Y:S01]  /*b530*/  ISETP.NE.AND P6, PT, R16, RZ, PT ;  /* 0x000000ff1000720c */ /* 0x000fe20003fc5270 */
[----:B------:R-:W1:Y:S04]  /*b540*/  LDS R23, [R20+-0x10] ;  /* 0xfffff00014177984 */ /* 0x000e680000000800 */
        /* <DEDUP_REMOVED lines=19> */
[----:B------:R-:W1:Y:S02]  /*b680*/  LDG.E.128 R24, desc[UR36][R18.64] ;  /* 0x0000002412187981 */ /* 0x000e64000c1e1d00 */
[-C--:B-1----:R-:W-:Y:S01]  /*b690*/  FFMA.FTZ R12, R24, R23.reuse, R12 ;  /* 0x00000017180c7223 */ /* 0x082fe2000001000c */
[-C--:B------:R-:W-:Y:S01]  /*b6a0*/  FFMA.FTZ R13, R25, R23.reuse, R13 ;  /* 0x00000017190d7223 */ /* 0x080fe2000001000d */
[-C--:B------:R-:W-:Y:S01]  /*b6b0*/  FFMA.FTZ R14, R26, R23.reuse, R14 ;  /* 0x000000171a0e7223 */ /* 0x080fe2000001000e */
[----:B------:R-:W-:-:S07]  /*b6c0*/  FFMA.FTZ R15, R27, R23, R15 ;  /* 0x000000171b0f7223 */ /* 0x000fce000001000f */
.L_x_4473:
[----:B------:R-:W-:Y:S05]  /*b6d0*/  BSYNC.RECONVERGENT B3 ;  /* 0x0000000000037941 */ /* 0x000fea0003800200 */
.L_x_4472:
[----:B------:R-:W-:Y:S04]  /*b6e0*/  BSSY.RECONVERGENT B3, `(.L_x_4474) ;  /* 0x0000020000037945 */ /* 0x000fe80003800200 */
[----:B------:R-:W-:Y:S05]  /*b6f0*/  @!P1 BRA `(.L_x_4475) ;  /* 0x0000000000789947 */ /* 0x000fea0003800000 */
[----:B------:R-:W-:Y:S02]  /*b700*/  IABS R23, R16 ;  /* 0x0000001000177213 */ /* 0x000fe40000000000 */
[----:B--2---:R-:W-:Y:S02]  /*b710*/  IABS R26, R31 ;  /* 0x0000001f001a7213 */ /* 0x004fe40000000000 */
        /* <DEDUP_REMOVED lines=17> */
[----:B------:R-:W-:Y:S02]  /*b830*/  @!P1 IADD3 R18, PT, PT, R18, -R23, RZ ;  /* 0x8000001712129210 */ /* 0x000fe40007ffe0ff */
[----:B------:R-:W0:Y:S03]  /*b840*/  LDS R23, [R20+-0x8] ;  /* 0xfffff80014177984 */ /* 0x000e260000000800 */
[----:B------:R-:W-:Y:S01]  /*b850*/  @!P4 IMAD.MOV R18, RZ, RZ, -R18 ;  /* 0x000000ffff12c224 */ /* 0x000fe200078e0a12 */
[----:B------:R-:W-:-:S04]  /*b860*/  @!P5 LOP3.LUT R18, RZ, R16, RZ, 0x33, !PT ;  /* 0x00000010ff12d212 */ /* 0x000fc800078e33ff */
[----:B------:R-:W-:-:S05]  /*b870*/  SHF.L.U32 R19, R18, 0x8, RZ ;  /* 0x0000000812137819 */ /* 0x000fca00000006ff */
[----:B------:R-:W-:-:S05]  /*b880*/  IMAD.WIDE.U32 R18, R19, 0x4, R6 ;  /* 0x0000000413127825 */ /* 0x000fca00078e0006 */
[----:B------:R-:W0:Y:S02]  /*b890*/  LDG.E.128 R24, desc[UR36][R18.64] ;  /* 0x0000002412187981 */ /* 0x000e24000c1e1d00 */
[-C--:B0-----:R-:W-:Y:S01]  /*b8a0*/  FFMA.FTZ R12, R24, R23.reuse, R12 ;  /* 0x00000017180c7223 */ /* 0x081fe2000001000c */
[-C--:B------:R-:W-:Y:S01]  /*b8b0*/  FFMA.FTZ R13, R25, R23.reuse, R13 ;  /* 0x00000017190d7223 */ /* 0x080fe2000001000d */
[-C--:B------:R-:W-:Y:S01]  /*b8c0*/  FFMA.FTZ R14, R26, R23.reuse, R14 ;  /* 0x000000171a0e7223 */ /* 0x080fe2000001000e */
[----:B------:R-:W-:-:S07]  /*b8d0*/  FFMA.FTZ R15, R27, R23, R15 ;  /* 0x000000171b0f7223 */ /* 0x000fce000001000f */
.L_x_4475:
[----:B------:R-:W-:Y:S05]  /*b8e0*/  BSYNC.RECONVERGENT B3 ;  /* 0x0000000000037941 */ /* 0x000fea0003800200 */
.L_x_4474:
        /* <DEDUP_REMOVED lines=21> */
[----:B------:R-:W-:Y:S02]  /*ba40*/  @!P1 IMAD.IADD R18, R18, 0x1, -R23 ;  /* 0x0000000112129824 */ /* 0x000fe400078e0a17 */
[----:B------:R-:W0:Y:S03]  /*ba50*/  LDS R23, [R20] ;  /* 0x0000000014177984 */ /* 0x000e260000000800 */
[----:B------:R-:W-:Y:S02]  /*ba60*/  @!P2 IADD3 R18, PT, PT, -R18, RZ, RZ ;  /* 0x000000ff1212a210 */ /* 0x000fe40007ffe1ff */
[----:B------:R-:W-:-:S05]  /*ba70*/  @!P4 LOP3.LUT R18, RZ, R16, RZ, 0x33, !PT ;  /* 0x00000010ff12c212 */ /* 0x000fca00078e33ff */
[----:B------:R-:W-:-:S04]  /*ba80*/  IMAD.SHL.U32 R19, R18, 0x100, RZ ;  /* 0x0000010012137824 */ /* 0x000fc800078e00ff */
[----:B------:R-:W-:-:S05]  /*ba90*/  IMAD.WIDE.U32 R18, R19, 0x4, R6 ;  /* 0x0000000413127825 */ /* 0x000fca00078e0006 */
[----:B------:R-:W0:Y:S02]  /*baa0*/  LDG.E.128 R24, desc[UR36][R18.64] ;  /* 0x0000002412187981 */ /* 0x000e24000c1e1d00 */
[-C--:B0-----:R-:W-:Y:S01]  /*bab0*/  FFMA.FTZ R12, R24, R23.reuse, R12 ;  /* 0x00000017180c7223 */ /* 0x081fe2000001000c */
[-C--:B------:R-:W-:Y:S01]  /*bac0*/  FFMA.FTZ R13, R25, R23.reuse, R13 ;  /* 0x00000017190d7223 */ /* 0x080fe2000001000d */
[-C--:B------:R-:W-:Y:S01]  /*bad0*/  FFMA.FTZ R14, R26, R23.reuse, R14 ;  /* 0x000000171a0e7223 */ /* 0x080fe2000001000e */
[----:B------:R-:W-:-:S07]  /*bae0*/  FFMA.FTZ R15, R27, R23, R15 ;  /* 0x000000171b0f7223 */ /* 0x000fce000001000f */
.L_x_4477:
[----:B------:R-:W-:Y:S05]  /*baf0*/  BSYNC.RECONVERGENT B3 ;  /* 0x0000000000037941 */ /* 0x000fea0003800200 */
.L_x_4476:
        /* <DEDUP_REMOVED lines=22> */
[----:B------:R-:W0:Y:S03]  /*bc60*/  LDS R23, [R20+0x8] ;  /* 0x0000080014177984 */ /* 0x000e260000000800 */
        /* <DEDUP_REMOVED lines=9> */
.L_x_4479:
[----:B------:R-:W-:Y:S05]  /*bd00*/  BSYNC.RECONVERGENT B3 ;  /* 0x0000000000037941 */ /* 0x000fea0003800200 */
.L_x_4478:
[----:B------:R-:W-:Y:S01]  /*bd10*/  VIADD R21, R21, 0x8 ;  /* 0x0000000815157836 */ /* 0x000fe20000000000 */
[----:B------:R-:W-:Y:S01]  /*bd20*/  IADD3 R20, PT, PT, R20, 0x20, RZ ;  /* 0x0000002014147810 */ /* 0x000fe20007ffe0ff */
[----:B------:R-:W-:Y:S06]  /*bd30*/  @P0 BRA `(.L_x_4480) ;  /* 0xfffffff400bc0947 */ /* 0x000fec000383ffff */
[----:B------:R-:W-:Y:S05]  /*bd40*/  BSYNC.RECONVERGENT B0 ;  /* 0x0000000000007941 */ /* 0x000fea0003800200 */
.L_x_4471:
[----:B------:R-:W-:-:S07]  /*bd50*/  VIADD R19, R21, 0xfffffffc ;  /* 0xfffffffc15137836 */ /* 0x000fce0000000000 */
.L_x_4470:
[----:B------:R-:W-:Y:S05]  /*bd60*/  BSYNC.RECONVERGENT B1 ;  /* 0x0000000000017941 */ /* 0x000fea0003800200 */
.L_x_4469:
        /* <DEDUP_REMOVED lines=10> */
[----:B--2---:R-:W-:Y:S01]  /*be10*/  IADD3 R25, PT, PT, R19, 0x2, RZ ;  /* 0x0000000213197810 */ /* 0x004fe20007ffe0ff */
[----:B------:R-:W-:Y:S03]  /*be20*/  BSSY.RECONVERGENT B1, `(.L_x_4483) ;  /* 0x0000023000017945 */ /* 0x000fe60003800200 */
[----:B------:R-:W-:Y:S01]  /*be30*/  ISETP.GE.AND P2, PT, R25, R16, PT ;  /* 0x000000101900720c */ /* 0x000fe20003f46270 */
[----:B0-----:R-:W-:-:S06]  /*be40*/  ULEA UR5, UR6, UR5, 0x18 ;  /* 0x0000000506057291 */ /* 0x001fcc000f8ec0ff */
[----:B------:R-:W-:Y:S01]  /*be50*/  LEA R24, R18, UR5, 0x2 ;  /* 0x0000000512187c11 */ /* 0x000fe2000f8e10ff */
[----:B------:R-:W-:Y:S06]  /*be60*/  @!P0 BRA `(.L_x_4484) ;  /* 0x0000000000788947 */ /* 0x000fec0003800000 */
[----:B------:R-:W-:Y:S02]  /*be70*/  IABS R23, R16 ;  /* 0x0000001000177213 */ /* 0x000fe40000000000 */
[----:B------:R-:W-:Y:S02]  /*be80*/  MOV R20, RZ ;  /* 0x000000ff00147202 */ /* 0x000fe40000000f00 */
        /* <DEDUP_REMOVED lines=20> */
[----:B------:R-:W-:Y:S02]  /*bfd0*/  SHF.L.U32 R21, R18, 0x8, RZ ;  /* 0x0000000812157819 */ /* 0x000fe400000006ff */
[----:B------:R-:W0:Y:S03]  /*bfe0*/  LDS R18, [R24] ;  /* 0x0000000018127984 */ /* 0x000e260000000800 */
[----:B------:R-:W-:-:S06]  /*bff0*/  IMAD.WIDE.U32 R20, R21, 0x4, R6 ;  /* 0x0000000415147825 */ /* 0x000fcc00078e0006 */
[----:B------:R-:W0:Y:S02]  /*c000*/  LDG.E.128 R20, desc[UR36][R20.64] ;  /* 0x0000002414147981 */ /* 0x000e24000c1e1d00 */
[-C--:B0-----:R-:W-:Y:S01]  /*c010*/  FFMA.FTZ R12, R20, R18.reuse, R12 ;  /* 0x00000012140c7223 */ /* 0x081fe2000001000c */
[-C--:B------:R-:W-:Y:S01]  /*c020*/  FFMA.FTZ R13, R21, R18.reuse, R13 ;  /* 0x00000012150d7223 */ /* 0x080fe2000001000d */
[-C--:B------:R-:W-:Y:S01]  /*c030*/  FFMA.FTZ R14, R22, R18.reuse, R14 ;  /* 0x00000012160e7223 */ /* 0x080fe2000001000e */
[----:B------:R-:W-:-:S07]  /*c040*/  FFMA.FTZ R15, R23, R18, R15 ;  /* 0x00000012170f7223 */ /* 0x000fce000001000f */
.L_x_4484:
[----:B------:R-:W-:Y:S05]  /*c050*/  BSYNC.RECONVERGENT B1 ;  /* 0x0000000000017941 */ /* 0x000fea0003800200 */
.L_x_4483:
[----:B------:R-:W-:Y:S04]  /*c060*/  BSSY.RECONVERGENT B1, `(.L_x_4485) ;  /* 0x0000020000017945 */ /* 0x000fe80003800200 */
[----:B------:R-:W-:Y:S05]  /*c070*/  @!P2 BRA `(.L_x_4486) ;  /* 0x000000000078a947 */ /* 0x000fea0003800000 */
[----:B------:R-:W-:Y:S01]  /*c080*/  IABS R23, R16 ;  /* 0x0000001000177213 */ /* 0x000fe20000000000 */
[----:B------:R-:W-:Y:S01]  /*c090*/  IMAD.MOV.U32 R20, RZ, RZ, RZ ;  /* 0x000000ffff147224 */ /* 0x000fe200078e00ff */
[----:B------:R-:W-:Y:S02]  /*c0a0*/  ISETP.GE.AND P1, PT, R25, RZ, PT ;  /* 0x000000ff1900720c */ /* 0x000fe40003f26270 */
[----:B------:R-:W0:Y:S01]  /*c0b0*/  I2F.RP R22, R23 ;  /* 0x0000001700167306 */ /* 0x000e220000209400 */
[----:B------:R-:W-:-:S07]  /*c0c0*/  ISETP.NE.AND P2, PT, R16, RZ, PT ;  /* 0x000000ff1000720c */ /* 0x000fce0003f45270 */
[----:B0-----:R-:W0:Y:S02]  /*c0d0*/  MUFU.RCP R22, R22 ;  /* 0x0000001600167308 */ /* 0x001e240000001000 */
[----:B0-----:R-:W-:-:S06]  /*c0e0*/  VIADD R26, R22, 0xffffffe ;  /* 0x0ffffffe161a7836 */ /* 0x001fcc0000000000 */
[----:B------:R-:W0:Y:S02]  /*c0f0*/  F2I.FTZ.U32.TRUNC.NTZ R21, R26 ;  /* 0x0000001a00157305 */ /* 0x000e24000021f000 */
[----:B0-----:R-:W-:-:S05]  /*c100*/  IADD3 R18, PT, PT, RZ, -R21, RZ ;  /* 0x80000015ff127210 */ /* 0x001fca0007ffe0ff */
        /* <DEDUP_REMOVED lines=13> */
[----:B------:R-:W-:Y:S02]  /*c1e0*/  IMAD.SHL.U32 R21, R18, 0x100, RZ ;  /* 0x0000010012157824 */ /* 0x000fe400078e00ff */
[----:B------:R-:W0:Y:S02]  /*c1f0*/  LDS R18, [R24+0x8] ;  /* 0x0000080018127984 */ /* 0x000e240000000800 */
[----:B------:R-:W-:-:S06]  /*c200*/  IMAD.WIDE.U32 R20, R21, 0x4, R6 ;  /* 0x0000000415147825 */ /* 0x000fcc00078e0006 */
[----:B------:R-:W0:Y:S02]  /*c210*/  LDG.E.128 R20, desc[UR36][R20.64] ;  /* 0x0000002414147981 */ /* 0x000e24000c1e1d00 */
[-C--:B0-----:R-:W-:Y:S01]  /*c220*/  FFMA.FTZ R12, R20, R18.reuse, R12 ;  /* 0x00000012140c7223 */ /* 0x081fe2000001000c */
[-C--:B------:R-:W-:Y:S01]  /*c230*/  FFMA.FTZ R13, R21, R18.reuse, R13 ;  /* 0x00000012150d7223 */ /* 0x080fe2000001000d */
[-C--:B------:R-:W-:Y:S01]  /*c240*/  FFMA.FTZ R14, R22, R18.reuse, R14 ;  /* 0x00000012160e7223 */ /* 0x080fe2000001000e */
[----:B------:R-:W-:-:S07]  /*c250*/  FFMA.FTZ R15, R23, R18, R15 ;  /* 0x00000012170f7223 */ /* 0x000fce000001000f */
.L_x_4486:
[----:B------:R-:W-:Y:S05]  /*c260*/  BSYNC.RECONVERGENT B1 ;  /* 0x0000000000017941 */ /* 0x000fea0003800200 */
.L_x_4485:
[----:B------:R-:W-:-:S07]  /*c270*/  IADD3 R19, PT, PT, R19, 0x4, RZ ;  /* 0x0000000413137810 */ /* 0x000fce0007ffe0ff */
.L_x_4482:
[----:B------:R-:W-:Y:S05]  /*c280*/  BSYNC.RECONVERGENT B0 ;  /* 0x0000000000007941 */ /* 0x000fea0003800200 */
.L_x_4481:
[----:B------:R-:W-:-:S04]  /*c290*/  LOP3.LUT P0, RZ, R28, 0x2, RZ, 0xc0, !PT ;  /* 0x000000021cff7812 */ /* 0x000fc8000780c0ff */
[----:B------:R-:W-:-:S13]  /*c2a0*/  ISETP.LT.OR P0, PT, R19, R16, P0 ;  /* 0x000000101300720c */ /* 0x000fda0000701670 */
[----:B------:R-:W-:Y:S05]  /*c2b0*/  @P0 BRA `(.L_x_4468) ;  /* 0x0000000000900947 */ /* 0x000fea0003800000 */
[----:B------:R-:W-:Y:S01]  /*c2c0*/  IABS R23, R16 ;  /* 0x0000001000177213 */ /* 0x000fe20000000000 */
[----:B------:R-:W-:Y:S01]  /*c2d0*/  IMAD.MOV.U32 R20, RZ, RZ, RZ ;  /* 0x000000ffff147224 */ /* 0x000fe200078e00ff */
[----:B------:R-:W-:Y:S02]  /*c2e0*/  ISETP.GE.AND P1, PT, R19, RZ, PT ;  /* 0x000000ff1300720c */ /* 0x000fe40003f26270 */
[----:B------:R-:W0:Y:S01]  /*c2f0*/  I2F.RP R22, R23 ;  /* 0x0000001700167306 */ /* 0x000e220000209400 */
[----:B------:R-:W-:-:S07]  /*c300*/  ISETP.NE.AND P2, PT, R16, RZ, PT ;  /* 0x000000ff1000720c */ /* 0x000fce0003f45270 */
[----:B0-----:R-:W2:Y:S02]  /*c310*/  MUFU.RCP R22, R22 ;  /* 0x0000001600167308 */ /* 0x001ea40000001000 */
[----:B--2---:R-:W-:-:S06]  /*c320*/  VIADD R24, R22, 0xffffffe ;  /* 0x0ffffffe16187836 */ /* 0x004fcc0000000000 */
        /* <DEDUP_REMOVED lines=17> */
[----:B------:R-:W2:Y:S01]  /*c440*/  LDG.E.128 R20, desc[UR36][R6.64] ;  /* 0x0000002406147981 */ /* 0x000ea2000c1e1d00 */
[----:B------:R-:W0:Y:S01]  /*c450*/  S2UR UR6, SR_CgaCtaId ;  /* 0x00000000000679c3 */ /* 0x000e220000008800 */
[----:B------:R-:W-:Y:S01]  /*c460*/  UMOV UR5, 0x400 ;  /* 0x0000040000057882 */ /* 0x000fe20000000000 */
[----:B------:R-:W-:Y:S01]  /*c470*/  IADD3 R19, PT, PT, -R4, R19, RZ ;  /* 0x0000001304137210 */ /* 0x000fe20007ffe1ff */
        /* <DEDUP_REMOVED lines=8> */
.L_x_4468:
[----:B------:R-:W-:Y:S05]  /*c500*/  BSYNC.RECONVERGENT B2 ;  /* 0x0000000000027941 */ /* 0x000fea0003800200 */
.L_x_4467:
[----:B------:R-:W-:Y:S01]  /*c510*/  ISETP.NE.AND P0, PT, R17, UR4, PT ;  /* 0x0000000411007c0c */ /* 0x000fe2000bf05270 */
[----:B------:R-:W-:-:S12]  /*c520*/  BSSY.RECONVERGENT B0, `(.L_x_4487) ;  /* 0x000003c000007945 */ /* 0x000fd80003800200 */
[----:B------:R-:W-:Y:S05]  /*c530*/  @P0 BRA `(.L_x_4488) ;  /* 0x0000000000e80947 */ /* 0x000fea0003800000 */
[----:B------:R-:W0:Y:S01]  /*c540*/  LDC R6, c[0x0][0x478] ;  /* 0x00011e00ff067b82 */ /* 0x000e220000000800 */
[----:B---3--:R-:W-:Y:S01]  /*c550*/  VIADD R33, R5, UR43 ;  /* 0x0000002b05217c36 */ /* 0x008fe20008000000 */
[----:B------:R-:W1:Y:S01]  /*c560*/  LDCU.64 UR4, c[0x0][0x460] ;  /* 0x00008c00ff0477ac */ /* 0x000e620008000a00 */
[----:B------:R-:W-:Y:S01]  /*c570*/  IADD3 R4, PT, PT, -R4, UR45, RZ ;  /* 0x0000002d04047c10 */ /* 0x000fe2000fffe1ff */
[----:B------:R-:W3:Y:S01]  /*c580*/  LDCU.64 UR6, c[0x0][0x3c0] ;  /* 0x00007800ff0677ac */ /* 0x000ee20008000a00 */
        /* <DEDUP_REMOVED lines=9> */
[----:B------:R-:W-:-:S13]  /*c620*/  ISETP.NE.AND.EX P0, PT, RZ, UR5, PT, P0 ;  /* 0x00000005ff007c0c */ /* 0x000fda000bf05300 */
[----:B------:R-:W0:Y:S08]  /*c630*/  @P0 LDC R35, c[0x0][0x3f8] ;  /* 0x0000fe00ff230b82 */ /* 0x000e300000000800 */
[----:B------:R-:W1:Y:S01]  /*c640*/  @P0 LDC.64 R20, c[0x0][0x458] ;  /* 0x00011600ff140b82 */ /* 0x000e620000000a00 */
[----:B--2---:R-:W-:-:S04]  /*c650*/  @P1 IMAD.WIDE R6, R33, 0x4, R18 ;  /* 0x0000000421061825 */ /* 0x004fc800078e0212 */
[----:B0-----:R-:W-:-:S05]  /*c660*/  @P0 IMAD R0, R35, UR38, R0 ;  /* 0x0000002623000c24 */ /* 0x001fca000f8e0200 */
[----:B------:R-:W-:-:S05]  /*c670*/  @P0 LEA R19, R0, R5, 0x8 ;  /* 0x0000000500130211 */ /* 0x000fca00078e40ff */
[----:B-1----:R-:W-:Y:S01]  /*c680*/  @P0 IMAD.WIDE R18, R19, 0x4, R20 ;  /* 0x0000000413120825 */ /* 0x002fe200078e0214 */
[----:B---3--:R-:W4:Y:S08]  /*c690*/  @!P1 I2F.S8 R25, R17 ;  /* 0x0000001100199306 */ /* 0x008f300000001400 */
[----:B------:R-:W0:Y:S08]  /*c6a0*/  @!P1 I2F.S8 R27, R17.B1 ;  /* 0x10000011001b9306 */ /* 0x000e300000001400 */
[----:B------:R-:W1:Y:S08]  /*c6b0*/  @!P1 I2F.S8 R29, R17.B2 ;  /* 0x20000011001d9306 */ /* 0x000e700000001400 */
[----:B------:R-:W2:Y:S01]  /*c6c0*/  @!P1 I2F.S8 R31, R17.B3 ;  /* 0x30000011001f9306 */ /* 0x000ea20000001400 */
[C---:B----4-:R-:W-:Y:S01]  /*c6d0*/  @!P1 FMUL.FTZ R24, R22.reuse, R25 ;  /* 0x0000001916189220 */ /* 0x050fe20000410000 */
[C---:B0-----:R-:W-:Y:S01]  /*c6e0*/  @!P1 FMUL.FTZ R25, R22.reuse, R27 ;  /* 0x0000001b16199220 */ /* 0x041fe20000410000 */
[C---:B-1----:R-:W-:Y:S01]  /*c6f0*/  @!P1 FMUL.FTZ R26, R22.reuse, R29 ;  /* 0x0000001d161a9220 */ /* 0x042fe20000410000 */
[----:B--2---:R-:W-:-:S02]  /*c700*/  @!P1 FMUL.FTZ R27, R22, R31 ;  /* 0x0000001f161b9220 */ /* 0x004fc40000410000 */
        /* <DEDUP_REMOVED lines=29> */
.L_x_4488:
[----:B------:R-:W-:Y:S05]  /*c8e0*/  BSYNC.RECONVERGENT B0 ;  /* 0x0000000000007941 */ /* 0x000fea0003800200 */
.L_x_4487:
        /* <DEDUP_REMOVED lines=52> */
.L_x_4489:
[----:B------:R-:W0:Y:S01]  /*cc30*/  LDC.64 R6, c[0x0][0x380] ;  /* 0x0000e000ff067b82 */ /* 0x000e220000000a00 */
[----:B------:R-:W-:-:S04]  /*cc40*/  IMAD.IADD R3, R2, 0x1, R5 ;  /* 0x0000000102037824 */ /* 0x000fc800078e0205 */
[----:B0-----:R-:W-:-:S05]  /*cc50*/  IMAD.WIDE R2, R3, 0x4, R6 ;  /* 0x0000000403027825 */ /* 0x001fca00078e0206 */
[----:B------:R-:W-:Y:S01]  /*cc60*/  STG.E.128 desc[UR36][R2.64], R12 ;  /* 0x0000000c02007986 */ /* 0x000fe2000c101d24 */
[----:B------:R-:W-:Y:S05]  /*cc70*/  EXIT ;  /* 0x000000000000794d */ /* 0x000fea0003800000 */
.L_x_4418:
        /* <DEDUP_REMOVED lines=8> */
.L_x_4491:
[----:B------:R-:W-:Y:S05]  /*cd00*/  BSYNC B1 ;  /* 0x0000000000017941 */ /* 0x000fea0003800000 */
.L_x_4490:
[----:B------:R-:W-:Y:S05]  /*cd10*/  BRA `(.L_x_4492) ;  /* 0xffffffa400107947 */ /* 0x000fea000383ffff */
.L_x_4422:
[----:B------:R-:W-:Y:S01]  /*cd20*/  HFMA2 R11, -RZ, RZ, 0, 1.847743988037109375e-06 ;  /* 0x0000001fff0b7431 */ /* 0x000fe200000001ff */
[----:B------:R-:W-:Y:S01]  /*cd30*/  BSSY B0, `(.L_x_4493) ;  /* 0x0000007000007945 */ /* 0x000fe20003800000 */
[----:B------:R-:W-:Y:S01]  /*cd40*/  MOV R13, R251 ;  /* 0x000000fb000d7202 */ /* 0x000fe20000000f00 */
[----:B------:R-:W-:Y:S02]  /*cd50*/  IMAD.MOV.U32 R12, RZ, RZ, 0x10 ;  /* 0x00000010ff0c7424 */ /* 0x000fe400078e00ff */
[----:B------:R-:W-:-:S07]  /*cd60*/  IMAD.MOV.U32 R15, RZ, RZ, -0x1 ;  /* 0xffffffffff0f7424 */ /* 0x000fce00078e00ff */
[----:B-12---:R-:W-:Y:S05]  /*cd70*/  WARPSYNC.COLLECTIVE R15, `(.L_x_4494) ;  /* 0x000000000f087348 */ /* 0x006fea0003c00000 */
[----:B------:R0:W3:Y:S02]  /*cd80*/  SHFL.BFLY P6, R14, R13, R12, R11 ;  /* 0x0c00000c0d0e7389 */ /* 0x0000e400000c000b */
[----:B0123--:R-:W-:Y:S05]  /*cd90*/  ENDCOLLECTIVE ;  /* 0x000000000000791b */ /* 0x00ffea0003800000 */
.L_x_4494:
[----:B------:R-:W-:Y:S05]  /*cda0*/  BSYNC B0 ;  /* 0x0000000000007941 */ /* 0x000fea0003800000 */
.L_x_4493:
[----:B------:R-:W-:Y:S01]  /*cdb0*/  FMNMX.FTZ R13, R14, R251, !PT ;  /* 0x000000fb0e0d7209 */ /* 0x000fe20007810000 */
[----:B------:R-:W-:Y:S01]  /*cdc0*/  IMAD.MOV.U32 R11, RZ, RZ, 0x1f ;  /* 0x0000001fff0b7424 */ /* 0x000fe200078e00ff */
[----:B------:R-:W-:Y:S02]  /*cdd0*/  MOV R12, 0x8 ;  /* 0x00000008000c7802 */ /* 0x000fe40000000f00 */
[----:B------:R-:W-:-:S07]  /*cde0*/  MOV R15, 0xffffffff ;  /* 0xffffffff000f7802 */ /* 0x000fce0000000f00 */
[----:B------:R-:W-:Y:S05]  /*cdf0*/  WARPSYNC.COLLECTIVE R15, `(.L_x_4495) ;  /* 0x000000000f087348 */ /* 0x000fea0003c00000 */
[----:B------:R0:W1:Y:S02]  /*ce00*/  SHFL.BFLY P6, R14, R13, R12, R11 ;  /* 0x0c00000c0d0e7389 */ /* 0x00006400000c000b */
[----:B01----:R-:W-:Y:S05]  /*ce10*/  ENDCOLLECTIVE ;  /* 0x000000000000791b */ /* 0x003fea0003800000 */
.L_x_4495:
[----:B------:R-:W-:Y:S01]  /*ce20*/  HFMA2 R12, -RZ, RZ, 0, 2.384185791015625e-07 ;  /* 0x00000004ff0c7431 */ /* 0x000fe200000001ff */
[----:B------:R-:W-:-:S05]  /*ce30*/  FMNMX.FTZ R0, R13, R14, !PT ;  /* 0x0000000e0d007209 */ /* 0x000fca0007810000 */
[----:B------:R-:W-:-:S07]  /*ce40*/  IMAD.MOV.U32 R13, RZ, RZ, R0 ;  /* 0x000000ffff0d7224 */ /* 0x000fce00078e0000 */
[----:B------:R-:W-:Y:S05]  /*ce50*/  WARPSYNC.COLLECTIVE R15, `(.L_x_4496) ;  /* 0x000000000f087348 */ /* 0x000fea0003c00000 */
[----:B------:R0:W1:Y:S02]  /*ce60*/  SHFL.BFLY P6, R14, R13, R12, R11 ;  /* 0x0c00000c0d0e7389 */ /* 0x00006400000c000b */
[----:B01----:R-:W-:Y:S05]  /*ce70*/  ENDCOLLECTIVE ;  /* 0x000000000000791b */ /* 0x003fea0003800000 */
.L_x_4496:
[----:B------:R-:W-:Y:S02]  /*ce80*/  MOV R12, 0x2 ;  /* 0x00000002000c7802 */ /* 0x000fe40000000f00 */
[----:B------:R-:W-:-:S05]  /*ce90*/  FMNMX.FTZ R2, R0, R14, !PT ;  /* 0x0000000e00027209 */ /* 0x000fca0007810000 */
[----:B------:R-:W-:-:S07]  /*cea0*/  IMAD.MOV.U32 R13, RZ, RZ, R2 ;  /* 0x000000ffff0d7224 */ /* 0x000fce00078e0002 */
[----:B------:R-:W-:Y:S05]  /*ceb0*/  WARPSYNC.COLLECTIVE R15, `(.L_x_4497) ;  /* 0x000000000f087348 */ /* 0x000fea0003c00000 */
[----:B------:R0:W1:Y:S02]  /*cec0*/  SHFL.BFLY P6, R14, R13, R12, R11 ;  /* 0x0c00000c0d0e7389 */ /* 0x00006400000c000b */
[----:B01----:R-:W-:Y:S05]  /*ced0*/  ENDCOLLECTIVE ;  /* 0x000000000000791b */ /* 0x003fea0003800000 */
.L_x_4497:
[----:B------:R-:W-:Y:S05]  /*cee0*/  BRA `(.L_x_4498) ;  /* 0xffffffa400687947 */ /* 0x000fea000383ffff */
.L_x_4499:
        /* <DEDUP_REMOVED lines=9> */
.L_x_4660:


//--------------------- .text._ZN4mmha33masked_multihead_attention_kernelIfLi256ELi256ELi4ELi64ELi64ELb0ELb0EEEv26Multihead_attention_paramsIT_XT5_EE --------------------------
	.section	.text._ZN4mmha33masked_multihead_attention_kernelIfLi256ELi256ELi4ELi64ELi64ELb0ELb0EEEv26Multihead_attention_paramsIT_XT5_EE,"ax",@progbits
	.align	128
        .global         _ZN4mmha33masked_multihead_attention_kernelIfLi256ELi256ELi4ELi64ELi64ELb0ELb0EEEv26Multihead_attention_paramsIT_XT5_EE
        .type           _ZN4mmha33masked_multihead_attention_kernelIfLi256ELi256ELi4ELi64ELi64ELb0ELb0EEEv26Multihead_attention_paramsIT_XT5_EE,@function
        .size           _ZN4mmha33masked_multihead_attention_kernelIfLi256ELi256ELi4ELi64ELi64ELb0ELb0EEEv26Multihead_attention_paramsIT_XT5_EE,(.L_x_4661 - _ZN4mmha33masked_multihead_attention_kernelIfLi256ELi256ELi4ELi64ELi64ELb0ELb0EEEv26Multihead_attention_paramsIT_XT5_EE)
        .other          _ZN4mmha33masked_multihead_attention_kernelIfLi256ELi256ELi4ELi64ELi64ELb0ELb0EEEv26Multihead_attention_paramsIT_XT5_EE,@"STO_CUDA_ENTRY STV_DEFAULT"
_ZN4mmha33masked_multihead_attention_kernelIfLi256ELi256ELi4ELi64ELi64ELb0ELb0EEEv26Multihead_attention_paramsIT_XT5_EE:
.text._ZN4mmha33masked_multihead_attention_kernelIfLi256ELi256ELi4ELi64ELi64ELb0ELb0EEEv26Multihead_attention_paramsIT_XT5_EE:
        /* <DEDUP_REMOVED lines=12> */
.L_x_4500:
        /* <DEDUP_REMOVED lines=11> */
[----:B----4-:R-:W-:Y:S02]  /*0170*/  SHF.L.U32 R24, R22, 0x2, RZ ;  /* 0x0000000216187819 */ /* 0x010fe400000006ff */
[----:B---3--:R-:W-:Y:S01]  /*0180*/  ISETP.NE.AND P0, PT, R7, RZ, PT ;  /* 0x000000ff0700720c */ /* 0x008fe20003f05270 */
[----:B--2---:R-:W2:Y:S04]  /*0190*/  MUFU.RCP R0, R0 ;  /* 0x0000000000007308 */ /* 0x004ea80000001000 */
[----:B------:R-:W3:Y:S01]  /*01a0*/  @!P2 LDC.64 R12, c[0x0][0x398] ;  /* 0x0000e600ff0cab82 */ /* 0x000ee20000000a00 */
[----:B-1----:R-:W-:-:S07]  /*01b0*/  IMAD R26, R23, R38, R25 ;  /* 0x00000026171a7224 */ /* 0x002fce00078e0219 */
[----:B------:R-:W-:Y:S01]  /*01c0*/  @P0 IMAD.SHL.U32 R4, R25, 0x100, RZ ;  /* 0x0000010019040824 */ /* 0x000fe200078e00ff */
[----:B------:R-:W1:Y:S01]  /*01d0*/  @!P2 LDC.64 R8, c[0x0][0x468] ;  /* 0x00011a00ff08ab82 */ /* 0x000e620000000a00 */
[----:B--2---:R-:W-:Y:S01]  /*01e0*/  VIADD R2, R0, 0xffffffe ;  /* 0x0ffffffe00027836 */ /* 0x004fe20000000000 */
[----:B------:R-:W-:-:S03]  /*01f0*/  IABS R0, R23 ;  /* 0x0000001700007213 */ /* 0x000fc60000000000 */
[----:B------:R2:W4:Y:S02]  /*0200*/  F2I.FTZ.U32.TRUNC.NTZ R3, R2 ;  /* 0x0000000200037305 */ /* 0x000524000021f000 */
[----:B--2---:R-:W-:Y:S01]  /*0210*/  IMAD.MOV.U32 R2, RZ, RZ, RZ ;  /* 0x000000ffff027224 */ /* 0x004fe200078e00ff */
[----:B-1----:R-:W2:Y:S01]  /*0220*/  @!P2 LDG.E R8, desc[UR36][R8.64+0x4] ;  /* 0x000004240808a981 */ /* 0x002ea2000c1e1900 */
[----:B----4-:R-:W-:-:S05]  /*0230*/  IADD3 R5, PT, PT, RZ, -R3, RZ ;  /* 0x80000003ff057210 */ /* 0x010fca0007ffe0ff */
[----:B------:R-:W-:-:S04]  /*0240*/  IMAD R5, R5, R6, RZ ;  /* 0x0000000605057224 */ /* 0x000fc800078e02ff */
[----:B------:R-:W-:-:S04]  /*0250*/  IMAD.HI.U32 R2, R3, R5, R2 ;  /* 0x0000000503027227 */ /* 0x000fc800078e0002 */
[----:B------:R-:W-:-:S04]  /*0260*/  IMAD.MOV.U32 R3, RZ, RZ, R0 ;  /* 0x000000ffff037224 */ /* 0x000fc800078e0000 */
[----:B------:R-:W-:-:S05]  /*0270*/  IMAD.HI.U32 R0, R2, R3, RZ ;  /* 0x0000000302007227 */ /* 0x000fca00078e00ff */
[----:B------:R-:W-:-:S05]  /*0280*/  IADD3 R2, PT, PT, -R0, RZ, RZ ;  /* 0x000000ff00027210 */ /* 0x000fca0007ffe1ff */
[----:B------:R-:W-:Y:S02]  /*0290*/  IMAD R3, R6, R2, R3 ;  /* 0x0000000206037224 */ /* 0x000fe400078e0203 */
[----:B------:R-:W-:Y:S02]  /*02a0*/  @!P0 IMAD.SHL.U32 R2, R26, 0x100, RZ ;  /* 0x000001001a028824 */ /* 0x000fe400078e00ff */
[----:B------:R-:W-:Y:S01]  /*02b0*/  @P0 IMAD R2, R23, R7, R4 ;  /* 0x0000000717020224 */ /* 0x000fe200078e0204 */
[----:B------:R-:W-:Y:S02]  /*02c0*/  ISETP.GT.U32.AND P1, PT, R6, R3, PT ;  /* 0x000000030600720c */ /* 0x000fe40003f24070 */
[----:B0-----:R-:W-:Y:S01]  /*02d0*/  ISETP.NE.U32.AND P0, PT, R28, RZ, PT ;  /* 0x000000ff1c00720c */ /* 0x001fe20003f05070 */
[----:B------:R-:W-:-:S03]  /*02e0*/  IMAD.IADD R27, R24, 0x1, R2 ;  /* 0x00000001181b7824 */ /* 0x000fc600078e0202 */
[----:B------:R-:W-:Y:S02]  /*02f0*/  ISETP.NE.AND.EX P0, PT, R29, RZ, PT, P0 ;  /* 0x000000ff1d00720c */ /* 0x000fe40003f05300 */
[----:B---3--:R-:W-:-:S04]  /*0300*/  @!P2 IADD3 R4, P4, PT, R27, R12, RZ ;  /* 0x0000000c1b04a210 */ /* 0x008fc80007f9e0ff */
[----:B------:R-:W-:Y:S01]  /*0310*/  @!P2 LEA.HI.X.SX32 R5, R27, R13, 0x1, P4 ;  /* 0x0000000d1b05a211 */ /* 0x000fe200020f0eff */
[----:B------:R-:W-:-:S05]  /*0320*/  @!P1 IMAD.IADD R3, R3, 0x1, -R6 ;  /* 0x0000000103039824 */ /* 0x000fca00078e0a06 */
[----:B------:R-:W-:Y:S02]  /*0330*/  ISETP.GE.U32.AND P3, PT, R3, R6, PT ;  /* 0x000000060300720c */ /* 0x000fe40003f66070 */
[----:B------:R0:W3:Y:S01]  /*0340*/  @!P2 LDG.E R3, desc[UR36][R4.64] ;  /* 0x000000240403a981 */ /* 0x0000e2000c1e1900 */
[----:B------:R-:W1:Y:S01]  /*0350*/  @P0 LDC.64 R6, c[0x0][0x460] ;  /* 0x00011800ff060b82 */ /* 0x000e620000000a00 */
[----:B------:R-:W-:Y:S02]  /*0360*/  @!P1 IADD3 R0, PT, PT, R0, 0x1, RZ ;  /* 0x0000000100009810 */ /* 0x000fe40007ffe0ff */
[----:B------:R-:W-:Y:S02]  /*0370*/  ISETP.GE.AND P4, PT, R11, RZ, PT ;  /* 0x000000ff0b00720c */ /* 0x000fe40003f86270 */
[----:B------:R-:W-:-:S03]  /*0380*/  ISETP.NE.AND P1, PT, R10, RZ, PT ;  /* 0x000000ff0a00720c */ /* 0x000fc60003f25270 */
[----:B0-----:R-:W0:Y:S02]  /*0390*/  LDC.64 R4, c[0x0][0x4a0] ;  /* 0x00012800ff047b82 */ /* 0x001e240000000a00 */
[----:B------:R-:W-:-:S04]  /*03a0*/  @P3 VIADD R0, R0, 0x1 ;  /* 0x0000000100003836 */ /* 0x000fc80000000000 */
[----:B------:R-:W-:-:S05]  /*03b0*/  IMAD.MOV.U32 R39, RZ, RZ, R0 ;  /* 0x000000ffff277224 */ /* 0x000fca00078e0000 */
[----:B------:R-:W-:Y:S02]  /*03c0*/  @!P4 IADD3 R39, PT, PT, -R39, RZ, RZ ;  /* 0x000000ff2727c210 */ /* 0x000fe40007ffe1ff */
[----:B------:R-:W-:Y:S01]  /*03d0*/  @!P1 LOP3.LUT R39, RZ, R10, RZ, 0x33, !PT ;  /* 0x0000000aff279212 */ /* 0x000fe200078e33ff */
[----:B------:R-:W-:-:S04]  /*03e0*/  IMAD.MOV.U32 R16, RZ, RZ, RZ ;  /* 0x000000ffff107224 */ /* 0x000fc800078e00ff */
[----:B-1----:R-:W-:-:S05]  /*03f0*/  @P0 IMAD.WIDE R6, R39, 0x4, R6 ;  /* 0x0000000427060825 */ /* 0x002fca00078e0206 */
[----:B------:R1:W5:Y:S01]  /*0400*/  @P0 LDG.E R16, desc[UR36][R6.64] ;  /* 0x0000002406100981 */ /* 0x000362000c1e1900 */
[----:B0-----:R-:W-:-:S04]  /*0410*/  ISETP.NE.U32.AND P0, PT, R4, RZ, PT ;  /* 0x000000ff0400720c */ /* 0x001fc80003f05070 */
[----:B------:R-:W-:Y:S02]  /*0420*/  ISETP.NE.AND.EX P0, PT, R5, RZ, PT, P0 ;  /* 0x000000ff0500720c */ /* 0x000fe40003f05300 */
[----:B------:R-:W-:-:S11]  /*0430*/  ISETP.GT.U32.AND P1, PT, R22, 0x3f, PT ;  /* 0x0000003f1600780c */ /* 0x000fd60003f24070 */
[----:B------:R-:W0:Y:S01]  /*0440*/  @P0 LDC.64 R18, c[0x0][0x4a0] ;  /* 0x00012800ff120b82 */ /* 0x000e220000000a00 */
[----:B------:R-:W-:Y:S01]  /*0450*/  BSSY.RECONVERGENT B0, `(.L_x_4501) ;  /* 0x000001f000007945 */ /* 0x000fe20003800200 */
[----:B---3--:R-:W2:Y:S08]  /*0460*/  @!P2 I2F.S8 R5, R3 ;  /* 0x000000030005a306 */ /* 0x008eb00000001400 */
[----:B------:R-:W3:Y:S08]  /*0470*/  @!P2 I2F.S8 R11, R3.B1 ;  /* 0x10000003000ba306 */ /* 0x000ef00000001400 */
[----:B------:R-:W1:Y:S08]  /*0480*/  @!P2 I2F.S8 R13, R3.B2 ;  /* 0x20000003000da306 */ /* 0x000e700000001400 */
[----:B------:R-:W4:Y:S01]  /*0490*/  @!P2 I2F.S8 R9, R3.B3 ;  /* 0x300000030009a306 */ /* 0x000f220000001400 */
[C---:B--2---:R-:W-:Y:S01]  /*04a0*/  @!P2 FMUL.FTZ R4, R8.reuse, R5 ;  /* 0x000000050804a220 */ /* 0x044fe20000410000 */
[C---:B---3--:R-:W-:Y:S01]  /*04b0*/  @!P2 FMUL.FTZ R5, R8.reuse, R11 ;  /* 0x0000000b0805a220 */ /* 0x048fe20000410000 */
[----:B------:R-:W-:Y:S01]  /*04c0*/  CS2R R10, SRZ ;  /* 0x00000000000a7805 */ /* 0x000fe2000001ff00 */
[C---:B-1----:R-:W-:Y:S01]  /*04d0*/  @!P2 FMUL.FTZ R6, R8.reuse, R13 ;  /* 0x0000000d0806a220 */ /* 0x042fe20000410000 */
[----:B----4-:R-:W-:Y:S01]  /*04e0*/  @!P2 FMUL.FTZ R7, R8, R9 ;  /* 0x000000090807a220 */ /* 0x010fe20000410000 */
[----:B------:R-:W-:Y:S01]  /*04f0*/  CS2R R8, SRZ ;  /* 0x0000000000087805 */ /* 0x000fe2000001ff00 */
[----:B0-----:R-:W-:Y:S06]  /*0500*/  @P1 BRA `(.L_x_4502) ;  /* 0x00000000004c1947 */ /* 0x001fec0003800000 */
        /* <DEDUP_REMOVED lines=10> */
[----:B----4-:R-:W3:Y:S08]  /*05b0*/  @!P3 I2F.S8 R11, R0.B2 ;  /* 0x20000000000bb306 */ /* 0x010ef00000001400 */
[----:B------:R-:W0:Y:S08]  /*05c0*/  @!P3 I2F.S8 R3, R0 ;  /* 0x000000000003b306 */ /* 0x000e300000001400 */
[----:B------:R-:W1:Y:S08]  /*05d0*/  @!P3 I2F.S8 R9, R0.B1 ;  /* 0x100000000009b306 */ /* 0x000e700000001400 */
[----:B------:R-:W2:Y:S01]  /*05e0*/  @!P3 I2F.S8 R17, R0.B3 ;  /* 0x300000000011b306 */ /* 0x000ea20000001400 */
[C---:B---3--:R-:W-:Y:S01]  /*05f0*/  @!P3 FMUL.FTZ R10, R12.reuse, R11 ;  /* 0x0000000b0c0ab220 */ /* 0x048fe20000410000 */
[C---:B0-----:R-:W-:Y:S01]  /*0600*/  @!P3 FMUL.FTZ R8, R12.reuse, R3 ;  /* 0x000000030c08b220 */ /* 0x041fe20000410000 */
[C---:B-1----:R-:W-:Y:S01]  /*0610*/  @!P3 FMUL.FTZ R9, R12.reuse, R9 ;  /* 0x000000090c09b220 */ /* 0x042fe20000410000 */
[----:B--2---:R-:W-:-:S06]  /*0620*/  @!P3 FMUL.FTZ R11, R12, R17 ;  /* 0x000000110c0bb220 */ /* 0x004fcc0000410000 */
[----:B------:R0:W5:Y:S02]  /*0630*/  @P3 LDG.E.128 R8, desc[UR36][R14.64] ;  /* 0x000000240e083981 */ /* 0x000164000c1e1d00 */
.L_x_4502:
[----:B------:R-:W-:Y:S05]  /*0640*/  BSYNC.RECONVERGENT B0 ;  /* 0x0000000000007941 */ /* 0x000fea0003800200 */
.L_x_4501:
        /* <DEDUP_REMOVED lines=8> */
.L_x_4504:
[----:B------:R-:W-:Y:S05]  /*06d0*/  BSYNC.RECONVERGENT B0 ;  /* 0x0000000000007941 */ /* 0x000fea0003800200 */
.L_x_4503:
[----:B------:R-:W-:Y:S01]  /*06e0*/  @P0 IMAD.WIDE.U32 R12, R23, 0x4, R18 ;  /* 0x00000004170c0825 */ /* 0x000fe200078e0012 */
[----:B------:R-:W1:Y:S01]  /*06f0*/  LDCU.64 UR6, c[0x0][0x3a0] ;  /* 0x00007400ff0677ac */ /* 0x000e620008000a00 */
[----:B------:R-:W2:Y:S03]  /*0700*/  LDCU.64 UR4, c[0x0][0x390] ;  /* 0x00007200ff0477ac */ /* 0x000ea60008000a00 */
[----:B------:R3:W4:Y:S01]  /*0710*/  @P0 LDG.E R0, desc[UR36][R12.64] ;  /* 0x000000240c000981 */ /* 0x000722000c1e1900 */
[----:B------:R-:W-:Y:S01]  /*0720*/  ISETP.EQ.U32.AND P4, PT, R28, RZ, PT ;  /* 0x000000ff1c00720c */ /* 0x000fe20003f82070 */
[----:B0-----:R-:W0:Y:S01]  /*0730*/  LDC.64 R14, c[0x0][0x418] ;  /* 0x00010600ff0e7b82 */ /* 0x001e220000000a00 */
[----:B------:R-:W-:Y:S01]  /*0740*/  IMAD R3, R25, 0x100, R24 ;  /* 0x0000010019037824 */ /* 0x000fe200078e0218 */
[----:B------:R-:W-:Y:S02]  /*0750*/  CS2R R30, SRZ ;  /* 0x00000000001e7805 */ /* 0x000fe4000001ff00 */
[----:B------:R-:W-:-:S02]  /*0760*/  ISETP.EQ.OR.EX P1, PT, R29, RZ, P1, P4 ;  /* 0x000000ff1d00720c */ /* 0x000fc40000f22740 */
[----:B------:R-:W-:Y:S02]  /*0770*/  CS2R R34, SRZ ;  /* 0x0000000000227805 */ /* 0x000fe4000001ff00 */
[----:B------:R-:W-:Y:S02]  /*0780*/  CS2R R32, SRZ ;  /* 0x0000000000207805 */ /* 0x000fe4000001ff00 */
[----:B------:R-:W-:Y:S01]  /*0790*/  CS2R R28, SRZ ;  /* 0x00000000001c7805 */ /* 0x000fe2000001ff00 */
[----:B------:R-:W0:Y:S01]  /*07a0*/  LDC R27, c[0x0][0x3f4] ;  /* 0x0000fd00ff1b7b82 */ /* 0x000e220000000800 */
[----:B-1----:R-:W-:Y:S02]  /*07b0*/  ISETP.NE.U32.AND P3, PT, RZ, UR6, PT ;  /* 0x00000006ff007c0c */ /* 0x002fe4000bf65070 */
[----:B--2---:R-:W-:-:S05]  /*07c0*/  ISETP.NE.U32.AND P2, PT, RZ, UR4, PT ;  /* 0x00000004ff007c0c */ /* 0x004fca000bf45070 */
[----:B---3--:R-:W1:Y:S01]  /*07d0*/  @!P1 LDC.64 R12, c[0x0][0x450] ;  /* 0x00011400ff0c9b82 */ /* 0x008e620000000a00 */
[----:B------:R-:W-:Y:S01]  /*07e0*/  ISETP.NE.AND.EX P3, PT, RZ, UR7, PT, P3 ;  /* 0x00000007ff007c0c */ /* 0x000fe2000bf65330 */
[----:B------:R-:W-:Y:S01]  /*07f0*/  IMAD.MOV.U32 R17, RZ, RZ, RZ ;  /* 0x000000ffff117224 */ /* 0x000fe200078e00ff */
[----:B------:R-:W-:Y:S01]  /*0800*/  ISETP.NE.AND.EX P2, PT, RZ, UR5, PT, P2 ;  /* 0x00000005ff007c0c */ /* 0x000fe2000bf45320 */
[----:B------:R-:W2:Y:S01]  /*0810*/  LDCU.U8 UR4, c[0x0][0x404] ;  /* 0x00008080ff0477ac */ /* 0x000ea20008000000 */
[C---:B------:R-:W-:Y:S02]  /*0820*/  ISETP.GT.U32.OR P3, PT, R22.reuse, 0x3f, !P3 ;  /* 0x0000003f1600780c */ /* 0x040fe40005f64470 */
[----:B------:R-:W-:Y:S02]  /*0830*/  ISETP.GT.U32.OR P2, PT, R22, 0x3f, !P2 ;  /* 0x0000003f1600780c */ /* 0x000fe40005744470 */
[----:B0-----:R-:W-:Y:S01]  /*0840*/  ISETP.NE.U32.AND P4, PT, R14, RZ, PT ;  /* 0x000000ff0e00720c */ /* 0x001fe20003f85070 */
[----:B-----5:R-:W-:-:S03]  /*0850*/  @!P1 IMAD R14, R16, R38, RZ ;  /* 0x00000026100e9224 */ /* 0x020fc600078e02ff */
[----:B------:R-:W-:Y:S02]  /*0860*/  ISETP.NE.AND.EX P4, PT, R15, RZ, PT, P4 ;  /* 0x000000ff0f00720c */ /* 0x000fe40003f85340 */
[----:B------:R-:W-:-:S03]  /*0870*/  @!P1 LEA R15, R14, R3, 0x8 ;  /* 0x000000030e0f9211 */ /* 0x000fc600078e40ff */
[----:B------:R-:W0:Y:S08]  /*0880*/  @!P3 LDC.64 R20, c[0x0][0x3a0] ;  /* 0x0000e800ff14bb82 */ /* 0x000e300000000a00 */
[----:B------:R-:W3:Y:S01]  /*0890*/  @!P2 LDC.64 R18, c[0x0][0x390] ;  /* 0x0000e400ff12ab82 */ /* 0x000ee20000000a00 */
[----:B-1----:R-:W-:-:S06]  /*08a0*/  @!P1 IMAD.WIDE R12, R15, 0x4, R12 ;  /* 0x000000040f0c9825 */ /* 0x002fcc00078e020c */
[----:B------:R-:W2:Y:S01]  /*08b0*/  @!P1 LDG.E.128 R12, desc[UR36][R12.64] ;  /* 0x000000240c0c9981 */ /* 0x000ea2000c1e1d00 */
[----:B------:R-:W-:Y:S01]  /*08c0*/  IABS R40, R27 ;  /* 0x0000001b00287213 */ /* 0x000fe20000000000 */
[----:B------:R-:W1:Y:S01]  /*08d0*/  @P4 LDC.64 R36, c[0x0][0x418] ;  /* 0x00010600ff244b82 */ /* 0x000e620000000a00 */
[----:B0-----:R-:W-:-:S05]  /*08e0*/  @!P3 IMAD.WIDE.U32 R20, R3, 0x4, R20 ;  /* 0x000000040314b825 */ /* 0x001fca00078e0014 */
[----:B------:R-:W2:Y:S01]  /*08f0*/  @!P3 LDG.E.128 R32, desc[UR36][R20.64] ;  /* 0x000000241420b981 */ /* 0x000ea2000c1e1d00 */
[----:B---3--:R-:W-:-:S05]  /*0900*/  @!P2 IMAD.WIDE.U32 R18, R3, 0x4, R18 ;  /* 0x000000040312a825 */ /* 0x008fca00078e0012 */
[----:B------:R0:W3:Y:S01]  /*0910*/  @!P2 LDG.E.128 R28, desc[UR36][R18.64] ;  /* 0x00000024121ca981 */ /* 0x0000e2000c1e1d00 */
[----:B------:R-:W1:Y:S01]  /*0920*/  I2F.RP R3, R40 ;  /* 0x0000002800037306 */ /* 0x000e620000209400 */
[----:B0-----:R-:W4:Y:S07]  /*0930*/  @P0 LDC R19, c[0x0][0x430] ;  /* 0x00010c00ff130b82 */ /* 0x001f2e0000000800 */
[----:B-1----:R-:W0:Y:S01]  /*0940*/  MUFU.RCP R3, R3 ;  /* 0x0000000300037308 */ /* 0x002e220000001000 */
[----:B------:R-:W1:Y:S01]  /*0950*/  @!P0 LDC R18, c[0x0][0x40c] ;  /* 0x00010300ff128b82 */ /* 0x000e620000000800 */
[----:B------:R-:W-:-:S05]  /*0960*/  @P4 IMAD.WIDE.U32 R36, R23, 0x4, R36 ;  /* 0x0000000417244825 */ /* 0x000fca00078e0024 */
[----:B------:R0:W5:Y:S02]  /*0970*/  @P4 LDG.E R17, desc[UR36][R36.64] ;  /* 0x0000002424114981 */ /* 0x000164000c1e1900 */
[----:B0-----:R-:W-:Y:S02]  /*0980*/  VIADD R20, R3, 0xffffffe ;  /* 0x0ffffffe03147836 */ /* 0x001fe40000000000 */
[----:B------:R-:W0:Y:S02]  /*0990*/  LDC R3, c[0x0][0x400] ;  /* 0x00010000ff037b82 */ /* 0x000e240000000800 */
[----:B------:R1:W1:Y:S02]  /*09a0*/  F2I.FTZ.U32.TRUNC.NTZ R21, R20 ;  /* 0x0000001400157305 */ /* 0x000264000021f000 */
[----:B-1----:R-:W-:Y:S01]  /*09b0*/  IMAD.MOV.U32 R20, RZ, RZ, RZ ;  /* 0x000000ffff147224 */ /* 0x002fe200078e00ff */
[----:B------:R-:W-:Y:S02]  /*09c0*/  IADD3 R37, PT, PT, RZ, -R21, RZ ;  /* 0x80000015ff257210 */ /* 0x000fe40007ffe0ff */
[----:B------:R-:W-:Y:S01]  /*09d0*/  ISETP.NE.AND P2, PT, R27, RZ, PT ;  /* 0x000000ff1b00720c */ /* 0x000fe20003f45270 */
[----:B------:R-:W-:Y:S01]  /*09e0*/  IMAD R36, R23, R27, RZ ;  /* 0x0000001b17247224 */ /* 0x000fe200078e02ff */
[----:B------:R-:W-:Y:S01]  /*09f0*/  BSSY.RECONVERGENT B6, `(.L_x_4505) ;  /* 0x00000e4000067945 */ /* 0x000fe20003800200 */
[----:B------:R-:W-:-:S02]  /*0a00*/  IMAD R38, R39, R38, RZ ;  /* 0x0000002627267224 */ /* 0x000fc400078e02ff */
[----:B----4-:R-:W-:Y:S02]  /*0a10*/  @P0 IMAD.IADD R18, R0, 0x1, R19 ;  /* 0x0000000100120824 */ /* 0x010fe400078e0213 */
[----:B------:R-:W-:-:S03]  /*0a20*/  IMAD R19, R37, R40, RZ ;  /* 0x0000002825137224 */ /* 0x000fc600078e02ff */
[----:B------:R-:W-:Y:S01]  /*0a30*/  IABS R0, R18 ;  /* 0x0000001200007213 */ /* 0x000fe20000000000 */
[----:B------:R-:W-:-:S03]  /*0a40*/  IMAD.HI.U32 R21, R21, R19, R20 ;  /* 0x0000001315157227 */ /* 0x000fc600078e0014 */
[----:B------:R-:W-:-:S05]  /*0a50*/  MOV R19, R0 ;  /* 0x0000000000137202 */ /* 0x000fca0000000f00 */
[----:B------:R-:W-:-:S04]  /*0a60*/  IMAD.HI.U32 R21, R21, R19, RZ ;  /* 0x0000001315157227 */ /* 0x000fc800078e00ff */
[----:B------:R-:W-:-:S04]  /*0a70*/  IMAD.MOV R21, RZ, RZ, -R21 ;  /* 0x000000ffff157224 */ /* 0x000fc800078e0a15 */
[----:B------:R-:W-:-:S05]  /*0a80*/  IMAD R19, R40, R21, R19 ;  /* 0x0000001528137224 */ /* 0x000fca00078e0213 */
[----:B------:R-:W-:-:S13]  /*0a90*/  ISETP.GT.U32.AND P0, PT, R40, R19, PT ;  /* 0x000000132800720c */ /* 0x000fda0003f04070 */
[----:B------:R-:W-:-:S05]  /*0aa0*/  @!P0 IMAD.IADD R19, R19, 0x1, -R40 ;  /* 0x0000000113138824 */ /* 0x000fca00078e0a28 */
[----:B------:R-:W-:Y:S02]  /*0ab0*/  ISETP.GT.U32.AND P0, PT, R40, R19, PT ;  /* 0x000000132800720c */ /* 0x000fe40003f04070 */
[----:B------:R-:W-:-:S11]  /*0ac0*/  ISETP.GE.AND P3, PT, R18, RZ, PT ;  /* 0x000000ff1200720c */ /* 0x000fd60003f66270 */
[----:B------:R-:W-:Y:S02]  /*0ad0*/  @!P0 IADD3 R19, PT, PT, R19, -R40, RZ ;  /* 0x8000002813138210 */ /* 0x000fe40007ffe0ff */
[----:B--2---:R-:W-:-:S04]  /*0ae0*/  ISETP.NE.AND P0, PT, RZ, UR4, PT ;  /* 0x00000004ff007c0c */ /* 0x004fc8000bf05270 */
[----:B0-----:R-:W-:Y:S01]  /*0af0*/  ISETP.LT.OR P0, PT, R3, 0x1, P0 ;  /* 0x000000010300780c */ /* 0x001fe20000701670 */
[----:B------:R-:W-:Y:S01]  /*0b00*/  FADD.FTZ R32, R32, R4 ;  /* 0x0000000420207221 */ /* 0x000fe20000010000 */
[----:B------:R-:W-:Y:S01]  /*0b10*/  FADD.FTZ R33, R33, R5 ;  /* 0x0000000521217221 */ /* 0x000fe20000010000 */
[----:B------:R-:W-:Y:S01]  /*0b20*/  FADD.FTZ R34, R34, R6 ;  /* 0x0000000622227221 */ /* 0x000fe20000010000 */
[----:B------:R-:W-:Y:S01]  /*0b30*/  FADD.FTZ R35, R35, R7 ;  /* 0x0000000723237221 */ /* 0x000fe20000010000 */
[----:B------:R-:W-:Y:S01]  /*0b40*/  IADD3 R23, PT, PT, R18, 0x1, -R27 ;  /* 0x0000000112177810 */ /* 0x000fe20007ffe81b */
[----:B------:R-:W-:Y:S01]  /*0b50*/  @!P3 IMAD.MOV R19, RZ, RZ, -R19 ;  /* 0x000000ffff13b224 */ /* 0x000fe200078e0a13 */
[----:B------:R-:W-:Y:S01]  /*0b60*/  @!P2 LOP3.LUT R19, RZ, R27, RZ, 0x33, !PT ;  /* 0x0000001bff13a212 */ /* 0x000fe200078e33ff */
[----:B------:R-:W-:Y:S01]  /*0b70*/  @!P1 FMUL.FTZ R32, R32, R12 ;  /* 0x0000000c20209220 */ /* 0x000fe20000410000 */
[----:B---3--:R-:W-:Y:S01]  /*0b80*/  FADD.FTZ R28, R28, R8 ;  /* 0x000000081c1c7221 */ /* 0x008fe20000010000 */
[----:B------:R-:W-:Y:S01]  /*0b90*/  FADD.FTZ R29, R29, R9 ;  /* 0x000000091d1d7221 */ /* 0x000fe20000010000 */
[----:B------:R-:W-:Y:S01]  /*0ba0*/  FADD.FTZ R30, R30, R10 ;  /* 0x0000000a1e1e7221 */ /* 0x000fe20000010000 */
[----:B------:R-:W-:Y:S01]  /*0bb0*/  FADD.FTZ R31, R31, R11 ;  /* 0x0000000b1f1f7221 */ /* 0x000fe20000010000 */
[----:B------:R-:W-:Y:S01]  /*0bc0*/  @!P1 FMUL.FTZ R33, R33, R13 ;  /* 0x0000000d21219220 */ /* 0x000fe20000410000 */
        /* <DEDUP_REMOVED lines=8> */
[----:B------:R-:W-:Y:S01]  /*0c50*/  VIADD R0, R24, 0x2 ;  /* 0x0000000218007836 */ /* 0x000fe20000000000 */
[----:B------:R-:W0:Y:S04]  /*0c60*/  LDCU UR4, c[0x0][0x40c] ;  /* 0x00008180ff0477ac */ /* 0x000e280008000800 */
        /* <DEDUP_REMOVED lines=38> */
.L_x_4506:
        /* <DEDUP_REMOVED lines=53> */
[----:B--2--5:R-:W-:Y:S05]  /*1220*/  CALL.ABS.NOINC R14 ;  /* 0x000000000e007343 */ /* 0x024fea0003c00000 */
.L_x_4508:
        /* <DEDUP_REMOVED lines=79> */
.L_x_4512:
[----:B------:R-:W-:Y:S05]  /*1720*/  BSYNC.RECONVERGENT B1 ;  /* 0x0000000000017941 */ /* 0x000fea0003800200 */
.L_x_4511:
        /* <DEDUP_REMOVED lines=8> */
.L_x_4510:
[----:B------:R-:W-:Y:S05]  /*17b0*/  BSYNC.RECONVERGENT B0 ;  /* 0x0000000000007941 */ /* 0x000fea0003800200 */
.L_x_4509:
[----:B------:R-:W-:Y:S01]  /*17c0*/  BAR.SYNC.DEFER_BLOCKING 0x0 ;  /* 0x0000000000007b1d */ /* 0x000fe20000010000 */
[----:B------:R-:W-:-:S04]  /*17d0*/  @!P6 IMAD R37, R37, R40, R39 ;  /* 0x000000282525e224 */ /* 0x000fc800078e0227 */
[C---:B------:R-:W-:Y:S02]  /*17e0*/  @!P6 IMAD R0, R37.reuse, 0x4, R0 ;  /* 0x000000042500e824 */ /* 0x040fe400078e0200 */
[----:B------:R-:W-:-:S03]  /*17f0*/  @!P6 IMAD R3, R37, 0x4, R3 ;  /* 0x000000042503e824 */ /* 0x000fc600078e0203 */
[----:B---3--:R0:W1:Y:S04]  /*1800*/  @!P6 LDS.128 R28, [R0] ;  /* 0x00000000001ce984 */ /* 0x0080680000000c00 */
[----:B------:R0:W2:Y:S01]  /*1810*/  @!P6 LDS.128 R32, [R3] ;  /* 0x000000000320e984 */ /* 0x0000a20000000c00 */
[----:B------:R-:W-:Y:S06]  /*1820*/  BAR.SYNC.DEFER_BLOCKING 0x0 ;  /* 0x0000000000007b1d */ /* 0x000fec0000010000 */
.L_x_4507:
[----:B------:R-:W-:Y:S05]  /*1830*/  BSYNC.RECONVERGENT B6 ;  /* 0x0000000000067941 */ /* 0x000fea0003800200 */
.L_x_4505:
[----:B------:R-:W-:Y:S01]  /*1840*/  ISETP.GT.U32.AND P0, PT, R22, 0x3f, PT ;  /* 0x0000003f1600780c */ /* 0x000fe20003f04070 */
[----:B------:R-:W-:Y:S01]  /*1850*/  BSSY.RECONVERGENT B0, `(.L_x_4513) ;  /* 0x0000015000007945 */ /* 0x000fe20003800200 */
[----:B0-----:R-:W-:-:S11]  /*1860*/  HFMA2 R0, -RZ, RZ, 0, 0 ;  /* 0x00000000ff007431 */ /* 0x001fd600000001ff */
        /* <DEDUP_REMOVED lines=9> */
[----:B---3--:R-:W-:Y:S01]  /*1900*/  ULEA UR4, UR5, UR4, 0x18 ;  /* 0x0000000405047291 */ /* 0x008fe2000f8ec0ff */
[----:B------:R-:W-:-:S05]  /*1910*/  IMAD.SHL.U32 R7, R3, 0x4, RZ ;  /* 0x0000000403077824 */ /* 0x000fca00078e00ff */
        /* <DEDUP_REMOVED lines=8> */
.L_x_4514:
[----:B------:R-:W-:Y:S05]  /*19a0*/  BSYNC.RECONVERGENT B0 ;  /* 0x0000000000007941 */ /* 0x000fea0003800200 */
.L_x_4513:
        /* <DEDUP_REMOVED lines=20> */
[----:B------:R-:W-:-:S04]  /*1af0*/  IADD3 R7, PT, PT, -R23, R18, RZ ;  /* 0x0000001217077210 */ /* 0x000fc80007ffe1ff */
        /* <DEDUP_REMOVED lines=19> */
[----:B-----5:R-:W-:-:S04]  /*1c30*/  IMAD.IADD R6, R18, 0x1, -R17 ;  /* 0x0000000112067824 */ /* 0x020fc800078e0a11 */
[----:B0-----:R-:W-:-:S04]  /*1c40*/  IMAD R3, R25, UR5, R6 ;  /* 0x0000000519037c24 */ /* 0x001fc8000f8e0206 */
[----:B------:R-:W-:-:S04]  /*1c50*/  IMAD R3, R3, UR5, R6 ;  /* 0x0000000503037c24 */ /* 0x000fc8000f8e0206 */
[----:B---3--:R-:W-:-:S06]  /*1c60*/  IMAD.WIDE R4, R3, 0x4, R4 ;  /* 0x0000000403047825 */ /* 0x008fcc00078e0204 */
[----:B------:R-:W3:Y:S02]  /*1c70*/  LDG.E R4, desc[UR36][R4.64] ;  /* 0x0000002404047981 */ /* 0x000ee4000c1e1900 */
[----:B---3--:R-:W-:-:S07]  /*1c80*/  FADD.FTZ R153, R153, R4 ;  /* 0x0000000499997221 */ /* 0x008fce0000010000 */
.L_x_4517:
[----:B------:R3:W-:Y:S02]  /*1c90*/  STS [R0], R153 ;  /* 0x0000009900007388 */ /* 0x0007e40000000800 */
.L_x_4516:
[----:B------:R-:W-:Y:S05]  /*1ca0*/  BSYNC.RECONVERGENT B0 ;  /* 0x0000000000007941 */ /* 0x000fea0003800200 */
.L_x_4515:
[----:B------:R-:W-:Y:S01]  /*1cb0*/  IADD3 R3, PT, PT, R7, 0x7, RZ ;  /* 0x0000000707037810 */ /* 0x000fe20007ffe0ff */
[----:B------:R-:W4:Y:S01]  /*1cc0*/  LDCU UR5, c[0x0][0x3f0] ;  /* 0x00007e00ff0577ac */ /* 0x000f220008000800 */
[----:B------:R-:W-:Y:S01]  /*1cd0*/  SHF.R.U32.HI R20, RZ, 0x2, R22 ;  /* 0x00000002ff147819 */ /* 0x000fe20000011616 */
[----:B------:R-:W-:Y:S01]  /*1ce0*/  BSSY B0, `(.L_x_4518) ;  /* 0x0000490000007945 */ /* 0x000fe20003800000 */
        /* <DEDUP_REMOVED lines=8> */
[----:B----4-:R-:W-:-:S03]  /*1d70*/  IMAD R3, R38, UR5, R25 ;  /* 0x0000000526037c24 */ /* 0x010fc6000f8e0219 */
[----:B------:R-:W4:Y:S01]  /*1d80*/  LDCU.64 UR8, c[0x0][0x448] ;  /* 0x00008900ff0877ac */ /* 0x000f220008000a00 */
[----:B------:R-:W-:-:S08]  /*1d90*/  IMAD.SHL.U32 R3, R3, 0x100, RZ ;  /* 0x0000010003037824 */ /* 0x000fd000078e00ff */
[----:B------:R-:W-:Y:S05]  /*1da0*/  @P0 BRA `(.L_x_4519) ;  /* 0x00000048000c0947 */ /* 0x000fea0003800000 */
[----:B------:R-:W0:Y:S01]  /*1db0*/  LDC R4, c[0x0][0x3f4] ;  /* 0x0000fd00ff047b82 */ /* 0x000e220000000800 */
[----:B------:R-:W-:Y:S01]  /*1dc0*/  UIADD3 UR5, UPT, UPT, UR10, 0x10, URZ ;  /* 0x000000100a057890 */ /* 0x000fe2000fffe0ff */
[----:B------:R-:W-:Y:S01]  /*1dd0*/  LOP3.LUT R24, R24, 0xc, RZ, 0xc0, !PT ;  /* 0x0000000c18187812 */ /* 0x000fe200078ec0ff */
[----:B------:R-:W1:Y:S01]  /*1de0*/  LDCU.64 UR6, c[0x0][0x420] ;  /* 0x00008400ff0677ac */ /* 0x000e620008000a00 */
[----:B------:R-:W-:Y:S01]  /*1df0*/  IMAD.IADD R151, R23, 0x1, R20 ;  /* 0x0000000117977824 */ /* 0x000fe200078e0214 */
[----:B------:R-:W-:Y:S01]  /*1e00*/  LEA R20, R20, UR4, 0x2 ;  /* 0x0000000414147c11 */ /* 0x000fe2000f8e10ff */
[----:B------:R-:W-:-:S09]  /*1e10*/  ULEA UR5, UR11, UR5, 0x18 ;  /* 0x000000050b057291 */ /* 0x000fd2000f8ec0ff */
[----:B------:R0:W2:Y:S04]  /*1e20*/  LDS R149, [R24+UR5] ;  /* 0x0000000518957984 */ /* 0x0000a80008000800 */
[----:B------:R0:W2:Y:S01]  /*1e30*/  LDS R147, [R24+UR5+0x10] ;  /* 0x0000100518937984 */ /* 0x0000a20008000800 */
[----:B-1----:R-:W-:Y:S02]  /*1e40*/  ISETP.NE.U32.AND P0, PT, RZ, UR6, PT ;  /* 0x00000006ff007c0c */ /* 0x002fe4000bf05070 */
[----:B------:R-:W-:Y:S01]  /*1e50*/  IADD3 R8, P1, P2, R36, UR6, R151 ;  /* 0x0000000624087c10 */ /* 0x000fe2000fa3e097 */
[----:B------:R1:W1:Y:S01]  /*1e60*/  LDS R146, [R24+UR5+0x20] ;  /* 0x0000200518927984 */ /* 0x0002620008000800 */
[----:B0-----:R-:W-:Y:S02]  /*1e70*/  IABS R4, R4 ;  /* 0x0000000400047213 */ /* 0x001fe40000000000 */
[----:B------:R-:W-:Y:S01]  /*1e80*/  ISETP.NE.AND.EX P0, PT, RZ, UR7, PT, P0 ;  /* 0x00000007ff007c0c */ /* 0x000fe2000bf05300 */
[----:B------:R0:W0:Y:S01]  /*1e90*/  LDS R145, [R24+UR5+0x30] ;  /* 0x0000300518917984 */ /* 0x0000220008000800 */
        /* <DEDUP_REMOVED lines=11> */
[----:B---3--:R-:W-:-:S03]  /*1f50*/  VIADD R10, R5, 0xffffffe ;  /* 0x0ffffffe050a7836 */ /* 0x008fc60000000000 */
[----:B------:R3:W0:Y:S01]  /*1f60*/  LDS R137, [R24+UR5+0xc0] ;  /* 0x0000c00518897984 */ /* 0x0006220008000800 */
[----:B------:R4:W2:Y:S03]  /*1f70*/  F2I.FTZ.U32.TRUNC.NTZ R11, R10 ;  /* 0x0000000a000b7305 */ /* 0x0008a6000021f000 */
[----:B------:R3:W0:Y:S04]  /*1f80*/  LDS R134, [R24+UR5+0xd0] ;  /* 0x0000d00518867984 */ /* 0x0006280008000800 */
[----:B------:R3:W0:Y:S01]  /*1f90*/  LDS R135, [R24+UR5+0xe0] ;  /* 0x0000e00518877984 */ /* 0x0006220008000800 */
[----:B----4-:R-:W-:-:S03]  /*1fa0*/  IMAD.MOV.U32 R10, RZ, RZ, RZ ;  /* 0x000000ffff0a7224 */ /* 0x010fc600078e00ff */
[----:B------:R3:W4:Y:S04]  /*1fb0*/  LDS R132, [R24+UR5+0xf0] ;  /* 0x0000f00518847984 */ /* 0x0007280008000800 */
[----:B------:R3:W0:Y:S01]  /*1fc0*/  LDS R133, [R24+UR5+0x100] ;  /* 0x0001000518857984 */ /* 0x0006220008000800 */
[----:B--2---:R-:W-:-:S03]  /*1fd0*/  IADD3 R7, PT, PT, RZ, -R11, RZ ;  /* 0x8000000bff077210 */ /* 0x004fc60007ffe0ff */
[----:B------:R3:W2:Y:S02]  /*1fe0*/  LDS R131, [R24+UR5+0x110] ;  /* 0x0001100518837984 */ /* 0x0006a40008000800 */
[----:B------:R-:W-:Y:S02]  /*1ff0*/  IMAD R7, R7, R4, RZ ;  /* 0x0000000407077224 */ /* 0x000fe400078e02ff */
[----:B------:R3:W0:Y:S02]  /*2000*/  LDS R130, [R24+UR5+0x120] ;  /* 0x0001200518827984 */ /* 0x0006240008000800 */
[----:B------:R-:W-:Y:S01]  /*2010*/  IMAD.HI.U32 R7, R11, R7, R10 ;  /* 0x000000070b077227 */ /* 0x000fe200078e000a */
[----:B------:R-:W-:Y:S01]  /*2020*/  IADD3 R10, PT, PT, R23, R13, RZ ;  /* 0x0000000d170a7210 */ /* 0x000fe20007ffe0ff */
        /* <DEDUP_REMOVED lines=48> */
.L_x_4559:
[----:B------:R-:W1:Y:S01]  /*2330*/  LDC R12, c[0x0][0x3f4] ;  /* 0x0000fd00ff0c7b82 */ /* 0x000e620000000800 */
[----:B------:R-:W-:Y:S02]  /*2340*/  IABS R14, R151 ;  /* 0x00000097000e7213 */ /* 0x000fe40000000000 */
[C---:B------:R-:W-:Y:S02]  /*2350*/  ISETP.GE.AND P1, PT, R151.reuse, R18, PT ;  /* 0x000000129700720c */ /* 0x040fe40003f26270 */
[----:B------:R-:W-:Y:S01]  /*2360*/  ISETP.GE.AND P3, PT, R151, RZ, PT ;  /* 0x000000ff9700720c */ /* 0x000fe20003f66270 */
[----:B------:R-:W-:-:S04]  /*2370*/  IMAD.HI.U32 R11, R7, R14, RZ ;  /* 0x0000000e070b7227 */ /* 0x000fc800078e00ff */
[----:B------:R-:W-:-:S06]  /*2380*/  IMAD.MOV R11, RZ, RZ, -R11 ;  /* 0x000000ffff0b7224 */ /* 0x000fcc00078e0a0b */
[----:B0-----:R-:W2:Y:S01]  /*2390*/  @!P1 S2R R13, SR_TID.X ;  /* 0x00000000000d9919 */ /* 0x001ea20000002100 */
[----:B------:R-:W3:Y:S01]  /*23a0*/  @!P1 S2R R150, SR_TID.X ;  /* 0x0000000000969919 */ /* 0x000ee20000002100 */
[----:B-1----:R-:W-:Y:S01]  /*23b0*/  IABS R148, R12 ;  /* 0x0000000c00947213 */ /* 0x002fe20000000000 */
[----:B------:R-:W1:Y:S04]  /*23c0*/  @!P1 S2R R152, SR_TID.X ;  /* 0x0000000000989919 */ /* 0x000e680000002100 */
[----:B------:R-:W-:Y:S02]  /*23d0*/  IMAD R11, R148, R11, R14 ;  /* 0x0000000b940b7224 */ /* 0x000fe400078e020e */
[----:B------:R-:W4:Y:S03]  /*23e0*/  @!P1 LDC.64 R14, c[0x0][0x3b8] ;  /* 0x0000ee00ff0e9b82 */ /* 0x000f260000000a00 */
[----:B------:R-:W-:-:S13]  /*23f0*/  ISETP.GT.U32.AND P2, PT, R4, R11, PT ;  /* 0x0000000b0400720c */ /* 0x000fda0003f44070 */
[----:B------:R-:W-:Y:S01]  /*2400*/  @!P2 IMAD.IADD R11, R11, 0x1, -R148 ;  /* 0x000000010b0ba824 */ /* 0x000fe200078e0a94 */
[----:B--2---:R-:W-:-:S04]  /*2410*/  @!P1 LOP3.LUT R13, R13, 0x3, RZ, 0xc0, !PT ;  /* 0x000000030d0d9812 */ /* 0x004fc800078ec0ff */
[----:B------:R-:W-:Y:S02]  /*2420*/  ISETP.GT.U32.AND P2, PT, R4, R11, PT ;  /* 0x0000000b0400720c */ /* 0x000fe40003f44070 */
[----:B---3--:R-:W-:-:S05]  /*2430*/  @!P1 LOP3.LUT R150, R150, 0x3, RZ, 0xc0, !PT ;  /* 0x0000000396969812 */ /* 0x008fca00078ec0ff */
[----:B------:R-:W-:-:S06]  /*2440*/  @!P1 IMAD R150, R3, R12, R150 ;  /* 0x0000000c03969224 */ /* 0x000fcc00078e0296 */
[----:B------:R-:W-:Y:S01]  /*2450*/  @!P2 IADD3 R11, PT, PT, R11, -R148, RZ ;  /* 0x800000940b0ba210 */ /* 0x000fe20007ffe0ff */
[----:B------:R-:W-:Y:S01]  /*2460*/  @!P1 IMAD R148, R3, R12, R13 ;  /* 0x0000000c03949224 */ /* 0x000fe200078e020d */
[----:B------:R-:W-:-:S03]  /*2470*/  ISETP.NE.AND P2, PT, R12, RZ, PT ;  /* 0x000000ff0c00720c */ /* 0x000fc60003f45270 */
[----:B------:R-:W-:-:S10]  /*2480*/  @!P3 IMAD.MOV R11, RZ, RZ, -R11 ;  /* 0x000000ffff0bb224 */ /* 0x000fd400078e0a0b */
[----:B------:R-:W-:-:S04]  /*2490*/  @!P2 LOP3.LUT R11, RZ, R12, RZ, 0x33, !PT ;  /* 0x0000000cff0ba212 */ /* 0x000fc800078e33ff */
[----:B------:R-:W-:-:S04]  /*24a0*/  @!P1 LEA R13, P2, R11, R148, 0x2 ;  /* 0x000000940b0d9211 */ /* 0x000fc800078410ff */
[----:B------:R-:W-:Y:S02]  /*24b0*/  @!P1 LEA.HI.X.SX32 R148, R148, RZ, 0x1, P2 ;  /* 0x000000ff94949211 */ /* 0x000fe400010f0eff */
[----:B----4-:R-:W-:-:S04]  /*24c0*/  @!P1 LEA R154, P2, R13, R14, 0x2 ;  /* 0x0000000e0d9a9211 */ /* 0x010fc800078410ff */
[----:B------:R-:W-:Y:S01]  /*24d0*/  @!P1 LEA.HI.X R155, R13, R15, R148, 0x2, P2 ;  /* 0x0000000f0d9b9211 */ /* 0x000fe200010f1494 */
[----:B------:R-:W-:Y:S01]  /*24e0*/  @!P1 IMAD.IADD R13, R11, 0x1, R12 ;  /* 0x000000010b0d9824 */ /* 0x000fe200078e020c */
[----:B------:R-:W2:Y:S01]  /*24f0*/  @!P1 LDC.64 R14, c[0x0][0x3b8] ;  /* 0x0000ee00ff0e9b82 */ /* 0x000ea20000000a00 */
[----:B-1----:R-:W-:Y:S02]  /*2500*/  @!P1 LOP3.LUT R152, R152, 0x3, RZ, 0xc0, !PT ;  /* 0x0000000398989812 */ /* 0x002fe400078ec0ff */
[----:B-----5:R1:W5:Y:S01]  /*2510*/  @!P1 LDG.E R22, desc[UR36][R154.64] ;  /* 0x000000249a169981 */ /* 0x020362000c1e1900 */
[----:B------:R-:W-:-:S05]  /*2520*/  @!P1 LEA R13, R12, R13, 0x2 ;  /* 0x0000000d0c0d9211 */ /* 0x000fca00078e10ff */
[----:B------:R-:W-:-:S05]  /*2530*/  @!P1 IMAD.SHL.U32 R13, R13, 0x4, RZ ;  /* 0x000000040d0d9824 */ /* 0x000fca00078e00ff */
[----:B------:R-:W-:Y:S02]  /*2540*/  @!P1 SHF.R.S32.HI R148, RZ, 0x1f, R13 ;  /* 0x0000001fff949819 */ /* 0x000fe4000001140d */
[----:B------:R-:W-:-:S04]  /*2550*/  @!P1 IADD3 R13, P2, PT, R150, R13, RZ ;  /* 0x0000000d960d9210 */ /* 0x000fc80007f5e0ff */
[----:B------:R-:W-:Y:S02]  /*2560*/  @!P1 LEA.HI.X.SX32 R148, R150, R148, 0x1, P2 ;  /* 0x0000009496949211 */ /* 0x000fe400010f0eff */
[----:B--2---:R-:W-:-:S04]  /*2570*/  @!P1 LEA R156, P2, R13, R14, 0x2 ;  /* 0x0000000e0d9c9211 */ /* 0x004fc800078410ff */
[----:B------:R-:W-:Y:S01]  /*2580*/  @!P1 LEA.HI.X R157, R13, R15, R148, 0x2, P2 ;  /* 0x0000000f0d9d9211 */ /* 0x000fe200010f1494 */
[----:B------:R-:W-:Y:S01]  /*2590*/  @!P1 IMAD.IADD R13, R11, 0x1, R12 ;  /* 0x000000010b0d9824 */ /* 0x000fe200078e020c */
[----:B------:R-:W1:Y:S01]  /*25a0*/  @!P1 LDC.64 R14, c[0x0][0x3b8] ;  /* 0x0000ee00ff0e9b82 */ /* 0x000e620000000a00 */
[----:B------:R-:W-:Y:S01]  /*25b0*/  @!P1 IMAD R152, R3, R12, R152 ;  /* 0x0000000c03989224 */ /* 0x000fe200078e0298 */
[----:B------:R-:W2:Y:S02]  /*25c0*/  @!P1 S2R R150, SR_TID.X ;  /* 0x0000000000969919 */ /* 0x000ea40000002100 */
[----:B------:R-:W-:Y:S01]  /*25d0*/  @!P1 LEA R13, R12, R13, 0x2 ;  /* 0x0000000d0c0d9211 */ /* 0x000fe200078e10ff */
[----:B0-----:R0:W5:Y:S04]  /*25e0*/  @!P1 LDG.E R24, desc[UR36][R156.64] ;  /* 0x000000249c189981 */ /* 0x001168000c1e1900 */
[----:B------:R-:W-:-:S04]  /*25f0*/  @!P1 IMAD.IADD R13, R13, 0x1, R12 ;  /* 0x000000010d0d9824 */ /* 0x000fc800078e020c */
[----:B------:R-:W-:-:S05]  /*2600*/  @!P1 IMAD.SHL.U32 R13, R13, 0x4, RZ ;  /* 0x000000040d0d9824 */ /* 0x000fca00078e00ff */
[----:B------:R-:W-:Y:S02]  /*2610*/  @!P1 SHF.R.S32.HI R148, RZ, 0x1f, R13 ;  /* 0x0000001fff949819 */ /* 0x000fe4000001140d */
[----:B------:R-:W-:-:S04]  /*2620*/  @!P1 IADD3 R13, P2, PT, R152, R13, RZ ;  /* 0x0000000d980d9210 */ /* 0x000fc80007f5e0ff */
[----:B------:R-:W-:Y:S02]  /*2630*/  @!P1 LEA.HI.X.SX32 R148, R152, R148, 0x1, P2 ;  /* 0x0000009498949211 */ /* 0x000fe400010f0eff */
[----:B-1----:R-:W-:-:S04]  /*2640*/  @!P1 LEA R154, P2, R13, R14, 0x2 ;  /* 0x0000000e0d9a9211 */ /* 0x002fc800078410ff */
[----:B------:R-:W-:Y:S02]  /*2650*/  @!P1 LEA.HI.X R155, R13, R15, R148, 0x2, P2 ;  /* 0x0000000f0d9b9211 */ /* 0x000fe400010f1494 */
[----:B------:R-:W-:Y:S01]  /*2660*/  @!P1 IADD3 R13, PT, PT, R11, R12, RZ ;  /* 0x0000000c0b0d9210 */ /* 0x000fe20007ffe0ff */
[----:B------:R-:W0:Y:S01]  /*2670*/  @!P1 LDC.64 R14, c[0x0][0x3b8] ;  /* 0x0000ee00ff0e9b82 */ /* 0x000e220000000a00 */
[----:B--2---:R-:W-:Y:S01]  /*2680*/  @!P1 LOP3.LUT R150, R150, 0x3, RZ, 0xc0, !PT ;  /* 0x0000000396969812 */ /* 0x004fe200078ec0ff */
[----:B------:R-:W1:Y:S02]  /*2690*/  @!P1 S2R R152, SR_TID.X ;  /* 0x0000000000989919 */ /* 0x000e640000002100 */
[C---:B------:R-:W-:Y:S01]  /*26a0*/  @!P1 IMAD R13, R12.reuse, 0x4, R13 ;  /* 0x000000040c0d9824 */ /* 0x040fe200078e020d */
[----:B------:R2:W5:Y:S03]  /*26b0*/  @!P1 LDG.E R25, desc[UR36][R154.64] ;  /* 0x000000249a199981 */ /* 0x000566000c1e1900 */
[----:B------:R-:W-:-:S05]  /*26c0*/  @!P1 IMAD R13, R12, 0x2, R13 ;  /* 0x000000020c0d9824 */ /* 0x000fca00078e020d */
[----:B------:R-:W-:-:S05]  /*26d0*/  @!P1 LEA R13, R12, R13, 0x1 ;  /* 0x0000000d0c0d9211 */ /* 0x000fca00078e08ff */
[----:B------:R-:W-:Y:S02]  /*26e0*/  @!P1 IMAD.IADD R13, R13, 0x1, R12 ;  /* 0x000000010d0d9824 */ /* 0x000fe400078e020c */
[----:B------:R-:W-:Y:S02]  /*26f0*/  @!P1 IMAD R150, R3, R12, R150 ;  /* 0x0000000c03969224 */ /* 0x000fe400078e0296 */
[----:B------:R-:W-:-:S05]  /*2700*/  @!P1 IMAD.SHL.U32 R13, R13, 0x4, RZ ;  /* 0x000000040d0d9824 */ /* 0x000fca00078e00ff */
[----:B------:R-:W-:Y:S02]  /*2710*/  @!P1 SHF.R.S32.HI R148, RZ, 0x1f, R13 ;  /* 0x0000001fff949819 */ /* 0x000fe4000001140d */
[----:B------:R-:W-:-:S04]  /*2720*/  @!P1 IADD3 R13, P2, PT, R150, R13, RZ ;  /* 0x0000000d960d9210 */ /* 0x000fc80007f5e0ff */
[----:B------:R-:W-:Y:S02]  /*2730*/  @!P1 LEA.HI.X.SX32 R148, R150, R148, 0x1, P2 ;  /* 0x0000009496949211 */ /* 0x000fe400010f0eff */
[----:B0-----:R-:W-:-:S04]  /*2740*/  @!P1 LEA R156, P2, R13, R14, 0x2 ;  /* 0x0000000e0d9c9211 */ /* 0x001fc800078410ff */
[----:B------:R-:W-:Y:S02]  /*2750*/  @!P1 LEA.HI.X R157, R13, R15, R148, 0x2, P2 ;  /* 0x0000000f0d9d9211 */ /* 0x000fe400010f1494 */
[----:B------:R-:W-:Y:S01]  /*2760*/  @!P1 IADD3 R13, PT, PT, R11, R12, RZ ;  /* 0x0000000c0b0d9210 */ /* 0x000fe20007ffe0ff */
[----:B------:R-:W0:Y:S01]  /*2770*/  @!P1 LDC.64 R14, c[0x0][0x3b8] ;  /* 0x0000ee00ff0e9b82 */ /* 0x000e220000000a00 */
[----:B-1----:R-:W-:Y:S01]  /*2780*/  @!P1 LOP3.LUT R152, R152, 0x3, RZ, 0xc0, !PT ;  /* 0x0000000398989812 */ /* 0x002fe200078ec0ff */
[----:B------:R1:W5:Y:S02]  /*2790*/  @!P1 LDG.E R26, desc[UR36][R156.64] ;  /* 0x000000249c1a9981 */ /* 0x000364000c1e1900 */
[----:B------:R-:W-:-:S04]  /*27a0*/  @!P1 IMAD R13, R12, 0x4, R13 ;  /* 0x000000040c0d9824 */ /* 0x000fc800078e020d */
[----:B------:R-:W-:-:S05]  /*27b0*/  @!P1 IMAD R13, R12, 0x2, R13 ;  /* 0x000000020c0d9824 */ /* 0x000fca00078e020d */
[----:B------:R-:W-:-:S05]  /*27c0*/  @!P1 LEA R13, R12, R13, 0x1 ;  /* 0x0000000d0c0d9211 */ /* 0x000fca00078e08ff */
[----:B------:R-:W-:Y:S02]  /*27d0*/  @!P1 IMAD R13, R12, 0x2, R13 ;  /* 0x000000020c0d9824 */ /* 0x000fe400078e020d */
[----:B------:R-:W-:Y:S02]  /*27e0*/  @!P1 IMAD R152, R3, R12, R152 ;  /* 0x0000000c03989224 */ /* 0x000fe400078e0298 */
[----:B------:R-:W-:-:S05]  /*27f0*/  @!P1 IMAD.SHL.U32 R13, R13, 0x4, RZ ;  /* 0x000000040d0d9824 */ /* 0x000fca00078e00ff */
[----:B------:R-:W-:Y:S02]  /*2800*/  @!P1 SHF.R.S32.HI R148, RZ, 0x1f, R13 ;  /* 0x0000001fff949819 */ /* 0x000fe4000001140d */
[----:B------:R-:W-:-:S04]  /*2810*/  @!P1 IADD3 R13, P2, PT, R152, R13, RZ ;  /* 0x0000000d980d9210 */ /* 0x000fc80007f5e0ff */
[----:B------:R-:W-:Y:S02]  /*2820*/  @!P1 LEA.HI.X.SX32 R148, R152, R148, 0x1, P2 ;  /* 0x0000009498949211 */ /* 0x000fe400010f0eff */
[----:B0-----:R-:W-:-:S04]  /*2830*/  @!P1 LEA R158, P2, R13, R14, 0x2 ;  /* 0x0000000e0d9e9211 */ /* 0x001fc800078410ff */
[----:B------:R-:W-:Y:S02]  /*2840*/  @!P1 LEA.HI.X R159, R13, R15, R148, 0x2, P2 ;  /* 0x0000000f0d9f9211 */ /* 0x000fe400010f1494 */
[----:B------:R-:W0:Y:S01]  /*2850*/  @!P1 S2R R148, SR_TID.X ;  /* 0x0000000000949919 */ /* 0x000e220000002100 */
[----:B------:R-:W-:Y:S01]  /*2860*/  @!P1 IADD3 R13, PT, PT, R11, R12, RZ ;  /* 0x0000000c0b0d9210 */ /* 0x000fe20007ffe0ff */
[----:B------:R-:W2:Y:S01]  /*2870*/  @!P1 LDC.64 R14, c[0x0][0x3b8] ;  /* 0x0000ee00ff0e9b82 */ /* 0x000ea20000000a00 */
[----:B------:R-:W3:Y:S03]  /*2880*/  @!P1 S2R R152, SR_TID.X ;  /* 0x0000000000989919 */ /* 0x000ee60000002100 */
[C---:B------:R-:W-:Y:S01]  /*2890*/  @!P1 IMAD R13, R12.reuse, 0x4, R13 ;  /* 0x000000040c0d9824 */ /* 0x040fe200078e020d */
[----:B------:R4:W5:Y:S03]  /*28a0*/  @!P1 LDG.E R27, desc[UR36][R158.64] ;  /* 0x000000249e1b9981 */ /* 0x000966000c1e1900 */
[----:B------:R-:W-:-:S05]  /*28b0*/  @!P1 IMAD R13, R12, 0x2, R13 ;  /* 0x000000020c0d9824 */ /* 0x000fca00078e020d */
[----:B------:R-:W-:-:S05]  /*28c0*/  @!P1 LEA R13, R12, R13, 0x1 ;  /* 0x0000000d0c0d9211 */ /* 0x000fca00078e08ff */
[----:B------:R-:W-:-:S04]  /*28d0*/  @!P1 IMAD R13, R12, 0x2, R13 ;  /* 0x000000020c0d9824 */ /* 0x000fc800078e020d */
[----:B------:R-:W-:Y:S01]  /*28e0*/  @!P1 IMAD.IADD R13, R13, 0x1, R12 ;  /* 0x000000010d0d9824 */ /* 0x000fe200078e020c */
[----:B0-----:R-:W-:-:S04]  /*28f0*/  @!P1 LOP3.LUT R148, R148, 0x3, RZ, 0xc0, !PT ;  /* 0x0000000394949812 */ /* 0x001fc800078ec0ff */
[----:B------:R-:W-:Y:S01]  /*2900*/  @!P1 SHF.L.U32 R13, R13, 0x2, RZ ;  /* 0x000000020d0d9819 */ /* 0x000fe200000006ff */
[----:B------:R-:W-:-:S03]  /*2910*/  @!P1 IMAD R150, R3, R12, R148 ;  /* 0x0000000c03969224 */ /* 0x000fc600078e0294 */
[----:B------:R-:W-:Y:S02]  /*2920*/  @!P1 SHF.R.S32.HI R148, RZ, 0x1f, R13 ;  /* 0x0000001fff949819 */ /* 0x000fe4000001140d */
[----:B------:R-:W-:-:S04]  /*2930*/  @!P1 IADD3 R13, P2, PT, R150, R13, RZ ;  /* 0x0000000d960d9210 */ /* 0x000fc80007f5e0ff */
[----:B------:R-:W-:Y:S02]  /*2940*/  @!P1 LEA.HI.X.SX32 R148, R150, R148, 0x1, P2 ;  /* 0x0000009496949211 */ /* 0x000fe400010f0eff */
[----:B--2---:R-:W-:-:S04]  /*2950*/  @!P1 LEA R154, P2, R13, R14, 0x2 ;  /* 0x0000000e0d9a9211 */ /* 0x004fc800078410ff */
[----:B------:R-:W-:Y:S01]  /*2960*/  @!P1 LEA.HI.X R155, R13, R15, R148, 0x2, P2 ;  /* 0x0000000f0d9b9211 */ /* 0x000fe200010f1494 */
[----:B------:R-:W-:Y:S01]  /*2970*/  @!P1 IMAD.IADD R13, R11, 0x1, R12 ;  /* 0x000000010b0d9824 */ /* 0x000fe200078e020c */
[----:B------:R-:W1:Y:S03]  /*2980*/  @!P1 LDC.64 R14, c[0x0][0x3b8] ;  /* 0x0000ee00ff0e9b82 */ /* 0x000e660000000a00 */
[----:B------:R-:W-:Y:S01]  /*2990*/  @!P1 IMAD R13, R12, 0x4, R13 ;  /* 0x000000040c0d9824 */ /* 0x000fe200078e020d */
[----:B---3--:R-:W-:Y:S01]  /*29a0*/  @!P1 LOP3.LUT R152, R152, 0x3, RZ, 0xc0, !PT ;  /* 0x0000000398989812 */ /* 0x008fe200078ec0ff */
[----:B------:R0:W5:Y:S03]  /*29b0*/  @!P1 LDG.E R28, desc[UR36][R154.64] ;  /* 0x000000249a1c9981 */ /* 0x000166000c1e1900 */
[----:B------:R-:W-:-:S05]  /*29c0*/  @!P1 LEA R13, R12, R13, 0x1 ;  /* 0x0000000d0c0d9211 */ /* 0x000fca00078e08ff */
[----:B------:R-:W-:-:S04]  /*29d0*/  @!P1 IMAD R13, R12, 0x2, R13 ;  /* 0x000000020c0d9824 */ /* 0x000fc800078e020d */
[----:B------:R-:W-:-:S05]  /*29e0*/  @!P1 IMAD R13, R12, 0x2, R13 ;  /* 0x000000020c0d9824 */ /* 0x000fca00078e020d */
[----:B------:R-:W-:Y:S01]  /*29f0*/  @!P1 LEA R13, R12, R13, 0x1 ;  /* 0x0000000d0c0d9211 */ /* 0x000fe200078e08ff */
[----:B------:R-:W-:-:S04]  /*2a00*/  @!P1 IMAD R152, R3, R12, R152 ;  /* 0x0000000c03989224 */ /* 0x000fc800078e0298 */
[----:B------:R-:W-:-:S05]  /*2a10*/  @!P1 IMAD.SHL.U32 R13, R13, 0x4, RZ ;  /* 0x000000040d0d9824 */ /* 0x000fca00078e00ff */
[----:B------:R-:W-:Y:S02]  /*2a20*/  @!P1 SHF.R.S32.HI R148, RZ, 0x1f, R13 ;  /* 0x0000001fff949819 */ /* 0x000fe4000001140d */
[----:B------:R-:W-:-:S04]  /*2a30*/  @!P1 IADD3 R13, P2, PT, R152, R13, RZ ;  /* 0x0000000d980d9210 */ /* 0x000fc80007f5e0ff */
[----:B------:R-:W-:Y:S02]  /*2a40*/  @!P1 LEA.HI.X.SX32 R148, R152, R148, 0x1, P2 ;  /* 0x0000009498949211 */ /* 0x000fe400010f0eff */
[----:B-1----:R-:W-:-:S04]  /*2a50*/  @!P1 LEA R156, P2, R13, R14, 0x2 ;  /* 0x0000000e0d9c9211 */ /* 0x002fc800078410ff */
[----:B------:R-:W-:Y:S02]  /*2a60*/  @!P1 LEA.HI.X R157, R13, R15, R148, 0x2, P2 ;  /* 0x0000000f0d9d9211 */ /* 0x000fe400010f1494 */
[----:B------:R-:W1:Y:S01]  /*2a70*/  @!P1 S2R R148, SR_TID.X ;  /* 0x0000000000949919 */ /* 0x000e620000002100 */
[----:B------:R-:W-:Y:S01]  /*2a80*/  @!P1 IMAD.IADD R13, R11, 0x1, R12 ;  /* 0x000000010b0d9824 */ /* 0x000fe200078e020c */
[----:B------:R-:W2:Y:S01]  /*2a90*/  @!P1 LDC.64 R14, c[0x0][0x3b8] ;  /* 0x0000ee00ff0e9b82 */ /* 0x000ea20000000a00 */
[----:B------:R3:W5:Y:S03]  /*2aa0*/  @!P1 LDG.E R29, desc[UR36][R156.64] ;  /* 0x000000249c1d9981 */ /* 0x000766000c1e1900 */
[----:B------:R-:W-:-:S05]  /*2ab0*/  @!P1 LEA R13, R12, R13, 0x2 ;  /* 0x0000000d0c0d9211 */ /* 0x000fca00078e10ff */
[----:B------:R-:W-:-:S04]  /*2ac0*/  @!P1 IMAD R13, R12, 0x2, R13 ;  /* 0x000000020c0d9824 */ /* 0x000fc800078e020d */
[----:B------:R-:W-:-:S05]  /*2ad0*/  @!P1 IMAD R13, R12, 0x2, R13 ;  /* 0x000000020c0d9824 */ /* 0x000fca00078e020d */
[----:B------:R-:W-:-:S05]  /*2ae0*/  @!P1 LEA R13, R12, R13, 0x1 ;  /* 0x0000000d0c0d9211 */ /* 0x000fca00078e08ff */
[----:B------:R-:W-:-:S04]  /*2af0*/  @!P1 IMAD R13, R12, 0x2, R13 ;  /* 0x000000020c0d9824 */ /* 0x000fc800078e020d */
[----:B------:R-:W-:Y:S01]  /*2b00*/  @!P1 IMAD.IADD R13, R13, 0x1, R12 ;  /* 0x000000010d0d9824 */ /* 0x000fe200078e020c */
[----:B-1----:R-:W-:-:S05]  /*2b10*/  @!P1 LOP3.LUT R148, R148, 0x3, RZ, 0xc0, !PT ;  /* 0x0000000394949812 */ /* 0x002fca00078ec0ff */
[----:B----4-:R-:W-:Y:S01]  /*2b20*/  @!P1 IMAD R159, R3, R12, R148 ;  /* 0x0000000c039f9224 */ /* 0x010fe200078e0294 */
[----:B------:R-:W-:Y:S02]  /*2b30*/  @!P1 SHF.L.U32 R148, R13, 0x2, RZ ;  /* 0x000000020d949819 */ /* 0x000fe400000006ff */
[----:B------:R-:W1:Y:S02]  /*2b40*/  @!P1 S2R R13, SR_TID.X ;  /* 0x00000000000d9919 */ /* 0x000e640000002100 */
[----:B------:R-:W-:Y:S02]  /*2b50*/  @!P1 SHF.R.S32.HI R150, RZ, 0x1f, R148 ;  /* 0x0000001fff969819 */ /* 0x000fe40000011494 */
[----:B------:R-:W-:-:S04]  /*2b60*/  @!P1 IADD3 R148, P2, PT, R159, R148, RZ ;  /* 0x000000949f949210 */ /* 0x000fc80007f5e0ff */
[----:B------:R-:W-:Y:S02]  /*2b70*/  @!P1 LEA.HI.X.SX32 R150, R159, R150, 0x1, P2 ;  /* 0x000000969f969211 */ /* 0x000fe400010f0eff */
[----:B--2---:R-:W-:-:S04]  /*2b80*/  @!P1 LEA R158, P2, R148, R14, 0x2 ;  /* 0x0000000e949e9211 */ /* 0x004fc800078410ff */
[----:B------:R-:W-:Y:S01]  /*2b90*/  @!P1 LEA.HI.X R159, R148, R15, R150, 0x2, P2 ;  /* 0x0000000f949f9211 */ /* 0x000fe200010f1496 */
[----:B------:R-:W-:-:S04]  /*2ba0*/  @!P1 IMAD.IADD R15, R11, 0x1, R12 ;  /* 0x000000010b0f9824 */ /* 0x000fc800078e020c */
[C---:B------:R-:W-:Y:S01]  /*2bb0*/  @!P1 IMAD R161, R12.reuse, 0x4, R15 ;  /* 0x000000040ca19824 */ /* 0x040fe200078e020f */
[----:B------:R2:W5:Y:S01]  /*2bc0*/  @!P1 LDG.E R30, desc[UR36][R158.64] ;  /* 0x000000249e1e9981 */ /* 0x000562000c1e1900 */
[----:B------:R-:W0:Y:S03]  /*2bd0*/  @!P1 LDC.64 R14, c[0x0][0x3b8] ;  /* 0x0000ee00ff0e9b82 */ /* 0x000e260000000a00 */
[----:B------:R-:W-:Y:S02]  /*2be0*/  @!P1 LEA R161, R12, R161, 0x1 ;  /* 0x000000a10ca19211 */ /* 0x000fe400078e08ff */
[----:B-1----:R-:W-:-:S03]  /*2bf0*/  @!P1 LOP3.LUT R148, R13, 0x3, RZ, 0xc0, !PT ;  /* 0x000000030d949812 */ /* 0x002fc600078ec0ff */
[----:B------:R-:W-:-:S04]  /*2c00*/  @!P1 IMAD R13, R12, 0x2, R161 ;  /* 0x000000020c0d9824 */ /* 0x000fc800078e02a1 */
[----:B------:R-:W-:Y:S02]  /*2c10*/  @!P1 IMAD.SHL.U32 R13, R13, 0x4, RZ ;  /* 0x000000040d0d9824 */ /* 0x000fe400078e00ff */
[----:B------:R-:W-:-:S03]  /*2c20*/  @!P1 IMAD R150, R3, R12, R148 ;  /* 0x0000000c03969224 */ /* 0x000fc600078e0294 */
[----:B------:R-:W-:Y:S02]  /*2c30*/  @!P1 SHF.R.S32.HI R148, RZ, 0x1f, R13 ;  /* 0x0000001fff949819 */ /* 0x000fe4000001140d */
[----:B------:R-:W-:-:S04]  /*2c40*/  @!P1 IADD3 R13, P2, PT, R150, R13, RZ ;  /* 0x0000000d960d9210 */ /* 0x000fc80007f5e0ff */
[----:B------:R-:W-:Y:S02]  /*2c50*/  @!P1 LEA.HI.X.SX32 R148, R150, R148, 0x1, P2 ;  /* 0x0000009496949211 */ /* 0x000fe400010f0eff */
[----:B0-----:R-:W-:-:S04]  /*2c60*/  @!P1 LEA R154, P2, R13, R14, 0x2 ;  /* 0x0000000e0d9a9211 */ /* 0x001fc800078410ff */
[----:B------:R-:W-:Y:S02]  /*2c70*/  @!P1 LEA.HI.X R155, R13, R15, R148, 0x2, P2 ;  /* 0x0000000f0d9b9211 */ /* 0x000fe400010f1494 */
[----:B------:R-:W-:Y:S02]  /*2c80*/  IADD3 R13, PT, PT, R11, R12, RZ ;  /* 0x0000000c0b0d7210 */ /* 0x000fe40007ffe0ff */
[C---:B------:R-:W-:Y:S01]  /*2c90*/  @!P1 LEA R150, R12.reuse, R11, 0x5 ;  /* 0x0000000b0c969211 */ /* 0x040fe200078e28ff */
[----:B------:R0:W5:Y:S02]  /*2ca0*/  @!P1 LDG.E R31, desc[UR36][R154.64] ;  /* 0x000000249a1f9981 */ /* 0x000164000c1e1900 */
[----:B------:R-:W-:-:S04]  /*2cb0*/  IMAD R13, R12, 0x4, R13 ;  /* 0x000000040c0d7824 */ /* 0x000fc800078e020d */
[----:B------:R-:W-:-:S05]  /*2cc0*/  IMAD R13, R12, 0x2, R13 ;  /* 0x000000020c0d7824 */ /* 0x000fca00078e020d */
[----:B------:R-:W-:-:S05]  /*2cd0*/  LEA R13, R12, R13, 0x1 ;  /* 0x0000000d0c0d7211 */ /* 0x000fca00078e08ff */
[----:B------:R-:W-:-:S04]  /*2ce0*/  IMAD R13, R12, 0x2, R13 ;  /* 0x000000020c0d7824 */ /* 0x000fc800078e020d */
[----:B------:R-:W-:-:S05]  /*2cf0*/  IMAD R15, R12, 0x2, R13 ;  /* 0x000000020c0f7824 */ /* 0x000fca00078e020d */
[C---:B------:R-:W-:Y:S01]  /*2d00*/  LEA R15, R12.reuse, R15, 0x1 ;  /* 0x0000000f0c0f7211 */ /* 0x040fe200078e08ff */
[----:B------:R-:W1:Y:S04]  /*2d10*/  S2R R13, SR_TID.X ;  /* 0x00000000000d7919 */ /* 0x000e680000002100 */
[----:B------:R-:W-:-:S04]  /*2d20*/  IMAD R15, R12, 0x2, R15 ;  /* 0x000000020c0f7824 */ /* 0x000fc800078e020f */
[----:B------:R-:W-:-:S05]  /*2d30*/  IMAD R15, R12, 0x2, R15 ;  /* 0x000000020c0f7824 */ /* 0x000fca00078e020f */
[----:B------:R-:W-:-:S05]  /*2d40*/  LEA R15, R12, R15, 0x1 ;  /* 0x0000000f0c0f7211 */ /* 0x000fca00078e08ff */
[----:B------:R-:W-:-:S04]  /*2d50*/  IMAD R15, R12, 0x2, R15 ;  /* 0x000000020c0f7824 */ /* 0x000fc800078e020f */
[----:B------:R-:W-:-:S05]  /*2d60*/  IMAD R15, R12, 0x2, R15 ;  /* 0x000000020c0f7824 */ /* 0x000fca00078e020f */
[C---:B---3--:R-:W-:Y:S02]  /*2d70*/  LEA R157, R12.reuse, R15, 0x1 ;  /* 0x0000000f0c9d7211 */ /* 0x048fe400078e08ff */
[----:B------:R-:W3:Y:S03]  /*2d80*/  @!P1 LDC.64 R14, c[0x0][0x3b8] ;  /* 0x0000ee00ff0e9b82 */ /* 0x000ee60000000a00 */
[----:B------:R-:W-:Y:S01]  /*2d90*/  IMAD R157, R12, 0x2, R157 ;  /* 0x000000020c9d7824 */ /* 0x000fe200078e029d */
[----:B-1----:R-:W-:-:S03]  /*2da0*/  @!P1 LOP3.LUT R148, R13, 0x3, RZ, 0xc0, !PT ;  /* 0x000000030d949812 */ /* 0x002fc600078ec0ff */
[----:B--2---:R-:W-:Y:S02]  /*2db0*/  IMAD R159, R12, 0x2, R157 ;  /* 0x000000020c9f7824 */ /* 0x004fe400078e029d */
[----:B------:R-:W-:Y:S02]  /*2dc0*/  @!P1 IMAD R157, R3, R12, R148 ;  /* 0x0000000c039d9224 */ /* 0x000fe400078e0294 */
[----:B------:R-:W-:Y:S02]  /*2dd0*/  @!P1 IMAD.SHL.U32 R150, R150, 0x4, RZ ;  /* 0x0000000496969824 */ /* 0x000fe400078e00ff */
[----:B------:R-:W-:Y:S01]  /*2de0*/  @!P1 IMAD.SHL.U32 R148, R159, 0x4, RZ ;  /* 0x000000049f949824 */ /* 0x000fe200078e00ff */
[----:B0-----:R-:W-:Y:S02]  /*2df0*/  @!P1 SHF.R.S32.HI R155, RZ, 0x1f, R157 ;  /* 0x0000001fff9b9819 */ /* 0x001fe4000001149d */
[C---:B------:R-:W-:Y:S02]  /*2e00*/  @!P1 IADD3 R152, P3, PT, R157.reuse, R150, RZ ;  /* 0x000000969d989210 */ /* 0x040fe40007f7e0ff */
[----:B------:R-:W-:-:S02]  /*2e10*/  @!P1 IADD3 R157, P2, PT, R157, R148, RZ ;  /* 0x000000949d9d9210 */ /* 0x000fc40007f5e0ff */
[-C--:B------:R-:W-:Y:S02]  /*2e20*/  @!P1 LEA.HI.X.SX32 R150, R150, R155.reuse, 0x1, P3 ;  /* 0x0000009b96969211 */ /* 0x080fe400018f0eff */
[----:B------:R-:W-:Y:S02]  /*2e30*/  @!P1 LEA.HI.X.SX32 R148, R148, R155, 0x1, P2 ;  /* 0x0000009b94949211 */ /* 0x000fe400010f0eff */
[CC--:B---3--:R-:W-:Y:S02]  /*2e40*/  @!P1 LEA R154, P3, R152.reuse, R14.reuse, 0x2 ;  /* 0x0000000e989a9211 */ /* 0x0c8fe400078610ff */
[C---:B------:R-:W-:Y:S02]  /*2e50*/  @!P1 LEA R156, P2, R157.reuse, R14, 0x2 ;  /* 0x0000000e9d9c9211 */ /* 0x040fe400078410ff */
[-C--:B------:R-:W-:Y:S02]  /*2e60*/  @!P1 LEA.HI.X R155, R152, R15.reuse, R150, 0x2, P3 ;  /* 0x0000000f989b9211 */ /* 0x080fe400018f1496 */
[----:B------:R-:W-:-:S02]  /*2e70*/  @!P1 LEA.HI.X R157, R157, R15, R148, 0x2, P2 ;  /* 0x0000000f9d9d9211 */ /* 0x000fc400010f1494 */
[----:B------:R-:W0:Y:S01]  /*2e80*/  @!P1 LDC.64 R14, c[0x0][0x3b8] ;  /* 0x0000ee00ff0e9b82 */ /* 0x000e220000000a00 */
[----:B------:R-:W-:Y:S01]  /*2e90*/  @!P1 LOP3.LUT R148, R13, 0x3, RZ, 0xc0, !PT ;  /* 0x000000030d949812 */ /* 0x000fe200078ec0ff */
[----:B------:R1:W5:Y:S01]  /*2ea0*/  @!P1 LDG.E R32, desc[UR36][R154.64] ;  /* 0x000000249a209981 */ /* 0x000362000c1e1900 */
[----:B------:R-:W-:-:S03]  /*2eb0*/  LEA R161, R12, R159, 0x1 ;  /* 0x0000009f0ca17211 */ /* 0x000fc600078e08ff */
[----:B------:R-:W-:Y:S01]  /*2ec0*/  @!P1 IMAD R159, R3, R12, R148 ;  /* 0x0000000c039f9224 */ /* 0x000fe200078e0294 */
[----:B------:R2:W5:Y:S01]  /*2ed0*/  @!P1 LDG.E R33, desc[UR36][R156.64] ;  /* 0x000000249c219981 */ /* 0x000562000c1e1900 */
[----:B------:R-:W-:-:S05]  /*2ee0*/  @!P1 IMAD.SHL.U32 R148, R161, 0x4, RZ ;  /* 0x00000004a1949824 */ /* 0x000fca00078e00ff */
[----:B------:R-:W-:Y:S02]  /*2ef0*/  @!P1 SHF.R.S32.HI R150, RZ, 0x1f, R148 ;  /* 0x0000001fff969819 */ /* 0x000fe40000011494 */
[----:B------:R-:W-:-:S04]  /*2f00*/  @!P1 IADD3 R148, P2, PT, R159, R148, RZ ;  /* 0x000000949f949210 */ /* 0x000fc80007f5e0ff */
[----:B------:R-:W-:Y:S02]  /*2f10*/  @!P1 LEA.HI.X.SX32 R150, R159, R150, 0x1, P2 ;  /* 0x000000969f969211 */ /* 0x000fe400010f0eff */
[----:B0-----:R-:W-:-:S04]  /*2f20*/  @!P1 LEA R158, P2, R148, R14, 0x2 ;  /* 0x0000000e949e9211 */ /* 0x001fc800078410ff */
[----:B------:R-:W-:Y:S02]  /*2f30*/  @!P1 LEA.HI.X R159, R148, R15, R150, 0x2, P2 ;  /* 0x0000000f949f9211 */ /* 0x000fe400010f1496 */
[----:B------:R-:W1:Y:S01]  /*2f40*/  @!P1 LDC.64 R14, c[0x0][0x3b8] ;  /* 0x0000ee00ff0e9b82 */ /* 0x000e620000000a00 */
[----:B------:R-:W-:Y:S01]  /*2f50*/  @!P1 LOP3.LUT R148, R13, 0x3, RZ, 0xc0, !PT ;  /* 0x000000030d949812 */ /* 0x000fe200078ec0ff */
[----:B------:R-:W-:Y:S01]  /*2f60*/  IMAD.IADD R161, R161, 0x1, R12 ;  /* 0x00000001a1a17824 */ /* 0x000fe200078e020c */
[----:B------:R0:W5:Y:S03]  /*2f70*/  @!P1 LDG.E R34, desc[UR36][R158.64] ;  /* 0x000000249e229981 */ /* 0x000166000c1e1900 */
[----:B------:R-:W-:Y:S01]  /*2f80*/  @!P1 IMAD R163, R3, R12, R148 ;  /* 0x0000000c03a39224 */ /* 0x000fe200078e0294 */
[----:B------:R-:W-:-:S04]  /*2f90*/  @!P1 SHF.L.U32 R148, R161, 0x2, RZ ;  /* 0x00000002a1949819 */ /* 0x000fc800000006ff */
[----:B------:R-:W-:Y:S02]  /*2fa0*/  @!P1 SHF.R.S32.HI R150, RZ, 0x1f, R148 ;  /* 0x0000001fff969819 */ /* 0x000fe40000011494 */
[----:B------:R-:W-:-:S04]  /*2fb0*/  @!P1 IADD3 R148, P2, PT, R163, R148, RZ ;  /* 0x00000094a3949210 */ /* 0x000fc80007f5e0ff */
[----:B------:R-:W-:Y:S02]  /*2fc0*/  @!P1 LEA.HI.X.SX32 R150, R163, R150, 0x1, P2 ;  /* 0x00000096a3969211 */ /* 0x000fe400010f0eff */
[----:B-1----:R-:W-:-:S04]  /*2fd0*/  @!P1 LEA R154, P2, R148, R14, 0x2 ;  /* 0x0000000e949a9211 */ /* 0x002fc800078410ff */
[----:B------:R-:W-:Y:S02]  /*2fe0*/  @!P1 LEA.HI.X R155, R148, R15, R150, 0x2, P2 ;  /* 0x0000000f949b9211 */ /* 0x000fe400010f1496 */
[----:B------:R-:W1:Y:S01]  /*2ff0*/  @!P1 LDC.64 R14, c[0x0][0x3b8] ;  /* 0x0000ee00ff0e9b82 */ /* 0x000e620000000a00 */
[----:B------:R-:W-:Y:S01]  /*3000*/  @!P1 LOP3.LUT R148, R13, 0x3, RZ, 0xc0, !PT ;  /* 0x000000030d949812 */ /* 0x000fe200078ec0ff */
[----:B------:R-:W-:Y:S01]  /*3010*/  IMAD.IADD R161, R161, 0x1, R12 ;  /* 0x00000001a1a17824 */ /* 0x000fe200078e020c */
[----:B------:R3:W5:Y:S03]  /*3020*/  @!P1 LDG.E R35, desc[UR36][R154.64] ;  /* 0x000000249a239981 */ /* 0x000766000c1e1900 */
[----:B--2---:R-:W-:Y:S02]  /*3030*/  @!P1 IMAD R157, R3, R12, R148 ;  /* 0x0000000c039d9224 */ /* 0x004fe400078e0294 */
[----:B------:R-:W-:-:S05]  /*3040*/  @!P1 IMAD.SHL.U32 R148, R161, 0x4, RZ ;  /* 0x00000004a1949824 */ /* 0x000fca00078e00ff */
[----:B------:R-:W-:Y:S02]  /*3050*/  @!P1 SHF.R.S32.HI R150, RZ, 0x1f, R148 ;  /* 0x0000001fff969819 */ /* 0x000fe40000011494 */
[----:B------:R-:W-:-:S04]  /*3060*/  @!P1 IADD3 R148, P2, PT, R157, R148, RZ ;  /* 0x000000949d949210 */ /* 0x000fc80007f5e0ff */
[----:B------:R-:W-:Y:S02]  /*3070*/  @!P1 LEA.HI.X.SX32 R150, R157, R150, 0x1, P2 ;  /* 0x000000969d969211 */ /* 0x000fe400010f0eff */
[----:B-1----:R-:W-:-:S04]  /*3080*/  @!P1 LEA R156, P2, R148, R14, 0x2 ;  /* 0x0000000e949c9211 */ /* 0x002fc800078410ff */
[----:B------:R-:W-:Y:S02]  /*3090*/  @!P1 LEA.HI.X R157, R148, R15, R150, 0x2, P2 ;  /* 0x0000000f949d9211 */ /* 0x000fe400010f1496 */
[----:B------:R-:W1:Y:S01]  /*30a0*/  @!P1 LDC.64 R14, c[0x0][0x3b8] ;  /* 0x0000ee00ff0e9b82 */ /* 0x000e620000000a00 */
[----:B------:R-:W-:Y:S02]  /*30b0*/  @!P1 LOP3.LUT R148, R13, 0x3, RZ, 0xc0, !PT ;  /* 0x000000030d949812 */ /* 0x000fe400078ec0ff */
[-C--:B------:R-:W-:Y:S01]  /*30c0*/  IADD3 R161, PT, PT, R161, R12.reuse, RZ ;  /* 0x0000000ca1a17210 */ /* 0x080fe20007ffe0ff */
[----:B------:R2:W5:Y:S02]  /*30d0*/  @!P1 LDG.E R36, desc[UR36][R156.64] ;  /* 0x000000249c249981 */ /* 0x000564000c1e1900 */
[----:B0-----:R-:W-:Y:S02]  /*30e0*/  @!P1 IMAD R159, R3, R12, R148 ;  /* 0x0000000c039f9224 */ /* 0x001fe400078e0294 */
[----:B------:R-:W-:-:S05]  /*30f0*/  @!P1 IMAD.SHL.U32 R148, R161, 0x4, RZ ;  /* 0x00000004a1949824 */ /* 0x000fca00078e00ff */
[----:B------:R-:W-:Y:S02]  /*3100*/  @!P1 SHF.R.S32.HI R150, RZ, 0x1f, R148 ;  /* 0x0000001fff969819 */ /* 0x000fe40000011494 */
[----:B------:R-:W-:-:S04]  /*3110*/  @!P1 IADD3 R148, P2, PT, R159, R148, RZ ;  /* 0x000000949f949210 */ /* 0x000fc80007f5e0ff */
[----:B------:R-:W-:Y:S02]  /*3120*/  @!P1 LEA.HI.X.SX32 R150, R159, R150, 0x1, P2 ;  /* 0x000000969f969211 */ /* 0x000fe400010f0eff */
[----:B-1----:R-:W-:-:S04]  /*3130*/  @!P1 LEA R158, P2, R148, R14, 0x2 ;  /* 0x0000000e949e9211 */ /* 0x002fc800078410ff */
[----:B------:R-:W-:Y:S02]  /*3140*/  @!P1 LEA.HI.X R159, R148, R15, R150, 0x2, P2 ;  /* 0x0000000f949f9211 */ /* 0x000fe400010f1496 */
[----:B------:R-:W3:Y:S01]  /*3150*/  @!P1 LDC.64 R14, c[0x0][0x3b8] ;  /* 0x0000ee00ff0e9b82 */ /* 0x000ee20000000a00 */
        /* <DEDUP_REMOVED lines=8> */
[----:B---3--:R-:W-:-:S04]  /*31e0*/  @!P1 LEA R154, P2, R148, R14, 0x2 ;  /* 0x0000000e949a9211 */ /* 0x008fc800078410ff */
        /* <DEDUP_REMOVED lines=246> */
[----:B------:R-:W5:Y:S02]  /*4150*/  @!P1 LDG.E R60, desc[UR36][R156.64] ;  /* 0x000000249c3c9981 */ /* 0x000f64000c1e1900 */
        /* <DEDUP_REMOVED lines=19> */
[--C-:B0-----:R-:W-:Y:S01]  /*4290*/  IMAD.IADD R159, R161, 0x1, R12.reuse ;  /* 0x00000001a19f7824 */ /* 0x101fe200078e020c */
[----:B------:R-:W-:Y:S01]  /*42a0*/  @!P1 LOP3.LUT R150, R13, 0x3, RZ, 0xc0, !PT ;  /* 0x000000030d969812 */ /* 0x000fe200078ec0ff */
[----:B------:R0:W5:Y:S02]  /*42b0*/  @!P1 LDG.E R62, desc[UR36][R154.64] ;  /* 0x000000249a3e9981 */ /* 0x000164000c1e1900 */
[----:B------:R-:W-:Y:S02]  /*42c0*/  @!P1 IMAD.IADD R148, R159, 0x1, R12 ;  /* 0x000000019f949824 */ /* 0x000fe400078e020c */
[----:B------:R-:W-:-:S03]  /*42d0*/  @!P1 IMAD R157, R3, R12, R150 ;  /* 0x0000000c039d9224 */ /* 0x000fc600078e0296 */
        /* <DEDUP_REMOVED lines=8> */
[----:B------:R-:W-:Y:S01]  /*4360*/  @!P1 IMAD.SHL.U32 R159, R159, 0x4, RZ ;  /* 0x000000049f9f9824 */ /* 0x000fe200078e00ff */
[----:B------:R0:W5:Y:S03]  /*4370*/  @!P1 LDG.E R63, desc[UR36][R156.64] ;  /* 0x000000249c3f9981 */ /* 0x000166000c1e1900 */
[----:B------:R-:W-:Y:S01]  /*4380*/  @!P1 IMAD R150, R3, R12, R148 ;  /* 0x0000000c03969224 */ /* 0x000fe200078e0294 */
[----:B------:R-:W-:-:S04]  /*4390*/  @!P1 SHF.R.S32.HI R148, RZ, 0x1f, R159 ;  /* 0x0000001fff949819 */ /* 0x000fc8000001149f */
[----:B------:R-:W-:-:S04]  /*43a0*/  @!P1 IADD3 R159, P2, PT, R150, R159, RZ ;  /* 0x0000009f969f9210 */ /* 0x000fc80007f5e0ff */
[----:B------:R-:W-:Y:S02]  /*43b0*/  @!P1 LEA.HI.X.SX32 R148, R150, R148, 0x1, P2 ;  /* 0x0000009496949211 */ /* 0x000fe400010f0eff */
[----:B-1----:R-:W-:-:S04]  /*43c0*/  @!P1 LEA R14, P2, R159, R14, 0x2 ;  /* 0x0000000e9f0e9211 */ /* 0x002fc800078410ff */
[----:B------:R-:W-:Y:S02]  /*43d0*/  @!P1 LEA.HI.X R15, R159, R15, R148, 0x2, P2 ;  /* 0x0000000f9f0f9211 */ /* 0x000fe400010f1494 */
[----:B------:R0:W5:Y:S04]  /*43e0*/  @P0 LDG.E.U8 R148, desc[UR36][R8.64] ;  /* 0x0000002408940981 */ /* 0x000168000c1e1100 */
[----:B------:R0:W5:Y:S01]  /*43f0*/  @!P1 LDG.E R64, desc[UR36][R14.64] ;  /* 0x000000240e409981 */ /* 0x000162000c1e1900 */
[----:B------:R-:W-:Y:S04]  /*4400*/  BSSY.RECONVERGENT B1, `(.L_x_4520) ;  /* 0x0000014000017945 */ /* 0x000fe80003800200 */
[----:B------:R-:W-:Y:S05]  /*4410*/  @P1 BRA `(.L_x_4521) ;  /* 0x0000000000481947 */ /* 0x000fea0003800000 */
[----:B0-----:R-:W0:Y:S01]  /*4420*/  S2R R14, SR_TID.X ;  /* 0x00000000000e7919 */ /* 0x001e220000002100 */
[----:B------:R-:W-:-:S05]  /*4430*/  LEA R15, R12, R11, 0x1 ;  /* 0x0000000b0c0f7211 */ /* 0x000fca00078e08ff */
[----:B------:R-:W-:Y:S01]  /*4440*/  IMAD.SHL.U32 R15, R15, 0x4, RZ ;  /* 0x000000040f0f7824 */ /* 0x000fe200078e00ff */
[----:B0-----:R-:W-:Y:S01]  /*4450*/  LOP3.LUT R66, R14, 0x3, RZ, 0xc0, !PT ;  /* 0x000000030e427812 */ /* 0x001fe200078ec0ff */
[----:B------:R-:W-:-:S04]  /*4460*/  IMAD.IADD R14, R11, 0x1, R12 ;  /* 0x000000010b0e7824 */ /* 0x000fc800078e020c */
[----:B------:R-:W-:Y:S02]  /*4470*/  IMAD R66, R3, R12, R66 ;  /* 0x0000000c03427224 */ /* 0x000fe400078e0242 */
        /* <DEDUP_REMOVED lines=12> */
.L_x_4521:
[----:B------:R-:W-:Y:S05]  /*4540*/  BSYNC.RECONVERGENT B1 ;  /* 0x0000000000017941 */ /* 0x000fea0003800200 */
.L_x_4520:
[----:B------:R-:W-:Y:S04]  /*4550*/  BSSY.RECONVERGENT B1, `(.L_x_4522) ;  /* 0x0000015000017945 */ /* 0x000fe80003800200 */
[----:B------:R-:W-:Y:S05]  /*4560*/  @P1 BRA `(.L_x_4523) ;  /* 0x00000000004c1947 */ /* 0x000fea0003800000 */
[----:B01----:R-:W0:Y:S01]  /*4570*/  S2R R14, SR_TID.X ;  /* 0x00000000000e7919 */ /* 0x003e220000002100 */
[----:B------:R-:W-:Y:S02]  /*4580*/  IADD3 R15, PT, PT, R11, R12, RZ ;  /* 0x0000000c0b0f7210 */ /* 0x000fe40007ffe0ff */
[----:B0-----:R-:W-:-:S03]  /*4590*/  LOP3.LUT R68, R14, 0x3, RZ, 0xc0, !PT ;  /* 0x000000030e447812 */ /* 0x001fc600078ec0ff */
[C---:B------:R-:W-:Y:S02]  /*45a0*/  IMAD R14, R12.reuse, 0x2, R15 ;  /* 0x000000020c0e7824 */ /* 0x040fe400078e020f */
[----:B------:R-:W-:Y:S02]  /*45b0*/  IMAD R15, R12, 0x4, R11 ;  /* 0x000000040c0f7824 */ /* 0x000fe400078e020b */
        /* <DEDUP_REMOVED lines=14> */
.L_x_4523:
[----:B------:R-:W-:Y:S05]  /*46a0*/  BSYNC.RECONVERGENT B1 ;  /* 0x0000000000017941 */ /* 0x000fea0003800200 */
.L_x_4522:
[----:B------:R-:W-:Y:S04]  /*46b0*/  BSSY.RECONVERGENT B1, `(.L_x_4524) ;  /* 0x0000016000017945 */ /* 0x000fe80003800200 */
[----:B------:R-:W-:Y:S05]  /*46c0*/  @P1 BRA `(.L_x_4525) ;  /* 0x0000000000501947 */ /* 0x000fea0003800000 */
[----:B012---:R-:W0:Y:S01]  /*46d0*/  S2R R14, SR_TID.X ;  /* 0x00000000000e7919 */ /* 0x007e220000002100 */
[----:B------:R-:W-:-:S05]  /*46e0*/  IMAD.IADD R15, R11, 0x1, R12 ;  /* 0x000000010b0f7824 */ /* 0x000fca00078e020c */
[C---:B------:R-:W-:Y:S01]  /*46f0*/  LEA R71, R12.reuse, R15, 0x2 ;  /* 0x0000000f0c477211 */ /* 0x040fe200078e10ff */
[----:B------:R-:W-:-:S05]  /*4700*/  IMAD R15, R12, 0x8, R11 ;  /* 0x000000080c0f7824 */ /* 0x000fca00078e020b */
[----:B------:R-:W-:Y:S02]  /*4710*/  SHF.L.U32 R15, R15, 0x2, RZ ;  /* 0x000000020f0f7819 */ /* 0x000fe400000006ff */
[----:B0-----:R-:W-:Y:S01]  /*4720*/  LOP3.LUT R70, R14, 0x3, RZ, 0xc0, !PT ;  /* 0x000000030e467812 */ /* 0x001fe200078ec0ff */
[----:B------:R-:W-:-:S04]  /*4730*/  IMAD R14, R12, 0x2, R71 ;  /* 0x000000020c0e7824 */ /* 0x000fc800078e0247 */
[----:B------:R-:W-:Y:S02]  /*4740*/  IMAD R71, R3, R12, R70 ;  /* 0x0000000c03477224 */ /* 0x000fe400078e0246 */
[----:B------:R-:W-:-:S03]  /*4750*/  IMAD.SHL.U32 R14, R14, 0x4, RZ ;  /* 0x000000040e0e7824 */ /* 0x000fc600078e00ff */
        /* <DEDUP_REMOVED lines=11> */
.L_x_4525:
[----:B------:R-:W-:Y:S05]  /*4810*/  BSYNC.RECONVERGENT B1 ;  /* 0x0000000000017941 */ /* 0x000fea0003800200 */
.L_x_4524:
[----:B------:R-:W-:Y:S04]  /*4820*/  BSSY.RECONVERGENT B1, `(.L_x_4526) ;  /* 0x000001a000017945 */ /* 0x000fe80003800200 */
[----:B------:R-:W-:Y:S05]  /*4830*/  @P1 BRA `(.L_x_4527) ;  /* 0x0000000000601947 */ /* 0x000fea0003800000 */
[----:B0123--:R-:W0:Y:S01]  /*4840*/  S2R R14, SR_TID.X ;  /* 0x00000000000e7919 */ /* 0x00fe220000002100 */
[----:B------:R-:W-:-:S05]  /*4850*/  IMAD.IADD R15, R11, 0x1, R12 ;  /* 0x000000010b0f7824 */ /* 0x000fca00078e020c */
[----:B------:R-:W-:-:S05]  /*4860*/  LEA R15, R12, R15, 0x2 ;  /* 0x0000000f0c0f7211 */ /* 0x000fca00078e10ff */
[----:B------:R-:W-:-:S04]  /*4870*/  IMAD R15, R12, 0x2, R15 ;  /* 0x000000020c0f7824 */ /* 0x000fc800078e020f */
[----:B------:R-:W-:-:S05]  /*4880*/  IMAD R15, R12, 0x2, R15 ;  /* 0x000000020c0f7824 */ /* 0x000fca00078e020f */
[----:B------:R-:W-:-:S05]  /*4890*/  LEA R15, R12, R15, 0x1 ;  /* 0x0000000f0c0f7211 */ /* 0x000fca00078e08ff */
[C---:B------:R-:W-:Y:S02]  /*48a0*/  IMAD R73, R12.reuse, 0x2, R15 ;  /* 0x000000020c497824 */ /* 0x040fe400078e020f */
[----:B------:R-:W-:-:S04]  /*48b0*/  IMAD R15, R12, 0x10, R11 ;  /* 0x000000100c0f7824 */ /* 0x000fc800078e020b */
[----:B------:R-:W-:Y:S01]  /*48c0*/  IMAD.SHL.U32 R15, R15, 0x4, RZ ;  /* 0x000000040f0f7824 */ /* 0x000fe200078e00ff */
[----:B0-----:R-:W-:Y:S02]  /*48d0*/  LOP3.LUT R72, R14, 0x3, RZ, 0xc0, !PT ;  /* 0x000000030e487812 */ /* 0x001fe400078ec0ff */
[----:B------:R-:W-:-:S03]  /*48e0*/  LEA R14, R12, R73, 0x1 ;  /* 0x000000490c0e7211 */ /* 0x000fc600078e08ff */
        /* <DEDUP_REMOVED lines=13> */
.L_x_4527:
[----:B------:R-:W-:Y:S05]  /*49c0*/  BSYNC.RECONVERGENT B1 ;  /* 0x0000000000017941 */ /* 0x000fea0003800200 */
.L_x_4526:
[----:B------:R-:W-:Y:S04]  /*49d0*/  BSSY.RECONVERGENT B1, `(.L_x_4528) ;  /* 0x0000014000017945 */ /* 0x000fe80003800200 */
[----:B------:R-:W-:Y:S05]  /*49e0*/  @P1 BRA `(.L_x_4529) ;  /* 0x0000000000481947 */ /* 0x000fea0003800000 */
[----:B01234-:R-:W0:Y:S01]  /*49f0*/  S2R R14, SR_TID.X ;  /* 0x00000000000e7919 */ /* 0x01fe220000002100 */
[----:B------:R-:W-:-:S05]  /*4a00*/  IADD3 R15, PT, PT, R11, R12, RZ ;  /* 0x0000000c0b0f7210 */ /* 0x000fca0007ffe0ff */
[----:B------:R-:W-:-:S04]  /*4a10*/  IMAD R15, R12, 0x4, R15 ;  /* 0x000000040c0f7824 */ /* 0x000fc800078e020f */
[----:B------:R-:W-:-:S05]  /*4a20*/  IMAD R15, R12, 0x2, R15 ;  /* 0x000000020c0f7824 */ /* 0x000fca00078e020f */
[----:B------:R-:W-:-:S05]  /*4a30*/  LEA R15, R12, R15, 0x1 ;  /* 0x0000000f0c0f7211 */ /* 0x000fca00078e08ff */
[----:B------:R-:W-:-:S04]  /*4a40*/  IMAD R15, R12, 0x2, R15 ;  /* 0x000000020c0f7824 */ /* 0x000fc800078e020f */
[----:B------:R-:W-:-:S05]  /*4a50*/  IMAD R15, R12, 0x2, R15 ;  /* 0x000000020c0f7824 */ /* 0x000fca00078e020f */
[----:B------:R-:W-:Y:S02]  /*4a60*/  LEA R15, R12, R15, 0x1 ;  /* 0x0000000f0c0f7211 */ /* 0x000fe400078e08ff */
[----:B0-----:R-:W-:-:S03]  /*4a70*/  LOP3.LUT R74, R14, 0x3, RZ, 0xc0, !PT ;  /* 0x000000030e4a7812 */ /* 0x001fc600078ec0ff */
[----:B------:R-:W-:Y:S02]  /*4a80*/  IMAD R14, R12, 0x2, R15 ;  /* 0x000000020c0e7824 */ /* 0x000fe400078e020f */
[----:B------:R-:W-:Y:S02]  /*4a90*/  IMAD R150, R3, R12, R74 ;  /* 0x0000000c03967224 */ /* 0x000fe400078e024a */
[----:B------:R-:W-:-:S05]  /*4aa0*/  IMAD.SHL.U32 R14, R14, 0x4, RZ ;  /* 0x000000040e0e7824 */ /* 0x000fca00078e00ff */
[----:B------:R-:W-:Y:S02]  /*4ab0*/  SHF.R.S32.HI R15, RZ, 0x1f, R14 ;  /* 0x0000001fff0f7819 */ /* 0x000fe4000001140e */
[----:B------:R-:W-:-:S04]  /*4ac0*/  IADD3 R74, P2, PT, R150, R14, RZ ;  /* 0x0000000e964a7210 */ /* 0x000fc80007f5e0ff */
[----:B------:R-:W-:Y:S02]  /*4ad0*/  LEA.HI.X.SX32 R15, R150, R15, 0x1, P2 ;  /* 0x0000000f960f7211 */ /* 0x000fe400010f0eff */
[----:B------:R-:W-:-:S04]  /*4ae0*/  LEA R14, P2, R74, UR12, 0x2 ;  /* 0x0000000c4a0e7c11 */ /* 0x000fc8000f8410ff */
[----:B------:R-:W-:-:S05]  /*4af0*/  LEA.HI.X R15, R74, UR13, R15, 0x2, P2 ;  /* 0x0000000d4a0f7c11 */ /* 0x000fca00090f140f */
[----:B------:R0:W5:Y:S04]  /*4b00*/  LDG.E R74, desc[UR36][R14.64] ;  /* 0x000000240e4a7981 */ /* 0x000168000c1e1900 */
.L_x_4529:
[----:B------:R-:W-:Y:S05]  /*4b10*/  BSYNC.RECONVERGENT B1 ;  /* 0x0000000000017941 */ /* 0x000fea0003800200 */
.L_x_4528:
[----:B------:R-:W-:Y:S04]  /*4b20*/  BSSY.RECONVERGENT B1, `(.L_x_4530) ;  /* 0x0000015000017945 */ /* 0x000fe80003800200 */
[----:B------:R-:W-:Y:S05]  /*4b30*/  @P1 BRA `(.L_x_4531) ;  /* 0x00000000004c1947 */ /* 0x000fea0003800000 */
[----:B01234-:R-:W-:Y:S01]  /*4b40*/  IADD3 R15, PT, PT, R11, R12, RZ ;  /* 0x0000000c0b0f7210 */ /* 0x01ffe20007ffe0ff */
        /* <DEDUP_REMOVED lines=9> */
[----:B------:R-:W-:Y:S02]  /*4be0*/  IMAD.IADD R14, R15, 0x1, R12 ;  /* 0x000000010f0e7824 */ /* 0x000fe400078e020c */
[----:B------:R-:W-:-:S03]  /*4bf0*/  IMAD R150, R3, R12, R75 ;  /* 0x0000000c03967224 */ /* 0x000fc600078e024b */
[----:B------:R-:W-:-:S04]  /*4c00*/  SHF.L.U32 R14, R14, 0x2, RZ ;  /* 0x000000020e0e7819 */ /* 0x000fc800000006ff */
[----:B------:R-:W-:Y:S02]  /*4c10*/  SHF.R.S32.HI R15, RZ, 0x1f, R14 ;  /* 0x0000001fff0f7819 */ /* 0x000fe4000001140e */
[----:B------:R-:W-:-:S04]  /*4c20*/  IADD3 R75, P2, PT, R150, R14, RZ ;  /* 0x0000000e964b7210 */ /* 0x000fc80007f5e0ff */
[----:B------:R-:W-:Y:S02]  /*4c30*/  LEA.HI.X.SX32 R150, R150, R15, 0x1, P2 ;  /* 0x0000000f96967211 */ /* 0x000fe400010f0eff */
[----:B------:R-:W-:-:S04]  /*4c40*/  LEA R14, P2, R75, UR12, 0x2 ;  /* 0x0000000c4b0e7c11 */ /* 0x000fc8000f8410ff */
[----:B------:R-:W-:-:S05]  /*4c50*/  LEA.HI.X R15, R75, UR13, R150, 0x2, P2 ;  /* 0x0000000d4b0f7c11 */ /* 0x000fca00090f1496 */
[----:B------:R0:W5:Y:S04]  /*4c60*/  LDG.E R75, desc[UR36][R14.64] ;  /* 0x000000240e4b7981 */ /* 0x000168000c1e1900 */
.L_x_4531:
[----:B------:R-:W-:Y:S05]  /*4c70*/  BSYNC.RECONVERGENT B1 ;  /* 0x0000000000017941 */ /* 0x000fea0003800200 */
.L_x_4530:
[----:B------:R-:W-:Y:S04]  /*4c80*/  BSSY.RECONVERGENT B1, `(.L_x_4532) ;  /* 0x0000015000017945 */ /* 0x000fe80003800200 */
[----:B------:R-:W-:Y:S05]  /*4c90*/  @P1 BRA `(.L_x_4533) ;  /* 0x00000000004c1947 */ /* 0x000fea0003800000 */
[----:B01234-:R-:W-:Y:S01]  /*4ca0*/  IMAD.IADD R15, R11, 0x1, R12 ;  /* 0x000000010b0f7824 */ /* 0x01ffe200078e020c */
        /* <DEDUP_REMOVED lines=8> */
[----:B0-----:R-:W-:-:S04]  /*4d30*/  LOP3.LUT R76, R14, 0x3, RZ, 0xc0, !PT ;  /* 0x000000030e4c7812 */ /* 0x001fc800078ec0ff */
        /* <DEDUP_REMOVED lines=9> */
.L_x_4533:
[----:B------:R-:W-:Y:S05]  /*4dd0*/  BSYNC.RECONVERGENT B1 ;  /* 0x0000000000017941 */ /* 0x000fea0003800200 */
.L_x_4532:
[----:B------:R-:W-:Y:S04]  /*4de0*/  BSSY.RECONVERGENT B1, `(.L_x_4534) ;  /* 0x0000016000017945 */ /* 0x000fe80003800200 */
[----:B------:R-:W-:Y:S05]  /*4df0*/  @P1 BRA `(.L_x_4535) ;  /* 0x0000000000501947 */ /* 0x000fea0003800000 */
[----:B01234-:R-:W-:Y:S01]  /*4e00*/  IMAD.IADD R15, R11, 0x1, R12 ;  /* 0x000000010b0f7824 */ /* 0x01ffe200078e020c */
        /* <DEDUP_REMOVED lines=11> */
[----:B------:R-:W-:-:S05]  /*4ec0*/  IMAD.IADD R14, R15, 0x1, R12 ;  /* 0x000000010f0e7824 */ /* 0x000fca00078e020c */
[----:B------:R-:W-:-:S04]  /*4ed0*/  SHF.L.U32 R14, R14, 0x2, RZ ;  /* 0x000000020e0e7819 */ /* 0x000fc800000006ff */
[----:B------:R-:W-:Y:S02]  /*4ee0*/  SHF.R.S32.HI R15, RZ, 0x1f, R14 ;  /* 0x0000001fff0f7819 */ /* 0x000fe4000001140e */
[----:B------:R-:W-:-:S04]  /*4ef0*/  IADD3 R77, P2, PT, R150, R14, RZ ;  /* 0x0000000e964d7210 */ /* 0x000fc80007f5e0ff */
[----:B------:R-:W-:Y:S02]  /*4f00*/  LEA.HI.X.SX32 R150, R150, R15, 0x1, P2 ;  /* 0x0000000f96967211 */ /* 0x000fe400010f0eff */
[----:B------:R-:W-:-:S04]  /*4f10*/  LEA R14, P2, R77, UR12, 0x2 ;  /* 0x0000000c4d0e7c11 */ /* 0x000fc8000f8410ff */
[----:B------:R-:W-:-:S05]  /*4f20*/  LEA.HI.X R15, R77, UR13, R150, 0x2, P2 ;  /* 0x0000000d4d0f7c11 */ /* 0x000fca00090f1496 */
[----:B------:R0:W5:Y:S04]  /*4f30*/  LDG.E R77, desc[UR36][R14.64] ;  /* 0x000000240e4d7981 */ /* 0x000168000c1e1900 */
.L_x_4535:
[----:B------:R-:W-:Y:S05]  /*4f40*/  BSYNC.RECONVERGENT B1 ;  /* 0x0000000000017941 */ /* 0x000fea0003800200 */
.L_x_4534:
        /* <DEDUP_REMOVED lines=22> */
.L_x_4537:
[----:B------:R-:W-:Y:S05]  /*50b0*/  BSYNC.RECONVERGENT B1 ;  /* 0x0000000000017941 */ /* 0x000fea0003800200 */
.L_x_4536:
        /* <DEDUP_REMOVED lines=12> */
[----:B------:R-:W-:Y:S02]  /*5180*/  IMAD R15, R12, 0x2, R15 ;  /* 0x000000020c0f7824 */ /* 0x000fe400078e020f */
[----:B------:R-:W-:-:S03]  /*5190*/  IMAD R150, R3, R12, R79 ;  /* 0x0000000c03967224 */ /* 0x000fc600078e024f */
[----:B------:R-:W-:-:S05]  /*51a0*/  LEA R15, R12, R15, 0x1 ;  /* 0x0000000f0c0f7211 */ /* 0x000fca00078e08ff */
[----:B------:R-:W-:-:S04]  /*51b0*/  IMAD.IADD R14, R15, 0x1, R12 ;  /* 0x000000010f0e7824 */ /* 0x000fc800078e020c */
[----:B------:R-:W-:-:S05]  /*51c0*/  IMAD.SHL.U32 R14, R14, 0x4, RZ ;  /* 0x000000040e0e7824 */ /* 0x000fca00078e00ff */
[----:B------:R-:W-:Y:S02]  /*51d0*/  SHF.R.S32.HI R15, RZ, 0x1f, R14 ;  /* 0x0000001fff0f7819 */ /* 0x000fe4000001140e */
[----:B------:R-:W-:-:S04]  /*51e0*/  IADD3 R79, P2, PT, R150, R14, RZ ;  /* 0x0000000e964f7210 */ /* 0x000fc80007f5e0ff */
[----:B------:R-:W-:Y:S02]  /*51f0*/  LEA.HI.X.SX32 R150, R150, R15, 0x1, P2 ;  /* 0x0000000f96967211 */ /* 0x000fe400010f0eff */
[----:B------:R-:W-:-:S04]  /*5200*/  LEA R14, P2, R79, UR12, 0x2 ;  /* 0x0000000c4f0e7c11 */ /* 0x000fc8000f8410ff */
[----:B------:R-:W-:-:S05]  /*5210*/  LEA.HI.X R15, R79, UR13, R150, 0x2, P2 ;  /* 0x0000000d4f0f7c11 */ /* 0x000fca00090f1496 */
[----:B------:R0:W5:Y:S04]  /*5220*/  LDG.E R79, desc[UR36][R14.64] ;  /* 0x000000240e4f7981 */ /* 0x000168000c1e1900 */
.L_x_4539:
[----:B------:R-:W-:Y:S05]  /*5230*/  BSYNC.RECONVERGENT B1 ;  /* 0x0000000000017941 */ /* 0x000fea0003800200 */
.L_x_4538:
        /* <DEDUP_REMOVED lines=23> */
.L_x_4541:
[----:B------:R-:W-:Y:S05]  /*53b0*/  BSYNC.RECONVERGENT B1 ;  /* 0x0000000000017941 */ /* 0x000fea0003800200 */
.L_x_4540:
        /* <DEDUP_REMOVED lines=24> */
.L_x_4543:
[----:B------:R-:W-:Y:S05]  /*5540*/  BSYNC.RECONVERGENT B1 ;  /* 0x0000000000017941 */ /* 0x000fea0003800200 */
.L_x_4542:
        /* <DEDUP_REMOVED lines=24> */
.L_x_4545:
[----:B------:R-:W-:Y:S05]  /*56d0*/  BSYNC.RECONVERGENT B1 ;  /* 0x0000000000017941 */ /* 0x000fea0003800200 */
.L_x_4544:
        /* <DEDUP_REMOVED lines=12> */
[C---:B------:R-:W-:Y:S02]  /*57a0*/  IMAD R15, R12.reuse, 0x2, R15 ;  /* 0x000000020c0f7824 */ /* 0x040fe400078e020f */
[----:B------:R-:W-:Y:S02]  /*57b0*/  IMAD R150, R3, R12, R83 ;  /* 0x0000000c03967224 */ /* 0x000fe400078e0253 */
        /* <DEDUP_REMOVED lines=11> */
.L_x_4547:
[----:B------:R-:W-:Y:S05]  /*5870*/  BSYNC.RECONVERGENT B1 ;  /* 0x0000000000017941 */ /* 0x000fea0003800200 */
.L_x_4546:
        /* <DEDUP_REMOVED lines=25> */
.L_x_4549:
[----:B------:R-:W-:Y:S05]  /*5a10*/  BSYNC.RECONVERGENT B1 ;  /* 0x0000000000017941 */ /* 0x000fea0003800200 */
.L_x_4548:
        /* <DEDUP_REMOVED lines=16> */
[----:B------:R-:W-:-:S05]  /*5b20*/  IMAD R15, R12, 0x2, R15 ;  /* 0x000000020c0f7824 */ /* 0x000fca00078e020f */
        /* <DEDUP_REMOVED lines=9> */
.L_x_4551:
[----:B------:R-:W-:Y:S05]  /*5bc0*/  BSYNC.RECONVERGENT B1 ;  /* 0x0000000000017941 */ /* 0x000fea0003800200 */
.L_x_4550:
        /* <DEDUP_REMOVED lines=26> */
.L_x_4553:
[----:B------:R-:W-:Y:S05]  /*5d70*/  BSYNC.RECONVERGENT B1 ;  /* 0x0000000000017941 */ /* 0x000fea0003800200 */
.L_x_4552:
[----:B------:R-:W-:Y:S04]  /*5d80*/  BSSY.RECONVERGENT B1, `(.L_x_4554) ;  /* 0x000001b000017945 */ /* 0x000fe80003800200 */
[----:B------:R-:W-:Y:S05]  /*5d90*/  @P1 BRA `(.L_x_4555) ;  /* 0x0000000000641947 */ /* 0x000fea0003800000 */
[----:B------:R-:W-:Y:S01]  /*5da0*/  IADD3 R11, PT, PT, R11, R12, RZ ;  /* 0x0000000c0b0b7210 */ /* 0x000fe20007ffe0ff */
[----:B01234-:R-:W0:Y:S04]  /*5db0*/  S2R R14, SR_TID.X ;  /* 0x00000000000e7919 */ /* 0x01fe280000002100 */
        /* <DEDUP_REMOVED lines=23> */
.L_x_4555:
[----:B------:R-:W-:Y:S05]  /*5f30*/  BSYNC.RECONVERGENT B1 ;  /* 0x0000000000017941 */ /* 0x000fea0003800200 */
.L_x_4554:
[----:B-----5:R-:W-:Y:S01]  /*5f40*/  FMUL.FTZ R12, R147, R66 ;  /* 0x00000042930c7220 */ /* 0x020fe20000410000 */
[----:B------:R-:W-:Y:S01]  /*5f50*/  LOP3.LUT P1, RZ, R13, 0x3, RZ, 0xc0, !PT ;  /* 0x000000030dff7812 */ /* 0x000fe2000782c0ff */
        /* <DEDUP_REMOVED lines=66> */
[----:B01234-:R-:W0:Y:S02]  /*6380*/  SHFL.BFLY PT, R14, R13, 0x2, 0x1f ;  /* 0x0c401f000d0e7f89 */ /* 0x01fe2400000e0000 */
[----:B0-----:R-:W-:-:S05]  /*6390*/  FADD.FTZ R13, R13, R14 ;  /* 0x0000000e0d0d7221 */ /* 0x001fca0000010000 */
[----:B------:R0:W1:Y:S02]  /*63a0*/  SHFL.BFLY PT, R14, R13, 0x1, 0x1f ;  /* 0x0c201f000d0e7f89 */ /* 0x00006400000e0000 */
.L_x_4631:
        /* <DEDUP_REMOVED lines=27> */
.L_x_4558:
[----:B------:R-:W-:Y:S05]  /*6560*/  BSYNC.RECONVERGENT B1 ;  /* 0x0000000000017941 */ /* 0x000fea0003800200 */
.L_x_4557:
[----:B------:R-:W-:Y:S01]  /*6570*/  VIADD R151, R151, 0x10 ;  /* 0x0000001097977836 */ /* 0x000fe20000000000 */
[----:B------:R-:W-:Y:S01]  /*6580*/  IADD3 R8, P2, PT, R8, 0x10, RZ ;  /* 0x0000001008087810 */ /* 0x000fe20007f5e0ff */
[----:B------:R-:W-:Y:S01]  /*6590*/  VIADD R21, R21, 0x10 ;  /* 0x0000001015157836 */ /* 0x000fe20000000000 */
[----:B-1----:R-:W-:Y:S02]  /*65a0*/  IADD3 R20, PT, PT, R20, 0x40, RZ ;  /* 0x0000004014147810 */ /* 0x002fe40007ffe0ff */
[----:B------:R-:W-:Y:S02]  /*65b0*/  ISETP.GE.AND P1, PT, R151, R10, PT ;  /* 0x0000000a9700720c */ /* 0x000fe40003f26270 */
[----:B------:R-:W-:-:S11]  /*65c0*/  IADD3.X R9, PT, PT, RZ, R9, RZ, P2, !PT ;  /* 0x00000009ff097210 */ /* 0x000fd600017fe4ff */
[----:B------:R-:W-:Y:S05]  /*65d0*/  @!P1 BRA `(.L_x_4559) ;  /* 0xffffffbc00549947 */ /* 0x000fea000383ffff */
.L_x_4519:
[----:B0---4-:R-:W-:Y:S05]  /*65e0*/  BSYNC B0 ;  /* 0x0000000000007941 */ /* 0x011fea0003800000 */
.L_x_4518:
        /* <DEDUP_REMOVED lines=9> */
.L_x_4636:
[----:B------:R-:W1:Y:S01]  /*6680*/  S2R R24, SR_CgaCtaId ;  /* 0x0000000000187919 */ /* 0x000e620000008800 */
[----:B-----5:R-:W-:Y:S01]  /*6690*/  MOV R17, 0x400 ;  /* 0x0000040000117802 */ /* 0x020fe20000000f00 */
[----:B------:R-:W-:Y:S05]  /*66a0*/  WARPSYNC.ALL ;  /* 0x0000000000007948 */ /* 0x000fea0003800000 */
[----:B----4-:R-:W-:Y:S02]  /*66b0*/  FMNMX.FTZ R5, R4, R14, !PT ;  /* 0x0000000e04057209 */ /* 0x010fe40007810000 */
[----:B-1----:R-:W-:-:S04]  /*66c0*/  LEA R7, R24, R17, 0x18 ;  /* 0x0000001118077211 */ /* 0x002fc800078ec0ff */
[----:B0-----:R-:W-:Y:S01]  /*66d0*/  @!P0 LEA.HI R4, R20, R7, RZ, 0x1d ;  /* 0x0000000714048211 */ /* 0x001fe200078fe8ff */
[----:B------:R-:W-:-:S04]  /*66e0*/  IMAD R8, R6, 0x4, R7 ;  /* 0x0000000406087824 */ /* 0x000fc800078e0207 */
[----:B------:R0:W-:Y:S01]  /*66f0*/  @!P0 STS [R4], R5 ;  /* 0x0000000504008388 */ /* 0x0001e20000000800 */
[----:B------:R-:W-:Y:S01]  /*6700*/  ISETP.GT.U32.AND P0, PT, R6, 0x1, PT ;  /* 0x000000010600780c */ /* 0x000fe20003f04070 */
[----:B------:R-:W-:Y:S01]  /*6710*/  BAR.SYNC.DEFER_BLOCKING 0x0 ;  /* 0x0000000000007b1d */ /* 0x000fe20000010000 */
[----:B------:R-:W-:Y:S01]  /*6720*/  MOV R11, 0xff7fffff ;  /* 0xff7fffff000b7802 */ /* 0x000fe20000000f00 */
[----:B0-----:R-:W-:Y:S02]  /*6730*/  IMAD.IADD R5, R23, 0x1, R20 ;  /* 0x0000000117057824 */ /* 0x001fe400078e0214 */
[----:B------:R-:W-:Y:S01]  /*6740*/  HFMA2 R10, -RZ, RZ, 0, 0 ;  /* 0x00000000ff0a7431 */ /* 0x000fe200000001ff */
[----:B------:R-:W-:Y:S01]  /*6750*/  SHF.L.U32 R12, R20, 0x2, RZ ;  /* 0x00000002140c7819 */ /* 0x000fe200000006ff */
[----:B------:R-:W-:Y:S06]  /*6760*/  BSSY.RECONVERGENT B0, `(.L_x_4561) ;  /* 0x000016b000007945 */ /* 0x000fec0003800200 */
[----:B------:R-:W0:Y:S01]  /*6770*/  @!P0 LDS R11, [R8] ;  /* 0x00000000080b8984 */ /* 0x000e220000000800 */
[----:B------:R-:W-:-:S03]  /*6780*/  ISETP.GT.AND P0, PT, R5, R18, PT ;  /* 0x000000120500720c */ /* 0x000fc60003f04270 */
[----:B0-----:R-:W0:Y:S02]  /*6790*/  SHFL.BFLY PT, R4, R11, 0x1, 0x1f ;  /* 0x0c201f000b047f89 */ /* 0x001e2400000e0000 */
[----:B0-----:R-:W-:Y:S01]  /*67a0*/  FMNMX.FTZ R9, R4, R11, !PT ;  /* 0x0000000b04097209 */ /* 0x001fe20007810000 */
[----:B------:R-:W-:-:S05]  /*67b0*/  VIADD R4, R18, 0x1 ;  /* 0x0000000112047836 */ /* 0x000fca0000000000 */
        /* <DEDUP_REMOVED lines=23> */
[----:B------:R-:W-:-:S07]  /*6930*/  IADD3 R14, PT, PT, R12, R15, RZ ;  /* 0x0000000f0c0e7210 */ /* 0x000fce0007ffe0ff */
.L_x_4566:
[----:B------:R-:W0:Y:S01]  /*6940*/  LDS R22, [R14] ;  /* 0x000000000e167984 */ /* 0x000e220000000800 */
[----:B------:R-:W-:Y:S01]  /*6950*/  IADD3 R13, PT, PT, R13, 0x1, RZ ;  /* 0x000000010d0d7810 */ /* 0x000fe20007ffe0ff */
[----:B------:R-:W-:-:S03]  /*6960*/  VIADD R11, R11, 0x40 ;  /* 0x000000400b0b7836 */ /* 0x000fc60000000000 */
[----:B------:R-:W-:Y:S01]  /*6970*/  ISETP.NE.AND P0, PT, R13, RZ, PT ;  /* 0x000000ff0d00720c */ /* 0x000fe20003f05270 */
[----:B0-----:R-:W-:-:S04]  /*6980*/  FADD.FTZ R22, -R9, R22 ;  /* 0x0000001609167221 */ /* 0x001fc80000010100 */
[----:B------:R-:W-:-:S04]  /*6990*/  FMUL.FTZ R22, R22, 1.4426950216293334961 ;  /* 0x3fb8aa3b16167820 */ /* 0x000fc80000410000 */
[----:B------:R-:W0:Y:S02]  /*69a0*/  MUFU.EX2 R15, R22 ;  /* 0x00000016000f7308 */ /* 0x000e240000000800 */
[----:B0-----:R0:W-:Y:S01]  /*69b0*/  STS [R14], R15 ;  /* 0x0000000f0e007388 */ /* 0x0011e20000000800 */
[----:B------:R-:W-:Y:S01]  /*69c0*/  FADD.FTZ R10, R15, R10 ;  /* 0x0000000a0f0a7221 */ /* 0x000fe20000010000 */
[----:B0-----:R-:W-:Y:S01]  /*69d0*/  IADD3 R14, PT, PT, R14, 0x100, RZ ;  /* 0x000001000e0e7810 */ /* 0x001fe20007ffe0ff */
[----:B------:R-:W-:Y:S06]  /*69e0*/  @P0 BRA `(.L_x_4566) ;  /* 0xfffffffc00d40947 */ /* 0x000fec000383ffff */
.L_x_4565:
[----:B------:R-:W-:Y:S05]  /*69f0*/  BSYNC.RECONVERGENT B1 ;  /* 0x0000000000017941 */ /* 0x000fea0003800200 */
.L_x_4564:
        /* <DEDUP_REMOVED lines=10> */
[----:B------:R-:W4:Y:S04]  /*6aa0*/  LDS R26, [R14+0x200] ;  /* 0x000200000e1a7984 */ /* 0x000f280000000800 */
[----:B------:R-:W5:Y:S01]  /*6ab0*/  LDS R28, [R14+0x300] ;  /* 0x000300000e1c7984 */ /* 0x000f620000000800 */
[C---:B0-----:R-:W-:Y:S01]  /*6ac0*/  FADD.FTZ R22, -R9.reuse, R22 ;  /* 0x0000001609167221 */ /* 0x041fe20000010100 */
[----:B-1----:R-:W-:-:S03]  /*6ad0*/  FADD.FTZ R24, -R9, R24 ;  /* 0x0000001809187221 */ /* 0x002fc60000010100 */
[----:B------:R-:W-:Y:S01]  /*6ae0*/  FMUL.FTZ R22, R22, 1.4426950216293334961 ;  /* 0x3fb8aa3b16167820 */ /* 0x000fe20000410000 */
[C---:B----4-:R-:W-:Y:S01]  /*6af0*/  FADD.FTZ R26, -R9.reuse, R26 ;  /* 0x0000001a091a7221 */ /* 0x050fe20000010100 */
[----:B------:R-:W-:Y:S02]  /*6b00*/  FMUL.FTZ R24, R24, 1.4426950216293334961 ;  /* 0x3fb8aa3b18187820 */ /* 0x000fe40000410000 */
[----:B------:R-:W0:Y:S01]  /*6b10*/  MUFU.EX2 R13, R22 ;  /* 0x00000016000d7308 */ /* 0x000e220000000800 */
[----:B-----5:R-:W-:Y:S01]  /*6b20*/  FADD.FTZ R28, -R9, R28 ;  /* 0x0000001c091c7221 */ /* 0x020fe20000010100 */
[----:B------:R-:W-:Y:S02]  /*6b30*/  FMUL.FTZ R26, R26, 1.4426950216293334961 ;  /* 0x3fb8aa3b1a1a7820 */ /* 0x000fe40000410000 */
[----:B------:R-:W1:Y:S01]  /*6b40*/  MUFU.EX2 R15, R24 ;  /* 0x00000018000f7308 */ /* 0x000e620000000800 */
[----:B------:R-:W-:-:S03]  /*6b50*/  FMUL.FTZ R28, R28, 1.4426950216293334961 ;  /* 0x3fb8aa3b1c1c7820 */ /* 0x000fc60000410000 */
[----:B------:R-:W4:Y:S04]  /*6b60*/  MUFU.EX2 R17, R26 ;  /* 0x0000001a00117308 */ /* 0x000f280000000800 */
[----:B------:R-:W5:Y:S01]  /*6b70*/  MUFU.EX2 R21, R28 ;  /* 0x0000001c00157308 */ /* 0x000f620000000800 */
[----:B0-----:R0:W-:Y:S01]  /*6b80*/  STS [R14], R13 ;  /* 0x0000000d0e007388 */ /* 0x0011e20000000800 */
[----:B------:R-:W-:-:S03]  /*6b90*/  FADD.FTZ R10, R10, R13 ;  /* 0x0000000d0a0a7221 */ /* 0x000fc60000010000 */
[----:B-1----:R0:W-:Y:S01]  /*6ba0*/  STS [R14+0x100], R15 ;  /* 0x0001000f0e007388 */ /* 0x0021e20000000800 */
[----:B------:R-:W-:-:S03]  /*6bb0*/  FADD.FTZ R10, R10, R15 ;  /* 0x0000000f0a0a7221 */ /* 0x000fc60000010000 */
[----:B----4-:R0:W-:Y:S01]  /*6bc0*/  STS [R14+0x200], R17 ;  /* 0x000200110e007388 */ /* 0x0101e20000000800 */
[----:B------:R-:W-:-:S03]  /*6bd0*/  FADD.FTZ R10, R10, R17 ;  /* 0x000000110a0a7221 */ /* 0x000fc60000010000 */
[----:B-----5:R0:W-:Y:S01]  /*6be0*/  STS [R14+0x300], R21 ;  /* 0x000300150e007388 */ /* 0x0201e20000000800 */
[----:B------:R-:W-:Y:S01]  /*6bf0*/  FADD.FTZ R10, R10, R21 ;  /* 0x000000150a0a7221 */ /* 0x000fe20000010000 */
[----:B------:R-:W-:Y:S06]  /*6c00*/  @P0 BRA `(.L_x_4562) ;  /* 0x0000001000800947 */ /* 0x000fec0003800000 */
[----:B0-----:R-:W-:Y:S01]  /*6c10*/  IADD3 R13, PT, PT, -R11, R18, RZ ;  /* 0x000000120b0d7210 */ /* 0x001fe20007ffe1ff */
[----:B------:R-:W-:Y:S01]  /*6c20*/  BSSY.RECONVERGENT B1, `(.L_x_4567) ;  /* 0x000006b000017945 */ /* 0x000fe20003800200 */
[----:B------:R-:W-:Y:S01]  /*6c30*/  VIADD R14, R14, 0x600 ;  /* 0x000006000e0e7836 */ /* 0x000fe20000000000 */
[----:B------:R-:W-:Y:S02]  /*6c40*/  PLOP3.LUT P0, PT, PT, PT, PT, 0x80, 0x8 ;  /* 0x000000000008781c */ /* 0x000fe40003f0f070 */
[----:B------:R-:W-:-:S13]  /*6c50*/  ISETP.GT.AND P1, PT, R13, 0x2ff, PT ;  /* 0x000002ff0d00780c */ /* 0x000fda0003f24270 */
[----:B------:R-:W-:Y:S05]  /*6c60*/  @!P1 BRA `(.L_x_4568) ;  /* 0x0000000400989947 */ /* 0x000fea0003800000 */
[----:B------:R-:W-:Y:S02]  /*6c70*/  PLOP3.LUT P0, PT, PT, PT, PT, 0x8, 0x80 ;  /* 0x000000000080781c */ /* 0x000fe40003f0e170 */
[----:B------:R-:W-:-:S11]  /*6c80*/  IADD3 R54, PT, PT, R18, -0x2ff, RZ ;  /* 0xfffffd0112367810 */ /* 0x000fd60007ffe0ff */
.L_x_4569:
[----:B------:R-:W0:Y:S01]  /*6c90*/  LDS R22, [R14+-0x200] ;  /* 0xfffe00000e167984 */ /* 0x000e220000000800 */
[----:B------:R-:W-:-:S03]  /*6ca0*/  VIADD R11, R11, 0x400 ;  /* 0x000004000b0b7836 */ /* 0x000fc60000000000 */
[----:B------:R-:W1:Y:S02]  /*6cb0*/  LDS R24, [R14+-0x100] ;  /* 0xffff00000e187984 */ /* 0x000e640000000800 */
[----:B------:R-:W-:Y:S02]  /*6cc0*/  ISETP.GE.AND P1, PT, R11, R54, PT ;  /* 0x000000360b00720c */ /* 0x000fe40003f26270 */
[----:B------:R-:W4:Y:S04]  /*6cd0*/  LDS R26, [R14] ;  /* 0x000000000e1a7984 */ /* 0x000f280000000800 */
[----:B------:R-:W5:Y:S04]  /*6ce0*/  LDS R28, [R14+0x100] ;  /* 0x000100000e1c7984 */ /* 0x000f680000000800 */
[----:B------:R-:W3:Y:S04]  /*6cf0*/  LDS R30, [R14+0x200] ;  /* 0x000200000e1e7984 */ /* 0x000ee80000000800 */
[----:B--2---:R-:W2:Y:S04]  /*6d00*/  LDS R32, [R14+0x300] ;  /* 0x000300000e207984 */ /* 0x004ea80000000800 */
[----:B------:R-:W2:Y:S04]  /*6d10*/  LDS R34, [R14+0x400] ;  /* 0x000400000e227984 */ /* 0x000ea80000000800 */
[----:B------:R-:W2:Y:S04]  /*6d20*/  LDS R36, [R14+0x500] ;  /* 0x000500000e247984 */ /* 0x000ea80000000800 */
[----:B------:R-:W2:Y:S04]  /*6d30*/  LDS R38, [R14+0x600] ;  /* 0x000600000e267984 */ /* 0x000ea80000000800 */
[----:B------:R-:W2:Y:S04]  /*6d40*/  LDS R40, [R14+0x700] ;  /* 0x000700000e287984 */ /* 0x000ea80000000800 */
[----:B------:R-:W2:Y:S01]  /*6d50*/  LDS R42, [R14+0x800] ;  /* 0x000800000e2a7984 */ /* 0x000ea20000000800 */
[----:B0-----:R-:W-:-:S03]  /*6d60*/  FADD.FTZ R22, -R9, R22 ;  /* 0x0000001609167221 */ /* 0x001fc60000010100 */
[----:B------:R-:W0:Y:S01]  /*6d70*/  LDS R44, [R14+0x900] ;  /* 0x000900000e2c7984 */ /* 0x000e220000000800 */
[C---:B-1----:R-:W-:Y:S01]  /*6d80*/  FADD.FTZ R24, -R9.reuse, R24 ;  /* 0x0000001809187221 */ /* 0x042fe20000010100 */
[----:B------:R-:W-:Y:S02]  /*6d90*/  FMUL.FTZ R22, R22, 1.4426950216293334961 ;  /* 0x3fb8aa3b16167820 */ /* 0x000fe40000410000 */
[----:B------:R-:W1:Y:S01]  /*6da0*/  LDS R46, [R14+0xa00] ;  /* 0x000a00000e2e7984 */ /* 0x000e620000000800 */
[C---:B----4-:R-:W-:Y:S01]  /*6db0*/  FADD.FTZ R26, -R9.reuse, R26 ;  /* 0x0000001a091a7221 */ /* 0x050fe20000010100 */
[----:B------:R-:W-:Y:S01]  /*6dc0*/  FMUL.FTZ R24, R24, 1.4426950216293334961 ;  /* 0x3fb8aa3b18187820 */ /* 0x000fe20000410000 */
[----:B------:R-:W4:Y:S01]  /*6dd0*/  MUFU.EX2 R13, R22 ;  /* 0x00000016000d7308 */ /* 0x000f220000000800 */
[----:B------:R-:W1:Y:S01]  /*6de0*/  LDS R48, [R14+0xb00] ;  /* 0x000b00000e307984 */ /* 0x000e620000000800 */
[C---:B-----5:R-:W-:Y:S01]  /*6df0*/  FADD.FTZ R28, -R9.reuse, R28 ;  /* 0x0000001c091c7221 */ /* 0x060fe20000010100 */
[----:B------:R-:W-:Y:S01]  /*6e00*/  FMUL.FTZ R26, R26, 1.4426950216293334961 ;  /* 0x3fb8aa3b1a1a7820 */ /* 0x000fe20000410000 */
[----:B------:R-:W5:Y:S01]  /*6e10*/  MUFU.EX2 R15, R24 ;  /* 0x00000018000f7308 */ /* 0x000f620000000800 */
[----:B------:R-:W1:Y:S01]  /*6e20*/  LDS R50, [R14+0xc00] ;  /* 0x000c00000e327984 */ /* 0x000e620000000800 */
[C---:B---3--:R-:W-:Y:S01]  /*6e30*/  FADD.FTZ R30, -R9.reuse, R30 ;  /* 0x0000001e091e7221 */ /* 0x048fe20000010100 */
[----:B------:R-:W-:Y:S01]  /*6e40*/  FMUL.FTZ R28, R28, 1.4426950216293334961 ;  /* 0x3fb8aa3b1c1c7820 */ /* 0x000fe20000410000 */
[----:B------:R-:W3:Y:S01]  /*6e50*/  MUFU.EX2 R17, R26 ;  /* 0x0000001a00117308 */ /* 0x000ee20000000800 */
[----:B------:R-:W1:Y:S01]  /*6e60*/  LDS R52, [R14+0xd00] ;  /* 0x000d00000e347984 */ /* 0x000e620000000800 */
[C---:B--2---:R-:W-:Y:S01]  /*6e70*/  FADD.FTZ R32, -R9.reuse, R32 ;  /* 0x0000002009207221 */ /* 0x044fe20000010100 */
[----:B------:R-:W-:Y:S01]  /*6e80*/  FMUL.FTZ R30, R30, 1.4426950216293334961 ;  /* 0x3fb8aa3b1e1e7820 */ /* 0x000fe20000410000 */
[----:B------:R-:W2:Y:S01]  /*6e90*/  MUFU.EX2 R21, R28 ;  /* 0x0000001c00157308 */ /* 0x000ea20000000800 */
[----:B------:R-:W-:Y:S01]  /*6ea0*/  FADD.FTZ R34, -R9, R34 ;  /* 0x0000002209227221 */ /* 0x000fe20000010100 */
[----:B----4-:R-:W-:Y:S01]  /*6eb0*/  FADD.FTZ R10, R13, R10 ;  /* 0x0000000a0d0a7221 */ /* 0x010fe20000010000 */
[----:B------:R-:W-:Y:S01]  /*6ec0*/  FMUL.FTZ R32, R32, 1.4426950216293334961 ;  /* 0x3fb8aa3b20207820 */ /* 0x000fe20000410000 */
[----:B------:R-:W4:Y:S01]  /*6ed0*/  MUFU.EX2 R25, R30 ;  /* 0x0000001e00197308 */ /* 0x000f220000000800 */
[C---:B------:R-:W-:Y:S01]  /*6ee0*/  FADD.FTZ R36, -R9.reuse, R36 ;  /* 0x0000002409247221 */ /* 0x040fe20000010100 */
[----:B-----5:R-:W-:Y:S01]  /*6ef0*/  FADD.FTZ R10, R10, R15 ;  /* 0x0000000f0a0a7221 */ /* 0x020fe20000010000 */
[----:B------:R-:W-:Y:S01]  /*6f00*/  FMUL.FTZ R34, R34, 1.4426950216293334961 ;  /* 0x3fb8aa3b22227820 */ /* 0x000fe20000410000 */
[----:B------:R-:W5:Y:S01]  /*6f10*/  MUFU.EX2 R27, R32 ;  /* 0x00000020001b7308 */ /* 0x000f620000000800 */
[C---:B------:R-:W-:Y:S01]  /*6f20*/  FADD.FTZ R38, -R9.reuse, R38 ;  /* 0x0000002609267221 */ /* 0x040fe20000010100 */
[----:B---3--:R-:W-:Y:S01]  /*6f30*/  FADD.FTZ R10, R10, R17 ;  /* 0x000000110a0a7221 */ /* 0x008fe20000010000 */
[----:B------:R-:W-:Y:S01]  /*6f40*/  FMUL.FTZ R36, R36, 1.4426950216293334961 ;  /* 0x3fb8aa3b24247820 */ /* 0x000fe20000410000 */
[----:B------:R-:W3:Y:S01]  /*6f50*/  MUFU.EX2 R29, R34 ;  /* 0x00000022001d7308 */ /* 0x000ee20000000800 */
[C---:B------:R-:W-:Y:S01]  /*6f60*/  FADD.FTZ R40, -R9.reuse, R40 ;  /* 0x0000002809287221 */ /* 0x040fe20000010100 */
[----:B--2---:R-:W-:Y:S01]  /*6f70*/  FADD.FTZ R10, R10, R21 ;  /* 0x000000150a0a7221 */ /* 0x004fe20000010000 */
[----:B------:R-:W-:Y:S01]  /*6f80*/  FMUL.FTZ R38, R38, 1.4426950216293334961 ;  /* 0x3fb8aa3b26267820 */ /* 0x000fe20000410000 */
[----:B------:R-:W2:Y:S01]  /*6f90*/  MUFU.EX2 R31, R36 ;  /* 0x00000024001f7308 */ /* 0x000ea20000000800 */
[C---:B------:R-:W-:Y:S01]  /*6fa0*/  FADD.FTZ R42, -R9.reuse, R42 ;  /* 0x0000002a092a7221 */ /* 0x040fe20000010100 */
[----:B----4-:R-:W-:Y:S01]  /*6fb0*/  FADD.FTZ R10, R10, R25 ;  /* 0x000000190a0a7221 */ /* 0x010fe20000010000 */
[----:B------:R-:W-:Y:S01]  /*6fc0*/  FMUL.FTZ R40, R40, 1.4426950216293334961 ;  /* 0x3fb8aa3b28287820 */ /* 0x000fe20000410000 */
[----:B------:R-:W4:Y:S01]  /*6fd0*/  MUFU.EX2 R33, R38 ;  /* 0x0000002600217308 */ /* 0x000f220000000800 */
[C---:B0-----:R-:W-:Y:S01]  /*6fe0*/  FADD.FTZ R44, -R9.reuse, R44 ;  /* 0x0000002c092c7221 */ /* 0x041fe20000010100 */
[----:B-----5:R-:W-:Y:S01]  /*6ff0*/  FADD.FTZ R10, R10, R27 ;  /* 0x0000001b0a0a7221 */ /* 0x020fe20000010000 */
[----:B------:R-:W-:Y:S01]  /*7000*/  FMUL.FTZ R42, R42, 1.4426950216293334961 ;  /* 0x3fb8aa3b2a2a7820 */ /* 0x000fe20000410000 */
[----:B------:R-:W0:Y:S01]  /*7010*/  MUFU.EX2 R35, R40 ;  /* 0x0000002800237308 */ /* 0x000e220000000800 */
[----:B------:R5:W-:Y:S01]  /*7020*/  STS [R14+-0x200], R13 ;  /* 0xfffe000d0e007388 */ /* 0x000be20000000800 */
[----:B---3--:R-:W-:Y:S01]  /*7030*/  FADD.FTZ R10, R10, R29 ;  /* 0x0000001d0a0a7221 */ /* 0x008fe20000010000 */
[C---:B-1----:R-:W-:Y:S01]  /*7040*/  FADD.FTZ R46, -R9.reuse, R46 ;  /* 0x0000002e092e7221 */ /* 0x042fe20000010100 */
[----:B------:R-:W-:Y:S01]  /*7050*/  FMUL.FTZ R44, R44, 1.4426950216293334961 ;  /* 0x3fb8aa3b2c2c7820 */ /* 0x000fe20000410000 */
[----:B------:R1:W-:Y:S01]  /*7060*/  STS [R14+-0x100], R15 ;  /* 0xffff000f0e007388 */ /* 0x0003e20000000800 */
[----:B--2---:R-:W-:Y:S01]  /*7070*/  FADD.FTZ R10, R10, R31 ;  /* 0x0000001f0a0a7221 */ /* 0x004fe20000010000 */
[C---:B------:R-:W-:Y:S01]  /*7080*/  FADD.FTZ R48, -R9.reuse, R48 ;  /* 0x0000003009307221 */ /* 0x040fe20000010100 */
[----:B------:R-:W-:Y:S01]  /*7090*/  FMUL.FTZ R46, R46, 1.4426950216293334961 ;  /* 0x3fb8aa3b2e2e7820 */ /* 0x000fe20000410000 */
[C---:B------:R-:W-:Y:S01]  /*70a0*/  FADD.FTZ R50, -R9.reuse, R50 ;  /* 0x0000003209327221 */ /* 0x040fe20000010100 */
[----:B----4-:R-:W-:Y:S01]  /*70b0*/  FADD.FTZ R10, R10, R33 ;  /* 0x000000210a0a7221 */ /* 0x010fe20000010000 */
[----:B-----5:R-:W2:Y:S01]  /*70c0*/  MUFU.EX2 R13, R42 ;  /* 0x0000002a000d7308 */ /* 0x020ea20000000800 */
        /* <DEDUP_REMOVED lines=32> */
.L_x_4568:
[----:B------:R-:W-:Y:S05]  /*72d0*/  BSYNC.RECONVERGENT B1 ;  /* 0x0000000000017941 */ /* 0x000fea0003800200 */
.L_x_4567:
        /* <DEDUP_REMOVED lines=8> */
[----:B------:R-:W4:Y:S04]  /*7360*/  LDS R26, [R14] ;  /* 0x000000000e1a7984 */ /* 0x000f280000000800 */
[----:B------:R-:W5:Y:S04]  /*7370*/  LDS R28, [R14+0x100] ;  /* 0x000100000e1c7984 */ /* 0x000f680000000800 */
[----:B------:R-:W3:Y:S04]  /*7380*/  LDS R30, [R14+0x200] ;  /* 0x000200000e1e7984 */ /* 0x000ee80000000800 */
[----:B--2---:R-:W2:Y:S04]  /*7390*/  LDS R32, [R14+0x300] ;  /* 0x000300000e207984 */ /* 0x004ea80000000800 */
[----:B------:R-:W2:Y:S04]  /*73a0*/  LDS R34, [R14+0x400] ;  /* 0x000400000e227984 */ /* 0x000ea80000000800 */
[----:B------:R-:W2:Y:S01]  /*73b0*/  LDS R36, [R14+0x500] ;  /* 0x000500000e247984 */ /* 0x000ea20000000800 */
[C---:B0-----:R-:W-:Y:S01]  /*73c0*/  FADD.FTZ R22, -R9.reuse, R22 ;  /* 0x0000001609167221 */ /* 0x041fe20000010100 */
[----:B-1----:R-:W-:-:S03]  /*73d0*/  FADD.FTZ R24, -R9, R24 ;  /* 0x0000001809187221 */ /* 0x002fc60000010100 */
[----:B------:R-:W-:Y:S01]  /*73e0*/  FMUL.FTZ R22, R22, 1.4426950216293334961 ;  /* 0x3fb8aa3b16167820 */ /* 0x000fe20000410000 */
[C---:B----4-:R-:W-:Y:S01]  /*73f0*/  FADD.FTZ R26, -R9.reuse, R26 ;  /* 0x0000001a091a7221 */ /* 0x050fe20000010100 */
[----:B------:R-:W-:Y:S02]  /*7400*/  FMUL.FTZ R24, R24, 1.4426950216293334961 ;  /* 0x3fb8aa3b18187820 */ /* 0x000fe40000410000 */
[----:B------:R-:W0:Y:S01]  /*7410*/  MUFU.EX2 R13, R22 ;  /* 0x00000016000d7308 */ /* 0x000e220000000800 */
[C---:B-----5:R-:W-:Y:S01]  /*7420*/  FADD.FTZ R28, -R9.reuse, R28 ;  /* 0x0000001c091c7221 */ /* 0x060fe20000010100 */
[----:B------:R-:W-:Y:S02]  /*7430*/  FMUL.FTZ R26, R26, 1.4426950216293334961 ;  /* 0x3fb8aa3b1a1a7820 */ /* 0x000fe40000410000 */
[----:B------:R-:W1:Y:S01]  /*7440*/  MUFU.EX2 R15, R24 ;  /* 0x00000018000f7308 */ /* 0x000e620000000800 */
[----:B---3--:R-:W-:Y:S01]  /*7450*/  FADD.FTZ R30, -R9, R30 ;  /* 0x0000001e091e7221 */ /* 0x008fe20000010100 */
[----:B------:R-:W-:-:S02]  /*7460*/  FMUL.FTZ R28, R28, 1.4426950216293334961 ;  /* 0x3fb8aa3b1c1c7820 */ /* 0x000fc40000410000 */
[----:B------:R-:W3:Y:S01]  /*7470*/  MUFU.EX2 R17, R26 ;  /* 0x0000001a00117308 */ /* 0x000ee20000000800 */
[C---:B--2---:R-:W-:Y:S01]  /*7480*/  FADD.FTZ R32, -R9.reuse, R32 ;  /* 0x0000002009207221 */ /* 0x044fe20000010100 */
[----:B------:R-:W-:Y:S02]  /*7490*/  FMUL.FTZ R30, R30, 1.4426950216293334961 ;  /* 0x3fb8aa3b1e1e7820 */ /* 0x000fe40000410000 */
[----:B------:R-:W2:Y:S01]  /*74a0*/  MUFU.EX2 R21, R28 ;  /* 0x0000001c00157308 */ /* 0x000ea20000000800 */
        /* <DEDUP_REMOVED lines=8> */
[----:B---3--:R-:W-:Y:S01]  /*7530*/  FADD.FTZ R10, R10, R17 ;  /* 0x000000110a0a7221 */ /* 0x008fe20000010000 */
[----:B------:R-:W-:Y:S01]  /*7540*/  FMUL.FTZ R36, R36, 1.4426950216293334961 ;  /* 0x3fb8aa3b24247820 */ /* 0x000fe20000410000 */
[----:B------:R-:W-:Y:S01]  /*7550*/  STS [R14+-0x200], R13 ;  /* 0xfffe000d0e007388 */ /* 0x000fe20000000800 */
[----:B------:R-:W3:Y:S01]  /*7560*/  MUFU.EX2 R29, R34 ;  /* 0x00000022001d7308 */ /* 0x000ee20000000800 */
[----:B--2---:R-:W-:-:S02]  /*7570*/  FADD.FTZ R10, R10, R21 ;  /* 0x000000150a0a7221 */ /* 0x004fc40000010000 */
[----:B------:R-:W-:Y:S01]  /*7580*/  STS [R14+-0x100], R15 ;  /* 0xffff000f0e007388 */ /* 0x000fe20000000800 */
[----:B------:R-:W2:Y:S01]  /*7590*/  MUFU.EX2 R31, R36 ;  /* 0x00000024001f7308 */ /* 0x000ea20000000800 */
[----:B0-----:R-:W-:Y:S02]  /*75a0*/  FADD.FTZ R10, R10, R25 ;  /* 0x000000190a0a7221 */ /* 0x001fe40000010000 */
[----:B------:R-:W-:Y:S02]  /*75b0*/  STS [R14], R17 ;  /* 0x000000110e007388 */ /* 0x000fe40000000800 */
[----:B-1----:R-:W-:Y:S02]  /*75c0*/  FADD.FTZ R10, R10, R27 ;  /* 0x0000001b0a0a7221 */ /* 0x002fe40000010000 */
[----:B------:R-:W-:Y:S02]  /*75d0*/  STS [R14+0x100], R21 ;  /* 0x000100150e007388 */ /* 0x000fe40000000800 */
[----:B---3--:R-:W-:-:S02]  /*75e0*/  FADD.FTZ R10, R10, R29 ;  /* 0x0000001d0a0a7221 */ /* 0x008fc40000010000 */
[----:B------:R-:W-:Y:S02]  /*75f0*/  STS [R14+0x200], R25 ;  /* 0x000200190e007388 */ /* 0x000fe40000000800 */
[----:B--2---:R-:W-:Y:S02]  /*7600*/  FADD.FTZ R10, R10, R31 ;  /* 0x0000001f0a0a7221 */ /* 0x004fe40000010000 */
[----:B------:R-:W-:Y:S04]  /*7610*/  STS [R14+0x300], R27 ;  /* 0x0003001b0e007388 */ /* 0x000fe80000000800 */
[----:B------:R-:W-:Y:S04]  /*7620*/  STS [R14+0x400], R29 ;  /* 0x0004001d0e007388 */ /* 0x000fe80000000800 */
[----:B------:R0:W-:Y:S02]  /*7630*/  STS [R14+0x500], R31 ;  /* 0x0005001f0e007388 */ /* 0x0001e40000000800 */
[----:B0-----:R-:W-:-:S07]  /*7640*/  VIADD R14, R14, 0x800 ;  /* 0x000008000e0e7836 */ /* 0x001fce0000000000 */
.L_x_4571:
[----:B------:R-:W-:Y:S05]  /*7650*/  BSYNC.RECONVERGENT B1 ;  /* 0x0000000000017941 */ /* 0x000fea0003800200 */
.L_x_4570:
[----:B------:R-:W-:-:S13]  /*7660*/  ISETP.GT.AND P1, PT, R11, R18, PT ;  /* 0x000000120b00720c */ /* 0x000fda0003f24270 */
[----:B------:R-:W-:Y:S05]  /*7670*/  @!P0 BRA P1, `(.L_x_4562) ;  /* 0x0000000400e48947 */ /* 0x000fea0000800000 */
[----:B------:R-:W0:Y:S04]  /*7680*/  LDS R22, [R14+-0x200] ;  /* 0xfffe00000e167984 */ /* 0x000e280000000800 */
[----:B------:R-:W1:Y:S04]  /*7690*/  LDS R24, [R14+-0x100] ;  /* 0xffff00000e187984 */ /* 0x000e680000000800 */
[----:B------:R-:W4:Y:S04]  /*76a0*/  LDS R26, [R14] ;  /* 0x000000000e1a7984 */ /* 0x000f280000000800 */
        /* <DEDUP_REMOVED lines=13> */
[----:B0-----:R0:W-:Y:S01]  /*7780*/  STS [R14+-0x200], R11 ;  /* 0xfffe000b0e007388 */ /* 0x0011e20000000800 */
[----:B------:R-:W-:-:S03]  /*7790*/  FADD.FTZ R10, R10, R11 ;  /* 0x0000000b0a0a7221 */ /* 0x000fc60000010000 */
[----:B-1----:R0:W-:Y:S01]  /*77a0*/  STS [R14+-0x100], R9 ;  /* 0xffff00090e007388 */ /* 0x0021e20000000800 */
[----:B------:R-:W-:-:S03]  /*77b0*/  FADD.FTZ R10, R10, R9 ;  /* 0x000000090a0a7221 */ /* 0x000fc60000010000 */
[----:B----4-:R0:W-:Y:S01]  /*77c0*/  STS [R14], R13 ;  /* 0x0000000d0e007388 */ /* 0x0101e20000000800 */
[----:B------:R-:W-:-:S03]  /*77d0*/  FADD.FTZ R10, R10, R13 ;  /* 0x0000000d0a0a7221 */ /* 0x000fc60000010000 */
[----:B-----5:R0:W-:Y:S01]  /*77e0*/  STS [R14+0x100], R15 ;  /* 0x0001000f0e007388 */ /* 0x0201e20000000800 */
[----:B------:R-:W-:Y:S01]  /*77f0*/  FADD.FTZ R10, R10, R15 ;  /* 0x0000000f0a0a7221 */ /* 0x000fe20000010000 */
[----:B------:R-:W-:Y:S06]  /*7800*/  BRA `(.L_x_4562) ;  /* 0x0000000400807947 */ /* 0x000fec0003800000 */
.L_x_4563:
        /* <DEDUP_REMOVED lines=19> */
[----:B------:R-:W-:Y:S01]  /*7940*/  IMAD.MOV.U32 R10, RZ, RZ, RZ ;  /* 0x000000ffff0a7224 */ /* 0x000fe200078e00ff */
[----:B------:R-:W-:Y:S01]  /*7950*/  IADD3.X R15, PT, PT, R28, R15, RZ, P0, P2 ;  /* 0x0000000f1c0f7210 */ /* 0x000fe200007e44ff */
[----:B------:R-:W-:Y:S01]  /*7960*/  IMAD.IADD R17, R12, 0x1, R17 ;  /* 0x000000010c117824 */ /* 0x000fe200078e0211 */
[----:B------:R-:W-:-:S02]  /*7970*/  MOV R11, R5 ;  /* 0x00000005000b7202 */ /* 0x000fc40000000f00 */
[----:B------:R-:W-:-:S07]  /*7980*/  IADD3 R13, PT, PT, -R13, RZ, RZ ;  /* 0x000000ff0d0d7210 */ /* 0x000fce0007ffe1ff */
.L_x_4574:
[----:B------:R1:W4:Y:S01]  /*7990*/  LDG.E.U8 R21, desc[UR36][R14.64] ;  /* 0x000000240e157981 */ /* 0x000322000c1e1100 */
[----:B------:R-:W-:Y:S01]  /*79a0*/  IADD3 R13, PT, PT, R13, 0x1, RZ ;  /* 0x000000010d0d7810 */ /* 0x000fe20007ffe0ff */
[----:B------:R-:W-:Y:S01]  /*79b0*/  VIADD R11, R11, 0x40 ;  /* 0x000000400b0b7836 */ /* 0x000fe20000000000 */
[----:B-1----:R-:W-:-:S04]  /*79c0*/  IADD3 R14, P2, PT, R14, 0x40, RZ ;  /* 0x000000400e0e7810 */ /* 0x002fc80007f5e0ff */
[----:B------:R-:W-:Y:S02]  /*79d0*/  IADD3.X R15, PT, PT, RZ, R15, RZ, P2, !PT ;  /* 0x0000000fff0f7210 */ /* 0x000fe400017fe4ff */
[----:B----4-:R-:W-:Y:S01]  /*79e0*/  ISETP.NE.AND P0, PT, R21, RZ, PT ;  /* 0x000000ff1500720c */ /* 0x010fe20003f05270 */
[----:B------:R-:W-:-:S12]  /*79f0*/  IMAD.MOV.U32 R21, RZ, RZ, RZ ;  /* 0x000000ffff157224 */ /* 0x000fd800078e00ff */
        /* <DEDUP_REMOVED lines=9> */
.L_x_4573:
[----:B------:R-:W-:Y:S05]  /*7a90*/  BSYNC.RECONVERGENT B1 ;  /* 0x0000000000017941 */ /* 0x000fea0003800200 */
.L_x_4572:
[----:B------:R-:W-:Y:S05]  /*7aa0*/  @!P1 BRA `(.L_x_4562) ;  /* 0x0000000000d89947 */ /* 0x000fea0003800000 */
[----:B------:R-:W1:Y:S01]  /*7ab0*/  S2R R24, SR_CgaCtaId ;  /* 0x0000000000187919 */ /* 0x000e620000008800 */
[----:B------:R-:W4:Y:S01]  /*7ac0*/  LDCU.64 UR4, c[0x0][0x420] ;  /* 0x00008400ff0477ac */ /* 0x000f220008000a00 */
[----:B------:R-:W-:Y:S02]  /*7ad0*/  MOV R13, 0x400 ;  /* 0x00000400000d7802 */ /* 0x000fe40000000f00 */
[----:B------:R-:W-:-:S03]  /*7ae0*/  SHF.L.U32 R22, R23, 0x2, RZ ;  /* 0x0000000217167819 */ /* 0x000fc600000006ff */
[----:B------:R-:W-:Y:S01]  /*7af0*/  VIADD R15, R13, 0x410 ;  /* 0x000004100d0f7836 */ /* 0x000fe20000000000 */
[----:B------:R-:W-:Y:S02]  /*7b00*/  LEA R13, R11, -R22, 0x2 ;  /* 0x800000160b0d7211 */ /* 0x000fe400078e10ff */
[----:B----4-:R-:W-:-:S04]  /*7b10*/  IADD3 R14, P0, P1, R26, UR4, R11 ;  /* 0x000000041a0e7c10 */ /* 0x010fc8000f91e00b */
[----:B------:R-:W-:Y:S02]  /*7b20*/  IADD3 R14, P2, PT, R14, 0x80, RZ ;  /* 0x000000800e0e7810 */ /* 0x000fe40007f5e0ff */
[----:B-1----:R-:W-:Y:S02]  /*7b30*/  LEA R24, R24, R15, 0x18 ;  /* 0x0000000f18187211 */ /* 0x002fe400078ec0ff */
[----:B------:R-:W-:Y:S02]  /*7b40*/  IADD3.X R15, PT, PT, R28, UR5, RZ, P0, P1 ;  /* 0x000000051c0f7c10 */ /* 0x000fe400087e24ff */
[----:B------:R-:W-:-:S03]  /*7b50*/  IADD3 R13, PT, PT, R13, 0x200, R24 ;  /* 0x000002000d0d7810 */ /* 0x000fc60007ffe018 */
[----:B------:R-:W-:-:S07]  /*7b60*/  IMAD.X R15, RZ, RZ, R15, P2 ;  /* 0x000000ffff0f7224 */ /* 0x000fce00010e060f */
.L_x_4575:
[----:B------:R-:W4:Y:S04]  /*7b70*/  LDG.E.U8 R22, desc[UR36][R14.64+-0x80] ;  /* 0xffff80240e167981 */ /* 0x000f28000c1e1100 */
[----:B------:R-:W5:Y:S04]  /*7b80*/  LDG.E.U8 R17, desc[UR36][R14.64+-0x40] ;  /* 0xffffc0240e117981 */ /* 0x000f68000c1e1100 */
[----:B------:R-:W2:Y:S04]  /*7b90*/  LDG.E.U8 R21, desc[UR36][R14.64] ;  /* 0x000000240e157981 */ /* 0x000ea8000c1e1100 */
[----:B------:R-:W3:Y:S01]  /*7ba0*/  LDG.E.U8 R24, desc[UR36][R14.64+0x40] ;  /* 0x000040240e187981 */ /* 0x000ee2000c1e1100 */
[----:B------:R-:W-:-:S02]  /*7bb0*/  IADD3 R11, PT, PT, R11, 0x100, RZ ;  /* 0x000001000b0b7810 */ /* 0x000fc40007ffe0ff */
[----:B----4-:R-:W-:Y:S02]  /*7bc0*/  ISETP.NE.AND P0, PT, R22, RZ, PT ;  /* 0x000000ff1600720c */ /* 0x010fe40003f05270 */
[----:B-----5:R-:W-:Y:S02]  /*7bd0*/  ISETP.NE.AND P1, PT, R17, RZ, PT ;  /* 0x000000ff1100720c */ /* 0x020fe40003f25270 */
[----:B------:R-:W-:Y:S02]  /*7be0*/  MOV R17, RZ ;  /* 0x000000ff00117202 */ /* 0x000fe40000000f00 */
[----:B--2---:R-:W-:Y:S02]  /*7bf0*/  ISETP.NE.AND P2, PT, R21, RZ, PT ;  /* 0x000000ff1500720c */ /* 0x004fe40003f45270 */
[----:B---3--:R-:W-:-:S05]  /*7c00*/  ISETP.NE.AND P3, PT, R24, RZ, PT ;  /* 0x000000ff1800720c */ /* 0x008fca0003f65270 */
        /* <DEDUP_REMOVED lines=8> */
[----:B------:R-:W0:Y:S01]  /*7c90*/  @!P0 MUFU.EX2 R17, R22 ;  /* 0x0000001600118308 */ /* 0x000e220000000800 */
[----:B------:R-:W-:Y:S01]  /*7ca0*/  @!P1 FMUL.FTZ R21, R21, 1.4426950216293334961 ;  /* 0x3fb8aa3b15159820 */ /* 0x000fe20000410000 */
[C---:B--2---:R-:W-:Y:S01]  /*7cb0*/  @!P2 FADD.FTZ R25, -R9.reuse, R26 ;  /* 0x0000001a0919a221 */ /* 0x044fe20000010100 */
[----:B------:R-:W-:Y:S02]  /*7cc0*/  HFMA2 R26, -RZ, RZ, 0, 0 ;  /* 0x00000000ff1a7431 */ /* 0x000fe400000001ff */
[----:B---3--:R-:W-:Y:S01]  /*7cd0*/  @!P3 FADD.FTZ R27, -R9, R28 ;  /* 0x0000001c091bb221 */ /* 0x008fe20000010100 */
[----:B------:R0:W1:Y:S01]  /*7ce0*/  @!P1 MUFU.EX2 R24, R21 ;  /* 0x0000001500189308 */ /* 0x0000620000000800 */
[----:B------:R-:W-:Y:S01]  /*7cf0*/  @!P2 FMUL.FTZ R25, R25, 1.4426950216293334961 ;  /* 0x3fb8aa3b1919a820 */ /* 0x000fe20000410000 */
[----:B------:R-:W-:-:S02]  /*7d00*/  IMAD.MOV.U32 R28, RZ, RZ, RZ ;  /* 0x000000ffff1c7224 */ /* 0x000fc400078e00ff */
[----:B------:R-:W-:Y:S01]  /*7d10*/  @!P3 FMUL.FTZ R27, R27, 1.4426950216293334961 ;  /* 0x3fb8aa3b1b1bb820 */ /* 0x000fe20000410000 */
[----:B------:R-:W-:Y:S01]  /*7d20*/  ISETP.GT.AND P0, PT, R11, R18, PT ;  /* 0x000000120b00720c */ /* 0x000fe20003f04270 */
        /* <DEDUP_REMOVED lines=14> */
.L_x_4562:
[----:B------:R-:W-:Y:S05]  /*7e10*/  BSYNC.RECONVERGENT B0 ;  /* 0x0000000000007941 */ /* 0x000fea0003800200 */
.L_x_4561:
[----:B0-----:R-:W0:Y:S01]  /*7e20*/  SHFL.BFLY PT, R9, R10, 0x10, 0x1f ;  /* 0x0e001f000a097f89 */ /* 0x001e2200000e0000 */
[C---:B------:R-:W-:Y:S01]  /*7e30*/  ISETP.NE.AND P0, PT, R6.reuse, RZ, PT ;  /* 0x000000ff0600720c */ /* 0x040fe20003f05270 */
[----:B------:R-:W1:Y:S01]  /*7e40*/  LDCU.U8 UR6, c[0x0][0x48c] ;  /* 0x00009180ff0677ac */ /* 0x000e620008000000 */
[----:B------:R-:W-:Y:S01]  /*7e50*/  ISETP.GT.U32.AND P1, PT, R6, 0x1, PT ;  /* 0x000000010600780c */ /* 0x000fe20003f24070 */
[----:B------:R-:W4:Y:S10]  /*7e60*/  S2UR UR4, SR_CTAID.Y ;  /* 0x00000000000479c3 */ /* 0x000f340000002600 */
[----:B------:R-:W-:-:S04]  /*7e70*/  @!P0 SHF.R.U32.HI R15, RZ, 0x3, R20 ;  /* 0x00000003ff0f8819 */ /* 0x000fc80000011614 */
[----:B------:R-:W-:Y:S01]  /*7e80*/  @!P0 LOP3.LUT R6, R15, 0x7c, RZ, 0xc0, !PT ;  /* 0x0000007c0f068812 */ /* 0x000fe200078ec0ff */
[----:B-1----:R-:W-:Y:S01]  /*7e90*/  UISETP.NE.AND UP0, UPT, UR6, URZ, UPT ;  /* 0x000000ff0600728c */ /* 0x002fe2000bf05270 */
[----:B0-----:R-:W-:-:S03]  /*7ea0*/  FADD.FTZ R9, R9, R10 ;  /* 0x0000000a09097221 */ /* 0x001fc60000010000 */
[----:B------:R-:W-:Y:S02]  /*7eb0*/  @!P0 IMAD.IADD R10, R6, 0x1, R7 ;  /* 0x00000001060a8824 */ /* 0x000fe400078e0207 */
[----:B------:R-:W0:Y:S02]  /*7ec0*/  SHFL.BFLY PT, R14, R9, 0x8, 0x1f ;  /* 0x0d001f00090e7f89 */ /* 0x000e2400000e0000 */
[----:B0-----:R-:W-:-:S05]  /*7ed0*/  FADD.FTZ R14, R9, R14 ;  /* 0x0000000e090e7221 */ /* 0x001fca0000010000 */
[----:B------:R-:W0:Y:S02]  /*7ee0*/  SHFL.BFLY PT, R11, R14, 0x4, 0x1f ;  /* 0x0c801f000e0b7f89 */ /* 0x000e2400000e0000 */
[----:B0-----:R-:W-:Y:S02]  /*7ef0*/  FADD.FTZ R11, R14, R11 ;  /* 0x0000000b0e0b7221 */ /* 0x001fe40000010000 */
[----:B------:R-:W4:Y:S03]  /*7f00*/  LDC R14, c[0x0][0x3f8] ;  /* 0x0000fe00ff0e7b82 */ /* 0x000f260000000800 */
[----:B------:R-:W0:Y:S02]  /*7f10*/  SHFL.BFLY PT, R22, R11, 0x2, 0x1f ;  /* 0x0c401f000b167f89 */ /* 0x000e2400000e0000 */
[----:B0-----:R-:W-:-:S05]  /*7f20*/  FADD.FTZ R22, R11, R22 ;  /* 0x000000160b167221 */ /* 0x001fca0000010000 */
[----:B------:R-:W0:Y:S02]  /*7f30*/  SHFL.BFLY PT, R13, R22, 0x1, 0x1f ;  /* 0x0c201f00160d7f89 */ /* 0x000e2400000e0000 */
[----:B0-----:R-:W-:Y:S02]  /*7f40*/  FADD.FTZ R7, R22, R13 ;  /* 0x0000000d16077221 */ /* 0x001fe40000010000 */
[----:B------:R-:W4:Y:S03]  /*7f50*/  S2R R13, SR_CTAID.X ;  /* 0x00000000000d7919 */ /* 0x000f260000002500 */
[----:B------:R0:W-:Y:S01]  /*7f60*/  @!P0 STS [R10+0x8], R7 ;  /* 0x000008070a008388 */ /* 0x0001e20000000800 */
[----:B------:R-:W-:Y:S01]  /*7f70*/  BAR.SYNC.DEFER_BLOCKING 0x0 ;  /* 0x0000000000007b1d */ /* 0x000fe20000010000 */
[----:B------:R-:W-:Y:S02]  /*7f80*/  ISETP.GT.AND P0, PT, R5, R18, PT ;  /* 0x000000120500720c */ /* 0x000fe40003f04270 */
[----:B0-----:R-:W-:-:S03]  /*7f90*/  CS2R R10, SRZ ;  /* 0x00000000000a7805 */ /* 0x001fc6000001ff00 */
[----:B------:R4:W0:Y:S02]  /*7fa0*/  @!P1 LDS R7, [R8+0x8] ;  /* 0x0000080008079984 */ /* 0x0008240000000800 */
[----:B----4-:R-:W-:Y:S02]  /*7fb0*/  IMAD R8, R14, UR4, R13 ;  /* 0x000000040e087c24 */ /* 0x010fe4000f8e020d */
[----:B0-----:R-:W0:Y:S02]  /*7fc0*/  SHFL.BFLY PT, R6, R7, 0x1, 0x1f ;  /* 0x0c201f0007067f89 */ /* 0x001e2400000e0000 */
[----:B0-----:R-:W-:-:S06]  /*7fd0*/  FADD.FTZ R9, R6, R7 ;  /* 0x0000000706097221 */ /* 0x001fcc0000010000 */
[----:B------:R-:W0:Y:S02]  /*7fe0*/  SHFL.IDX PT, R9, R9, RZ, 0x1f ;  /* 0x00001fff09097589 */ /* 0x000e2400000e0000 */
[----:B0-----:R-:W-:-:S06]  /*7ff0*/  FADD.FTZ R6, R9, 9.9999999747524270788e-07 ;  /* 0x358637bd09067421 */ /* 0x001fcc0000010000 */
[----:B------:R-:W0:Y:S01]  /*8000*/  MUFU.RCP R6, R6 ;  /* 0x0000000600067308 */ /* 0x000e220000001000 */
[----:B------:R-:W-:Y:S05]  /*8010*/  BRA.U !UP0, `(.L_x_4576) ;  /* 0x0000000108187547 */ /* 0x000fea000b800000 */
[----:B------:R-:W1:Y:S08]  /*8020*/  LDC R7, c[0x0][0x488] ;  /* 0x00012200ff077b82 */ /* 0x000e700000000800 */
[----:B------:R-:W1:Y:S08]  /*8030*/  LDC R9, c[0x0][0x40c] ;  /* 0x00010300ff097b82 */ /* 0x000e700000000800 */
[----:B------:R-:W4:Y:S01]  /*8040*/  LDC R10, c[0x0][0x3f4] ;  /* 0x0000fd00ff0a7b82 */ /* 0x000f220000000800 */
[----:B-1----:R-:W-:-:S04]  /*8050*/  IMAD R7, R8, R7, R9 ;  /* 0x0000000708077224 */ /* 0x002fc800078e0209 */
[----:B----4-:R-:W-:-:S05]  /*8060*/  IMAD R10, R7, R10, RZ ;  /* 0x0000000a070a7224 */ /* 0x010fca00078e02ff */
[----:B------:R-:W-:-:S07]  /*8070*/  SHF.R.S32.HI R11, RZ, 0x1f, R10 ;  /* 0x0000001fff0b7819 */ /* 0x000fce000001140a */
.L_x_4576:
        /* <DEDUP_REMOVED lines=12> */
[----:B------:R-:W1:Y:S01]  /*8140*/  S2UR UR5, SR_CgaCtaId ;  /* 0x00000000000579c3 */ /* 0x000e620000008800 */
        /* <DEDUP_REMOVED lines=8> */
[----:B-1----:R-:W-:-:S06]  /*81d0*/  ULEA UR4, UR5, UR4, 0x18 ;  /* 0x0000000405047291 */ /* 0x002fcc000f8ec0ff */
[----:B------:R-:W-:-:S07]  /*81e0*/  VIADD R4, R12, UR4 ;  /* 0x000000040c047c36 */ /* 0x000fce0008000000 */
.L_x_4582:
[----:B------:R-:W0:Y:S01]  /*81f0*/  LDS R9, [R4] ;  /* 0x0000000004097984 */ /* 0x000e220000000800 */
[----:B------:R-:W-:-:S04]  /*8200*/  IADD3 R7, PT, PT, R7, 0x1, RZ ;  /* 0x0000000107077810 */ /* 0x000fc80007ffe0ff */
[----:B------:R-:W-:Y:S01]  /*8210*/  ISETP.NE.AND P0, PT, R7, RZ, PT ;  /* 0x000000ff0700720c */ /* 0x000fe20003f05270 */
[----:B0-----:R-:W-:-:S05]  /*8220*/  FMUL.FTZ R9, R9, R6 ;  /* 0x0000000609097220 */ /* 0x001fca0000410000 */
[----:B------:R0:W-:Y:S02]  /*8230*/  STS [R4], R9 ;  /* 0x0000000904007388 */ /* 0x0001e40000000800 */
[----:B0-----:R-:W-:-:S05]  /*8240*/  VIADD R4, R4, 0x100 ;  /* 0x0000010004047836 */ /* 0x001fca0000000000 */
[----:B------:R-:W-:Y:S05]  /*8250*/  @P0 BRA `(.L_x_4582) ;  /* 0xfffffffc00e40947 */ /* 0x000fea000383ffff */
.L_x_4581:
[----:B------:R-:W-:Y:S05]  /*8260*/  BSYNC.RECONVERGENT B1 ;  /* 0x0000000000017941 */ /* 0x000fea0003800200 */
.L_x_4580:
[----:B------:R-:W-:Y:S05]  /*8270*/  @!P1 BRA `(.L_x_4578) ;  /* 0x0000001400109947 */ /* 0x000fea0003800000 */
[----:B------:R-:W1:Y:S01]  /*8280*/  S2UR UR5, SR_CgaCtaId ;  /* 0x00000000000579c3 */ /* 0x000e620000008800 */
[----:B------:R-:W-:Y:S01]  /*8290*/  UMOV UR4, 0x400 ;  /* 0x0000040000047882 */ /* 0x000fe20000000000 */
[----:B------:R-:W-:Y:S01]  /*82a0*/  SHF.L.U32 R4, R23, 0x2, RZ ;  /* 0x0000000217047819 */ /* 0x000fe200000006ff */
[----:B------:R-:W-:Y:S01]  /*82b0*/  UIADD3 UR4, UPT, UPT, UR4, 0x410, URZ ;  /* 0x0000041004047890 */ /* 0x000fe2000fffe0ff */
[----:B------:R-:W-:-:S03]  /*82c0*/  IADD3 R17, PT, PT, R5, 0x100, RZ ;  /* 0x0000010005117810 */ /* 0x000fc60007ffe0ff */
[----:B------:R-:W-:Y:S01]  /*82d0*/  IMAD R4, R5, 0x4, -R4 ;  /* 0x0000000405047824 */ /* 0x000fe200078e0a04 */
[----:B------:R-:W-:Y:S01]  /*82e0*/  ISETP.GT.AND P0, PT, R17, R18, PT ;  /* 0x000000121100720c */ /* 0x000fe20003f04270 */
[----:B-1----:R-:W-:-:S06]  /*82f0*/  ULEA UR4, UR5, UR4, 0x18 ;  /* 0x0000000405047291 */ /* 0x002fcc000f8ec0ff */
[----:B------:R-:W-:-:S03]  /*8300*/  VIADD R5, R4, UR4 ;  /* 0x0000000404057c36 */ /* 0x000fc60008000000 */
[----:B------:R-:W0:Y:S04]  /*8310*/  LDS R7, [R4+UR4] ;  /* 0x0000000404077984 */ /* 0x000e280008000800 */
[----:B------:R-:W1:Y:S04]  /*8320*/  LDS R9, [R4+UR4+0x100] ;  /* 0x0001000404097984 */ /* 0x000e680008000800 */
[----:B------:R-:W4:Y:S04]  /*8330*/  LDS R11, [R4+UR4+0x200] ;  /* 0x00020004040b7984 */ /* 0x000f280008000800 */
[----:B------:R-:W5:Y:S01]  /*8340*/  LDS R15, [R4+UR4+0x300] ;  /* 0x00030004040f7984 */ /* 0x000f620008000800 */
[-C--:B0-----:R-:W-:Y:S01]  /*8350*/  FMUL.FTZ R7, R7, R6.reuse ;  /* 0x0000000607077220 */ /* 0x081fe20000410000 */
[----:B-1----:R-:W-:-:S04]  /*8360*/  FMUL.FTZ R9, R9, R6 ;  /* 0x0000000609097220 */ /* 0x002fc80000410000 */
[----:B------:R0:W-:Y:S01]  /*8370*/  STS [R4+UR4], R7 ;  /* 0x0000000704007988 */ /* 0x0001e20008000804 */
[----:B----4-:R-:W-:-:S03]  /*8380*/  FMUL.FTZ R11, R11, R6 ;  /* 0x000000060b0b7220 */ /* 0x010fc60000410000 */
[----:B------:R0:W-:Y:S01]  /*8390*/  STS [R4+UR4+0x100], R9 ;  /* 0x0001000904007988 */ /* 0x0001e20008000804 */
[----:B-----5:R-:W-:-:S03]  /*83a0*/  FMUL.FTZ R15, R15, R6 ;  /* 0x000000060f0f7220 */ /* 0x020fc60000410000 */
[----:B------:R0:W-:Y:S04]  /*83b0*/  STS [R4+UR4+0x200], R11 ;  /* 0x0002000b04007988 */ /* 0x0001e80008000804 */
[----:B------:R0:W-:Y:S01]  /*83c0*/  STS [R4+UR4+0x300], R15 ;  /* 0x0003000f04007988 */ /* 0x0001e20008000804 */
[----:B------:R-:W-:Y:S05]  /*83d0*/  @P0 BRA `(.L_x_4578) ;  /* 0x0000001000b80947 */ /* 0x000fea0003800000 */
        /* <DEDUP_REMOVED lines=8> */
.L_x_4585:
[----:B------:R-:W0:Y:S01]  /*8460*/  LDS R7, [R5+-0x200] ;  /* 0xfffe000005077984 */ /* 0x000e220000000800 */
[----:B------:R-:W-:-:S03]  /*8470*/  VIADD R17, R17, 0x400 ;  /* 0x0000040011117836 */ /* 0x000fc60000000000 */
[----:B------:R-:W1:Y:S02]  /*8480*/  LDS R9, [R5+-0x100] ;  /* 0xffff000005097984 */ /* 0x000e640000000800 */
[----:B------:R-:W-:Y:S02]  /*8490*/  ISETP.GE.AND P1, PT, R17, R36, PT ;  /* 0x000000241100720c */ /* 0x000fe40003f26270 */
[----:B------:R-:W4:Y:S04]  /*84a0*/  LDS R11, [R5] ;  /* 0x00000000050b7984 */ /* 0x000f280000000800 */
[----:B------:R-:W5:Y:S04]  /*84b0*/  LDS R15, [R5+0x100] ;  /* 0x00010000050f7984 */ /* 0x000f680000000800 */
[----:B------:R-:W3:Y:S04]  /*84c0*/  LDS R21, [R5+0x200] ;  /* 0x0002000005157984 */ /* 0x000ee80000000800 */
[----:B------:R-:W3:Y:S04]  /*84d0*/  LDS R25, [R5+0x300] ;  /* 0x0003000005197984 */ /* 0x000ee80000000800 */
[----:B------:R-:W-:Y:S04]  /*84e0*/  LDS R27, [R5+0x400] ;  /* 0x00040000051b7984 */ /* 0x000fe80000000800 */
[----:B------:R-:W3:Y:S04]  /*84f0*/  LDS R29, [R5+0x500] ;  /* 0x00050000051d7984 */ /* 0x000ee80000000800 */
[----:B------:R-:W3:Y:S04]  /*8500*/  LDS R31, [R5+0x600] ;  /* 0x00060000051f7984 */ /* 0x000ee80000000800 */
[----:B--2---:R-:W2:Y:S04]  /*8510*/  LDS R33, [R5+0x700] ;  /* 0x0007000005217984 */ /* 0x004ea80000000800 */
[----:B------:R-:W2:Y:S01]  /*8520*/  LDS R35, [R5+0x800] ;  /* 0x0008000005237984 */ /* 0x000ea20000000800 */
[----:B0-----:R-:W-:-:S03]  /*8530*/  FMUL.FTZ R4, R6, R7 ;  /* 0x0000000706047220 */ /* 0x001fc60000410000 */
[----:B------:R-:W0:Y:S01]  /*8540*/  LDS R37, [R5+0x900] ;  /* 0x0009000005257984 */ /* 0x000e220000000800 */
[----:B-1----:R-:W-:-:S03]  /*8550*/  FMUL.FTZ R10, R6, R9 ;  /* 0x00000009060a7220 */ /* 0x002fc60000410000 */
[----:B------:R-:W1:Y:S01]  /*8560*/  LDS R39, [R5+0xa00] ;  /* 0x000a000005277984 */ /* 0x000e620000000800 */
[----:B----4-:R-:W-:-:S03]  /*8570*/  FMUL.FTZ R14, R6, R11 ;  /* 0x0000000b060e7220 */ /* 0x010fc60000410000 */
[----:B------:R-:W4:Y:S01]  /*8580*/  LDS R41, [R5+0xb00] ;  /* 0x000b000005297984 */ /* 0x000f220000000800 */
[----:B-----5:R-:W-:-:S03]  /*8590*/  FMUL.FTZ R22, R6, R15 ;  /* 0x0000000f06167220 */ /* 0x020fc60000410000 */
[----:B------:R-:W5:Y:S01]  /*85a0*/  LDS R43, [R5+0xc00] ;  /* 0x000c0000052b7984 */ /* 0x000f620000000800 */
[----:B---3--:R-:W-:-:S03]  /*85b0*/  FMUL.FTZ R24, R6, R21 ;  /* 0x0000001506187220 */ /* 0x008fc60000410000 */
[----:B------:R-:W3:Y:S01]  /*85c0*/  LDS R45, [R5+0xd00] ;  /* 0x000d0000052d7984 */ /* 0x000ee20000000800 */
        /* <DEDUP_REMOVED lines=8> */
[----:B------:R-:W-:-:S03]  /*8650*/  FMUL.FTZ R32, R6, R33 ;  /* 0x0000002106207220 */ /* 0x000fc60000410000 */
[----:B------:R5:W-:Y:S01]  /*8660*/  STS [R5+0x200], R24 ;  /* 0x0002001805007388 */ /* 0x000be20000000800 */
[----:B------:R-:W-:-:S03]  /*8670*/  FMUL.FTZ R34, R6, R35 ;  /* 0x0000002306227220 */ /* 0x000fc60000410000 */
[----:B------:R3:W-:Y:S01]  /*8680*/  STS [R5+0x300], R26 ;  /* 0x0003001a05007388 */ /* 0x0007e20000000800 */
[C---:B0-----:R-:W-:Y:S01]  /*8690*/  FMUL.FTZ R10, R6.reuse, R37 ;  /* 0x00000025060a7220 */ /* 0x041fe20000410000 */
[C---:B-1----:R-:W-:Y:S02]  /*86a0*/  FMUL.FTZ R14, R6.reuse, R39 ;  /* 0x00000027060e7220 */ /* 0x042fe40000410000 */
[----:B------:R-:W-:Y:S01]  /*86b0*/  STS [R5+0x400], R4 ;  /* 0x0004000405007388 */ /* 0x000fe20000000800 */
[----:B----4-:R-:W-:-:S03]  /*86c0*/  FMUL.FTZ R22, R6, R41 ;  /* 0x0000002906167220 */ /* 0x010fc60000410000 */
[----:B------:R-:W-:Y:S01]  /*86d0*/  STS [R5+0x500], R28 ;  /* 0x0005001c05007388 */ /* 0x000fe20000000800 */
[----:B-----5:R-:W-:-:S03]  /*86e0*/  FMUL.FTZ R24, R6, R43 ;  /* 0x0000002b06187220 */ /* 0x020fc60000410000 */
[----:B------:R-:W-:Y:S01]  /*86f0*/  STS [R5+0x600], R30 ;  /* 0x0006001e05007388 */ /* 0x000fe20000000800 */
[----:B---3--:R-:W-:-:S03]  /*8700*/  FMUL.FTZ R26, R6, R45 ;  /* 0x0000002d061a7220 */ /* 0x008fc60000410000 */
        /* <DEDUP_REMOVED lines=9> */
.L_x_4584:
[----:B------:R-:W-:Y:S05]  /*87a0*/  BSYNC.RECONVERGENT B1 ;  /* 0x0000000000017941 */ /* 0x000fea0003800200 */
.L_x_4583:
        /* <DEDUP_REMOVED lines=10> */
[----:B------:R-:W2:Y:S04]  /*8850*/  LDS R21, [R5+0x200] ;  /* 0x0002000005157984 */ /* 0x000ea80000000800 */
[----:B------:R-:W3:Y:S04]  /*8860*/  LDS R25, [R5+0x300] ;  /* 0x0003000005197984 */ /* 0x000ee80000000800 */
[----:B------:R-:W3:Y:S04]  /*8870*/  LDS R27, [R5+0x400] ;  /* 0x00040000051b7984 */ /* 0x000ee80000000800 */
[----:B------:R-:W3:Y:S01]  /*8880*/  LDS R29, [R5+0x500] ;  /* 0x00050000051d7984 */ /* 0x000ee20000000800 */
[C---:B0-----:R-:W-:Y:S01]  /*8890*/  FMUL.FTZ R4, R6.reuse, R7 ;  /* 0x0000000706047220 */ /* 0x041fe20000410000 */
[----:B-1----:R-:W-:-:S04]  /*88a0*/  FMUL.FTZ R10, R6, R9 ;  /* 0x00000009060a7220 */ /* 0x002fc80000410000 */
[----:B------:R-:W-:Y:S01]  /*88b0*/  STS [R5+-0x200], R4 ;  /* 0xfffe000405007388 */ /* 0x000fe20000000800 */
[----:B----4-:R-:W-:-:S03]  /*88c0*/  FMUL.FTZ R14, R6, R11 ;  /* 0x0000000b060e7220 */ /* 0x010fc60000410000 */
[----:B------:R-:W-:Y:S01]  /*88d0*/  STS [R5+-0x100], R10 ;  /* 0xffff000a05007388 */ /* 0x000fe20000000800 */
[----:B-----5:R-:W-:-:S03]  /*88e0*/  FMUL.FTZ R22, R6, R15 ;  /* 0x0000000f06167220 */ /* 0x020fc60000410000 */
[----:B------:R-:W-:Y:S01]  /*88f0*/  STS [R5], R14 ;  /* 0x0000000e05007388 */ /* 0x000fe20000000800 */
[----:B--2---:R-:W-:-:S03]  /*8900*/  FMUL.FTZ R24, R6, R21 ;  /* 0x0000001506187220 */ /* 0x004fc60000410000 */
[----:B------:R-:W-:Y:S01]  /*8910*/  STS [R5+0x100], R22 ;  /* 0x0001001605007388 */ /* 0x000fe20000000800 */
[----:B---3--:R-:W-:-:S03]  /*8920*/  FMUL.FTZ R26, R6, R25 ;  /* 0x00000019061a7220 */ /* 0x008fc60000410000 */
[----:B------:R-:W-:Y:S01]  /*8930*/  STS [R5+0x200], R24 ;  /* 0x0002001805007388 */ /* 0x000fe20000000800 */
[----:B------:R-:W-:-:S03]  /*8940*/  FMUL.FTZ R28, R6, R27 ;  /* 0x0000001b061c7220 */ /* 0x000fc60000410000 */
[----:B------:R-:W-:Y:S01]  /*8950*/  STS [R5+0x300], R26 ;  /* 0x0003001a05007388 */ /* 0x000fe20000000800 */
[----:B------:R-:W-:-:S03]  /*8960*/  FMUL.FTZ R30, R6, R29 ;  /* 0x0000001d061e7220 */ /* 0x000fc60000410000 */
[----:B------:R-:W-:Y:S04]  /*8970*/  STS [R5+0x400], R28 ;  /* 0x0004001c05007388 */ /* 0x000fe80000000800 */
[----:B------:R0:W-:Y:S02]  /*8980*/  STS [R5+0x500], R30 ;  /* 0x0005001e05007388 */ /* 0x0001e40000000800 */
[----:B0-----:R-:W-:-:S07]  /*8990*/  VIADD R5, R5, 0x800 ;  /* 0x0000080005057836 */ /* 0x001fce0000000000 */
.L_x_4587:
[----:B------:R-:W-:Y:S05]  /*89a0*/  BSYNC.RECONVERGENT B1 ;  /* 0x0000000000017941 */ /* 0x000fea0003800200 */
.L_x_4586:
[----:B------:R-:W-:-:S13]  /*89b0*/  ISETP.GT.AND P1, PT, R17, R18, PT ;  /* 0x000000121100720c */ /* 0x000fda0003f24270 */
[----:B------:R-:W-:Y:S05]  /*89c0*/  @!P0 BRA P1, `(.L_x_4578) ;  /* 0x0000000c003c8947 */ /* 0x000fea0000800000 */
[----:B------:R-:W0:Y:S04]  /*89d0*/  LDS R7, [R5+-0x200] ;  /* 0xfffe000005077984 */ /* 0x000e280000000800 */
[----:B------:R-:W1:Y:S04]  /*89e0*/  LDS R9, [R5+-0x100] ;  /* 0xffff000005097984 */ /* 0x000e680000000800 */
[----:B------:R-:W4:Y:S04]  /*89f0*/  LDS R11, [R5] ;  /* 0x00000000050b7984 */ /* 0x000f280000000800 */
[----:B------:R-:W5:Y:S01]  /*8a00*/  LDS R15, [R5+0x100] ;  /* 0x00010000050f7984 */ /* 0x000f620000000800 */
[C---:B0-----:R-:W-:Y:S01]  /*8a10*/  FMUL.FTZ R4, R6.reuse, R7 ;  /* 0x0000000706047220 */ /* 0x041fe20000410000 */
[----:B-1----:R-:W-:-:S04]  /*8a20*/  FMUL.FTZ R10, R6, R9 ;  /* 0x00000009060a7220 */ /* 0x002fc80000410000 */
[----:B------:R0:W-:Y:S01]  /*8a30*/  STS [R5+-0x200], R4 ;  /* 0xfffe000405007388 */ /* 0x0001e20000000800 */
[----:B----4-:R-:W-:-:S03]  /*8a40*/  FMUL.FTZ R14, R6, R11 ;  /* 0x0000000b060e7220 */ /* 0x010fc60000410000 */
[----:B------:R0:W-:Y:S01]  /*8a50*/  STS [R5+-0x100], R10 ;  /* 0xffff000a05007388 */ /* 0x0001e20000000800 */
[----:B-----5:R-:W-:-:S03]  /*8a60*/  FMUL.FTZ R6, R6, R15 ;  /* 0x0000000f06067220 */ /* 0x020fc60000410000 */
[----:B------:R0:W-:Y:S04]  /*8a70*/  STS [R5], R14 ;  /* 0x0000000e05007388 */ /* 0x0001e80000000800 */
[----:B------:R0:W-:Y:S01]  /*8a80*/  STS [R5+0x100], R6 ;  /* 0x0001000605007388 */ /* 0x0001e20000000800 */
[----:B------:R-:W-:Y:S05]  /*8a90*/  BRA `(.L_x_4578) ;  /* 0x0000000c00087947 */ /* 0x000fea0003800000 */
.L_x_4579:
        /* <DEDUP_REMOVED lines=17> */
[----:B------:R-:W-:-:S03]  /*8bb0*/  LOP3.LUT R14, R7, 0xc0, RZ, 0xc0, !PT ;  /* 0x000000c0070e7812 */ /* 0x000fc600078ec0ff */
[----:B------:R-:W-:Y:S01]  /*8bc0*/  IMAD.MOV R7, RZ, RZ, -R4 ;  /* 0x000000ffff077224 */ /* 0x000fe200078e0a04 */
[----:B------:R-:W-:Y:S02]  /*8bd0*/  IADD3 R5, PT, PT, R5, R14, RZ ;  /* 0x0000000e05057210 */ /* 0x000fe40007ffe0ff */
[----:B----4-:R-:W-:-:S04]  /*8be0*/  LEA R17, P0, R22, UR8, 0x2 ;  /* 0x0000000816117c11 */ /* 0x010fc8000f8010ff */
[----:B------:R-:W-:Y:S01]  /*8bf0*/  LEA.HI.X R22, R22, UR9, R9, 0x2, P0 ;  /* 0x0000000916167c11 */ /* 0x000fe200080f1409 */
[----:B-1----:R-:W-:-:S06]  /*8c00*/  ULEA UR4, UR5, UR4, 0x18 ;  /* 0x0000000405047291 */ /* 0x002fcc000f8ec0ff */
[----:B------:R-:W-:-:S07]  /*8c10*/  IADD3 R4, PT, PT, R12, UR4, RZ ;  /* 0x000000040c047c10 */ /* 0x000fce000fffe0ff */
.L_x_4590:
[----:B------:R-:W0:Y:S01]  /*8c20*/  LDS R9, [R4] ;  /* 0x0000000004097984 */ /* 0x000e220000000800 */
[----:B------:R-:W-:Y:S01]  /*8c30*/  IMAD.MOV.U32 R14, RZ, RZ, R17 ;  /* 0x000000ffff0e7224 */ /* 0x000fe200078e0011 */
[----:B------:R-:W-:Y:S01]  /*8c40*/  MOV R15, R22 ;  /* 0x00000016000f7202 */ /* 0x000fe20000000f00 */
[----:B------:R-:W-:Y:S01]  /*8c50*/  VIADD R7, R7, 0x1 ;  /* 0x0000000107077836 */ /* 0x000fe20000000000 */
[----:B------:R-:W-:-:S04]  /*8c60*/  IADD3 R17, P2, PT, R17, 0x100, RZ ;  /* 0x0000010011117810 */ /* 0x000fc80007f5e0ff */
[----:B------:R-:W-:Y:S02]  /*8c70*/  ISETP.NE.AND P0, PT, R7, RZ, PT ;  /* 0x000000ff0700720c */ /* 0x000fe40003f05270 */
[----:B------:R-:W-:Y:S01]  /*8c80*/  IADD3.X R22, PT, PT, RZ, R22, RZ, P2, !PT ;  /* 0x00000016ff167210 */ /* 0x000fe200017fe4ff */
[----:B0-----:R-:W-:-:S05]  /*8c90*/  FMUL.FTZ R9, R9, R6 ;  /* 0x0000000609097220 */ /* 0x001fca0000410000 */
[----:B------:R-:W-:Y:S04]  /*8ca0*/  STG.E desc[UR36][R14.64], R9 ;  /* 0x000000090e007986 */ /* 0x000fe8000c101924 */
[----:B------:R0:W-:Y:S02]  /*8cb0*/  STS [R4], R9 ;  /* 0x0000000904007388 */ /* 0x0001e40000000800 */
[----:B0-----:R-:W-:Y:S01]  /*8cc0*/  VIADD R4, R4, 0x100 ;  /* 0x0000010004047836 */ /* 0x001fe20000000000 */
[----:B------:R-:W-:Y:S06]  /*8cd0*/  @P0 BRA `(.L_x_4590) ;  /* 0xfffffffc00d00947 */ /* 0x000fec000383ffff */
.L_x_4589:
[----:B------:R-:W-:Y:S05]  /*8ce0*/  BSYNC.RECONVERGENT B1 ;  /* 0x0000000000017941 */ /* 0x000fea0003800200 */
.L_x_4588:
[----:B------:R-:W-:Y:S05]  /*8cf0*/  @!P1 BRA `(.L_x_4578) ;  /* 0x0000000800709947 */ /* 0x000fea0003800000 */
[----:B------:R-:W1:Y:S01]  /*8d00*/  S2R R14, SR_CgaCtaId ;  /* 0x00000000000e7919 */ /* 0x000e620000008800 */
[----:B------:R-:W4:Y:S01]  /*8d10*/  LDCU.64 UR4, c[0x0][0x480] ;  /* 0x00009000ff0477ac */ /* 0x000f220008000a00 */
[----:B------:R-:W-:Y:S01]  /*8d20*/  IADD3 R7, P0, PT, R5, R10, RZ ;  /* 0x0000000a05077210 */ /* 0x000fe20007f1e0ff */
[----:B------:R-:W-:Y:S01]  /*8d30*/  IMAD.IADD R15, R18, 0x1, -R5 ;  /* 0x00000001120f7824 */ /* 0x000fe200078e0a05 */
[----:B------:R-:W-:Y:S01]  /*8d40*/  MOV R4, 0x400 ;  /* 0x0000040000047802 */ /* 0x000fe20000000f00 */
[----:B------:R-:W-:Y:S01]  /*8d50*/  BSSY.RECONVERGENT B1, `(.L_x_4591) ;  /* 0x0000058000017945 */ /* 0x000fe20003800200 */
[----:B------:R-:W-:Y:S02]  /*8d60*/  IADD3.X R10, PT, PT, RZ, R11, RZ, P0, !PT ;  /* 0x0000000bff0a7210 */ /* 0x000fe400007fe4ff */
[----:B------:R-:W-:Y:S02]  /*8d70*/  ISETP.GT.AND P1, PT, R15, 0x2ff, PT ;  /* 0x000002ff0f00780c */ /* 0x000fe40003f24270 */
[----:B----4-:R-:W-:-:S04]  /*8d80*/  LEA R11, P0, R7, UR4, 0x2 ;  /* 0x00000004070b7c11 */ /* 0x010fc8000f8010ff */
[----:B------:R-:W-:Y:S02]  /*8d90*/  LEA.HI.X R9, R7, UR5, R10, 0x2, P0 ;  /* 0x0000000507097c11 */ /* 0x000fe400080f140a */
[----:B------:R-:W-:Y:S01]  /*8da0*/  IADD3 R7, PT, PT, R4, 0x410, RZ ;  /* 0x0000041004077810 */ /* 0x000fe20007ffe0ff */
[----:B------:R-:W-:Y:S01]  /*8db0*/  IMAD.SHL.U32 R4, R23, 0x4, RZ ;  /* 0x0000000417047824 */ /* 0x000fe200078e00ff */
[----:B------:R-:W-:-:S04]  /*8dc0*/  IADD3 R10, P0, PT, R11, 0x200, RZ ;  /* 0x000002000b0a7810 */ /* 0x000fc80007f1e0ff */
[----:B------:R-:W-:Y:S01]  /*8dd0*/  LEA R4, R5, -R4, 0x2 ;  /* 0x8000000405047211 */ /* 0x000fe200078e10ff */
[----:B------:R-:W-:Y:S01]  /*8de0*/  IMAD.X R11, RZ, RZ, R9, P0 ;  /* 0x000000ffff0b7224 */ /* 0x000fe200000e0609 */
[----:B-1----:R-:W-:Y:S02]  /*8df0*/  LEA R7, R14, R7, 0x18 ;  /* 0x000000070e077211 */ /* 0x002fe400078ec0ff */
[----:B------:R-:W-:Y:S02]  /*8e00*/  PLOP3.LUT P0, PT, PT, PT, PT, 0x80, 0x8 ;  /* 0x000000000008781c */ /* 0x000fe40003f0f070 */
[----:B------:R-:W-:Y:S01]  /*8e10*/  IADD3 R4, PT, PT, R4, 0x200, R7 ;  /* 0x0000020004047810 */ /* 0x000fe20007ffe007 */
[----:B------:R-:W-:Y:S10]  /*8e20*/  @!P1 BRA `(.L_x_4592) ;  /* 0x0000000400289947 */ /* 0x000ff40003800000 */
[----:B------:R-:W-:Y:S02]  /*8e30*/  PLOP3.LUT P0, PT, PT, PT, PT, 0x8, 0x80 ;  /* 0x000000000080781c */ /* 0x000fe40003f0e170 */
[----:B------:R-:W-:-:S11]  /*8e40*/  IADD3 R22, PT, PT, R18, -0x2ff, RZ ;  /* 0xfffffd0112167810 */ /* 0x000fd60007ffe0ff */
.L_x_4593:
        /* <DEDUP_REMOVED lines=8> */
[----:B------:R-:W3:Y:S04]  /*8ed0*/  LDS R27, [R4+0x400] ;  /* 0x00040000041b7984 */ /* 0x000ee80000000800 */
        /* <DEDUP_REMOVED lines=15> */
[----:B------:R-:W-:Y:S01]  /*8fd0*/  STG.E desc[UR36][R10.64+-0x200], R7 ;  /* 0xfffe00070a007986 */ /* 0x000fe2000c101924 */
[----:B------:R-:W-:-:S03]  /*8fe0*/  FMUL.FTZ R27, R6, R27 ;  /* 0x0000001b061b7220 */ /* 0x000fc60000410000 */
[----:B------:R2:W-:Y:S01]  /*8ff0*/  STS [R4+-0x200], R7 ;  /* 0xfffe000704007388 */ /* 0x0005e20000000800 */
[C---:B------:R-:W-:Y:S01]  /*9000*/  FMUL.FTZ R29, R6.reuse, R29 ;  /* 0x0000001d061d7220 */ /* 0x040fe20000410000 */
[C---:B------:R-:W-:Y:S02]  /*9010*/  FMUL.FTZ R31, R6.reuse, R31 ;  /* 0x0000001f061f7220 */ /* 0x040fe40000410000 */
[----:B------:R-:W-:Y:S01]  /*9020*/  STG.E desc[UR36][R10.64+-0x100], R9 ;  /* 0xffff00090a007986 */ /* 0x000fe2000c101924 */
[----:B--2---:R-:W-:-:S03]  /*9030*/  FMUL.FTZ R33, R6, R33 ;  /* 0x0000002106217220 */ /* 0x004fc60000410000 */
[----:B------:R-:W-:Y:S01]  /*9040*/  STS [R4+-0x100], R9 ;  /* 0xffff000904007388 */ /* 0x000fe20000000800 */
[----:B------:R-:W-:Y:S01]  /*9050*/  IADD3 R7, P2, PT, R10, 0x1000, RZ ;  /* 0x000010000a077810 */ /* 0x000fe20007f5e0ff */
[C---:B------:R-:W-:Y:S02]  /*9060*/  FMUL.FTZ R35, R6.reuse, R35 ;  /* 0x0000002306237220 */ /* 0x040fe40000410000 */
[----:B------:R-:W-:Y:S01]  /*9070*/  STG.E desc[UR36][R10.64], R15 ;  /* 0x0000000f0a007986 */ /* 0x000fe2000c101924 */
[----:B------:R-:W-:Y:S01]  /*9080*/  IADD3.X R14, PT, PT, RZ, R11, RZ, P2, !PT ;  /* 0x0000000bff0e7210 */ /* 0x000fe200017fe4ff */
[C---:B0-----:R-:W-:Y:S02]  /*9090*/  FMUL.FTZ R37, R6.reuse, R37 ;  /* 0x0000002506257220 */ /* 0x041fe40000410000 */
[----:B------:R-:W-:Y:S01]  /*90a0*/  STS [R4], R15 ;  /* 0x0000000f04007388 */ /* 0x000fe20000000800 */
[----:B-1----:R-:W-:-:S03]  /*90b0*/  FMUL.FTZ R39, R6, R39 ;  /* 0x0000002706277220 */ /* 0x002fc60000410000 */
[----:B------:R-:W-:Y:S01]  /*90c0*/  STG.E desc[UR36][R10.64+0x100], R17 ;  /* 0x000100110a007986 */ /* 0x000fe2000c101924 */
[----:B----4-:R-:W-:-:S03]  /*90d0*/  FMUL.FTZ R41, R6, R41 ;  /* 0x0000002906297220 */ /* 0x010fc60000410000 */
[----:B------:R-:W-:Y:S01]  /*90e0*/  STS [R4+0x100], R17 ;  /* 0x0001001104007388 */ /* 0x000fe20000000800 */
[----:B-----5:R-:W-:-:S03]  /*90f0*/  FMUL.FTZ R43, R6, R43 ;  /* 0x0000002b062b7220 */ /* 0x020fc60000410000 */
[----:B------:R-:W-:Y:S01]  /*9100*/  STG.E desc[UR36][R10.64+0x200], R21 ;  /* 0x000200150a007986 */ /* 0x000fe2000c101924 */
[----:B---3--:R-:W-:-:S03]  /*9110*/  FMUL.FTZ R45, R6, R45 ;  /* 0x0000002d062d7220 */ /* 0x008fc60000410000 */
        /* <DEDUP_REMOVED lines=27> */
.L_x_4592:
[----:B------:R-:W-:Y:S05]  /*92d0*/  BSYNC.RECONVERGENT B1 ;  /* 0x0000000000017941 */ /* 0x000fea0003800200 */
.L_x_4591:
        /* <DEDUP_REMOVED lines=16> */
[----:B------:R-:W-:Y:S01]  /*93e0*/  STG.E desc[UR36][R10.64+-0x200], R7 ;  /* 0xfffe00070a007986 */ /* 0x000fe2000c101924 */
[----:B----4-:R-:W-:-:S03]  /*93f0*/  FMUL.FTZ R15, R6, R15 ;  /* 0x0000000f060f7220 */ /* 0x010fc60000410000 */
[----:B------:R0:W-:Y:S01]  /*9400*/  STS [R4+-0x200], R7 ;  /* 0xfffe000704007388 */ /* 0x0001e20000000800 */
[----:B-----5:R-:W-:-:S03]  /*9410*/  FMUL.FTZ R17, R6, R17 ;  /* 0x0000001106117220 */ /* 0x020fc60000410000 */
[----:B------:R-:W-:Y:S01]  /*9420*/  STG.E desc[UR36][R10.64+-0x100], R9 ;  /* 0xffff00090a007986 */ /* 0x000fe2000c101924 */
[----:B--2---:R-:W-:-:S03]  /*9430*/  FMUL.FTZ R21, R6, R21 ;  /* 0x0000001506157220 */ /* 0x004fc60000410000 */
[----:B------:R-:W-:Y:S01]  /*9440*/  STS [R4+-0x100], R9 ;  /* 0xffff000904007388 */ /* 0x000fe20000000800 */
[----:B0-----:R-:W-:Y:S01]  /*9450*/  IADD3 R7, P1, PT, R10, 0x800, RZ ;  /* 0x000008000a077810 */ /* 0x001fe20007f3e0ff */
[C---:B---3--:R-:W-:Y:S02]  /*9460*/  FMUL.FTZ R25, R6.reuse, R25 ;  /* 0x0000001906197220 */ /* 0x048fe40000410000 */
[----:B------:R-:W-:Y:S01]  /*9470*/  STG.E desc[UR36][R10.64], R15 ;  /* 0x0000000f0a007986 */ /* 0x000fe2000c101924 */
[C---:B------:R-:W-:Y:S01]  /*9480*/  FMUL.FTZ R27, R6.reuse, R27 ;  /* 0x0000001b061b7220 */ /* 0x040fe20000410000 */
[----:B------:R-:W-:Y:S02]  /*9490*/  IMAD.X R14, RZ, RZ, R11, P1 ;  /* 0x000000ffff0e7224 */ /* 0x000fe400008e060b */
[----:B------:R-:W-:Y:S01]  /*94a0*/  STS [R4], R15 ;  /* 0x0000000f04007388 */ /* 0x000fe20000000800 */
[----:B------:R-:W-:-:S03]  /*94b0*/  FMUL.FTZ R29, R6, R29 ;  /* 0x0000001d061d7220 */ /* 0x000fc60000410000 */
        /* <DEDUP_REMOVED lines=13> */
.L_x_4595:
[----:B------:R-:W-:Y:S05]  /*9590*/  BSYNC.RECONVERGENT B1 ;  /* 0x0000000000017941 */ /* 0x000fea0003800200 */
.L_x_4594:
[----:B------:R-:W-:-:S13]  /*95a0*/  ISETP.LE.OR P0, PT, R5, R18, P0 ;  /* 0x000000120500720c */ /* 0x000fda0000703670 */
[----:B------:R-:W-:Y:S05]  /*95b0*/  @!P0 BRA `(.L_x_4578) ;  /* 0x0000000000408947 */ /* 0x000fea0003800000 */
[----:B------:R-:W0:Y:S04]  /*95c0*/  LDS R5, [R4+-0x200] ;  /* 0xfffe000004057984 */ /* 0x000e280000000800 */
[----:B------:R-:W1:Y:S04]  /*95d0*/  LDS R7, [R4+-0x100] ;  /* 0xffff000004077984 */ /* 0x000e680000000800 */
[----:B------:R-:W4:Y:S04]  /*95e0*/  LDS R9, [R4] ;  /* 0x0000000004097984 */ /* 0x000f280000000800 */
[----:B------:R-:W5:Y:S01]  /*95f0*/  LDS R15, [R4+0x100] ;  /* 0x00010000040f7984 */ /* 0x000f620000000800 */
[-C--:B0-----:R-:W-:Y:S01]  /*9600*/  FMUL.FTZ R5, R5, R6.reuse ;  /* 0x0000000605057220 */ /* 0x081fe20000410000 */
[----:B-1----:R-:W-:-:S04]  /*9610*/  FMUL.FTZ R7, R7, R6 ;  /* 0x0000000607077220 */ /* 0x002fc80000410000 */
        /* <DEDUP_REMOVED lines=10> */
.L_x_4578:
[----:B------:R-:W-:Y:S05]  /*96c0*/  BSYNC.RECONVERGENT B0 ;  /* 0x0000000000007941 */ /* 0x000fea0003800200 */
.L_x_4577:
[----:B------:R-:W4:Y:S01]  /*96d0*/  LDCU.64 UR4, c[0x0][0x3b0] ;  /* 0x00007600ff0477ac */ /* 0x000f220008000a00 */
[----:B------:R-:W-:Y:S01]  /*96e0*/  LOP3.LUT R12, R12, 0xfc, RZ, 0xc0, !PT ;  /* 0x000000fc0c0c7812 */ /* 0x000fe200078ec0ff */
[----:B01----:R-:W0:Y:S01]  /*96f0*/  LDC.64 R14, c[0x0][0x3c0] ;  /* 0x0000f000ff0e7b82 */ /* 0x003e220000000a00 */
[----:B------:R-:W-:Y:S02]  /*9700*/  CS2R R6, SRZ ;  /* 0x0000000000067805 */ /* 0x000fe4000001ff00 */
[----:B----4-:R-:W-:Y:S01]  /*9710*/  ISETP.NE.U32.AND P0, PT, RZ, UR4, PT ;  /* 0x00000004ff007c0c */ /* 0x010fe2000bf05070 */
[----:B------:R-:W1:Y:S03]  /*9720*/  LDCU UR4, c[0x0][0x3f4] ;  /* 0x00007e80ff0477ac */ /* 0x000e660008000800 */
[----:B------:R-:W-:-:S04]  /*9730*/  ISETP.NE.AND.EX P0, PT, RZ, UR5, PT, P0 ;  /* 0x00000005ff007c0c */ /* 0x000fc8000bf05300 */
[----:B------:R-:W-:-:S13]  /*9740*/  ISETP.GT.U32.OR P0, PT, R20, 0x3f, !P0 ;  /* 0x0000003f1400780c */ /* 0x000fda0004704470 */
[----:B------:R-:W4:Y:S01]  /*9750*/  @!P0 LDC.64 R10, c[0x0][0x3b0] ;  /* 0x0000ec00ff0a8b82 */ /* 0x000f220000000a00 */
[----:B------:R-:W-:Y:S01]  /*9760*/  @!P0 LEA R5, R13, R12, 0x8 ;  /* 0x0000000c0d058211 */ /* 0x000fe200078e40ff */
[----:B-1----:R-:W-:Y:S01]  /*9770*/  IMAD.U32 R17, RZ, RZ, UR4 ;  /* 0x00000004ff117e24 */ /* 0x002fe2000f8e00ff */
[----:B------:R-:W-:-:S04]  /*9780*/  SHF.R.U32.HI R56, RZ, 0x6, R20 ;  /* 0x00000006ff387819 */ /* 0x000fc80000011614 */
[----:B------:R-:W-:Y:S02]  /*9790*/  IADD3 R22, PT, PT, R23, R56, RZ ;  /* 0x0000003817167210 */ /* 0x000fe40007ffe0ff */
[----:B------:R-:W-:Y:S01]  /*97a0*/  VIMNMX R25, PT, PT, R18, R17, PT ;  /* 0x0000001112197248 */ /* 0x000fe20003fe0100 */
[----:B----4-:R-:W-:Y:S01]  /*97b0*/  @!P0 IMAD.WIDE.U32 R10, R5, 0x4, R10 ;  /* 0x00000004050a8825 */ /* 0x010fe200078e000a */
[----:B------:R-:W-:-:S06]  /*97c0*/  CS2R R4, SRZ ;  /* 0x0000000000047805 */ /* 0x000fcc000001ff00 */
[----:B------:R1:W5:Y:S01]  /*97d0*/  @!P0 LDG.E.128 R4, desc[UR36][R10.64] ;  /* 0x000000240a048981 */ /* 0x000362000c1e1d00 */
[----:B------:R-:W-:Y:S01]  /*97e0*/  BAR.SYNC.DEFER_BLOCKING 0x0 ;  /* 0x0000000000007b1d */ /* 0x000fe20000010000 */
[----:B------:R-:W-:Y:S01]  /*97f0*/  ISETP.GT.AND P0, PT, R25, R22, PT ;  /* 0x000000161900720c */ /* 0x000fe20003f04270 */
[----:B------:R-:W-:-:S04]  /*9800*/  IMAD R3, R3, R17, R12 ;  /* 0x0000001103037224 */ /* 0x000fc800078e020c */
[----:B------:R-:W-:Y:S01]  /*9810*/  BSSY.RECONVERGENT B0, `(.L_x_4596) ;  /* 0x00000ba000007945 */ /* 0x000fe20003800200 */
[----:B0-----:R-:W-:Y:S01]  /*9820*/  IMAD.WIDE R14, R3, 0x4, R14 ;  /* 0x00000004030e7825 */ /* 0x001fe200078e020e */
[----:B-1----:R-:W-:-:S03]  /*9830*/  CS2R R10, SRZ ;  /* 0x00000000000a7805 */ /* 0x002fc6000001ff00 */
[----:B------:R-:W-:Y:S01]  /*9840*/  IMAD.SHL.U32 R3, R8, 0x100, RZ ;  /* 0x0000010008037824 */ /* 0x000fe200078e00ff */
[----:B------:R-:W-:Y:S02]  /*9850*/  CS2R R8, SRZ ;  /* 0x0000000000087805 */ /* 0x000fe4000001ff00 */
[----:B------:R-:W-:Y:S05]  /*9860*/  @!P0 BRA `(.L_x_4597) ;  /* 0x0000000800d08947 */ /* 0x000fea0003800000 */
[----:B------:R-:W-:Y:S01]  /*9870*/  IADD3 R8, PT, PT, R56, R23, -R25 ;  /* 0x0000001738087210 */ /* 0x000fe20007ffe819 */
[----:B------:R-:W-:Y:S01]  /*9880*/  BSSY.RECONVERGENT B1, `(.L_x_4598) ;  /* 0x0000057000017945 */ /* 0x000fe20003800200 */
[----:B------:R-:W-:Y:S01]  /*9890*/  IADD3 R21, PT, PT, R25, -R22, RZ ;  /* 0x8000001619157210 */ /* 0x000fe20007ffe0ff */
[----:B------:R-:W-:Y:S01]  /*98a0*/  IMAD.MOV.U32 R58, RZ, RZ, R22 ;  /* 0x000000ffff3a7224 */ /* 0x000fe200078e0016 */
[----:B------:R-:W-:Y:S02]  /*98b0*/  ISETP.GT.U32.AND P0, PT, R8, -0x8, PT ;  /* 0xfffffff80800780c */ /* 0x000fe40003f04070 */
[----:B------:R-:W-:Y:S02]  /*98c0*/  CS2R R8, SRZ ;  /* 0x0000000000087805 */ /* 0x000fe4000001ff00 */
[----:B------:R-:W-:Y:S02]  /*98d0*/  LOP3.LUT R69, R21, 0x7, RZ, 0xc0, !PT ;  /* 0x0000000715457812 */ /* 0x000fe400078ec0ff */
[----:B------:R-:W-:-:S02]  /*98e0*/  CS2R R10, SRZ ;  /* 0x00000000000a7805 */ /* 0x000fc4000001ff00 */
[----:B------:R-:W-:-:S05]  /*98f0*/  ISETP.NE.AND P1, PT, R69, RZ, PT ;  /* 0x000000ff4500720c */ /* 0x000fca0003f25270 */
[----:B------:R-:W-:Y:S08]  /*9900*/  @P0 BRA `(.L_x_4599) ;  /* 0x0000000400380947 */ /* 0x000ff00003800000 */
        /* <DEDUP_REMOVED lines=8> */
.L_x_4600:
[----:B------:R-:W-:-:S04]  /*9990*/  SHF.L.U32 R47, R58, 0x8, RZ ;  /* 0x000000083a2f7819 */ /* 0x000fc800000006ff */
[C---:B--2---:R-:W-:Y:S01]  /*99a0*/  IADD3 R33, PT, PT, R47.reuse, 0x200, RZ ;  /* 0x000002002f217810 */ /* 0x044fe20007ffe0ff */
[----:B------:R-:W-:-:S04]  /*99b0*/  IMAD.WIDE.U32 R24, R47, 0x4, R14 ;  /* 0x000000042f187825 */ /* 0x000fc800078e000e */
[----:B------:R-:W-:Y:S02]  /*99c0*/  VIADD R29, R47, 0x100 ;  /* 0x000001002f1d7836 */ /* 0x000fe40000000000 */
[----:B------:R-:W2:Y:S02]  /*99d0*/  LDG.E.128 R24, desc[UR36][R24.64] ;  /* 0x0000002418187981 */ /* 0x000ea4000c1e1d00 */
[----:B------:R-:W-:Y:S01]  /*99e0*/  IMAD.WIDE.U32 R28, R29, 0x4, R14 ;  /* 0x000000041d1c7825 */ /* 0x000fe200078e000e */
[----:B------:R-:W-:-:S03]  /*99f0*/  IADD3 R41, PT, PT, R47, 0x400, RZ ;  /* 0x000004002f297810 */ /* 0x000fc60007ffe0ff */
[----:B------:R-:W-:Y:S02]  /*9a00*/  VIADD R37, R47, 0x300 ;  /* 0x000003002f257836 */ /* 0x000fe40000000000 */
[--C-:B------:R-:W-:Y:S01]  /*9a10*/  IMAD.WIDE.U32 R32, R33, 0x4, R14.reuse ;  /* 0x0000000421207825 */ /* 0x100fe200078e000e */
[----:B------:R-:W4:Y:S03]  /*9a20*/  LDG.E.128 R28, desc[UR36][R28.64] ;  /* 0x000000241c1c7981 */ /* 0x000f26000c1e1d00 */
[----:B------:R-:W-:Y:S02]  /*9a30*/  IMAD.WIDE.U32 R36, R37, 0x4, R14 ;  /* 0x0000000425247825 */ /* 0x000fe400078e000e */
[----:B------:R-:W3:Y:S02]  /*9a40*/  LDG.E.128 R32, desc[UR36][R32.64] ;  /* 0x0000002420207981 */ /* 0x000ee4000c1e1d00 */
[----:B------:R-:W-:-:S02]  /*9a50*/  VIADD R45, R47, 0x500 ;  /* 0x000005002f2d7836 */ /* 0x000fc40000000000 */
[--C-:B------:R-:W-:Y:S01]  /*9a60*/  IMAD.WIDE.U32 R40, R41, 0x4, R14.reuse ;  /* 0x0000000429287825 */ /* 0x100fe200078e000e */
[----:B------:R-:W3:Y:S01]  /*9a70*/  LDG.E.128 R36, desc[UR36][R36.64] ;  /* 0x0000002424247981 */ /* 0x000ee2000c1e1d00 */
[----:B------:R-:W-:Y:S02]  /*9a80*/  IADD3 R49, PT, PT, R47, 0x600, RZ ;  /* 0x000006002f317810 */ /* 0x000fe40007ffe0ff */
[--C-:B------:R-:W-:Y:S02]  /*9a90*/  IMAD.WIDE.U32 R44, R45, 0x4, R14.reuse ;  /* 0x000000042d2c7825 */ /* 0x100fe400078e000e */
[----:B------:R-:W3:Y:S02]  /*9aa0*/  LDG.E.128 R40, desc[UR36][R40.64] ;  /* 0x0000002428287981 */ /* 0x000ee4000c1e1d00 */
[----:B------:R-:W-:Y:S02]  /*9ab0*/  VIADD R53, R47, 0x700 ;  /* 0x000007002f357836 */ /* 0x000fe40000000000 */
[--C-:B------:R-:W-:Y:S01]  /*9ac0*/  IMAD.WIDE.U32 R48, R49, 0x4, R14.reuse ;  /* 0x0000000431307825 */ /* 0x100fe200078e000e */
[----:B------:R-:W3:Y:S03]  /*9ad0*/  LDG.E.128 R44, desc[UR36][R44.64] ;  /* 0x000000242c2c7981 */ /* 0x000ee6000c1e1d00 */
[----:B------:R-:W-:-:S02]  /*9ae0*/  IMAD.WIDE.U32 R52, R53, 0x4, R14 ;  /* 0x0000000435347825 */ /* 0x000fc400078e000e */
[----:B------:R-:W3:Y:S04]  /*9af0*/  LDG.E.128 R48, desc[UR36][R48.64] ;  /* 0x0000002430307981 */ /* 0x000ee8000c1e1d00 */
[----:B------:R-:W3:Y:S01]  /*9b00*/  LDG.E.128 R52, desc[UR36][R52.64] ;  /* 0x0000002434347981 */ /* 0x000ee2000c1e1d00 */
[----:B------:R-:W-:-:S05]  /*9b10*/  IADD3 R59, PT, PT, -R23, R58, RZ ;  /* 0x0000003a173b7210 */ /* 0x000fca0007ffe1ff */
[----:B------:R-:W-:-:S05]  /*9b20*/  IMAD R59, R59, 0x4, R72 ;  /* 0x000000043b3b7824 */ /* 0x000fca00078e0248 */
[----:B------:R-:W2:Y:S04]  /*9b30*/  LDS R60, [R59] ;  /* 0x000000003b3c7984 */ /* 0x000ea80000000800 */
[----:B------:R-:W4:Y:S04]  /*9b40*/  LDS R62, [R59+0x4] ;  /* 0x000004003b3e7984 */ /* 0x000f280000000800 */
[----:B------:R-:W3:Y:S04]  /*9b50*/  LDS R63, [R59+0x8] ;  /* 0x000008003b3f7984 */ /* 0x000ee80000000800 */
[----:B------:R-:W0:Y:S04]  /*9b60*/  LDS R64, [R59+0xc] ;  /* 0x00000c003b407984 */ /* 0x000e280000000800 */
        /* <DEDUP_REMOVED lines=40> */
.L_x_4599:
[----:B------:R-:W-:Y:S05]  /*9df0*/  BSYNC.RECONVERGENT B1 ;  /* 0x0000000000017941 */ /* 0x000fea0003800200 */
.L_x_4598:
[----:B------:R-:W-:Y:S05]  /*9e00*/  @!P1 BRA `(.L_x_4597) ;  /* 0x0000000400689947 */ /* 0x000fea0003800000 */
[----:B------:R-:W-:Y:S01]  /*9e10*/  ISETP.GE.U32.AND P0, PT, R69, 0x4, PT ;  /* 0x000000044500780c */ /* 0x000fe20003f06070 */
[----:B------:R-:W-:Y:S01]  /*9e20*/  BSSY.RECONVERGENT B1, `(.L_x_4601) ;  /* 0x000002b000017945 */ /* 0x000fe20003800200 */
[----:B------:R-:W-:-:S04]  /*9e30*/  LOP3.LUT R46, R21, 0x3, RZ, 0xc0, !PT ;  /* 0x00000003152e7812 */ /* 0x000fc800078ec0ff */
[----:B------:R-:W-:-:S07]  /*9e40*/  ISETP.NE.AND P1, PT, R46, RZ, PT ;  /* 0x000000ff2e00720c */ /* 0x000fce0003f25270 */
[----:B------:R-:W-:Y:S06]  /*9e50*/  @!P0 BRA `(.L_x_4602) ;  /* 0x00000000009c8947 */ /* 0x000fec0003800000 */
[----:B------:R-:W-:-:S04]  /*9e60*/  SHF.L.U32 R25, R58, 0x8, RZ ;  /* 0x000000083a197819 */ /* 0x000fc800000006ff */
[C---:B------:R-:W-:Y:S01]  /*9e70*/  IADD3 R27, PT, PT, R25.reuse, 0x200, RZ ;  /* 0x00000200191b7810 */ /* 0x040fe20007ffe0ff */
[----:B--2---:R-:W-:-:S04]  /*9e80*/  IMAD.WIDE.U32 R32, R25, 0x4, R14 ;  /* 0x0000000419207825 */ /* 0x004fc800078e000e */
[C---:B------:R-:W-:Y:S01]  /*9e90*/  VIADD R35, R25.reuse, 0x100 ;  /* 0x0000010019237836 */ /* 0x040fe20000000000 */
[----:B------:R0:W2:Y:S01]  /*9ea0*/  LDG.E.128 R36, desc[UR36][R32.64] ;  /* 0x0000002420247981 */ /* 0x0000a2000c1e1d00 */
[----:B------:R-:W-:Y:S02]  /*9eb0*/  VIADD R29, R25, 0x300 ;  /* 0x00000300191d7836 */ /* 0x000fe40000000000 */
[----:B------:R-:W-:-:S04]  /*9ec0*/  IMAD.WIDE.U32 R34, R35, 0x4, R14 ;  /* 0x0000000423227825 */ /* 0x000fc800078e000e */
[--C-:B------:R-:W-:Y:S01]  /*9ed0*/  IMAD.WIDE.U32 R24, R27, 0x4, R14.reuse ;  /* 0x000000041b187825 */ /* 0x100fe200078e000e */
[----:B------:R1:W4:Y:S03]  /*9ee0*/  LDG.E.128 R40, desc[UR36][R34.64] ;  /* 0x0000002422287981 */ /* 0x000326000c1e1d00 */
[----:B------:R-:W-:Y:S02]  /*9ef0*/  IMAD.WIDE.U32 R28, R29, 0x4, R14 ;  /* 0x000000041d1c7825 */ /* 0x000fe400078e000e */
[----:B------:R-:W3:Y:S04]  /*9f00*/  LDG.E.128 R24, desc[UR36][R24.64] ;  /* 0x0000002418187981 */ /* 0x000ee8000c1e1d00 */
[----:B------:R-:W3:Y:S01]  /*9f10*/  LDG.E.128 R28, desc[UR36][R28.64] ;  /* 0x000000241c1c7981 */ /* 0x000ee2000c1e1d00 */
[----:B------:R-:W1:Y:S01]  /*9f20*/  S2UR UR5, SR_CgaCtaId ;  /* 0x00000000000579c3 */ /* 0x000e620000008800 */
[----:B------:R-:W-:-:S02]  /*9f30*/  UMOV UR4, 0x400 ;  /* 0x0000040000047882 */ /* 0x000fc40000000000 */
[----:B------:R-:W-:Y:S01]  /*9f40*/  UIADD3 UR4, UPT, UPT, UR4, 0x410, URZ ;  /* 0x0000041004047890 */ /* 0x000fe2000fffe0ff */
[----:B0-----:R-:W-:-:S03]  /*9f50*/  IADD3 R32, PT, PT, -R23, R58, RZ ;  /* 0x0000003a17207210 */ /* 0x001fc60007ffe1ff */
[----:B-1----:R-:W-:-:S06]  /*9f60*/  ULEA UR4, UR5, UR4, 0x18 ;  /* 0x0000000405047291 */ /* 0x002fcc000f8ec0ff */
[----:B------:R-:W-:-:S05]  /*9f70*/  LEA R32, R32, UR4, 0x2 ;  /* 0x0000000420207c11 */ /* 0x000fca000f8e10ff */
[----:B------:R-:W2:Y:S04]  /*9f80*/  LDS R33, [R32] ;  /* 0x0000000020217984 */ /* 0x000ea80000000800 */
[----:B------:R-:W4:Y:S04]  /*9f90*/  LDS R34, [R32+0x4] ;  /* 0x0000040020227984 */ /* 0x000f280000000800 */
[----:B------:R-:W3:Y:S04]  /*9fa0*/  LDS R44, [R32+0x8] ;  /* 0x00000800202c7984 */ /* 0x000ee80000000800 */
[----:B------:R-:W0:Y:S01]  /*9fb0*/  LDS R45, [R32+0xc] ;  /* 0x00000c00202d7984 */ /* 0x000e220000000800 */
[----:B------:R-:W-:-:S02]  /*9fc0*/  VIADD R58, R58, 0x4 ;  /* 0x000000043a3a7836 */ /* 0x000fc40000000000 */
[-C--:B--2---:R-:W-:Y:S01]  /*9fd0*/  FFMA.FTZ R35, R36, R33.reuse, R8 ;  /* 0x0000002124237223 */ /* 0x084fe20000010008 */
[-C--:B------:R-:W-:Y:S01]  /*9fe0*/  FFMA.FTZ R8, R37, R33.reuse, R9 ;  /* 0x0000002125087223 */ /* 0x080fe20000010009 */
[-C--:B------:R-:W-:Y:S01]  /*9ff0*/  FFMA.FTZ R9, R38, R33.reuse, R10 ;  /* 0x0000002126097223 */ /* 0x080fe2000001000a */
[----:B------:R-:W-:Y:S01]  /*a000*/  FFMA.FTZ R10, R39, R33, R11 ;  /* 0x00000021270a7223 */ /* 0x000fe2000001000b */
        /* <DEDUP_REMOVED lines=11> */
[----:B------:R-:W-:-:S07]  /*a0c0*/  FFMA.FTZ R11, R31, R45, R44 ;  /* 0x0000002d1f0b7223 */ /* 0x000fce000001002c */
.L_x_4602:
[----:B------:R-:W-:Y:S05]  /*a0d0*/  BSYNC.RECONVERGENT B1 ;  /* 0x0000000000017941 */ /* 0x000fea0003800200 */
.L_x_4601:
[----:B------:R-:W-:Y:S05]  /*a0e0*/  @!P1 BRA `(.L_x_4597) ;  /* 0x0000000000b09947 */ /* 0x000fea0003800000 */
[----:B------:R-:W-:Y:S01]  /*a0f0*/  ISETP.NE.AND P0, PT, R46, 0x1, PT ;  /* 0x000000012e00780c */ /* 0x000fe20003f05270 */
[----:B------:R-:W-:Y:S01]  /*a100*/  BSSY.RECONVERGENT B1, `(.L_x_4603) ;  /* 0x000001b000017945 */ /* 0x000fe20003800200 */
[----:B------:R-:W-:-:S04]  /*a110*/  LOP3.LUT R21, R21, 0x1, RZ, 0xc0, !PT ;  /* 0x0000000115157812 */ /* 0x000fc800078ec0ff */
[----:B------:R-:W-:-:S07]  /*a120*/  ISETP.NE.U32.AND P1, PT, R21, 0x1, PT ;  /* 0x000000011500780c */ /* 0x000fce0003f25070 */
[----:B------:R-:W-:Y:S06]  /*a130*/  @!P0 BRA `(.L_x_4604) ;  /* 0x00000000005c8947 */ /* 0x000fec0003800000 */
[----:B------:R-:W-:-:S05]  /*a140*/  SHF.L.U32 R25, R58, 0x8, RZ ;  /* 0x000000083a197819 */ /* 0x000fca00000006ff */
[C---:B------:R-:W-:Y:S02]  /*a150*/  VIADD R27, R25.reuse, 0x100 ;  /* 0x00000100191b7836 */ /* 0x040fe40000000000 */
[----:B------:R-:W-:-:S04]  /*a160*/  IMAD.WIDE.U32 R24, R25, 0x4, R14 ;  /* 0x0000000419187825 */ /* 0x000fc800078e000e */
[----:B------:R-:W-:Y:S01]  /*a170*/  IMAD.WIDE.U32 R26, R27, 0x4, R14 ;  /* 0x000000041b1a7825 */ /* 0x000fe200078e000e */
[----:B------:R-:W4:Y:S04]  /*a180*/  LDG.E.128 R28, desc[UR36][R24.64] ;  /* 0x00000024181c7981 */ /* 0x000f28000c1e1d00 */
[----:B------:R-:W3:Y:S01]  /*a190*/  LDG.E.128 R36, desc[UR36][R26.64] ;  /* 0x000000241a247981 */ /* 0x000ee2000c1e1d00 */
[----:B------:R-:W0:Y:S01]  /*a1a0*/  S2UR UR5, SR_CgaCtaId ;  /* 0x00000000000579c3 */ /* 0x000e220000008800 */
[----:B------:R-:W-:Y:S01]  /*a1b0*/  UMOV UR4, 0x400 ;  /* 0x0000040000047882 */ /* 0x000fe20000000000 */
[----:B------:R-:W-:Y:S01]  /*a1c0*/  IADD3 R21, PT, PT, -R23, R58, RZ ;  /* 0x0000003a17157210 */ /* 0x000fe20007ffe1ff */
[----:B------:R-:W-:Y:S01]  /*a1d0*/  UIADD3 UR4, UPT, UPT, UR4, 0x410, URZ ;  /* 0x0000041004047890 */ /* 0x000fe2000fffe0ff */
[----:B------:R-:W-:-:S03]  /*a1e0*/  VIADD R58, R58, 0x2 ;  /* 0x000000023a3a7836 */ /* 0x000fc60000000000 */
[----:B0-----:R-:W-:-:S06]  /*a1f0*/  ULEA UR4, UR5, UR4, 0x18 ;  /* 0x0000000405047291 */ /* 0x001fcc000f8ec0ff */
[----:B------:R-:W-:-:S05]  /*a200*/  LEA R21, R21, UR4, 0x2 ;  /* 0x0000000415157c11 */ /* 0x000fca000f8e10ff */
[----:B--2---:R-:W4:Y:S04]  /*a210*/  LDS R32, [R21] ;  /* 0x0000000015207984 */ /* 0x004f280000000800 */
[----:B------:R-:W3:Y:S01]  /*a220*/  LDS R34, [R21+0x4] ;  /* 0x0000040015227984 */ /* 0x000ee20000000800 */
[-C--:B----4-:R-:W-:Y:S01]  /*a230*/  FFMA.FTZ R33, R28, R32.reuse, R8 ;  /* 0x000000201c217223 */ /* 0x090fe20000010008 */
[-C--:B------:R-:W-:Y:S01]  /*a240*/  FFMA.FTZ R24, R29, R32.reuse, R9 ;  /* 0x000000201d187223 */ /* 0x080fe20000010009 */
[-C--:B------:R-:W-:Y:S01]  /*a250*/  FFMA.FTZ R25, R30, R32.reuse, R10 ;  /* 0x000000201e197223 */ /* 0x080fe2000001000a */
[----:B------:R-:W-:Y:S01]  /*a260*/  FFMA.FTZ R32, R31, R32, R11 ;  /* 0x000000201f207223 */ /* 0x000fe2000001000b */
[-C--:B---3--:R-:W-:Y:S01]  /*a270*/  FFMA.FTZ R8, R36, R34.reuse, R33 ;  /* 0x0000002224087223 */ /* 0x088fe20000010021 */
[-C--:B------:R-:W-:Y:S01]  /*a280*/  FFMA.FTZ R9, R37, R34.reuse, R24 ;  /* 0x0000002225097223 */ /* 0x080fe20000010018 */
[-C--:B------:R-:W-:Y:S01]  /*a290*/  FFMA.FTZ R10, R38, R34.reuse, R25 ;  /* 0x00000022260a7223 */ /* 0x080fe20000010019 */
[----:B------:R-:W-:-:S07]  /*a2a0*/  FFMA.FTZ R11, R39, R34, R32 ;  /* 0x00000022270b7223 */ /* 0x000fce0000010020 */
.L_x_4604:
[----:B------:R-:W-:Y:S05]  /*a2b0*/  BSYNC.RECONVERGENT B1 ;  /* 0x0000000000017941 */ /* 0x000fea0003800200 */
.L_x_4603:
        /* <DEDUP_REMOVED lines=15> */
.L_x_4597:
[----:B------:R-:W-:Y:S05]  /*a3b0*/  BSYNC.RECONVERGENT B0 ;  /* 0x0000000000007941 */ /* 0x000fea0003800200 */
.L_x_4596:
[----:B------:R-:W-:Y:S01]  /*a3c0*/  ISETP.GT.AND P0, PT, R18, R22, PT ;  /* 0x000000161200720c */ /* 0x000fe20003f04270 */
[----:B------:R-:W-:-:S12]  /*a3d0*/  BSSY.RECONVERGENT B2, `(.L_x_4605) ;  /* 0x0000121000027945 */ /* 0x000fd80003800200 */
[----:B------:R-:W-:Y:S05]  /*a3e0*/  @!P0 BRA `(.L_x_4606) ;  /* 0x00000010007c8947 */ /* 0x000fea0003800000 */
[----:B------:R-:W-:Y:S01]  /*a3f0*/  IADD3 R21, PT, PT, R56, R23, -R18 ;  /* 0x0000001738157210 */ /* 0x000fe20007ffe812 */
[----:B------:R-:W-:Y:S01]  /*a400*/  BSSY.RECONVERGENT B1, `(.L_x_4607) ;  /* 0x00000a3000017945 */ /* 0x000fe20003800200 */
[----:B------:R-:W-:Y:S02]  /*a410*/  IADD3 R18, PT, PT, -R22, R18, RZ ;  /* 0x0000001216127210 */ /* 0x000fe40007ffe1ff */
[----:B------:R-:W-:Y:S02]  /*a420*/  ISETP.GT.U32.AND P0, PT, R21, -0x4, PT ;  /* 0xfffffffc1500780c */ /* 0x000fe40003f04070 */
[----:B--2---:R-:W-:-:S11]  /*a430*/  LOP3.LUT R35, R18, 0x3, RZ, 0xc0, !PT ;  /* 0x0000000312237812 */ /* 0x004fd600078ec0ff */
[----:B------:R-:W-:Y:S05]  /*a440*/  @P0 BRA `(.L_x_4608) ;  /* 0x0000000800780947 */ /* 0x000fea0003800000 */
        /* <DEDUP_REMOVED lines=11> */
.L_x_4618:
[C---:B------:R-:W-:Y:S01]  /*a500*/  VIADD R26, R22.reuse, 0xffffffff ;  /* 0xffffffff161a7836 */ /* 0x040fe20000000000 */
[----:B-1----:R-:W-:Y:S01]  /*a510*/  MOV R17, R33 ;  /* 0x0000002100117202 */ /* 0x002fe20000000f00 */
[----:B------:R-:W-:Y:S01]  /*a520*/  VIADD R30, R22, 0x2 ;  /* 0x00000002161e7836 */ /* 0x000fe20000000000 */
[----:B------:R-:W-:Y:S01]  /*a530*/  IADD3 R21, PT, PT, R21, 0x4, RZ ;  /* 0x0000000415157810 */ /* 0x000fe20007ffe0ff */
[----:B------:R-:W-:Y:S01]  /*a540*/  BSSY.RECONVERGENT B3, `(.L_x_4610) ;  /* 0x0000026000037945 */ /* 0x000fe20003800200 */
[-C--:B------:R-:W-:Y:S02]  /*a550*/  ISETP.GE.AND P4, PT, R26, R17.reuse, PT ;  /* 0x000000111a00720c */ /* 0x080fe40003f86270 */
[C---:B------:R-:W-:Y:S02]  /*a560*/  IADD3 R32, PT, PT, R22.reuse, 0x1, RZ ;  /* 0x0000000116207810 */ /* 0x040fe40007ffe0ff */
[----:B------:R-:W-:Y:S02]  /*a570*/  ISETP.NE.AND P0, PT, R21, RZ, PT ;  /* 0x000000ff1500720c */ /* 0x000fe40003f05270 */
[----:B------:R-:W-:-:S02]  /*a580*/  ISETP.GE.AND P1, PT, R22, R17, PT ;  /* 0x000000111600720c */ /* 0x000fc40003f26270 */
        /* <DEDUP_REMOVED lines=9> */
[----:B0-----:R-:W-:Y:S02]  /*a620*/  VIADD R29, R28, 0xffffffe ;  /* 0x0ffffffe1c1d7836 */ /* 0x001fe40000000000 */
[----:B------:R-:W0:Y:S04]  /*a630*/  LDS R28, [R56+-0x8] ;  /* 0xfffff800381c7984 */ /* 0x000e280000000800 */
        /* <DEDUP_REMOVED lines=16> */
[----:B------:R-:W-:-:S06]  /*a740*/  IMAD.WIDE.U32 R24, R25, 0x4, R14 ;  /* 0x0000000419187825 */ /* 0x000fcc00078e000e */
[----:B------:R-:W0:Y:S02]  /*a750*/  LDG.E.128 R24, desc[UR36][R24.64] ;  /* 0x0000002418187981 */ /* 0x000e24000c1e1d00 */
[-C--:B0-----:R-:W-:Y:S01]  /*a760*/  FFMA.FTZ R8, R24, R28.reuse, R8 ;  /* 0x0000001c18087223 */ /* 0x081fe20000010008 */
[-C--:B------:R-:W-:Y:S01]  /*a770*/  FFMA.FTZ R9, R25, R28.reuse, R9 ;  /* 0x0000001c19097223 */ /* 0x080fe20000010009 */
[-C--:B------:R-:W-:Y:S01]  /*a780*/  FFMA.FTZ R10, R26, R28.reuse, R10 ;  /* 0x0000001c1a0a7223 */ /* 0x080fe2000001000a */
[----:B------:R-:W-:-:S07]  /*a790*/  FFMA.FTZ R11, R27, R28, R11 ;  /* 0x0000001c1b0b7223 */ /* 0x000fce000001000b */
.L_x_4611:
[----:B------:R-:W-:Y:S05]  /*a7a0*/  BSYNC.RECONVERGENT B3 ;  /* 0x0000000000037941 */ /* 0x000fea0003800200 */
.L_x_4610:
        /* <DEDUP_REMOVED lines=10> */
[----:B0-----:R-:W0:Y:S01]  /*a850*/  LDS R28, [R56+-0x4] ;  /* 0xfffffc00381c7984 */ /* 0x001e220000000800 */
        /* <DEDUP_REMOVED lines=21> */
.L_x_4613:
[----:B------:R-:W-:Y:S05]  /*a9b0*/  BSYNC.RECONVERGENT B3 ;  /* 0x0000000000037941 */ /* 0x000fea0003800200 */
.L_x_4612:
        /* <DEDUP_REMOVED lines=32> */
.L_x_4615:
[----:B------:R-:W-:Y:S05]  /*abc0*/  BSYNC.RECONVERGENT B3 ;  /* 0x0000000000037941 */ /* 0x000fea0003800200 */
.L_x_4614:
        /* <DEDUP_REMOVED lines=10> */
[----:B0-----:R-:W0:Y:S01]  /*ac70*/  LDS R28, [R56+0x4] ;  /* 0x00000400381c7984 */ /* 0x001e220000000800 */
        /* <DEDUP_REMOVED lines=21> */
.L_x_4617:
[----:B------:R-:W-:Y:S05]  /*add0*/  BSYNC.RECONVERGENT B3 ;  /* 0x0000000000037941 */ /* 0x000fea0003800200 */
.L_x_4616:
[----:B------:R-:W-:Y:S01]  /*ade0*/  VIADD R22, R22, 0x4 ;  /* 0x0000000416167836 */ /* 0x000fe20000000000 */
[----:B------:R-:W-:Y:S01]  /*adf0*/  IADD3 R56, PT, PT, R56, 0x10, RZ ;  /* 0x0000001038387810 */ /* 0x000fe20007ffe0ff */
[----:B------:R-:W-:Y:S06]  /*ae00*/  @P0 BRA `(.L_x_4618) ;  /* 0xfffffff400bc0947 */ /* 0x000fec000383ffff */
[----:B------:R-:W-:Y:S05]  /*ae10*/  BSYNC.RECONVERGENT B0 ;  /* 0x0000000000007941 */ /* 0x000fea0003800200 */
.L_x_4609:
[----:B------:R-:W-:-:S07]  /*ae20*/  VIADD R22, R22, 0xffffffff ;  /* 0xffffffff16167836 */ /* 0x000fce0000000000 */
.L_x_4608:
[----:B------:R-:W-:Y:S05]  /*ae30*/  BSYNC.RECONVERGENT B1 ;  /* 0x0000000000017941 */ /* 0x000fea0003800200 */
.L_x_4607:
        /* <DEDUP_REMOVED lines=46> */
.L_x_4622:
[----:B------:R-:W-:Y:S05]  /*b120*/  BSYNC.RECONVERGENT B1 ;  /* 0x0000000000017941 */ /* 0x000fea0003800200 */
.L_x_4621:
        /* <DEDUP_REMOVED lines=32> */
.L_x_4624:
[----:B------:R-:W-:Y:S05]  /*b330*/  BSYNC.RECONVERGENT B1 ;  /* 0x0000000000017941 */ /* 0x000fea0003800200 */
.L_x_4623:
[----:B------:R-:W-:-:S07]  /*b340*/  IADD3 R22, PT, PT, R22, 0x2, RZ ;  /* 0x0000000216167810 */ /* 0x000fce0007ffe0ff */
.L_x_4620:
[----:B------:R-:W-:Y:S05]  /*b350*/  BSYNC.RECONVERGENT B0 ;  /* 0x0000000000007941 */ /* 0x000fea0003800200 */
.L_x_4619:
[----:B------:R-:W-:Y:S02]  /*b360*/  LOP3.LUT R18, R18, 0x1, RZ, 0xc0, !PT ;  /* 0x0000000112127812 */ /* 0x000fe400078ec0ff */
[----:B------:R-:W-:-:S04]  /*b370*/  ISETP.GE.AND P0, PT, R22, R17, PT ;  /* 0x000000111600720c */ /* 0x000fc80003f06270 */
[----:B------:R-:W-:-:S13]  /*b380*/  ISETP.NE.U32.OR P0, PT, R18, 0x1, !P0 ;  /* 0x000000011200780c */ /* 0x000fda0004705470 */
[----:B------:R-:W-:Y:S05]  /*b390*/  @P0 BRA `(.L_x_4606) ;  /* 0x0000000000900947 */ /* 0x000fea0003800000 */
        /* <DEDUP_REMOVED lines=8> */
[----:B0-----:R-:W-:Y:S01]  /*b420*/  IMAD.MOV.U32 R24, RZ, RZ, RZ ;  /* 0x000000ffff187224 */ /* 0x001fe200078e00ff */
[----:B-1----:R-:W-:-:S05]  /*b430*/  IADD3 R18, PT, PT, RZ, -R25, RZ ;  /* 0x80000019ff127210 */ /* 0x002fca0007ffe0ff */
        /* <DEDUP_REMOVED lines=26> */
.L_x_4606:
[----:B------:R-:W-:Y:S05]  /*b5e0*/  BSYNC.RECONVERGENT B2 ;  /* 0x0000000000027941 */ /* 0x000fea0003800200 */
.L_x_4605:
[----:B------:R-:W-:Y:S01]  /*b5f0*/  ISETP.GT.U32.AND P2, PT, R20, 0x3f, PT ;  /* 0x0000003f1400780c */ /* 0x000fe20003f44070 */
[----:B------:R-:W-:-:S12]  /*b600*/  BSSY.RECONVERGENT B0, `(.L_x_4625) ;  /* 0x0000035000007945 */ /* 0x000fd80003800200 */
[----:B------:R-:W-:Y:S05]  /*b610*/  @P2 BRA `(.L_x_4626) ;  /* 0x0000000000cc2947 */ /* 0x000fea0003800000 */
[----:B------:R-:W0:Y:S01]  /*b620*/  LDC R14, c[0x0][0x478] ;  /* 0x00011e00ff0e7b82 */ /* 0x000e220000000800 */
[----:B--2---:R-:W-:Y:S01]  /*b630*/  IMAD.IADD R35, R12, 0x1, R2 ;  /* 0x000000010c237824 */ /* 0x004fe200078e0202 */
[----:B------:R-:W1:Y:S01]  /*b640*/  LDCU.64 UR4, c[0x0][0x460] ;  /* 0x00008c00ff0477ac */ /* 0x000e620008000a00 */
[----:B0-----:R-:W-:-:S13]  /*b650*/  ISETP.NE.AND P1, PT, R14, 0x2, PT ;  /* 0x000000020e00780c */ /* 0x001fda0003f25270 */
[----:B------:R-:W0:Y:S08]  /*b660*/  @!P1 LDC.64 R14, c[0x0][0x3a8] ;  /* 0x0000ea00ff0e9b82 */ /* 0x000e300000000a00 */
[----:B------:R-:W2:Y:S08]  /*b670*/  @!P1 LDC.64 R24, c[0x0][0x468] ;  /* 0x00011a00ff189b82 */ /* 0x000eb00000000a00 */
[----:B------:R-:W4:Y:S01]  /*b680*/  @P1 LDC.64 R20, c[0x0][0x3a8] ;  /* 0x0000ea00ff141b82 */ /* 0x000f220000000a00 */
[----:B0-----:R-:W-:-:S04]  /*b690*/  @!P1 IADD3 R14, P0, PT, R35, R14, RZ ;  /* 0x0000000e230e9210 */ /* 0x001fc80007f1e0ff */
[----:B------:R-:W-:Y:S01]  /*b6a0*/  @!P1 LEA.HI.X.SX32 R15, R35, R15, 0x1, P0 ;  /* 0x0000000f230f9211 */ /* 0x000fe200000f0eff */
[----:B--2---:R-:W2:Y:S04]  /*b6b0*/  @!P1 LDG.E R24, desc[UR36][R24.64+0x8] ;  /* 0x0000082418189981 */ /* 0x004ea8000c1e1900 */
[----:B------:R-:W3:Y:S01]  /*b6c0*/  @!P1 LDG.E R2, desc[UR36][R14.64] ;  /* 0x000000240e029981 */ /* 0x000ee2000c1e1900 */
[----:B-1----:R-:W-:-:S04]  /*b6d0*/  ISETP.NE.U32.AND P0, PT, RZ, UR4, PT ;  /* 0x00000004ff007c0c */ /* 0x002fc8000bf05070 */
[----:B------:R-:W-:Y:S01]  /*b6e0*/  ISETP.NE.AND.EX P0, PT, RZ, UR5, PT, P0 ;  /* 0x00000005ff007c0c */ /* 0x000fe2000bf05300 */
[----:B------:R-:W0:-:S12]  /*b6f0*/  LDCU.64 UR4, c[0x0][0x3c0] ;  /* 0x00007800ff0477ac */ /* 0x000e180008000a00 */
[----:B------:R-:W1:Y:S08]  /*b700*/  @P0 LDC R18, c[0x0][0x3f8] ;  /* 0x0000fe00ff120b82 */ /* 0x000e700000000800 */
[----:B------:R-:W0:Y:S01]  /*b710*/  @P0 LDC.64 R22, c[0x0][0x458] ;  /* 0x00011600ff160b82 */ /* 0x000e220000000a00 */
[----:B----4-:R-:W-:-:S04]  /*b720*/  @P1 IMAD.WIDE R14, R35, 0x4, R20 ;  /* 0x00000004230e1825 */ /* 0x010fc800078e0214 */
[----:B-1----:R-:W-:-:S05]  /*b730*/  @P0 IMAD R13, R16, R18, R13 ;  /* 0x00000012100d0224 */ /* 0x002fca00078e020d */
[----:B------:R-:W-:-:S05]  /*b740*/  @P0 LEA R13, R13, R12, 0x8 ;  /* 0x0000000c0d0d0211 */ /* 0x000fca00078e40ff */
[----:B0-----:R-:W-:Y:S02]  /*b750*/  @P0 IMAD.WIDE R20, R13, 0x4, R22 ;  /* 0x000000040d140825 */ /* 0x001fe400078e0216 */
[----:B------:R-:W0:Y:S04]  /*b760*/  LDS R13, [R0] ;  /* 0x00000000000d7984 */ /* 0x000e280000000800 */
[----:B------:R-:W4:Y:S01]  /*b770*/  @P0 LDG.E.128 R20, desc[UR36][R20.64] ;  /* 0x0000002414140981 */ /* 0x000f22000c1e1d00 */
[----:B---3--:R-:W2:Y:S08]  /*b780*/  @!P1 I2F.S8 R31, R2.B2 ;  /* 0x20000002001f9306 */ /* 0x008eb00000001400 */
[----:B------:R-:W1:Y:S08]  /*b790*/  @!P1 I2F.S8 R27, R2 ;  /* 0x00000002001b9306 */ /* 0x000e700000001400 */
[----:B------:R-:W3:Y:S08]  /*b7a0*/  @!P1 I2F.S8 R29, R2.B1 ;  /* 0x10000002001d9306 */ /* 0x000ef00000001400 */
[----:B------:R-:W0:Y:S01]  /*b7b0*/  @!P1 I2F.S8 R33, R2.B3 ;  /* 0x3000000200219306 */ /* 0x000e220000001400 */
[C---:B--2---:R-:W-:Y:S01]  /*b7c0*/  @!P1 FMUL.FTZ R30, R24.reuse, R31 ;  /* 0x0000001f181e9220 */ /* 0x044fe20000410000 */
[C---:B-1----:R-:W-:Y:S01]  /*b7d0*/  @!P1 FMUL.FTZ R28, R24.reuse, R27 ;  /* 0x0000001b181c9220 */ /* 0x042fe20000410000 */
[C---:B---3--:R-:W-:Y:S01]  /*b7e0*/  @!P1 FMUL.FTZ R29, R24.reuse, R29 ;  /* 0x0000001d181d9220 */ /* 0x048fe20000410000 */
[----:B0-----:R-:W-:-:S06]  /*b7f0*/  @!P1 FMUL.FTZ R31, R24, R33 ;  /* 0x00000021181f9220 */ /* 0x001fcc0000410000 */
[----:B------:R-:W2:Y:S01]  /*b800*/  @P1 LDG.E.128 R28, desc[UR36][R14.64] ;  /* 0x000000240e1c1981 */ /* 0x000ea2000c1e1d00 */
[----:B------:R-:W-:Y:S02]  /*b810*/  IMAD R2, R3, R17, R12 ;  /* 0x0000001103027224 */ /* 0x000fe400078e020c */
[----:B------:R-:W-:-:S03]  /*b820*/  IMAD.SHL.U32 R19, R19, 0x100, RZ ;  /* 0x0000010013137824 */ /* 0x000fc600078e00ff */
[----:B------:R-:W-:Y:S02]  /*b830*/  SHF.R.S32.HI R16, RZ, 0x1f, R2 ;  /* 0x0000001fff107819 */ /* 0x000fe40000011402 */
[----:B------:R-:W-:-:S04]  /*b840*/  IADD3 R2, P1, PT, R19, R2, RZ ;  /* 0x0000000213027210 */ /* 0x000fc80007f3e0ff */
        /* <DEDUP_REMOVED lines=16> */
.L_x_4626:
[----:B------:R-:W-:Y:S05]  /*b950*/  BSYNC.RECONVERGENT B0 ;  /* 0x0000000000007941 */ /* 0x000fea0003800200 */
.L_x_4625:
[----:B------:R-:W-:Y:S06]  /*b960*/  BAR.SYNC.DEFER_BLOCKING 0x0 ;  /* 0x0000000000007b1d */ /* 0x000fec0000010000 */
[----:B------:R-:W-:Y:S05]  /*b970*/  @P2 EXIT ;  /* 0x000000000000294d */ /* 0x000fea0003800000 */
[----:B------:R-:W1:Y:S02]  /*b980*/  LDCU UR4, c[0x0][0x478] ;  /* 0x00008f00ff0477ac */ /* 0x000e640008000800 */
[----:B-1----:R-:W-:-:S09]  /*b990*/  UISETP.NE.AND UP0, UPT, UR4, 0x2, UPT ;  /* 0x000000020400788c */ /* 0x002fd2000bf05270 */
[----:B------:R-:W-:Y:S05]  /*b9a0*/  BRA.U UP0, `(.L_x_4627) ;  /* 0x00000001007c7547 */ /* 0x000fea000b800000 */
[----:B0----5:R-:W0:Y:S01]  /*b9b0*/  LDC.64 R4, c[0x0][0x470] ;  /* 0x00011c00ff047b82 */ /* 0x021e220000000a00 */
[----:B------:R-:W1:Y:S01]  /*b9c0*/  LDCU.64 UR4, c[0x0][0x380] ;  /* 0x00007000ff0477ac */ /* 0x000e620008000a00 */
[----:B0-----:R-:W4:Y:S01]  /*b9d0*/  LDG.E R4, desc[UR36][R4.64] ;  /* 0x0000002404047981 */ /* 0x001f22000c1e1900 */
[----:B------:R-:W-:Y:S02]  /*b9e0*/  IMAD.IADD R3, R3, 0x1, R12 ;  /* 0x0000000103037824 */ /* 0x000fe400078e020c */
[C---:B----4-:R-:W-:Y:S01]  /*b9f0*/  FMUL.FTZ R10, R4.reuse, R10 ;  /* 0x0000000a040a7220 */ /* 0x050fe20000410000 */
[C---:B------:R-:W-:Y:S01]  /*ba00*/  FMUL.FTZ R11, R4.reuse, R11 ;  /* 0x0000000b040b7220 */ /* 0x040fe20000410000 */
[C---:B------:R-:W-:Y:S01]  /*ba10*/  FMUL.FTZ R9, R4.reuse, R9 ;  /* 0x0000000904097220 */ /* 0x040fe20000410000 */
[----:B------:R-:W-:-:S03]  /*ba20*/  FMUL.FTZ R8, R4, R8 ;  /* 0x0000000804087220 */ /* 0x000fc60000410000 */
[----:B------:R-:W3:Y:S08]  /*ba30*/  F2I.S8.NTZ R10, R10 ;  /* 0x0000000a000a7305 */ /* 0x000ef00000202100 */
[----:B------:R-:W0:Y:S01]  /*ba40*/  F2I.S8.NTZ R11, R11 ;  /* 0x0000000b000b7305 */ /* 0x000e220000202100 */
[----:B---3--:R-:W-:-:S07]  /*ba50*/  PRMT R0, R10, 0x8880, RZ ;  /* 0x000088800a007816 */ /* 0x008fce00000000ff */
[----:B------:R-:W3:Y:S01]  /*ba60*/  F2I.S8.NTZ R9, R9 ;  /* 0x0000000900097305 */ /* 0x000ee20000202100 */
[----:B------:R-:W-:Y:S02]  /*ba70*/  PRMT R0, R0, 0x7710, RZ ;  /* 0x0000771000007816 */ /* 0x000fe400000000ff */
[----:B0-----:R-:W-:-:S05]  /*ba80*/  PRMT R4, R11, 0x8880, RZ ;  /* 0x000088800b047816 */ /* 0x001fca00000000ff */
[----:B------:R-:W0:Y:S01]  /*ba90*/  F2I.S8.NTZ R8, R8 ;  /* 0x0000000800087305 */ /* 0x000e220000202100 */
[----:B------:R-:W-:Y:S02]  /*baa0*/  SHF.L.U32 R2, R0, 0x10, RZ ;  /* 0x0000001000027819 */ /* 0x000fe400000006ff */
[----:B------:R-:W-:Y:S02]  /*bab0*/  PRMT R0, R4, 0x7710, RZ ;  /* 0x0000771004007816 */ /* 0x000fe400000000ff */
[----:B------:R-:W-:Y:S02]  /*bac0*/  LOP3.LUT R5, R2, 0xff0000, RZ, 0xc0, !PT ;  /* 0x00ff000002057812 */ /* 0x000fe400078ec0ff */
[----:B---3--:R-:W-:Y:S02]  /*bad0*/  PRMT R9, R9, 0x8880, RZ ;  /* 0x0000888009097816 */ /* 0x008fe400000000ff */
[----:B------:R-:W-:Y:S02]  /*bae0*/  LEA R5, R0, R5, 0x18 ;  /* 0x0000000500057211 */ /* 0x000fe400078ec0ff */
[----:B------:R-:W-:-:S02]  /*baf0*/  PRMT R2, R9, 0x7710, RZ ;  /* 0x0000771009027816 */ /* 0x000fc400000000ff */
[----:B0-----:R-:W-:-:S04]  /*bb00*/  PRMT R4, R8, 0x8880, RZ ;  /* 0x0000888008047816 */ /* 0x001fc800000000ff */
        /* <DEDUP_REMOVED lines=9> */
.L_x_4627:
[----:B0----5:R-:W0:Y:S01]  /*bba0*/  LDC.64 R4, c[0x0][0x380] ;  /* 0x0000e000ff047b82 */ /* 0x021e220000000a00 */
[----:B------:R-:W-:-:S04]  /*bbb0*/  IMAD.IADD R3, R3, 0x1, R12 ;  /* 0x0000000103037824 */ /* 0x000fc800078e020c */
[----:B0-----:R-:W-:-:S05]  /*bbc0*/  IMAD.WIDE R2, R3, 0x4, R4 ;  /* 0x0000000403027825 */ /* 0x001fca00078e0204 */
[----:B------:R-:W-:Y:S01]  /*bbd0*/  STG.E.128 desc[UR36][R2.64], R8 ;  /* 0x0000000802007986 */ /* 0x000fe2000c101d24 */
[----:B------:R-:W-:Y:S05]  /*bbe0*/  EXIT ;  /* 0x000000000000794d */ /* 0x000fea0003800000 */
.L_x_4556:
[----:B------:R-:W-:Y:S01]  /*bbf0*/  HFMA2 R12, -RZ, RZ, 0, 1.1920928955078125e-07 ;  /* 0x00000002ff0c7431 */ /* 0x000fe200000001ff */
[----:B------:R-:W-:Y:S01]  /*bc00*/  BSSY B1, `(.L_x_4628) ;  /* 0x0000006000017945 */ /* 0x000fe20003800000 */
[----:B------:R-:W-:Y:S01]  /*bc10*/  IMAD.MOV.U32 R11, RZ, RZ, 0x1f ;  /* 0x0000001fff0b7424 */ /* 0x000fe200078e00ff */
[----:B01234-:R-:W-:-:S07]  /*bc20*/  MOV R15, 0xffffffff ;  /* 0xffffffff000f7802 */ /* 0x01ffce0000000f00 */
[----:B------:R-:W-:Y:S05]  /*bc30*/  WARPSYNC.COLLECTIVE R15, `(.L_x_4629) ;  /* 0x000000000f087348 */ /* 0x000fea0003c00000 */
[----:B------:R0:W1:Y:S02]  /*bc40*/  SHFL.BFLY P6, R14, R13, R12, R11 ;  /* 0x0c00000c0d0e7389 */ /* 0x00006400000c000b */
[----:B01----:R-:W-:Y:S05]  /*bc50*/  ENDCOLLECTIVE ;  /* 0x000000000000791b */ /* 0x003fea0003800000 */
.L_x_4629:
[----:B------:R-:W-:Y:S05]  /*bc60*/  BSYNC B1 ;  /* 0x0000000000017941 */ /* 0x000fea0003800000 */
.L_x_4628:
[----:B------:R-:W-:Y:S01]  /*bc70*/  FADD.FTZ R13, R13, R14 ;  /* 0x0000000e0d0d7221 */ /* 0x000fe20000010000 */
[----:B------:R-:W-:Y:S02]  /*bc80*/  IMAD.MOV.U32 R12, RZ, RZ, 0x1 ;  /* 0x00000001ff0c7424 */ /* 0x000fe400078e00ff */
[----:B------:R-:W-:Y:S02]  /*bc90*/  HFMA2 R11, -RZ, RZ, 0, 1.847743988037109375e-06 ;  /* 0x0000001fff0b7431 */ /* 0x000fe400000001ff */
[----:B------:R-:W-:-:S07]  /*bca0*/  IMAD.MOV.U32 R15, RZ, RZ, -0x1 ;  /* 0xffffffffff0f7424 */ /* 0x000fce00078e00ff */
[----:B------:R-:W-:Y:S05]  /*bcb0*/  WARPSYNC.COLLECTIVE R15, `(.L_x_4630) ;  /* 0x000000000f087348 */ /* 0x000fea0003c00000 */
[----:B------:R0:W1:Y:S02]  /*bcc0*/  SHFL.BFLY P6, R14, R13, R12, R11 ;  /* 0x0c00000c0d0e7389 */ /* 0x00006400000c000b */
[----:B01----:R-:W-:Y:S05]  /*bcd0*/  ENDCOLLECTIVE ;  /* 0x000000000000791b */ /* 0x003fea0003800000 */
.L_x_4630:
[----:B------:R-:W-:Y:S05]  /*bce0*/  BRA `(.L_x_4631) ;  /* 0xffffffa400b07947 */ /* 0x000fea000383ffff */
.L_x_4560:
[----:B------:R-:W-:Y:S01]  /*bcf0*/  HFMA2 R11, -RZ, RZ, 0, 1.847743988037109375e-06 ;  /* 0x0000001fff0b7431 */ /* 0x000fe200000001ff */
[----:B------:R-:W-:Y:S01]  /*bd00*/  BSSY B0, `(.L_x_4632) ;  /* 0x0000007000007945 */ /* 0x000fe20003800000 */
[----:B------:R-:W-:Y:S01]  /*bd10*/  MOV R13, R153 ;  /* 0x00000099000d7202 */ /* 0x000fe20000000f00 */
[----:B------:R-:W-:Y:S02]  /*bd20*/  IMAD.MOV.U32 R12, RZ, RZ, 0x10 ;  /* 0x00000010ff0c7424 */ /* 0x000fe400078e00ff */
[----:B------:R-:W-:-:S07]  /*bd30*/  IMAD.MOV.U32 R15, RZ, RZ, -0x1 ;  /* 0xffffffffff0f7424 */ /* 0x000fce00078e00ff */
[----:B-123-5:R-:W-:Y:S05]  /*bd40*/  WARPSYNC.COLLECTIVE R15, `(.L_x_4633) ;  /* 0x000000000f087348 */ /* 0x02efea0003c00000 */
[----:B------:R0:W4:Y:S02]  /*bd50*/  SHFL.BFLY P6, R14, R13, R12, R11 ;  /* 0x0c00000c0d0e7389 */ /* 0x00012400000c000b */
[----:B012345:R-:W-:Y:S05]  /*bd60*/  ENDCOLLECTIVE ;  /* 0x000000000000791b */ /* 0x03ffea0003800000 */
.L_x_4633:
[----:B------:R-:W-:Y:S05]  /*bd70*/  BSYNC B0 ;  /* 0x0000000000007941 */ /* 0x000fea0003800000 */
.L_x_4632:
[----:B------:R-:W-:Y:S01]  /*bd80*/  FMNMX.FTZ R13, R14, R153, !PT ;  /* 0x000000990e0d7209 */ /* 0x000fe20007810000 */
[----:B------:R-:W-:Y:S01]  /*bd90*/  IMAD.MOV.U32 R11, RZ, RZ, 0x1f ;  /* 0x0000001fff0b7424 */ /* 0x000fe200078e00ff */
[----:B------:R-:W-:Y:S02]  /*bda0*/  MOV R12, 0x8 ;  /* 0x00000008000c7802 */ /* 0x000fe40000000f00 */
[----:B------:R-:W-:-:S07]  /*bdb0*/  MOV R15, 0xffffffff ;  /* 0xffffffff000f7802 */ /* 0x000fce0000000f00 */
[----:B------:R-:W-:Y:S05]  /*bdc0*/  WARPSYNC.COLLECTIVE R15, `(.L_x_4634) ;  /* 0x000000000f087348 */ /* 0x000fea0003c00000 */
[----:B------:R0:W1:Y:S02]  /*bdd0*/  SHFL.BFLY P6, R14, R13, R12, R11 ;  /* 0x0c00000c0d0e7389 */ /* 0x00006400000c000b */
[----:B01----:R-:W-:Y:S05]  /*bde0*/  ENDCOLLECTIVE ;  /* 0x000000000000791b */ /* 0x003fea0003800000 */
.L_x_4634:
[----:B------:R-:W-:Y:S01]  /*bdf0*/  HFMA2 R12, -RZ, RZ, 0, 2.384185791015625e-07 ;  /* 0x00000004ff0c7431 */ /* 0x000fe200000001ff */
[----:B------:R-:W-:-:S05]  /*be00*/  FMNMX.FTZ R4, R13, R14, !PT ;  /* 0x0000000e0d047209 */ /* 0x000fca0007810000 */
[----:B------:R-:W-:-:S07]  /*be10*/  IMAD.MOV.U32 R13, RZ, RZ, R4 ;  /* 0x000000ffff0d7224 */ /* 0x000fce00078e0004 */
[----:B------:R-:W-:Y:S05]  /*be20*/  WARPSYNC.COLLECTIVE R15, `(.L_x_4635) ;  /* 0x000000000f087348 */ /* 0x000fea0003c00000 */
[----:B------:R0:W1:Y:S02]  /*be30*/  SHFL.BFLY P6, R14, R13, R12, R11 ;  /* 0x0c00000c0d0e7389 */ /* 0x00006400000c000b */
[----:B01----:R-:W-:Y:S05]  /*be40*/  ENDCOLLECTIVE ;  /* 0x000000000000791b */ /* 0x003fea0003800000 */
.L_x_4635:
[----:B------:R-:W-:Y:S05]  /*be50*/  BRA `(.L_x_4636) ;  /* 0xffffffa800087947 */ /* 0x000fea000383ffff */
.L_x_4637:
        /* <DEDUP_REMOVED lines=10> */
.L_x_4661:


//--------------------- .nv.global.init           --------------------------
	.section	.nv.global.init,"aw",@progbits
.nv.global.init:
	.type		$str,@object
	.size		$str,($str$1 - $str)
$str:
        /*0000*/ 	.byte	0x68, 0x61, 0x6c, 0x66, 0x5f, 0x72, 0x6f, 0x74, 0x61, 0x72, 0x79, 0x5f, 0x64, 0x69, 0x6d, 0x20
        /*0010*/ 	.byte	0x25, 0x20, 0x51, 0x4b, 0x5f, 0x56, 0x45, 0x43, 0x5f, 0x53, 0x49, 0x5a, 0x45, 0x20, 0x3d, 0x3d
        /*0020*/ 	.byte	0x20, 0x30, 0x00
	.type		$str$1,@object
	.size		$str$1,(__unnamed_16 - $str$1)
$str$1:
        /* <DEDUP_REMOVED lines=9> */
        /*00b3*/ 	.byte	0x6c, 0x61, 0x74, 0x65, 0x2e, 0x68, 0x70, 0x70, 0x00
	.type		__unnamed_16,@object
	.size		__unnamed_16,(__unnamed_17 - __unnamed_16)
__unnamed_16:
        /* <DEDUP_REMOVED lines=18> */
        /*01dc*/ 	.byte	0x65, 0x5d, 0x00
	.type		__unnamed_17,@object
	.size		__unnamed_17,(__unnamed_13 - __unnamed_17)
__unnamed_17:
        /* <DEDUP_REMOVED lines=19> */
	.type		__unnamed_13,@object
	.size		__unnamed_13,(__unnamed_18 - __unnamed_13)
__unnamed_13:
        /* <DEDUP_REMOVED lines=19> */
	.type		__unnamed_18,@object
	.size		__unnamed_18,(__unnamed_4 - __unnamed_18)
__unnamed_18:
        /* <DEDUP_REMOVED lines=19> */
	.type		__unnamed_4,@object
	.size		__unnamed_4,(__unnamed_1 - __unnamed_4)
__unnamed_4:
        /* <DEDUP_REMOVED lines=19> */
	.type		__unnamed_1,@object
	.size		__unnamed_1,(__unnamed_5 - __unnamed_1)
__unnamed_1:
        /* <DEDUP_REMOVED lines=18> */
        /*078f*/ 	.byte	0x6c, 0x73, 0x65, 0x5d, 0x00
	.type		__unnamed_5,@object
	.size		__unnamed_5,(__unnamed_15 - __unnamed_5)
__unnamed_5:
        /* <DEDUP_REMOVED lines=19> */
	.type		__unnamed_15,@object
	.size		__unnamed_15,(__unnamed_6 - __unnamed_15)
__unnamed_15:
        /* <DEDUP_REMOVED lines=19> */
	.type		__unnamed_6,@object
	.size		__unnamed_6,(__unnamed_14 - __unnamed_6)
__unnamed_6:
        /* <DEDUP_REMOVED lines=19> */
	.type		__unnamed_14,@object
	.size		__unnamed_14,(__unnamed_3 - __unnamed_14)
__unnamed_14:
        /* <DEDUP_REMOVED lines=19> */
	.type		__unnamed_3,@object
	.size		__unnamed_3,(__unnamed_2 - __unnamed_3)
__unnamed_3:
        /* <DEDUP_REMOVED lines=18> */
        /*0d48*/ 	.byte	0x61, 0x6c, 0x73, 0x65, 0x5d, 0x00
	.type		__unnamed_2,@object
	.size		__unnamed_2,(__unnamed_22 - __unnamed_2)
__unnamed_2:
        /* <DEDUP_REMOVED lines=19> */
	.type		__unnamed_22,@object
	.size		__unnamed_22,(__unnamed_19 - __unnamed_22)
__unnamed_22:
        /* <DEDUP_REMOVED lines=19> */
	.type		__unnamed_19,@object
	.size		__unnamed_19,(__unnamed_23 - __unnamed_19)
__unnamed_19:
        /* <DEDUP_REMOVED lines=18> */
        /*10c0*/ 	.byte	0x41, 0x4d, 0x53, 0x20, 0x3d, 0x20, 0x66, 0x61, 0x6c, 0x73, 0x65, 0x5d, 0x00
	.type		__unnamed_23,@object
	.size		__unnamed_23,(__unnamed_10 - __unnamed_23)
__unnamed_23:
        /* <DEDUP_REMOVED lines=19> */
	.type		__unnamed_10,@object
	.size		__unnamed_10,(__unnamed_24 - __unnamed_10)
__unnamed_10:
        /* <DEDUP_REMOVED lines=19> */
	.type		__unnamed_24,@object
	.size		__unnamed_24,(__unnamed_21 - __unnamed_24)
__unnamed_24:
        /* <DEDUP_REMOVED lines=19> */
	.type		__unnamed_21,@object
	.size		__unnamed_21,(__unnamed_11 - __unnamed_21)
__unnamed_21:
        /* <DEDUP_REMOVED lines=18> */
        /*1574*/ 	.byte	0x45, 0x41, 0x4d, 0x53, 0x20, 0x3d, 0x20, 0x66, 0x61, 0x6c, 0x73, 0x65, 0x5d, 0x00
	.type		__unnamed_11,@object
	.size		__unnamed_11,(__unnamed_7 - __unnamed_11)
__unnamed_11:
        /* <DEDUP_REMOVED lines=19> */
	.type		__unnamed_7,@object
	.size		__unnamed_7,(__unnamed_20 - __unnamed_7)
__unnamed_7:
        /* <DEDUP_REMOVED lines=19> */
	.type		__unnamed_20,@object
	.size		__unnamed_20,(__unnamed_12 - __unnamed_20)
__unnamed_20:
        /* <DEDUP_REMOVED lines=19> */
	.type		__unnamed_12,@object
	.size		__unnamed_12,(__unnamed_9 - __unnamed_12)
__unnamed_12:
        /* <DEDUP_REMOVED lines=19> */
	.type		__unnamed_9,@object
	.size		__unnamed_9,(__unnamed_8 - __unnamed_9)
__unnamed_9:
        /* <DEDUP_REMOVED lines=18> */
        /*1b5a*/ 	.byte	0x42, 0x45, 0x41, 0x4d, 0x53, 0x20, 0x3d, 0x20, 0x66, 0x61, 0x6c, 0x73, 0x65, 0x5d, 0x00
	.type		__unnamed_8,@object
	.size		__unnamed_8,(.L_7 - __unnamed_8)
__unnamed_8:
        /* <DEDUP_REMOVED lines=19> */
.L_7:


//--------------------- .nv.shared._ZN4mmha33masked_multihead_attention_kernelItLi256ELi256ELi1ELi32ELi256ELb1ELb1EEEv26Multihead_attention_paramsIT_XT5_EE --------------------------
	.section	.nv.shared._ZN4mmha33masked_multihead_attention_kernelItLi256ELi256ELi1ELi32ELi256ELb1ELb1EEEv26Multihead_attention_paramsIT_XT5_EE,"aw",@nobits
	.sectionflags	@""
	.align	16
.nv.shared._ZN4mmha33masked_multihead_attention_kernelItLi256ELi256ELi1ELi32ELi256ELb1ELb1EEEv26Multihead_attention_paramsIT_XT5_EE:
	.zero		2112


//--------------------- .nv.shared.reserved.0     --------------------------
	.section	.nv.shared.reserved.0,"aw",@nobits
	.weak		__nv_reservedSMEM_offset_0_alias
	.size		__nv_reservedSMEM_offset_0_alias, 0, 64
	.other		__nv_reservedSMEM_offset_0_alias,@"STO_CUDA_RESERVED_SHARED STV_DEFAULT"
__nv_reservedSMEM_offset_0_alias:
	.zero		0
	.zero		64


//--------------------- .nv.shared._ZN4mmha33masked_multihead_attention_kernelItLi256ELi256ELi2ELi32ELi128ELb1ELb1EEEv26Multihead_attention_paramsIT_XT5_EE --------------------------
	.section	.nv.shared._ZN4mmha33masked_multihead_attention_kernelItLi256ELi256ELi2ELi32ELi128ELb1ELb1EEEv26Multihead_attention_paramsIT_XT5_EE,"aw",@nobits
	.sectionflags	@""
	.align	16
.nv.shared._ZN4mmha33masked_multihead_attention_kernelItLi256ELi256ELi2ELi32ELi128ELb1ELb1EEEv26Multihead_attention_paramsIT_XT5_EE:
	.zero		2080


//--------------------- .nv.shared._ZN4mmha33masked_multihead_attention_kernelItLi256ELi256ELi4ELi32ELi64ELb1ELb1EEEv26Multihead_attention_paramsIT_XT5_EE --------------------------
	.section	.nv.shared._ZN4mmha33masked_multihead_attention_kernelItLi256ELi256ELi4ELi32ELi64ELb1ELb1EEEv26Multihead_attention_paramsIT_XT5_EE,"aw",@nobits
	.sectionflags	@""
	.align	16
.nv.shared._ZN4mmha33masked_multihead_attention_kernelItLi256ELi256ELi4ELi32ELi64ELb1ELb1EEEv26Multihead_attention_paramsIT_XT5_EE:
	.zero		2064


//--------------------- .nv.shared._ZN4mmha33masked_multihead_attention_kernelItLi256ELi256ELi1ELi32ELi256ELb1ELb0EEEv26Multihead_attention_paramsIT_XT5_EE --------------------------
	.section	.nv.shared._ZN4mmha33masked_multihead_attention_kernelItLi256ELi256ELi1ELi32ELi256ELb1ELb0EEEv26Multihead_attention_paramsIT_XT5_EE,"aw",@nobits
	.sectionflags	@""
	.align	16
.nv.shared._ZN4mmha33masked_multihead_attention_kernelItLi256ELi256ELi1ELi32ELi256ELb1ELb0EEEv26Multihead_attention_paramsIT_XT5_EE:
	.zero		2112


//--------------------- .nv.shared._ZN4mmha33masked_multihead_attention_kernelItLi256ELi256ELi2ELi32ELi128ELb1ELb0EEEv26Multihead_attention_paramsIT_XT5_EE --------------------------
	.section	.nv.shared._ZN4mmha33masked_multihead_attention_kernelItLi256ELi256ELi2ELi32ELi128ELb1ELb0EEEv26Multihead_attention_paramsIT_XT5_EE,"aw",@nobits
	.sectionflags	@""
	.align	16
.nv.shared._ZN4mmha33masked_multihead_attention_kernelItLi256ELi256ELi2ELi32ELi128ELb1ELb0EEEv26Multihead_attention_paramsIT_XT5_EE:
	.zero		2080


//--------------------- .nv.shared._ZN4mmha33masked_multihead_attention_kernelItLi256ELi256ELi4ELi32ELi64ELb1ELb0EEEv26Multihead_attention_paramsIT_XT5_EE --------------------------
	.section	.nv.shared._ZN4mmha33masked_multihead_attention_kernelItLi256ELi256ELi4ELi32ELi64ELb1ELb0EEEv26Multihead_attention_paramsIT_XT5_EE,"aw",@nobits
	.sectionflags	@""
	.align	16
.nv.shared._ZN4mmha33masked_multihead_attention_kernelItLi256ELi256ELi4ELi32ELi64ELb1ELb0EEEv26Multihead_attention_paramsIT_XT5_EE:
	.zero		2064


//--------------------- .nv.shared._ZN4mmha33masked_multihead_attention_kernelIfLi256ELi256ELi1ELi64ELi256ELb1ELb1EEEv26Multihead_attention_paramsIT_XT5_EE --------------------------
	.section	.nv.shared._ZN4mmha33masked_multihead_attention_kernelIfLi256ELi256ELi1ELi64ELi256ELb1ELb1EEEv26Multihead_attention_paramsIT_XT5_EE,"aw",@nobits
	.sectionflags	@""
	.align	16
.nv.shared._ZN4mmha33masked_multihead_attention_kernelIfLi256ELi256ELi1ELi64ELi256ELb1ELb1EEEv26Multihead_attention_paramsIT_XT5_EE:
	.zero		3136


//--------------------- .nv.shared._ZN4mmha33masked_multihead_attention_kernelIfLi256ELi256ELi2ELi64ELi128ELb1ELb1EEEv26Multihead_attention_paramsIT_XT5_EE --------------------------
	.section	.nv.shared._ZN4mmha33masked_multihead_attention_kernelIfLi256ELi256ELi2ELi64ELi128ELb1ELb1EEEv26Multihead_attention_paramsIT_XT5_EE,"aw",@nobits
	.sectionflags	@""
	.align	16
.nv.shared._ZN4mmha33masked_multihead_attention_kernelIfLi256ELi256ELi2ELi64ELi128ELb1ELb1EEEv26Multihead_attention_paramsIT_XT5_EE:
	.zero		3104


//--------------------- .nv.shared._ZN4mmha33masked_multihead_attention_kernelIfLi256ELi256ELi4ELi64ELi64ELb1ELb1EEEv26Multihead_attention_paramsIT_XT5_EE --------------------------
	.section	.nv.shared._ZN4mmha33masked_multihead_attention_kernelIfLi256ELi256ELi4ELi64ELi64ELb1ELb1EEEv26Multihead_attention_paramsIT_XT5_EE,"aw",@nobits
	.sectionflags	@""
	.align	16
.nv.shared._ZN4mmha33masked_multihead_attention_kernelIfLi256ELi256ELi4ELi64ELi64ELb1ELb1EEEv26Multihead_attention_paramsIT_XT5_EE:
	.zero		3088


//--------------------- .nv.shared._ZN4mmha33masked_multihead_attention_kernelIfLi256ELi256ELi1ELi64ELi256ELb1ELb0EEEv26Multihead_attention_paramsIT_XT5_EE --------------------------
	.section	.nv.shared._ZN4mmha33masked_multihead_attention_kernelIfLi256ELi256ELi1ELi64ELi256ELb1ELb0EEEv26Multihead_attention_paramsIT_XT5_EE,"aw",@nobits
	.sectionflags	@""
	.align	16
.nv.shared._ZN4mmha33masked_multihead_attention_kernelIfLi256ELi256ELi1ELi64ELi256ELb1ELb0EEEv26Multihead_attention_paramsIT_XT5_EE:
	.zero		3136


//--------------------- .nv.shared._ZN4mmha33masked_multihead_attention_kernelIfLi256ELi256ELi2ELi64ELi128ELb1ELb0EEEv26Multihead_attention_paramsIT_XT5_EE --------------------------
	.section	.nv.shared._ZN4mmha33masked_multihead_attention_kernelIfLi256ELi256ELi2ELi64ELi128ELb1ELb0EEEv26Multihead_attention_paramsIT_XT5_EE,"aw",@nobits
	.sectionflags	@""
	.align	16
.nv.shared._ZN4mmha33masked_multihead_attention_kernelIfLi256ELi256ELi2ELi64ELi128ELb1ELb0EEEv26Multihead_attention_paramsIT_XT5_EE:
	.zero		3104


//--------------------- .nv.shared._ZN4mmha33masked_multihead_attention_kernelIfLi256ELi256ELi4ELi64ELi64ELb1ELb0EEEv26Multihead_attention_paramsIT_XT5_EE --------------------------
	.section	.nv.shared._ZN4mmha33masked_multihead_attention_kernelIfLi256ELi256ELi4ELi64ELi64ELb1ELb0EEEv26Multihead_attention_paramsIT_XT5_EE,"aw",@nobits
	.sectionflags	@""
	.align	16
.nv.shared._ZN4mmha33masked_multihead_attention_kernelIfLi256ELi256ELi4ELi64ELi64ELb1ELb0EEEv26Multihead_attention_paramsIT_XT5_EE:
	.zero		3088


//--------------------- .nv.shared._ZN4mmha33masked_multihead_attention_kernelItLi256ELi256ELi1ELi32ELi256ELb0ELb1EEEv26Multihead_attention_paramsIT_XT5_EE --------------------------
	.section	.nv.shared._ZN4mmha33masked_multihead_attention_kernelItLi256ELi256ELi1ELi32ELi256ELb0ELb1EEEv26Multihead_attention_paramsIT_XT5_EE,"aw",@nobits
	.sectionflags	@""
	.align	16
.nv.shared._ZN4mmha33masked_multihead_attention_kernelItLi256ELi256ELi1ELi32ELi256ELb0ELb1EEEv26Multihead_attention_paramsIT_XT5_EE:
	.zero		1600


//--------------------- .nv.shared._ZN4mmha33masked_multihead_attention_kernelItLi256ELi256ELi2ELi32ELi128ELb0ELb1EEEv26Multihead_attention_paramsIT_XT5_EE --------------------------
	.section	.nv.shared._ZN4mmha33masked_multihead_attention_kernelItLi256ELi256ELi2ELi32ELi128ELb0ELb1EEEv26Multihead_attention_paramsIT_XT5_EE,"aw",@nobits
	.sectionflags	@""
	.align	16
.nv.shared._ZN4mmha33masked_multihead_attention_kernelItLi256ELi256ELi2ELi32ELi128ELb0ELb1EEEv26Multihead_attention_paramsIT_XT5_EE:
	.zero		1568


//--------------------- .nv.shared._ZN4mmha33masked_multihead_attention_kernelItLi256ELi256ELi4ELi32ELi64ELb0ELb1EEEv26Multihead_attention_paramsIT_XT5_EE --------------------------
	.section	.nv.shared._ZN4mmha33masked_multihead_attention_kernelItLi256ELi256ELi4ELi32ELi64ELb0ELb1EEEv26Multihead_attention_paramsIT_XT5_EE,"aw",@nobits
	.sectionflags	@""
	.align	16
.nv.shared._ZN4mmha33masked_multihead_attention_kernelItLi256ELi256ELi4ELi32ELi64ELb0ELb1EEEv26Multihead_attention_paramsIT_XT5_EE:
	.zero		1552


//--------------------- .nv.shared._ZN4mmha33masked_multihead_attention_kernelItLi256ELi256ELi1ELi32ELi256ELb0ELb0EEEv26Multihead_attention_paramsIT_XT5_EE --------------------------
	.section	.nv.shared._ZN4mmha33masked_multihead_attention_kernelItLi256ELi256ELi1ELi32ELi256ELb0ELb0EEEv26Multihead_attention_paramsIT_XT5_EE,"aw",@nobits
	.sectionflags	@""
	.align	16
.nv.shared._ZN4mmha33masked_multihead_attention_kernelItLi256ELi256ELi1ELi32ELi256ELb0ELb0EEEv26Multihead_attention_paramsIT_XT5_EE:
	.zero		1600


//--------------------- .nv.shared._ZN4mmha33masked_multihead_attention_kernelItLi256ELi256ELi2ELi32ELi128ELb0ELb0EEEv26Multihead_attention_paramsIT_XT5_EE --------------------------
	.section	.nv.shared._ZN4mmha33masked_multihead_attention_kernelItLi256ELi256ELi2ELi32ELi128ELb0ELb0EEEv26Multihead_attention_paramsIT_XT5_EE,"aw",@nobits
	.sectionflags	@""
	.align	16
.nv.shared._ZN4mmha33masked_multihead_attention_kernelItLi256ELi256ELi2ELi32ELi128ELb0ELb0EEEv26Multihead_attention_paramsIT_XT5_EE:
	.zero		1568


//--------------------- .nv.shared._ZN4mmha33masked_multihead_attention_kernelItLi256ELi256ELi4ELi32ELi64ELb0ELb0EEEv26Multihead_attention_paramsIT_XT5_EE --------------------------
	.section	.nv.shared._ZN4mmha33masked_multihead_attention_kernelItLi256ELi256ELi4ELi32ELi64ELb0ELb0EEEv26Multihead_attention_paramsIT_XT5_EE,"aw",@nobits
	.sectionflags	@""
	.align	16
.nv.shared._ZN4mmha33masked_multihead_attention_kernelItLi256ELi256ELi4ELi32ELi64ELb0ELb0EEEv26Multihead_attention_paramsIT_XT5_EE:
	.zero		1552


//--------------------- .nv.shared._ZN4mmha33masked_multihead_attention_kernelIfLi256ELi256ELi1ELi64ELi256ELb0ELb1EEEv26Multihead_attention_paramsIT_XT5_EE --------------------------
	.section	.nv.shared._ZN4mmha33masked_multihead_attention_kernelIfLi256ELi256ELi1ELi64ELi256ELb0ELb1EEEv26Multihead_attention_paramsIT_XT5_EE,"aw",@nobits
	.sectionflags	@""
	.align	16
.nv.shared._ZN4mmha33masked_multihead_attention_kernelIfLi256ELi256ELi1ELi64ELi256ELb0ELb1EEEv26Multihead_attention_paramsIT_XT5_EE:
	.zero		2112


//--------------------- .nv.shared._ZN4mmha33masked_multihead_attention_kernelIfLi256ELi256ELi2ELi64ELi128ELb0ELb1EEEv26Multihead_attention_paramsIT_XT5_EE --------------------------
	.section	.nv.shared._ZN4mmha33masked_multihead_attention_kernelIfLi256ELi256ELi2ELi64ELi128ELb0ELb1EEEv26Multihead_attention_paramsIT_XT5_EE,"aw",@nobits
	.sectionflags	@""
	.align	16
.nv.shared._ZN4mmha33masked_multihead_attention_kernelIfLi256ELi256ELi2ELi64ELi128ELb0ELb1EEEv26Multihead_attention_paramsIT_XT5_EE:
	.zero		2080


//--------------------- .nv.shared._ZN4mmha33masked_multihead_attention_kernelIfLi256ELi256ELi4ELi64ELi64ELb0ELb1EEEv26Multihead_attention_paramsIT_XT5_EE --------------------------
	.section	.nv.shared._ZN4mmha33masked_multihead_attention_kernelIfLi256ELi256ELi4ELi64ELi64ELb0ELb1EEEv26Multihead_attention_paramsIT_XT5_EE,"aw",@nobits
	.sectionflags	@""
	.align	16
.nv.shared._ZN4mmha33masked_multihead_attention_kernelIfLi256ELi256ELi4ELi64ELi64ELb0ELb1EEEv26Multihead_attention_paramsIT_XT5_EE:
	.zero		2064


//--------------------- .nv.shared._ZN4mmha33masked_multihead_attention_kernelIfLi256ELi256ELi1ELi64ELi256ELb0ELb0EEEv26Multihead_attention_paramsIT_XT5_EE --------------------------
	.section	.nv.shared._ZN4mmha33masked_multihead_attention_kernelIfLi256ELi256ELi1ELi64ELi256ELb0ELb0EEEv26Multihead_attention_paramsIT_XT5_EE,"aw",@nobits
	.sectionflags	@""
	.align	16
.nv.shared._ZN4mmha33masked_multihead_attention_kernelIfLi256ELi256ELi1ELi64ELi256ELb0ELb0EEEv26Multihead_attention_paramsIT_XT5_EE:
	.zero		2112


//--------------------- .nv.shared._ZN4mmha33masked_multihead_attention_kernelIfLi256ELi256ELi2ELi64ELi128ELb0ELb0EEEv26Multihead_attention_paramsIT_XT5_EE --------------------------
	.section	.nv.shared._ZN4mmha33masked_multihead_attention_kernelIfLi256ELi256ELi2ELi64ELi128ELb0ELb0EEEv26Multihead_attention_paramsIT_XT5_EE,"aw",@nobits
	.sectionflags	@""
	.align	16
.nv.shared._ZN4mmha33masked_multihead_attention_kernelIfLi256ELi256ELi2ELi64ELi128ELb0ELb0EEEv26Multihead_attention_paramsIT_XT5_EE:
	.zero		2080


//--------------------- .nv.shared._ZN4mmha33masked_multihead_attention_kernelIfLi256ELi256ELi4ELi64ELi64ELb0ELb0EEEv26Multihead_attention_paramsIT_XT5_EE --------------------------
	.section	.nv.shared._ZN4mmha33masked_multihead_attention_kernelIfLi256ELi256ELi4ELi64ELi64ELb0ELb0EEEv26Multihead_attention_paramsIT_XT5_EE,"aw",@nobits
	.sectionflags	@""
	.align	16
.nv.shared._ZN4mmha33masked_multihead_attention_kernelIfLi256ELi256ELi4ELi64ELi64ELb0ELb0EEEv26Multihead_attention_paramsIT_XT5_EE:
	.zero		2064


//--------------------- .nv.constant0._ZN4mmha33masked_multihead_attention_kernelItLi256ELi256ELi1ELi32ELi256ELb1ELb1EEEv26Multihead_attention_paramsIT_XT5_EE --------------------------
	.section	.nv.constant0._ZN4mmha33masked_multihead_attention_kernelItLi256ELi256ELi1ELi32ELi256ELb1ELb1EEEv26Multihead_attention_paramsIT_XT5_EE,"a",@progbits
	.sectionflags	@""
	.align	4
.nv.constant0._ZN4mmha33masked_multihead_attention_kernelItLi256ELi256ELi1ELi32ELi256ELb1ELb1EEEv26Multihead_attention_paramsIT_XT5_EE:
	.zero		1192


//--------------------- .nv.constant0._ZN4mmha33masked_multihead_attention_kernelItLi256ELi256ELi2ELi32ELi128ELb1ELb1EEEv26Multihead_attention_paramsIT_XT5_EE --------------------------
	.section	.nv.constant0._ZN4mmha33masked_multihead_attention_kernelItLi256ELi256ELi2ELi32ELi128ELb1ELb1EEEv26Multihead_attention_paramsIT_XT5_EE,"a",@progbits
	.sectionflags	@""
	.align	4
.nv.constant0._ZN4mmha33masked_multihead_attention_kernelItLi256ELi256ELi2ELi32ELi128ELb1ELb1EEEv26Multihead_attention_paramsIT_XT5_EE:
	.zero		1192


//--------------------- .nv.constant0._ZN4mmha33masked_multihead_attention_kernelItLi256ELi256ELi4ELi32ELi64ELb1ELb1EEEv26Multihead_attention_paramsIT_XT5_EE --------------------------
	.section	.nv.constant0._ZN4mmha33masked_multihead_attention_kernelItLi256ELi256ELi4ELi32ELi64ELb1ELb1EEEv26Multihead_attention_paramsIT_XT5_EE,"a",@progbits
	.sectionflags	@""
	.align	4
.nv.constant0._ZN4mmha33masked_multihead_attention_kernelItLi256ELi256ELi4ELi32ELi64ELb1ELb1EEEv26Multihead_attention_paramsIT_XT5_EE:
	.zero		1192


//--------------------- .nv.constant0._ZN4mmha33masked_multihead_attention_kernelItLi256ELi256ELi1ELi32ELi256ELb1ELb0EEEv26Multihead_attention_paramsIT_XT5_EE --------------------------
	.section	.nv.constant0._ZN4mmha33masked_multihead_attention_kernelItLi256ELi256ELi1ELi32ELi256ELb1ELb0EEEv26Multihead_attention_paramsIT_XT5_EE,"a",@progbits
	.sectionflags	@""
	.align	4
.nv.constant0._ZN4mmha33masked_multihead_attention_kernelItLi256ELi256ELi1ELi32ELi256ELb1ELb0EEEv26Multihead_attention_paramsIT_XT5_EE:
	.zero		1192


//--------------------- .nv.constant0._ZN4mmha33masked_multihead_attention_kernelItLi256ELi256ELi2ELi32ELi128ELb1ELb0EEEv26Multihead_attention_paramsIT_XT5_EE --------------------------
	.section	.nv.constant0._ZN4mmha33masked_multihead_attention_kernelItLi256ELi256ELi2ELi32ELi128ELb1ELb0EEEv26Multihead_attention_paramsIT_XT5_EE,"a",@progbits
	.sectionflags	@""
	.align	4
.nv.constant0._ZN4mmha33masked_multihead_attention_kernelItLi256ELi256ELi2ELi32ELi128ELb1ELb0EEEv26Multihead_attention_paramsIT_XT5_EE:
	.zero		1192


//--------------------- .nv.constant0._ZN4mmha33masked_multihead_attention_kernelItLi256ELi256ELi4ELi32ELi64ELb1ELb0EEEv26Multihead_attention_paramsIT_XT5_EE --------------------------
	.section	.nv.constant0._ZN4mmha33masked_multihead_attention_kernelItLi256ELi256ELi4ELi32ELi64ELb1ELb0EEEv26Multihead_attention_paramsIT_XT5_EE,"a",@progbits
	.sectionflags	@""
	.align	4
.nv.constant0._ZN4mmha33masked_multihead_attention_kernelItLi256ELi256ELi4ELi32ELi64ELb1ELb0EEEv26Multihead_attention_paramsIT_XT5_EE:
	.zero		1192


//--------------------- .nv.constant0._ZN4mmha33masked_multihead_attention_kernelIfLi256ELi256ELi1ELi64ELi256ELb1ELb1EEEv26Multihead_attention_paramsIT_XT5_EE --------------------------
	.section	.nv.constant0._ZN4mmha33masked_multihead_attention_kernelIfLi256ELi256ELi1ELi64ELi256ELb1ELb1EEEv26Multihead_attention_paramsIT_XT5_EE,"a",@progbits
	.sectionflags	@""
	.align	4
.nv.constant0._ZN4mmha33masked_multihead_attention_kernelIfLi256ELi256ELi1ELi64ELi256ELb1ELb1EEEv26Multihead_attention_paramsIT_XT5_EE:
	.zero		1192


//--------------------- .nv.constant0._ZN4mmha33masked_multihead_attention_kernelIfLi256ELi256ELi2ELi64ELi128ELb1ELb1EEEv26Multihead_attention_paramsIT_XT5_EE --------------------------
	.section	.nv.constant0._ZN4mmha33masked_multihead_attention_kernelIfLi256ELi256ELi2ELi64ELi128ELb1ELb1EEEv26Multihead_attention_paramsIT_XT5_EE,"a",@progbits
	.sectionflags	@""
	.align	4
.nv.constant0._ZN4mmha33masked_multihead_attention_kernelIfLi256ELi256ELi2ELi64ELi128ELb1ELb1EEEv26Multihead_attention_paramsIT_XT5_EE:
	.zero		1192


//--------------------- .nv.constant0._ZN4mmha33masked_multihead_attention_kernelIfLi256ELi256ELi4ELi64ELi64ELb1ELb1EEEv26Multihead_attention_paramsIT_XT5_EE --------------------------
	.section	.nv.constant0._ZN4mmha33masked_multihead_attention_kernelIfLi256ELi256ELi4ELi64ELi64ELb1ELb1EEEv26Multihead_attention_paramsIT_XT5_EE,"a",@progbits
	.sectionflags	@""
	.align	4
.nv.constant0._ZN4mmha33masked_multihead_attention_kernelIfLi256ELi256ELi4ELi64ELi64ELb1ELb1EEEv26Multihead_attention_paramsIT_XT5_EE:
	.zero		1192


//--------------------- .nv.constant0._ZN4mmha33masked_multihead_attention_kernelIfLi256ELi256ELi1ELi64ELi256ELb1ELb0EEEv26Multihead_attention_paramsIT_XT5_EE --------------------------
	.section	.nv.constant0._ZN4mmha33masked_multihead_attention_kernelIfLi256ELi256ELi1ELi64ELi256ELb1ELb0EEEv26Multihead_attention_paramsIT_XT5_EE,"a",@progbits
	.sectionflags	@""
	.align	4
.nv.constant0._ZN4mmha33masked_multihead_attention_kernelIfLi256ELi256ELi1ELi64ELi256ELb1ELb0EEEv26Multihead_attention_paramsIT_XT5_EE:
	.zero		1192


//--------------------- .nv.constant0._ZN4mmha33masked_multihead_attention_kernelIfLi256ELi256ELi2ELi64ELi128ELb1ELb0EEEv26Multihead_attention_paramsIT_XT5_EE --------------------------
	.section	.nv.constant0._ZN4mmha33masked_multihead_attention_kernelIfLi256ELi256ELi2ELi64ELi128ELb1ELb0EEEv26Multihead_attention_paramsIT_XT5_EE,"a",@progbits
	.sectionflags	@""
	.align	4
.nv.constant0._ZN4mmha33masked_multihead_attention_kernelIfLi256ELi256ELi2ELi64ELi128ELb1ELb0EEEv26Multihead_attention_paramsIT_XT5_EE:
	.zero		1192


//--------------------- .nv.constant0._ZN4mmha33masked_multihead_attention_kernelIfLi256ELi256ELi4ELi64ELi64ELb1ELb0EEEv26Multihead_attention_paramsIT_XT5_EE --------------------------
	.section	.nv.constant0._ZN4mmha33masked_multihead_attention_kernelIfLi256ELi256ELi4ELi64ELi64ELb1ELb0EEEv26Multihead_attention_paramsIT_XT5_EE,"a",@progbits
	.sectionflags	@""
	.align	4
.nv.constant0._ZN4mmha33masked_multihead_attention_kernelIfLi256ELi256ELi4ELi64ELi64ELb1ELb0EEEv26Multihead_attention_paramsIT_XT5_EE:
	.zero		1192


//--------------------- .nv.constant0._ZN4mmha33masked_multihead_attention_kernelItLi256ELi256ELi1ELi32ELi256ELb0ELb1EEEv26Multihead_attention_paramsIT_XT5_EE --------------------------
	.section	.nv.constant0._ZN4mmha33masked_multihead_attention_kernelItLi256ELi256ELi1ELi32ELi256ELb0ELb1EEEv26Multihead_attention_paramsIT_XT5_EE,"a",@progbits
	.sectionflags	@""
	.align	4
.nv.constant0._ZN4mmha33masked_multihead_attention_kernelItLi256ELi256ELi1ELi32ELi256ELb0ELb1EEEv26Multihead_attention_paramsIT_XT5_EE:
	.zero		1192


//--------------------- .nv.constant0._ZN4mmha33masked_multihead_attention_kernelItLi256ELi256ELi2ELi32ELi128ELb0ELb1EEEv26Multihead_attention_paramsIT_XT5_EE --------------------------
	.section	.nv.constant0._ZN4mmha33masked_multihead_attention_kernelItLi256ELi256ELi2ELi32ELi128ELb0ELb1EEEv26Multihead_attention_paramsIT_XT5_EE,"a",@progbits
	.sectionflags	@""
	.align	4
.nv.constant0._ZN4mmha33masked_multihead_attention_kernelItLi256ELi256ELi2ELi32ELi128ELb0ELb1EEEv26Multihead_attention_paramsIT_XT5_EE:
	.zero		1192


//--------------------- .nv.constant0._ZN4mmha33masked_multihead_attention_kernelItLi256ELi256ELi4ELi32ELi64ELb0ELb1EEEv26Multihead_attention_paramsIT_XT5_EE --------------------------
	.section	.nv.constant0._ZN4mmha33masked_multihead_attention_kernelItLi256ELi256ELi4ELi32ELi64ELb0ELb1EEEv26Multihead_attention_paramsIT_XT5_EE,"a",@progbits
	.sectionflags	@""
	.align	4
.nv.constant0._ZN4mmha33masked_multihead_attention_kernelItLi256ELi256ELi4ELi32ELi64ELb0ELb1EEEv26Multihead_attention_paramsIT_XT5_EE:
	.zero		1192


//--------------------- .nv.constant0._ZN4mmha33masked_multihead_attention_kernelItLi256ELi256ELi1ELi32ELi256ELb0ELb0EEEv26Multihead_attention_paramsIT_XT5_EE --------------------------
	.section	.nv.constant0._ZN4mmha33masked_multihead_attention_kernelItLi256ELi256ELi1ELi32ELi256ELb0ELb0EEEv26Multihead_attention_paramsIT_XT5_EE,"a",@progbits
	.sectionflags	@""
	.align	4
.nv.constant0._ZN4mmha33masked_multihead_attention_kernelItLi256ELi256ELi1ELi32ELi256ELb0ELb0EEEv26Multihead_attention_paramsIT_XT5_EE:
	.zero		1192


//--------------------- .nv.constant0._ZN4mmha33masked_multihead_attention_kernelItLi256ELi256ELi2ELi32ELi128ELb0ELb0EEEv26Multihead_attention_paramsIT_XT5_EE --------------------------
	.section	.nv.constant0._ZN4mmha33masked_multihead_attention_kernelItLi256ELi256ELi2ELi32ELi128ELb0ELb0EEEv26Multihead_attention_paramsIT_XT5_EE,"a",@progbits
	.sectionflags	@""
	.align	4
.nv.constant0._ZN4mmha33masked_multihead_attention_kernelItLi256ELi256ELi2ELi32ELi128ELb0ELb0EEEv26Multihead_attention_paramsIT_XT5_EE:
	.zero		1192


//--------------------- .nv.constant0._ZN4mmha33masked_multihead_attention_kernelItLi256ELi256ELi4ELi32ELi64ELb0ELb0EEEv26Multihead_attention_paramsIT_XT5_EE --------------------------
	.section	.nv.constant0._ZN4mmha33masked_multihead_attention_kernelItLi256ELi256ELi4ELi32ELi64ELb0ELb0EEEv26Multihead_attention_paramsIT_XT5_EE,"a",@progbits
	.sectionflags	@""
	.align	4
.nv.constant0._ZN4mmha33masked_multihead_attention_kernelItLi256ELi256ELi4ELi32ELi64ELb0ELb0EEEv26Multihead_attention_paramsIT_XT5_EE:
	.zero		1192


//--------------------- .nv.constant0._ZN4mmha33masked_multihead_attention_kernelIfLi256ELi256ELi1ELi64ELi256ELb0ELb1EEEv26Multihead_attention_paramsIT_XT5_EE --------------------------
	.section	.nv.constant0._ZN4mmha33masked_multihead_attention_kernelIfLi256ELi256ELi1ELi64ELi256ELb0ELb1EEEv26Multihead_attention_paramsIT_XT5_EE,"a",@progbits
	.sectionflags	@""
	.align	4
.nv.constant0._ZN4mmha33masked_multihead_attention_kernelIfLi256ELi256ELi1ELi64ELi256ELb0ELb1EEEv26Multihead_attention_paramsIT_XT5_EE:
	.zero		1192


//--------------------- .nv.constant0._ZN4mmha33masked_multihead_attention_kernelIfLi256ELi256ELi2ELi64ELi128ELb0ELb1EEEv26Multihead_attention_paramsIT_XT5_EE --------------------------
	.section	.nv.constant0._ZN4mmha33masked_multihead_attention_kernelIfLi256ELi256ELi2ELi64ELi128ELb0ELb1EEEv26Multihead_attention_paramsIT_XT5_EE,"a",@progbits
	.sectionflags	@""
	.align	4
.nv.constant0._ZN4mmha33masked_multihead_attention_kernelIfLi256ELi256ELi2ELi64ELi128ELb0ELb1EEEv26Multihead_attention_paramsIT_XT5_EE:
	.zero		1192


//--------------------- .nv.constant0._ZN4mmha33masked_multihead_attention_kernelIfLi256ELi256ELi4ELi64ELi64ELb0ELb1EEEv26Multihead_attention_paramsIT_XT5_EE --------------------------
	.section	.nv.constant0._ZN4mmha33masked_multihead_attention_kernelIfLi256ELi256ELi4ELi64ELi64ELb0ELb1EEEv26Multihead_attention_paramsIT_XT5_EE,"a",@progbits
	.sectionflags	@""
	.align	4
.nv.constant0._ZN4mmha33masked_multihead_attention_kernelIfLi256ELi256ELi4ELi64ELi64ELb0ELb1EEEv26Multihead_attention_paramsIT_XT5_EE:
	.zero		1192


//--------------------- .nv.constant0._ZN4mmha33masked_multihead_attention_kernelIfLi256ELi256ELi1ELi64ELi256ELb0ELb0EEEv26Multihead_attention_paramsIT_XT5_EE --------------------------
	.section	.nv.constant0._ZN4mmha33masked_multihead_attention_kernelIfLi256ELi256ELi1ELi64ELi256ELb0ELb0EEEv26Multihead_attention_paramsIT_XT5_EE,"a",@progbits
	.sectionflags	@""
	.align	4
.nv.constant0._ZN4mmha33masked_multihead_attention_kernelIfLi256ELi256ELi1ELi64ELi256ELb0ELb0EEEv26Multihead_attention_paramsIT_XT5_EE:
	.zero		1192


//--------------------- .nv.constant0._ZN4mmha33masked_multihead_attention_kernelIfLi256ELi256ELi2ELi64ELi128ELb0ELb0EEEv26Multihead_attention_paramsIT_XT5_EE --------------------------
	.section	.nv.constant0._ZN4mmha33masked_multihead_attention_kernelIfLi256ELi256ELi2ELi64ELi128ELb0ELb0EEEv26Multihead_attention_paramsIT_XT5_EE,"a",@progbits
	.sectionflags	@""
	.align	4
.nv.constant0._ZN4mmha33masked_multihead_attention_kernelIfLi256ELi256ELi2ELi64ELi128ELb0ELb0EEEv26Multihead_attention_paramsIT_XT5_EE:
	.zero		1192


//--------------------- .nv.constant0._ZN4mmha33masked_multihead_attention_kernelIfLi256ELi256ELi4ELi64ELi64ELb0ELb0EEEv26Multihead_attention_paramsIT_XT5_EE --------------------------
	.section	.nv.constant0._ZN4mmha33masked_multihead_attention_kernelIfLi256ELi256ELi4ELi64ELi64ELb0ELb0EEEv26Multihead_attention_paramsIT_XT5_EE,"a",@progbits
	.sectionflags	@""
	.align	4
.nv.constant0._ZN4mmha33masked_multihead_attention_kernelIfLi256ELi256ELi4ELi64ELi64ELb0ELb0EEEv26Multihead_attention_paramsIT_XT5_EE:
	.zero		1192


//--------------------- SYMBOLS --------------------------

	.type		.nv.reservedSmem.offset0,@object
	.size		.nv.reservedSmem.offset0,0x4
	.type		.nv.reservedSmem.cap,@object
	.size		.nv.reservedSmem.cap,0x4
	.type		__assertfail,@function
